// Copyright (c) 2024, Jay Shah, Ganesh Bikshandi, Ying Zhang, Vijay Thakkar, Pradeep Ramani, Tri Dao.
// Splitting the different template instantiations to different files to speed up compilation.
// This file is auto-generated. See "generate_kernels.py"

#include "flash_fwd_launch_template.h"

#ifndef FLASHATTENTION_DISABLE_HDIM64
template void run_mha_fwd_<90, cutlass::half_t, 64, 64, false, false, true, false>(Flash_fwd_params &params, cudaStream_t stream);
#endif


// ===== COMPILED SASS (sm_90a) =====

	.target	sm_90a

	.elftype	@"ET_EXEC"


//--------------------- .note.nv.tkinfo           --------------------------
	.section	.note.nv.tkinfo,"",@"SHT_NOTE"
	.sectionflags	@"SHF_NOTE_NV_TKINFO"
	.tkinfo
        /*0018*/ 	.word	0x00000002
        /*0030*/ 	.string	""
        /*0030*/ 	.string	"ptxas"
        /*0030*/ 	.string	"Cuda compilation tools, release 13.0, V13.0.88"
        /*0030*/ 	.string	"Build cuda_13.0.r13.0/compiler.36424714_0"
        /*0030*/ 	.string	"-arch sm_90a -m 64 "



//--------------------- .note.nv.cuinfo           --------------------------
	.section	.note.nv.cuinfo,"",@"SHT_NOTE"
	.sectionflags	@"SHF_NOTE_NV_CUINFO"
        /*0018*/ 	.short	0x0002
        /*001a*/ 	.short	0x005a
        /*001c*/ 	.short	0x0082
	.zero		2


//--------------------- .nv.info                  --------------------------
	.section	.nv.info,"",@"SHT_CUDA_INFO"
	.align	4


	//----- nvinfo : EIATTR_REGCOUNT
	.align		4
        /*0000*/ 	.byte	0x04, 0x2f
        /*0002*/ 	.short	(.L_23 - .L_22)
	.align		4
.L_22:
        /*0004*/ 	.word	index@(_ZN7cutlass13device_kernelIN5flash11enable_sm90INS1_16FlashAttnFwdSm90INS1_25CollectiveMainloopFwdSm90ILi2EN4cute5tupleIJNS5_1CILi1EEES8_S8_EEENS6_IJNS7_ILi192EEENS7_ILi128EEENS7_ILi64EEEEEELi64ENS_6half_tEfNS_4arch4Sm90ELb1ELb0ELb1ELb1ELb0ELb1ELb0ELb1ELb1ELb0ELb0ELb0EEENS1_21CollectiveEpilogueFwdINS6_IJSA_SC_SB_EEES9_SE_SG_Li384ELb1ELb0ELb0ELb0EEENS1_36VarlenDynamicPersistentTileSchedulerILi192ELi128ELi384ELi32ELb0ELb0ELb1ELb1ELb1ELb1EEEEEEEEEvNT_6ParamsE)
        /*0008*/ 	.word	0x00000080


	//----- nvinfo : EIATTR_FRAME_SIZE
	.align		4
.L_23:
        /*000c*/ 	.byte	0x04, 0x11
        /*000e*/ 	.short	(.L_25 - .L_24)
	.align		4
.L_24:
        /*0010*/ 	.word	index@(_ZN7cutlass13device_kernelIN5flash11enable_sm90INS1_16FlashAttnFwdSm90INS1_25CollectiveMainloopFwdSm90ILi2EN4cute5tupleIJNS5_1CILi1EEES8_S8_EEENS6_IJNS7_ILi192EEENS7_ILi128EEENS7_ILi64EEEEEELi64ENS_6half_tEfNS_4arch4Sm90ELb1ELb0ELb1ELb1ELb0ELb1ELb0ELb1ELb1ELb0ELb0ELb0EEENS1_21CollectiveEpilogueFwdINS6_IJSA_SC_SB_EEES9_SE_SG_Li384ELb1ELb0ELb0ELb0EEENS1_36VarlenDynamicPersistentTileSchedulerILi192ELi128ELi384ELi32ELb0ELb0ELb1ELb1ELb1ELb1EEEEEEEEEvNT_6ParamsE)
        /*0014*/ 	.word	0x00000048


	//----- nvinfo : EIATTR_REGCOUNT
	.align		4
.L_25:
        /*0018*/ 	.byte	0x04, 0x2f
        /*001a*/ 	.short	(.L_27 - .L_26)
	.align		4
.L_26:
        /*001c*/ 	.word	index@(_ZN7cutlass13device_kernelIN5flash11enable_sm90INS1_16FlashAttnFwdSm90INS1_25CollectiveMainloopFwdSm90ILi2EN4cute5tupleIJNS5_1CILi1EEES8_S8_EEENS6_IJNS7_ILi192EEENS7_ILi128EEENS7_ILi64EEEEEELi64ENS_6half_tEfNS_4arch4Sm90ELb1ELb0ELb1ELb1ELb0ELb0ELb0ELb1ELb1ELb0ELb0ELb0EEENS1_21CollectiveEpilogueFwdINS6_IJSA_SC_SB_EEES9_SE_SG_Li384ELb1ELb0ELb0ELb0EEENS1_36VarlenDynamicPersistentTileSchedulerILi192ELi128ELi384ELi32ELb0ELb0ELb1ELb1ELb1ELb1EEEEEEEEEvNT_6ParamsE)
        /*0020*/ 	.word	0x00000080


	//----- nvinfo : EIATTR_FRAME_SIZE
	.align		4
.L_27:
        /*0024*/ 	.byte	0x04, 0x11
        /*0026*/ 	.short	(.L_29 - .L_28)
	.align		4
.L_28:
        /*0028*/ 	.word	index@(_ZN7cutlass13device_kernelIN5flash11enable_sm90INS1_16FlashAttnFwdSm90INS1_25CollectiveMainloopFwdSm90ILi2EN4cute5tupleIJNS5_1CILi1EEES8_S8_EEENS6_IJNS7_ILi192EEENS7_ILi128EEENS7_ILi64EEEEEELi64ENS_6half_tEfNS_4arch4Sm90ELb1ELb0ELb1ELb1ELb0ELb0ELb0ELb1ELb1ELb0ELb0ELb0EEENS1_21CollectiveEpilogueFwdINS6_IJSA_SC_SB_EEES9_SE_SG_Li384ELb1ELb0ELb0ELb0EEENS1_36VarlenDynamicPersistentTileSchedulerILi192ELi128ELi384ELi32ELb0ELb0ELb1ELb1ELb1ELb1EEEEEEEEEvNT_6ParamsE)
        /*002c*/ 	.word	0x00000010


	//----- nvinfo : EIATTR_REGCOUNT
	.align		4
.L_29:
        /*0030*/ 	.byte	0x04, 0x2f
        /*0032*/ 	.short	(.L_31 - .L_30)
	.align		4
.L_30:
        /*0034*/ 	.word	index@(_ZN7cutlass13device_kernelIN5flash11enable_sm90INS1_16FlashAttnFwdSm90INS1_25CollectiveMainloopFwdSm90ILi2EN4cute5tupleIJNS5_1CILi1EEES8_S8_EEENS6_IJNS7_ILi192EEENS7_ILi128EEENS7_ILi64EEEEEELi64ENS_6half_tEfNS_4arch4Sm90ELb1ELb0ELb1ELb0ELb0ELb0ELb0ELb1ELb1ELb0ELb0ELb0EEENS1_21CollectiveEpilogueFwdINS6_IJSA_SC_SB_EEES9_SE_SG_Li384ELb0ELb0ELb0ELb0EEENS1_30DynamicPersistentTileSchedulerILi384ELi32ELb0ELb0ELb1EEEEEEEEEvNT_6ParamsE)
        /*0038*/ 	.word	0x00000080


	//----- nvinfo : EIATTR_FRAME_SIZE
	.align		4
.L_31:
        /*003c*/ 	.byte	0x04, 0x11
        /*003e*/ 	.short	(.L_33 - .L_32)
	.align		4
.L_32:
        /*0040*/ 	.word	index@(_ZN7cutlass13device_kernelIN5flash11enable_sm90INS1_16FlashAttnFwdSm90INS1_25CollectiveMainloopFwdSm90ILi2EN4cute5tupleIJNS5_1CILi1EEES8_S8_EEENS6_IJNS7_ILi192EEENS7_ILi128EEENS7_ILi64EEEEEELi64ENS_6half_tEfNS_4arch4Sm90ELb1ELb0ELb1ELb0ELb0ELb0ELb0ELb1ELb1ELb0ELb0ELb0EEENS1_21CollectiveEpilogueFwdINS6_IJSA_SC_SB_EEES9_SE_SG_Li384ELb0ELb0ELb0ELb0EEENS1_30DynamicPersistentTileSchedulerILi384ELi32ELb0ELb0ELb1EEEEEEEEEvNT_6ParamsE)
        /*0044*/ 	.word	0x00000000


	//----- nvinfo : EIATTR_REGCOUNT
	.align		4
.L_33:
        /*0048*/ 	.byte	0x04, 0x2f
        /*004a*/ 	.short	(.L_35 - .L_34)
	.align		4
.L_34:
        /*004c*/ 	.word	index@(_ZN7cutlass13device_kernelIN5flash11enable_sm90INS1_16FlashAttnFwdSm90INS1_25CollectiveMainloopFwdSm90ILi2EN4cute5tupleIJNS5_1CILi1EEES8_S8_EEENS6_IJNS7_ILi192EEENS7_ILi128EEENS7_ILi64EEEEEELi64ENS_6half_tEfNS_4arch4Sm90ELb0ELb1ELb1ELb1ELb0ELb1ELb0ELb1ELb1ELb0ELb0ELb0EEENS1_21CollectiveEpilogueFwdINS6_IJSA_SC_SB_EEES9_SE_SG_Li384ELb1ELb0ELb0ELb0EEENS1_36VarlenDynamicPersistentTileSchedulerILi192ELi128ELi384ELi32ELb0ELb0ELb1ELb1ELb0ELb1EEEEEEEEEvNT_6ParamsE)
        /*0050*/ 	.word	0x00000080


	//----- nvinfo : EIATTR_FRAME_SIZE
	.align		4
.L_35:
        /*0054*/ 	.byte	0x04, 0x11
        /*0056*/ 	.short	(.L_37 - .L_36)
	.align		4
.L_36:
        /*0058*/ 	.word	index@(_ZN7cutlass13device_kernelIN5flash11enable_sm90INS1_16FlashAttnFwdSm90INS1_25CollectiveMainloopFwdSm90ILi2EN4cute5tupleIJNS5_1CILi1EEES8_S8_EEENS6_IJNS7_ILi192EEENS7_ILi128EEENS7_ILi64EEEEEELi64ENS_6half_tEfNS_4arch4Sm90ELb0ELb1ELb1ELb1ELb0ELb1ELb0ELb1ELb1ELb0ELb0ELb0EEENS1_21CollectiveEpilogueFwdINS6_IJSA_SC_SB_EEES9_SE_SG_Li384ELb1ELb0ELb0ELb0EEENS1_36VarlenDynamicPersistentTileSchedulerILi192ELi128ELi384ELi32ELb0ELb0ELb1ELb1ELb0ELb1EEEEEEEEEvNT_6ParamsE)
        /*005c*/ 	.word	0x00000040


	//----- nvinfo : EIATTR_REGCOUNT
	.align		4
.L_37:
        /*0060*/ 	.byte	0x04, 0x2f
        /*0062*/ 	.short	(.L_39 - .L_38)
	.align		4
.L_38:
        /*0064*/ 	.word	index@(_ZN7cutlass13device_kernelIN5flash11enable_sm90INS1_16FlashAttnFwdSm90INS1_25CollectiveMainloopFwdSm90ILi2EN4cute5tupleIJNS5_1CILi1EEES8_S8_EEENS6_IJNS7_ILi192EEENS7_ILi128EEENS7_ILi64EEEEEELi64ENS_6half_tEfNS_4arch4Sm90ELb0ELb1ELb1ELb1ELb0ELb0ELb0ELb1ELb1ELb0ELb0ELb0EEENS1_21CollectiveEpilogueFwdINS6_IJSA_SC_SB_EEES9_SE_SG_Li384ELb1ELb0ELb0ELb0EEENS1_36VarlenDynamicPersistentTileSchedulerILi192ELi128ELi384ELi32ELb0ELb0ELb1ELb1ELb0ELb1EEEEEEEEEvNT_6ParamsE)
        /*0068*/ 	.word	0x00000080


	//----- nvinfo : EIATTR_FRAME_SIZE
	.align		4
.L_39:
        /*006c*/ 	.byte	0x04, 0x11
        /*006e*/ 	.short	(.L_41 - .L_40)
	.align		4
.L_40:
        /*0070*/ 	.word	index@(_ZN7cutlass13device_kernelIN5flash11enable_sm90INS1_16FlashAttnFwdSm90INS1_25CollectiveMainloopFwdSm90ILi2EN4cute5tupleIJNS5_1CILi1EEES8_S8_EEENS6_IJNS7_ILi192EEENS7_ILi128EEENS7_ILi64EEEEEELi64ENS_6half_tEfNS_4arch4Sm90ELb0ELb1ELb1ELb1ELb0ELb0ELb0ELb1ELb1ELb0ELb0ELb0EEENS1_21CollectiveEpilogueFwdINS6_IJSA_SC_SB_EEES9_SE_SG_Li384ELb1ELb0ELb0ELb0EEENS1_36VarlenDynamicPersistentTileSchedulerILi192ELi128ELi384ELi32ELb0ELb0ELb1ELb1ELb0ELb1EEEEEEEEEvNT_6ParamsE)
        /*0074*/ 	.word	0x00000010


	//----- nvinfo : EIATTR_REGCOUNT
	.align		4
.L_41:
        /*0078*/ 	.byte	0x04, 0x2f
        /*007a*/ 	.short	(.L_43 - .L_42)
	.align		4
.L_42:
        /*007c*/ 	.word	index@(_ZN7cutlass13device_kernelIN5flash11enable_sm90INS1_16FlashAttnFwdSm90INS1_25CollectiveMainloopFwdSm90ILi2EN4cute5tupleIJNS5_1CILi1EEES8_S8_EEENS6_IJNS7_ILi192EEENS7_ILi128EEENS7_ILi64EEEEEELi64ENS_6half_tEfNS_4arch4Sm90ELb0ELb1ELb1ELb0ELb0ELb0ELb0ELb1ELb1ELb0ELb0ELb0EEENS1_21CollectiveEpilogueFwdINS6_IJSA_SC_SB_EEES9_SE_SG_Li384ELb0ELb0ELb0ELb0EEENS1_30DynamicPersistentTileSchedulerILi384ELi32ELb0ELb0ELb1EEEEEEEEEvNT_6ParamsE)
        /*0080*/ 	.word	0x00000080


	//----- nvinfo : EIATTR_FRAME_SIZE
	.align		4
.L_43:
        /*0084*/ 	.byte	0x04, 0x11
        /*0086*/ 	.short	(.L_45 - .L_44)
	.align		4
.L_44:
        /*0088*/ 	.word	index@(_ZN7cutlass13device_kernelIN5flash11enable_sm90INS1_16FlashAttnFwdSm90INS1_25CollectiveMainloopFwdSm90ILi2EN4cute5tupleIJNS5_1CILi1EEES8_S8_EEENS6_IJNS7_ILi192EEENS7_ILi128EEENS7_ILi64EEEEEELi64ENS_6half_tEfNS_4arch4Sm90ELb0ELb1ELb1ELb0ELb0ELb0ELb0ELb1ELb1ELb0ELb0ELb0EEENS1_21CollectiveEpilogueFwdINS6_IJSA_SC_SB_EEES9_SE_SG_Li384ELb0ELb0ELb0ELb0EEENS1_30DynamicPersistentTileSchedulerILi384ELi32ELb0ELb0ELb1EEEEEEEEEvNT_6ParamsE)
        /*008c*/ 	.word	0x00000000


	//----- nvinfo : EIATTR_REGCOUNT
	.align		4
.L_45:
        /*0090*/ 	.byte	0x04, 0x2f
        /*0092*/ 	.short	(.L_47 - .L_46)
	.align		4
.L_46:
        /*0094*/ 	.word	index@(_ZN7cutlass13device_kernelIN5flash11enable_sm90INS1_16FlashAttnFwdSm90INS1_25CollectiveMainloopFwdSm90ILi2EN4cute5tupleIJNS5_1CILi1EEES8_S8_EEENS6_IJNS7_ILi192EEESA_NS7_ILi64EEEEEELi64ENS_6half_tEfNS_4arch4Sm90ELb0ELb0ELb1ELb1ELb0ELb1ELb0ELb0ELb1ELb0ELb0ELb0EEENS1_21CollectiveEpilogueFwdINS6_IJSA_SB_SA_EEES9_SD_SF_Li384ELb1ELb0ELb0ELb0EEENS1_36VarlenDynamicPersistentTileSchedulerILi192ELi192ELi384ELi32ELb0ELb0ELb1ELb0ELb1ELb1EEEEEEEEEvNT_6ParamsE)
        /*0098*/ 	.word	0x00000080


	//----- nvinfo : EIATTR_FRAME_SIZE
	.align		4
.L_47:
        /*009c*/ 	.byte	0x04, 0x11
        /*009e*/ 	.short	(.L_49 - .L_48)
	.align		4
.L_48:
        /*00a0*/ 	.word	index@(_ZN7cutlass13device_kernelIN5flash11enable_sm90INS1_16FlashAttnFwdSm90INS1_25CollectiveMainloopFwdSm90ILi2EN4cute5tupleIJNS5_1CILi1EEES8_S8_EEENS6_IJNS7_ILi192EEESA_NS7_ILi64EEEEEELi64ENS_6half_tEfNS_4arch4Sm90ELb0ELb0ELb1ELb1ELb0ELb1ELb0ELb0ELb1ELb0ELb0ELb0EEENS1_21CollectiveEpilogueFwdINS6_IJSA_SB_SA_EEES9_SD_SF_Li384ELb1ELb0ELb0ELb0EEENS1_36VarlenDynamicPersistentTileSchedulerILi192ELi192ELi384ELi32ELb0ELb0ELb1ELb0ELb1ELb1EEEEEEEEEvNT_6ParamsE)
        /*00a4*/ 	.word	0x00000090


	//----- nvinfo : EIATTR_REGCOUNT
	.align		4
.L_49:
        /*00a8*/ 	.byte	0x04, 0x2f
        /*00aa*/ 	.short	(.L_51 - .L_50)
	.align		4
.L_50:
        /*00ac*/ 	.word	index@(_ZN7cutlass13device_kernelIN5flash11enable_sm90INS1_16FlashAttnFwdSm90INS1_25CollectiveMainloopFwdSm90ILi2EN4cute5tupleIJNS5_1CILi1EEES8_S8_EEENS6_IJNS7_ILi192EEESA_NS7_ILi64EEEEEELi64ENS_6half_tEfNS_4arch4Sm90ELb0ELb0ELb1ELb1ELb0ELb0ELb0ELb0ELb1ELb0ELb0ELb0EEENS1_21CollectiveEpilogueFwdINS6_IJSA_SB_SA_EEES9_SD_SF_Li384ELb1ELb0ELb0ELb0EEENS1_36VarlenDynamicPersistentTileSchedulerILi192ELi192ELi384ELi32ELb0ELb0ELb1ELb0ELb1ELb1EEEEEEEEEvNT_6ParamsE)
        /*00b0*/ 	.word	0x00000080


	//----- nvinfo : EIATTR_FRAME_SIZE
	.align		4
.L_51:
        /*00b4*/ 	.byte	0x04, 0x11
        /*00b6*/ 	.short	(.L_53 - .L_52)
	.align		4
.L_52:
        /*00b8*/ 	.word	index@(_ZN7cutlass13device_kernelIN5flash11enable_sm90INS1_16FlashAttnFwdSm90INS1_25CollectiveMainloopFwdSm90ILi2EN4cute5tupleIJNS5_1CILi1EEES8_S8_EEENS6_IJNS7_ILi192EEESA_NS7_ILi64EEEEEELi64ENS_6half_tEfNS_4arch4Sm90ELb0ELb0ELb1ELb1ELb0ELb0ELb0ELb0ELb1ELb0ELb0ELb0EEENS1_21CollectiveEpilogueFwdINS6_IJSA_SB_SA_EEES9_SD_SF_Li384ELb1ELb0ELb0ELb0EEENS1_36VarlenDynamicPersistentTileSchedulerILi192ELi192ELi384ELi32ELb0ELb0ELb1ELb0ELb1ELb1EEEEEEEEEvNT_6ParamsE)
        /*00bc*/ 	.word	0x00000020


	//----- nvinfo : EIATTR_REGCOUNT
	.align		4
.L_53:
        /*00c0*/ 	.byte	0x04, 0x2f
        /*00c2*/ 	.short	(.L_55 - .L_54)
	.align		4
.L_54:
        /*00c4*/ 	.word	index@(_ZN7cutlass13device_kernelIN5flash11enable_sm90INS1_16FlashAttnFwdSm90INS1_25CollectiveMainloopFwdSm90ILi2EN4cute5tupleIJNS5_1CILi1EEES8_S8_EEENS6_IJNS7_ILi192EEESA_NS7_ILi64EEEEEELi64ENS_6half_tEfNS_4arch4Sm90ELb0ELb0ELb1ELb0ELb0ELb0ELb0ELb0ELb1ELb0ELb0ELb0EEENS1_21CollectiveEpilogueFwdINS6_IJSA_SB_SA_EEES9_SD_SF_Li384ELb0ELb0ELb0ELb0EEENS1_29StaticPersistentTileSchedulerILb0EEEEEEEEEvNT_6ParamsE)
        /*00c8*/ 	.word	0x00000080


	//----- nvinfo : EIATTR_FRAME_SIZE
	.align		4
.L_55:
        /*00cc*/ 	.byte	0x04, 0x11
        /*00ce*/ 	.short	(.L_57 - .L_56)
	.align		4
.L_56:
        /*00d0*/ 	.word	index@(_ZN7cutlass13device_kernelIN5flash11enable_sm90INS1_16FlashAttnFwdSm90INS1_25CollectiveMainloopFwdSm90ILi2EN4cute5tupleIJNS5_1CILi1EEES8_S8_EEENS6_IJNS7_ILi192EEESA_NS7_ILi64EEEEEELi64ENS_6half_tEfNS_4arch4Sm90ELb0ELb0ELb1ELb0ELb0ELb0ELb0ELb0ELb1ELb0ELb0ELb0EEENS1_21CollectiveEpilogueFwdINS6_IJSA_SB_SA_EEES9_SD_SF_Li384ELb0ELb0ELb0ELb0EEENS1_29StaticPersistentTileSchedulerILb0EEEEEEEEEvNT_6ParamsE)
        /*00d4*/ 	.word	0x00000018


	//----- nvinfo : EIATTR_MIN_STACK_SIZE
	.align		4
.L_57:
        /*00d8*/ 	.byte	0x04, 0x12
        /*00da*/ 	.short	(.L_59 - .L_58)
	.align		4
.L_58:
        /*00dc*/ 	.word	index@(_ZN7cutlass13device_kernelIN5flash11enable_sm90INS1_16FlashAttnFwdSm90INS1_25CollectiveMainloopFwdSm90ILi2EN4cute5tupleIJNS5_1CILi1EEES8_S8_EEENS6_IJNS7_ILi192EEESA_NS7_ILi64EEEEEELi64ENS_6half_tEfNS_4arch4Sm90ELb0ELb0ELb1ELb0ELb0ELb0ELb0ELb0ELb1ELb0ELb0ELb0EEENS1_21CollectiveEpilogueFwdINS6_IJSA_SB_SA_EEES9_SD_SF_Li384ELb0ELb0ELb0ELb0EEENS1_29StaticPersistentTileSchedulerILb0EEEEEEEEEvNT_6ParamsE)
        /*00e0*/ 	.word	0x00000018


	//----- nvinfo : EIATTR_MIN_STACK_SIZE
	.align		4
.L_59:
        /*00e4*/ 	.byte	0x04, 0x12
        /*00e6*/ 	.short	(.L_61 - .L_60)
	.align		4
.L_60:
        /*00e8*/ 	.word	index@(_ZN7cutlass13device_kernelIN5flash11enable_sm90INS1_16FlashAttnFwdSm90INS1_25CollectiveMainloopFwdSm90ILi2EN4cute5tupleIJNS5_1CILi1EEES8_S8_EEENS6_IJNS7_ILi192EEESA_NS7_ILi64EEEEEELi64ENS_6half_tEfNS_4arch4Sm90ELb0ELb0ELb1ELb1ELb0ELb0ELb0ELb0ELb1ELb0ELb0ELb0EEENS1_21CollectiveEpilogueFwdINS6_IJSA_SB_SA_EEES9_SD_SF_Li384ELb1ELb0ELb0ELb0EEENS1_36VarlenDynamicPersistentTileSchedulerILi192ELi192ELi384ELi32ELb0ELb0ELb1ELb0ELb1ELb1EEEEEEEEEvNT_6ParamsE)
        /*00ec*/ 	.word	0x00000020


	//----- nvinfo : EIATTR_MIN_STACK_SIZE
	.align		4
.L_61:
        /*00f0*/ 	.byte	0x04, 0x12
        /*00f2*/ 	.short	(.L_63 - .L_62)
	.align		4
.L_62:
        /*00f4*/ 	.word	index@(_ZN7cutlass13device_kernelIN5flash11enable_sm90INS1_16FlashAttnFwdSm90INS1_25CollectiveMainloopFwdSm90ILi2EN4cute5tupleIJNS5_1CILi1EEES8_S8_EEENS6_IJNS7_ILi192EEESA_NS7_ILi64EEEEEELi64ENS_6half_tEfNS_4arch4Sm90ELb0ELb0ELb1ELb1ELb0ELb1ELb0ELb0ELb1ELb0ELb0ELb0EEENS1_21CollectiveEpilogueFwdINS6_IJSA_SB_SA_EEES9_SD_SF_Li384ELb1ELb0ELb0ELb0EEENS1_36VarlenDynamicPersistentTileSchedulerILi192ELi192ELi384ELi32ELb0ELb0ELb1ELb0ELb1ELb1EEEEEEEEEvNT_6ParamsE)
        /*00f8*/ 	.word	0x00000090


	//----- nvinfo : EIATTR_MIN_STACK_SIZE
	.align		4
.L_63:
        /*00fc*/ 	.byte	0x04, 0x12
        /*00fe*/ 	.short	(.L_65 - .L_64)
	.align		4
.L_64:
        /*0100*/ 	.word	index@(_ZN7cutlass13device_kernelIN5flash11enable_sm90INS1_16FlashAttnFwdSm90INS1_25CollectiveMainloopFwdSm90ILi2EN4cute5tupleIJNS5_1CILi1EEES8_S8_EEENS6_IJNS7_ILi192EEENS7_ILi128EEENS7_ILi64EEEEEELi64ENS_6half_tEfNS_4arch4Sm90ELb0ELb1ELb1ELb0ELb0ELb0ELb0ELb1ELb1ELb0ELb0ELb0EEENS1_21CollectiveEpilogueFwdINS6_IJSA_SC_SB_EEES9_SE_SG_Li384ELb0ELb0ELb0ELb0EEENS1_30DynamicPersistentTileSchedulerILi384ELi32ELb0ELb0ELb1EEEEEEEEEvNT_6ParamsE)
        /*0104*/ 	.word	0x00000000


	//----- nvinfo : EIATTR_MIN_STACK_SIZE
	.align		4
.L_65:
        /*0108*/ 	.byte	0x04, 0x12
        /*010a*/ 	.short	(.L_67 - .L_66)
	.align		4
.L_66:
        /*010c*/ 	.word	index@(_ZN7cutlass13device_kernelIN5flash11enable_sm90INS1_16FlashAttnFwdSm90INS1_25CollectiveMainloopFwdSm90ILi2EN4cute5tupleIJNS5_1CILi1EEES8_S8_EEENS6_IJNS7_ILi192EEENS7_ILi128EEENS7_ILi64EEEEEELi64ENS_6half_tEfNS_4arch4Sm90ELb0ELb1ELb1ELb1ELb0ELb0ELb0ELb1ELb1ELb0ELb0ELb0EEENS1_21CollectiveEpilogueFwdINS6_IJSA_SC_SB_EEES9_SE_SG_Li384ELb1ELb0ELb0ELb0EEENS1_36VarlenDynamicPersistentTileSchedulerILi192ELi128ELi384ELi32ELb0ELb0ELb1ELb1ELb0ELb1EEEEEEEEEvNT_6ParamsE)
        /*0110*/ 	.word	0x00000010


	//----- nvinfo : EIATTR_MIN_STACK_SIZE
	.align		4
.L_67:
        /*0114*/ 	.byte	0x04, 0x12
        /*0116*/ 	.short	(.L_69 - .L_68)
	.align		4
.L_68:
        /*0118*/ 	.word	index@(_ZN7cutlass13device_kernelIN5flash11enable_sm90INS1_16FlashAttnFwdSm90INS1_25CollectiveMainloopFwdSm90ILi2EN4cute5tupleIJNS5_1CILi1EEES8_S8_EEENS6_IJNS7_ILi192EEENS7_ILi128EEENS7_ILi64EEEEEELi64ENS_6half_tEfNS_4arch4Sm90ELb0ELb1ELb1ELb1ELb0ELb1ELb0ELb1ELb1ELb0ELb0ELb0EEENS1_21CollectiveEpilogueFwdINS6_IJSA_SC_SB_EEES9_SE_SG_Li384ELb1ELb0ELb0ELb0EEENS1_36VarlenDynamicPersistentTileSchedulerILi192ELi128ELi384ELi32ELb0ELb0ELb1ELb1ELb0ELb1EEEEEEEEEvNT_6ParamsE)
        /*011c*/ 	.word	0x00000040


	//----- nvinfo : EIATTR_MIN_STACK_SIZE
	.align		4
.L_69:
        /*0120*/ 	.byte	0x04, 0x12
        /*0122*/ 	.short	(.L_71 - .L_70)
	.align		4
.L_70:
        /*0124*/ 	.word	index@(_ZN7cutlass13device_kernelIN5flash11enable_sm90INS1_16FlashAttnFwdSm90INS1_25CollectiveMainloopFwdSm90ILi2EN4cute5tupleIJNS5_1CILi1EEES8_S8_EEENS6_IJNS7_ILi192EEENS7_ILi128EEENS7_ILi64EEEEEELi64ENS_6half_tEfNS_4arch4Sm90ELb1ELb0ELb1ELb0ELb0ELb0ELb0ELb1ELb1ELb0ELb0ELb0EEENS1_21CollectiveEpilogueFwdINS6_IJSA_SC_SB_EEES9_SE_SG_Li384ELb0ELb0ELb0ELb0EEENS1_30DynamicPersistentTileSchedulerILi384ELi32ELb0ELb0ELb1EEEEEEEEEvNT_6ParamsE)
        /*0128*/ 	.word	0x00000000


	//----- nvinfo : EIATTR_MIN_STACK_SIZE
	.align		4
.L_71:
        /*012c*/ 	.byte	0x04, 0x12
        /*012e*/ 	.short	(.L_73 - .L_72)
	.align		4
.L_72:
        /*0130*/ 	.word	index@(_ZN7cutlass13device_kernelIN5flash11enable_sm90INS1_16FlashAttnFwdSm90INS1_25CollectiveMainloopFwdSm90ILi2EN4cute5tupleIJNS5_1CILi1EEES8_S8_EEENS6_IJNS7_ILi192EEENS7_ILi128EEENS7_ILi64EEEEEELi64ENS_6half_tEfNS_4arch4Sm90ELb1ELb0ELb1ELb1ELb0ELb0ELb0ELb1ELb1ELb0ELb0ELb0EEENS1_21CollectiveEpilogueFwdINS6_IJSA_SC_SB_EEES9_SE_SG_Li384ELb1ELb0ELb0ELb0EEENS1_36VarlenDynamicPersistentTileSchedulerILi192ELi128ELi384ELi32ELb0ELb0ELb1ELb1ELb1ELb1EEEEEEEEEvNT_6ParamsE)
        /*0134*/ 	.word	0x00000010


	//----- nvinfo : EIATTR_MIN_STACK_SIZE
	.align		4
.L_73:
        /*0138*/ 	.byte	0x04, 0x12
        /*013a*/ 	.short	(.L_75 - .L_74)
	.align		4
.L_74:
        /*013c*/ 	.word	index@(_ZN7cutlass13device_kernelIN5flash11enable_sm90INS1_16FlashAttnFwdSm90INS1_25CollectiveMainloopFwdSm90ILi2EN4cute5tupleIJNS5_1CILi1EEES8_S8_EEENS6_IJNS7_ILi192EEENS7_ILi128EEENS7_ILi64EEEEEELi64ENS_6half_tEfNS_4arch4Sm90ELb1ELb0ELb1ELb1ELb0ELb1ELb0ELb1ELb1ELb0ELb0ELb0EEENS1_21CollectiveEpilogueFwdINS6_IJSA_SC_SB_EEES9_SE_SG_Li384ELb1ELb0ELb0ELb0EEENS1_36VarlenDynamicPersistentTileSchedulerILi192ELi128ELi384ELi32ELb0ELb0ELb1ELb1ELb1ELb1EEEEEEEEEvNT_6ParamsE)
        /*0140*/ 	.word	0x00000048
.L_75:


//--------------------- .nv.compat                --------------------------
	.section	.nv.compat,"",@"SHT_CUDA_COMPAT_INFO"
	.align	4
        /*0000*/ 	.byte	0x02, 0x09, 0x01, 0x00, 0x02, 0x02, 0x04, 0x00, 0x02, 0x05, 0x05, 0x00, 0x03, 0x07, 0x01, 0x01
        /*0010*/ 	.byte	0x02, 0x03, 0x01, 0x00, 0x02, 0x06, 0x01, 0x00, 0x04, 0x0b, 0x08, 0x00, 0x00, 0x00, 0x00, 0x00
        /*0020*/ 	.byte	0x00, 0x00, 0x00, 0x00


//--------------------- .nv.info._ZN7cutlass13device_kernelIN5flash11enable_sm90INS1_16FlashAttnFwdSm90INS1_25CollectiveMainloopFwdSm90ILi2EN4cute5tupleIJNS5_1CILi1EEES8_S8_EEENS6_IJNS7_ILi192EEESA_NS7_ILi64EEEEEELi64ENS_6half_tEfNS_4arch4Sm90ELb0ELb0ELb1ELb0ELb0ELb0ELb0ELb0ELb1ELb0ELb0ELb0EEENS1_21CollectiveEpilogueFwdINS6_IJSA_SB_SA_EEES9_SD_SF_Li384ELb0ELb0ELb0ELb0EEENS1_29StaticPersistentTileSchedulerILb0EEEEEEEEEvNT_6ParamsE --------------------------
	.section	.nv.info._ZN7cutlass13device_kernelIN5flash11enable_sm90INS1_16FlashAttnFwdSm90INS1_25CollectiveMainloopFwdSm90ILi2EN4cute5tupleIJNS5_1CILi1EEES8_S8_EEENS6_IJNS7_ILi192EEESA_NS7_ILi64EEEEEELi64ENS_6half_tEfNS_4arch4Sm90ELb0ELb0ELb1ELb0ELb0ELb0ELb0ELb0ELb1ELb0ELb0ELb0EEENS1_21CollectiveEpilogueFwdINS6_IJSA_SB_SA_EEES9_SD_SF_Li384ELb0ELb0ELb0ELb0EEENS1_29StaticPersistentTileSchedulerILb0EEEEEEEEEvNT_6ParamsE,"",@"SHT_CUDA_INFO"
	.sectionflags	@""
	.align	4


	//----- nvinfo : EIATTR_CUDA_API_VERSION
	.align		4
        /*0000*/ 	.byte	0x04, 0x37
        /*0002*/ 	.short	(.L_77 - .L_76)
.L_76:
        /*0004*/ 	.word	0x00000082


	//----- nvinfo : EIATTR_KPARAM_INFO
	.align		4
.L_77:
        /*0008*/ 	.byte	0x04, 0x17
        /*000a*/ 	.short	(.L_79 - .L_78)
.L_78:
        /*000c*/ 	.word	0x00000000
        /*0010*/ 	.short	0x0000
        /*0012*/ 	.short	0x0070
        /*0014*/ 	.byte	0x00, 0xf0, 0x01, 0x2e


	//----- nvinfo : EIATTR_SPARSE_MMA_MASK
	.align		4
.L_79:
        /*0018*/ 	.byte	0x03, 0x50
        /*001a*/ 	.short	0x0000


	//----- nvinfo : EIATTR_MAXREG_COUNT
	.align		4
        /*001c*/ 	.byte	0x03, 0x1b
        /*001e*/ 	.short	0x0080


	//----- nvinfo : EIATTR_NUM_BARRIERS
	.align		4
        /*0020*/ 	.byte	0x02, 0x4c
        /*0022*/ 	.byte	0x10
	.zero		1


	//----- nvinfo : EIATTR_EXTERNS
	.align		4
        /*0024*/ 	.byte	0x04, 0x0f
        /*0026*/ 	.short	(.L_81 - .L_80)


	//   ....[0]....
	.align		4
.L_80:
        /*0028*/ 	.word	index@(__assertfail)


	//----- nvinfo : EIATTR_ANNOTATIONS
	.align		4
.L_81:
        /*002c*/ 	.byte	0x04, 0x55
        /*002e*/ 	.short	(.L_83 - .L_82)


	//   ....[0]....
.L_82:
        /*0030*/ 	.word	0x00000001
        /*0034*/ 	.byte	0x30, 0x0e, 0x00, 0x00, 0x01, 0x00, 0x00, 0x00, 0x60, 0x0e, 0x00, 0x00, 0x01, 0x00, 0x00, 0x00
        /*0044*/ 	.byte	0x40, 0x11, 0x00, 0x00, 0x01, 0x00, 0x00, 0x00, 0x60, 0x12, 0x00, 0x00, 0x01, 0x00, 0x00, 0x00
        /*0054*/ 	.byte	0xd0, 0x4a, 0x00, 0x00, 0x01, 0x00, 0x00, 0x00, 0xe0, 0x82, 0x00, 0x00, 0x01, 0x00, 0x00, 0x00
        /*0064*/ 	.byte	0x70, 0x96, 0x00, 0x00, 0x01, 0x00, 0x00, 0x00, 0x50, 0x9a, 0x00, 0x00, 0x01, 0x00, 0x00, 0x00
        /*0074*/ 	.byte	0x40, 0x9d, 0x00, 0x00, 0x01, 0x00, 0x00, 0x00, 0x80, 0x9e, 0x00, 0x00, 0x01, 0x00, 0x00, 0x00
        /*0084*/ 	.byte	0x40, 0x9f, 0x00, 0x00, 0x01, 0x00, 0x00, 0x00, 0x60, 0xa6, 0x00, 0x00, 0x01, 0x00, 0x00, 0x00
        /*0094*/ 	.byte	0xe0, 0xa6, 0x00, 0x00, 0x01, 0x00, 0x00, 0x00, 0x40, 0xac, 0x00, 0x00, 0x01, 0x00, 0x00, 0x00
        /*00a4*/ 	.byte	0xf0, 0xac, 0x00, 0x00, 0x01, 0x00, 0x00, 0x00, 0xa0, 0xb1, 0x00, 0x00, 0x01, 0x00, 0x00, 0x00
        /*00b4*/ 	.byte	0x50, 0xb2, 0x00, 0x00, 0x01, 0x00, 0x00, 0x00, 0xf0, 0xb3, 0x00, 0x00


	//----- nvinfo : EIATTR_MERCURY_ISA_VERSION
	.align		4
.L_83:
        /*00c0*/ 	.byte	0x03, 0x5f
        /*00c2*/ 	.short	0x0101


	//----- nvinfo : EIATTR_INT_WARP_WIDE_INSTR_OFFSETS
	.align		4
        /*00c4*/ 	.byte	0x04, 0x31
        /*00c6*/ 	.short	(.L_85 - .L_84)


	//   ....[0]....
.L_84:
        /*00c8*/ 	.word	0x00000180


	//   ....[1]....
        /*00cc*/ 	.word	0x000001c0


	//   ....[2]....
        /*00d0*/ 	.word	0x00000250


	//   ....[3]....
        /*00d4*/ 	.word	0x00009b40


	//   ....[4]....
        /*00d8*/ 	.word	0x00009b80


	//----- nvinfo : EIATTR_COOP_GROUP_MASK_REGIDS
	.align		4
.L_85:
        /*00dc*/ 	.byte	0x04, 0x29
        /*00de*/ 	.short	(.L_87 - .L_86)


	//   ....[0]....
.L_86:
        /*00e0*/ 	.word	0xffffffff


	//   ....[1]....
        /*00e4*/ 	.word	0xffffffff


	//   ....[2]....
        /*00e8*/ 	.word	0xffffffff


	//   ....[3]....
        /*00ec*/ 	.word	0xffffffff


	//   ....[4]....
        /*00f0*/ 	.word	0xffffffff


	//   ....[5]....
        /*00f4*/ 	.word	0xffffffff


	//   ....[6]....
        /*00f8*/ 	.word	0xffffffff


	//   ....[7]....
        /*00fc*/ 	.word	0xffffffff


	//   ....[8]....
        /*0100*/ 	.word	0xffffffff


	//   ....[9]....
        /*0104*/ 	.word	0xffffffff


	//   ....[10]....
        /*0108*/ 	.word	0xffffffff


	//   ....[11]....
        /*010c*/ 	.word	0xffffffff


	//   ....[12]....
        /*0110*/ 	.word	0xffffffff


	//   ....[13]....
        /*0114*/ 	.word	0xffffffff


	//   ....[14]....
        /*0118*/ 	.word	0xffffffff


	//   ....[15]....
        /*011c*/ 	.word	0xffffffff


	//   ....[16]....
        /*0120*/ 	.word	0xffffffff


	//   ....[17]....
        /*0124*/ 	.word	0xffffffff


	//   ....[18]....
        /*0128*/ 	.word	0xffffffff


	//   ....[19]....
        /*012c*/ 	.word	0xffffffff


	//   ....[20]....
        /*0130*/ 	.word	0xffffffff


	//   ....[21]....
        /*0134*/ 	.word	0xffffffff


	//   ....[22]....
        /*0138*/ 	.word	0xffffffff


	//   ....[23]....
        /*013c*/ 	.word	0xffffffff


	//   ....[24]....
        /*0140*/ 	.word	0xffffffff


	//   ....[25]....
        /*0144*/ 	.word	0x0500000f


	//   ....[26]....
        /*0148*/ 	.word	0x0500000f


	//----- nvinfo : EIATTR_COOP_GROUP_INSTR_OFFSETS
	.align		4
.L_87:
        /*014c*/ 	.byte	0x04, 0x28
        /*014e*/ 	.short	(.L_89 - .L_88)


	//   ....[0]....
.L_88:
        /*0150*/ 	.word	0x00000060


	//   ....[1]....
        /*0154*/ 	.word	0x00000190


	//   ....[2]....
        /*0158*/ 	.word	0x00000230


	//   ....[3]....
        /*015c*/ 	.word	0x000003c0


	//   ....[4]....
        /*0160*/ 	.word	0x00000520


	//   ....[5]....
        /*0164*/ 	.word	0x00000640


	//   ....[6]....
        /*0168*/ 	.word	0x000007a0


	//   ....[7]....
        /*016c*/ 	.word	0x00000fe0


	//   ....[8]....
        /*0170*/ 	.word	0x00002f50


	//   ....[9]....
        /*0174*/ 	.word	0x00002f90


	//   ....[10]....
        /*0178*/ 	.word	0x00003770


	//   ....[11]....
        /*017c*/ 	.word	0x000037d0


	//   ....[12]....
        /*0180*/ 	.word	0x00004ab0


	//   ....[13]....
        /*0184*/ 	.word	0x00005d80


	//   ....[14]....
        /*0188*/ 	.word	0x00005e00


	//   ....[15]....
        /*018c*/ 	.word	0x00006bf0


	//   ....[16]....
        /*0190*/ 	.word	0x00006c50


	//   ....[17]....
        /*0194*/ 	.word	0x000081e0


	//   ....[18]....
        /*0198*/ 	.word	0x00008320


	//   ....[19]....
        /*019c*/ 	.word	0x00008360


	//   ....[20]....
        /*01a0*/ 	.word	0x000084b0


	//   ....[21]....
        /*01a4*/ 	.word	0x000084c0


	//   ....[22]....
        /*01a8*/ 	.word	0x00009060


	//   ....[23]....
        /*01ac*/ 	.word	0x000093f0


	//   ....[24]....
        /*01b0*/ 	.word	0x0000b660


	//   ....[25]....
        /*01b4*/ 	.word	0x0000bb00


	//   ....[26]....
        /*01b8*/ 	.word	0x0000bf40


	//----- nvinfo : EIATTR_REG_RECONFIG
	.align		4
.L_89:
        /*01bc*/ 	.byte	0x01, 0x54
	.zero		2


	//----- nvinfo : EIATTR_SYSCALL_OFFSETS
	.align		4
        /*01c0*/ 	.byte	0x04, 0x46
        /*01c2*/ 	.short	(.L_91 - .L_90)


	//   ....[0]....
.L_90:
        /*01c4*/ 	.word	0x00001250


	//   ....[1]....
        /*01c8*/ 	.word	0x00009810


	//   ....[2]....
        /*01cc*/ 	.word	0x00009940


	//   ....[3]....
        /*01d0*/ 	.word	0x00009a40


	//----- nvinfo : EIATTR_MBARRIER_INSTR_OFFSETS
	.align		4
.L_91:
        /*01d4*/ 	.byte	0x04, 0x39
        /*01d6*/ 	.short	(.L_93 - .L_92)


	//   ....[0]....
.L_92:
        /*01d8*/ 	.word	0x00000270
        /*01dc*/ 	.word	0x000000ff
        /*01e0*/ 	.word	0x00030800
        /*01e4*/ 	.short	0x0100
        /*01e6*/ 	.byte	0x06
	.zero		1


	//   ....[1]....
        /*01e8*/ 	.word	0x00000280
        /*01ec*/ 	.word	0x000000ff
        /*01f0*/ 	.word	0x00030820
        /*01f4*/ 	.short	0x0100
        /*01f6*/ 	.byte	0x06
	.zero		1


	//   ....[2]....
        /*01f8*/ 	.word	0x00000370
        /*01fc*/ 	.word	0x000000ff
        /*0200*/ 	.word	0x00030830
        /*0204*/ 	.short	0x0100
        /*0206*/ 	.byte	0x08
	.zero		1


	//   ....[3]....
        /*0208*/ 	.word	0x00000380
        /*020c*/ 	.word	0x000000ff
        /*0210*/ 	.word	0x00030840
        /*0214*/ 	.short	0x0100
        /*0216*/ 	.byte	0x08
	.zero		1


	//   ....[4]....
        /*0218*/ 	.word	0x00000390
        /*021c*/ 	.word	0x000000ff
        /*0220*/ 	.word	0x00030838
        /*0224*/ 	.short	0x0100
        /*0226*/ 	.byte	0x08
	.zero		1


	//   ....[5]....
        /*0228*/ 	.word	0x000003a0
        /*022c*/ 	.word	0x000000ff
        /*0230*/ 	.word	0x00030848
        /*0234*/ 	.short	0x0100
        /*0236*/ 	.byte	0x08
	.zero		1


	//   ....[6]....
        /*0238*/ 	.word	0x000004d0
        /*023c*/ 	.word	0x000000ff
        /*0240*/ 	.word	0x00030850
        /*0244*/ 	.short	0x0100
        /*0246*/ 	.byte	0x08
	.zero		1


	//   ....[7]....
        /*0248*/ 	.word	0x000004e0
        /*024c*/ 	.word	0x000000ff
        /*0250*/ 	.word	0x00030860
        /*0254*/ 	.short	0x0100
        /*0256*/ 	.byte	0x08
	.zero		1


	//   ....[8]....
        /*0258*/ 	.word	0x000004f0
        /*025c*/ 	.word	0x000000ff
        /*0260*/ 	.word	0x00030858
        /*0264*/ 	.short	0x0100
        /*0266*/ 	.byte	0x08
	.zero		1


	//   ....[9]....
        /*0268*/ 	.word	0x00000500
        /*026c*/ 	.word	0x000000ff
        /*0270*/ 	.word	0x00030868
        /*0274*/ 	.short	0x0100
        /*0276*/ 	.byte	0x08
	.zero		1


	//   ....[10]....
        /*0278*/ 	.word	0x000005f0
        /*027c*/ 	.word	0x000000ff
        /*0280*/ 	.word	0x00030870
        /*0284*/ 	.short	0x0100
        /*0286*/ 	.byte	0x06
	.zero		1


	//   ....[11]....
        /*0288*/ 	.word	0x00000600
        /*028c*/ 	.word	0x000000ff
        /*0290*/ 	.word	0x00030880
        /*0294*/ 	.short	0x0100
        /*0296*/ 	.byte	0x06
	.zero		1


	//   ....[12]....
        /*0298*/ 	.word	0x00000610
        /*029c*/ 	.word	0x000000ff
        /*02a0*/ 	.word	0x00030878
        /*02a4*/ 	.short	0x0100
        /*02a6*/ 	.byte	0x06
	.zero		1


	//   ....[13]....
        /*02a8*/ 	.word	0x00000620
        /*02ac*/ 	.word	0x000000ff
        /*02b0*/ 	.word	0x00030888
        /*02b4*/ 	.short	0x0100
        /*02b6*/ 	.byte	0x06
	.zero		1


	//   ....[14]....
        /*02b8*/ 	.word	0x00000750
        /*02bc*/ 	.word	0x000000ff
        /*02c0*/ 	.word	0x00030890
        /*02c4*/ 	.short	0x0100
        /*02c6*/ 	.byte	0x08
	.zero		1


	//   ....[15]....
        /*02c8*/ 	.word	0x00000760
        /*02cc*/ 	.word	0x000000ff
        /*02d0*/ 	.word	0x000308a0
        /*02d4*/ 	.short	0x0100
        /*02d6*/ 	.byte	0x08
	.zero		1


	//   ....[16]....
        /*02d8*/ 	.word	0x00000770
        /*02dc*/ 	.word	0x000000ff
        /*02e0*/ 	.word	0x00030898
        /*02e4*/ 	.short	0x0100
        /*02e6*/ 	.byte	0x08
	.zero		1


	//   ....[17]....
        /*02e8*/ 	.word	0x00000780
        /*02ec*/ 	.word	0x000000ff
        /*02f0*/ 	.word	0x000308a8
        /*02f4*/ 	.short	0x0100
        /*02f6*/ 	.byte	0x08
	.zero		1


	//   ....[18]....
        /*02f8*/ 	.word	0x000008b0
        /*02fc*/ 	.word	0x000000ff
        /*0300*/ 	.word	0x000308b0
        /*0304*/ 	.short	0x0100
        /*0306*/ 	.byte	0x08
	.zero		1


	//   ....[19]....
        /*0308*/ 	.word	0x000008c0
        /*030c*/ 	.word	0x000000ff
        /*0310*/ 	.word	0x000308c0
        /*0314*/ 	.short	0x0100
        /*0316*/ 	.byte	0x08
	.zero		1


	//   ....[20]....
        /*0318*/ 	.word	0x000008d0
        /*031c*/ 	.word	0x000000ff
        /*0320*/ 	.word	0x000308b8
        /*0324*/ 	.short	0x0100
        /*0326*/ 	.byte	0x08
	.zero		1


	//   ....[21]....
        /*0328*/ 	.word	0x000008e0
        /*032c*/ 	.word	0x000000ff
        /*0330*/ 	.word	0x000308c8
        /*0334*/ 	.short	0x0100
        /*0336*/ 	.byte	0x08
	.zero		1


	//   ....[22]....
        /*0338*/ 	.word	0x00001290
        /*033c*/ 	.word	0x000000ff
        /*0340*/ 	.word	0x00030800
        /*0344*/ 	.short	0x010a
        /*0346*/ 	.byte	0x28
	.zero		1


	//   ....[23]....
        /*0348*/ 	.word	0x00001320
        /*034c*/ 	.word	0x00000003
        /*0350*/ 	.word	0x00030830
        /*0354*/ 	.short	0x010a
        /*0356*/ 	.byte	0x3f
	.zero		1


	//   ....[24]....
        /*0358*/ 	.word	0x000013b0
        /*035c*/ 	.word	0x00000003
        /*0360*/ 	.word	0x00030830
        /*0364*/ 	.short	0x010a
        /*0366*/ 	.byte	0x3f
	.zero		1


	//   ....[25]....
        /*0368*/ 	.word	0x000039e0
        /*036c*/ 	.word	0x00000005
        /*0370*/ 	.word	0x00000000
        /*0374*/ 	.short	0x0101
        /*0376*/ 	.byte	0x3f
	.zero		1


	//   ....[26]....
        /*0378*/ 	.word	0x00004d00
        /*037c*/ 	.word	0x000000ff
        /*0380*/ 	.word	0x00030830
        /*0384*/ 	.short	0x010a
        /*0386*/ 	.byte	0x0a
	.zero		1


	//   ....[27]....
        /*0388*/ 	.word	0x00004d40
        /*038c*/ 	.word	0x000000ff
        /*0390*/ 	.word	0x00030830
        /*0394*/ 	.short	0x010a
        /*0396*/ 	.byte	0x0a
	.zero		1


	//   ....[28]....
        /*0398*/ 	.word	0x00004f40
        /*039c*/ 	.word	0x000000ff
        /*03a0*/ 	.word	0x00030850
        /*03a4*/ 	.short	0x010a
        /*03a6*/ 	.byte	0x0a
	.zero		1


	//   ....[29]....
        /*03a8*/ 	.word	0x00004f80
        /*03ac*/ 	.word	0x000000ff
        /*03b0*/ 	.word	0x00030850
        /*03b4*/ 	.short	0x010a
        /*03b6*/ 	.byte	0x0a
	.zero		1


	//   ....[30]....
        /*03b8*/ 	.word	0x000070e0
        /*03bc*/ 	.word	0x00000067
        /*03c0*/ 	.word	0x00000000
        /*03c4*/ 	.short	0x0101
        /*03c6*/ 	.byte	0x3f
	.zero		1


	//   ....[31]....
        /*03c8*/ 	.word	0x00007270
        /*03cc*/ 	.word	0x0000000a
        /*03d0*/ 	.word	0x00000000
        /*03d4*/ 	.short	0x0101
        /*03d6*/ 	.byte	0x3f
	.zero		1


	//   ....[32]....
        /*03d8*/ 	.word	0x00008260
        /*03dc*/ 	.word	0x000000ff
        /*03e0*/ 	.word	0x00030850
        /*03e4*/ 	.short	0x010a
        /*03e6*/ 	.byte	0x0c
	.zero		1


	//   ....[33]....
        /*03e8*/ 	.word	0x000082a0
        /*03ec*/ 	.word	0x000000ff
        /*03f0*/ 	.word	0x00030850
        /*03f4*/ 	.short	0x010a
        /*03f6*/ 	.byte	0x0c
	.zero		1


	//   ....[34]....
        /*03f8*/ 	.word	0x00008dc0
        /*03fc*/ 	.word	0x0000000c
        /*0400*/ 	.word	0x00000000
        /*0404*/ 	.short	0x0101
        /*0406*/ 	.byte	0x3f
	.zero		1


	//   ....[35]....
        /*0408*/ 	.word	0x00009300
        /*040c*/ 	.word	0x000000ff
        /*0410*/ 	.word	0x00000000
        /*0414*/ 	.short	0x0101
        /*0416*/ 	.byte	0x06
	.zero		1


	//   ....[36]....
        /*0418*/ 	.word	0x00009ec0
        /*041c*/ 	.word	0x00000007
        /*0420*/ 	.word	0x00030840
        /*0424*/ 	.short	0x010a
        /*0426*/ 	.byte	0x3f
	.zero		1


	//   ....[37]....
        /*0428*/ 	.word	0x0000a1a0
        /*042c*/ 	.word	0x00000019
        /*0430*/ 	.word	0x00030820
        /*0434*/ 	.short	0x010a
        /*0436*/ 	.byte	0x3f
	.zero		1


	//   ....[38]....
        /*0438*/ 	.word	0x0000a430
        /*043c*/ 	.word	0x00000005
        /*0440*/ 	.word	0x00030840
        /*0444*/ 	.short	0x010a
        /*0446*/ 	.byte	0x3f
	.zero		1


	//   ....[39]....
        /*0448*/ 	.word	0x0000a5d0
        /*044c*/ 	.word	0x00000004
        /*0450*/ 	.word	0x00000060
        /*0454*/ 	.short	0x010a
        /*0456*/ 	.byte	0x3f
	.zero		1


	//   ....[40]....
        /*0458*/ 	.word	0x0000aa20
        /*045c*/ 	.word	0x00000006
        /*0460*/ 	.word	0x00030840
        /*0464*/ 	.short	0x010a
        /*0466*/ 	.byte	0x3f
	.zero		1


	//   ....[41]....
        /*0468*/ 	.word	0x0000abc0
        /*046c*/ 	.word	0x00000006
        /*0470*/ 	.word	0x00000060
        /*0474*/ 	.short	0x010a
        /*0476*/ 	.byte	0x3f
	.zero		1


	//   ....[42]....
        /*0478*/ 	.word	0x0000af70
        /*047c*/ 	.word	0x00000005
        /*0480*/ 	.word	0x00030840
        /*0484*/ 	.short	0x010a
        /*0486*/ 	.byte	0x3f
	.zero		1


	//   ....[43]....
        /*0488*/ 	.word	0x0000b120
        /*048c*/ 	.word	0x00000005
        /*0490*/ 	.word	0x00000060
        /*0494*/ 	.short	0x010a
        /*0496*/ 	.byte	0x3f
	.zero		1


	//   ....[44]....
        /*0498*/ 	.word	0x0000b370
        /*049c*/ 	.word	0x00000005
        /*04a0*/ 	.word	0x00030860
        /*04a4*/ 	.short	0x010a
        /*04a6*/ 	.byte	0x3f
	.zero		1


	//   ....[45]....
        /*04a8*/ 	.word	0x0000b610
        /*04ac*/ 	.word	0x00000008
        /*04b0*/ 	.word	0x00030820
        /*04b4*/ 	.short	0x010a
        /*04b6*/ 	.byte	0x3f
	.zero		1


	//   ....[46]....
        /*04b8*/ 	.word	0x0000b770
        /*04bc*/ 	.word	0x00000005
        /*04c0*/ 	.word	0x00000000
        /*04c4*/ 	.short	0x010a
        /*04c6*/ 	.byte	0x3f
	.zero		1


	//   ....[47]....
        /*04c8*/ 	.word	0x0000b7e0
        /*04cc*/ 	.word	0x00000003
        /*04d0*/ 	.word	0x00000000
        /*04d4*/ 	.short	0x010a
        /*04d6*/ 	.byte	0x3f
	.zero		1


	//   ....[48]....
        /*04d8*/ 	.word	0x0000b840
        /*04dc*/ 	.word	0x00000005
        /*04e0*/ 	.word	0x00000000
        /*04e4*/ 	.short	0x010a
        /*04e6*/ 	.byte	0x3f
	.zero		1


	//   ....[49]....
        /*04e8*/ 	.word	0x0000b870
        /*04ec*/ 	.word	0x00000003
        /*04f0*/ 	.word	0x00000000
        /*04f4*/ 	.short	0x010a
        /*04f6*/ 	.byte	0x3f
	.zero		1


	//   ....[50]....
        /*04f8*/ 	.word	0x0000b8e0
        /*04fc*/ 	.word	0x00000003
        /*0500*/ 	.word	0x00030800
        /*0504*/ 	.short	0x010a
        /*0506*/ 	.byte	0x3f
	.zero		1


	//   ....[51]....
        /*0508*/ 	.word	0x0000b930
        /*050c*/ 	.word	0x00000003
        /*0510*/ 	.word	0x00030830
        /*0514*/ 	.short	0x010a
        /*0516*/ 	.byte	0x3f
	.zero		1


	//   ....[52]....
        /*0518*/ 	.word	0x0000b990
        /*051c*/ 	.word	0x0000000b
        /*0520*/ 	.word	0x00030830
        /*0524*/ 	.short	0x010a
        /*0526*/ 	.byte	0x3f
	.zero		1


	//   ....[53]....
        /*0528*/ 	.word	0x0000b9f0
        /*052c*/ 	.word	0x0000000b
        /*0530*/ 	.word	0x00030850
        /*0534*/ 	.short	0x010a
        /*0536*/ 	.byte	0x3f
	.zero		1


	//   ....[54]....
        /*0538*/ 	.word	0x0000ba50
        /*053c*/ 	.word	0x00000004
        /*0540*/ 	.word	0x00030850
        /*0544*/ 	.short	0x010a
        /*0546*/ 	.byte	0x3f
	.zero		1


	//   ....[55]....
        /*0548*/ 	.word	0x0000bbc0
        /*054c*/ 	.word	0x00000007
        /*0550*/ 	.word	0x00030840
        /*0554*/ 	.short	0x010a
        /*0556*/ 	.byte	0x3f
	.zero		1


	//   ....[56]....
        /*0558*/ 	.word	0x0000bc10
        /*055c*/ 	.word	0x00000019
        /*0560*/ 	.word	0x00030820
        /*0564*/ 	.short	0x010a
        /*0566*/ 	.byte	0x3f
	.zero		1


	//   ....[57]....
        /*0568*/ 	.word	0x0000bc60
        /*056c*/ 	.word	0x00000005
        /*0570*/ 	.word	0x00030840
        /*0574*/ 	.short	0x010a
        /*0576*/ 	.byte	0x3f
	.zero		1


	//   ....[58]....
        /*0578*/ 	.word	0x0000bcb0
        /*057c*/ 	.word	0x00000004
        /*0580*/ 	.word	0x00000060
        /*0584*/ 	.short	0x010a
        /*0586*/ 	.byte	0x3f
	.zero		1


	//   ....[59]....
        /*0588*/ 	.word	0x0000bd00
        /*058c*/ 	.word	0x00000006
        /*0590*/ 	.word	0x00030840
        /*0594*/ 	.short	0x010a
        /*0596*/ 	.byte	0x3f
	.zero		1


	//   ....[60]....
        /*0598*/ 	.word	0x0000bd50
        /*059c*/ 	.word	0x00000006
        /*05a0*/ 	.word	0x00000060
        /*05a4*/ 	.short	0x010a
        /*05a6*/ 	.byte	0x3f
	.zero		1


	//   ....[61]....
        /*05a8*/ 	.word	0x0000bda0
        /*05ac*/ 	.word	0x00000005
        /*05b0*/ 	.word	0x00030840
        /*05b4*/ 	.short	0x010a
        /*05b6*/ 	.byte	0x3f
	.zero		1


	//   ....[62]....
        /*05b8*/ 	.word	0x0000bdf0
        /*05bc*/ 	.word	0x00000005
        /*05c0*/ 	.word	0x00000060
        /*05c4*/ 	.short	0x010a
        /*05c6*/ 	.byte	0x3f
	.zero		1


	//   ....[63]....
        /*05c8*/ 	.word	0x0000be40
        /*05cc*/ 	.word	0x00000005
        /*05d0*/ 	.word	0x00030860
        /*05d4*/ 	.short	0x010a
        /*05d6*/ 	.byte	0x3f
	.zero		1


	//   ....[64]....
        /*05d8*/ 	.word	0x0000be90
        /*05dc*/ 	.word	0x00000008
        /*05e0*/ 	.word	0x00030820
        /*05e4*/ 	.short	0x010a
        /*05e6*/ 	.byte	0x3f
	.zero		1


	//   ....[65]....
        /*05e8*/ 	.word	0x0000c000
        /*05ec*/ 	.word	0x00000005
        /*05f0*/ 	.word	0x00000000
        /*05f4*/ 	.short	0x010a
        /*05f6*/ 	.byte	0x3f
	.zero		1


	//   ....[66]....
        /*05f8*/ 	.word	0x0000c050
        /*05fc*/ 	.word	0x00000003
        /*0600*/ 	.word	0x00000000
        /*0604*/ 	.short	0x010a
        /*0606*/ 	.byte	0x3f
	.zero		1


	//   ....[67]....
        /*0608*/ 	.word	0x0000c0a0
        /*060c*/ 	.word	0x00000005
        /*0610*/ 	.word	0x00000000
        /*0614*/ 	.short	0x010a
        /*0616*/ 	.byte	0x3f
	.zero		1


	//----- nvinfo : EIATTR_NUM_MBARRIERS
	.align		4
.L_93:
        /*0618*/ 	.byte	0x03, 0x38
        /*061a*/ 	.short	0x0016


	//----- nvinfo : EIATTR_EXIT_INSTR_OFFSETS
	.align		4
        /*061c*/ 	.byte	0x04, 0x1c
        /*061e*/ 	.short	(.L_95 - .L_94)


	//   ....[0]....
.L_94:
        /*0620*/ 	.word	0x00000a30


	//   ....[1]....
        /*0624*/ 	.word	0x000093b0


	//   ....[2]....
        /*0628*/ 	.word	0x00009410


	//   ....[3]....
        /*062c*/ 	.word	0x0000b8c0


	//----- nvinfo : EIATTR_MAX_THREADS
	.align		4
.L_95:
        /*0630*/ 	.byte	0x04, 0x05
        /*0632*/ 	.short	(.L_97 - .L_96)
.L_96:
        /*0634*/ 	.word	0x00000200
        /*0638*/ 	.word	0x00000001
        /*063c*/ 	.word	0x00000001


	//----- nvinfo : EIATTR_CRS_STACK_SIZE
	.align		4
.L_97:
        /*0640*/ 	.byte	0x04, 0x1e
        /*0642*/ 	.short	(.L_99 - .L_98)
.L_98:
        /*0644*/ 	.word	0x00000000


	//----- nvinfo : EIATTR_CBANK_PARAM_SIZE
	.align		4
.L_99:
        /*0648*/ 	.byte	0x03, 0x19
        /*064a*/ 	.short	0x0bf0


	//----- nvinfo : EIATTR_PARAM_CBANK
	.align		4
        /*064c*/ 	.byte	0x04, 0x0a
        /*064e*/ 	.short	(.L_101 - .L_100)
	.align		4
.L_100:
        /*0650*/ 	.word	index@(.nv.constant0._ZN7cutlass13device_kernelIN5flash11enable_sm90INS1_16FlashAttnFwdSm90INS1_25CollectiveMainloopFwdSm90ILi2EN4cute5tupleIJNS5_1CILi1EEES8_S8_EEENS6_IJNS7_ILi192EEESA_NS7_ILi64EEEEEELi64ENS_6half_tEfNS_4arch4Sm90ELb0ELb0ELb1ELb0ELb0ELb0ELb0ELb0ELb1ELb0ELb0ELb0EEENS1_21CollectiveEpilogueFwdINS6_IJSA_SB_SA_EEES9_SD_SF_Li384ELb0ELb0ELb0ELb0EEENS1_29StaticPersistentTileSchedulerILb0EEEEEEEEEvNT_6ParamsE)
        /*0654*/ 	.short	0x0210
        /*0656*/ 	.short	0x0bf0


	//----- nvinfo : EIATTR_SW_WAR
	.align		4
.L_101:
        /*0658*/ 	.byte	0x04, 0x36
        /*065a*/ 	.short	(.L_103 - .L_102)
.L_102:
        /*065c*/ 	.word	0x00000008
.L_103:


//--------------------- .nv.info._ZN7cutlass13device_kernelIN5flash11enable_sm90INS1_16FlashAttnFwdSm90INS1_25CollectiveMainloopFwdSm90ILi2EN4cute5tupleIJNS5_1CILi1EEES8_S8_EEENS6_IJNS7_ILi192EEESA_NS7_ILi64EEEEEELi64ENS_6half_tEfNS_4arch4Sm90ELb0ELb0ELb1ELb1ELb0ELb0ELb0ELb0ELb1ELb0ELb0ELb0EEENS1_21CollectiveEpilogueFwdINS6_IJSA_SB_SA_EEES9_SD_SF_Li384ELb1ELb0ELb0ELb0EEENS1_36VarlenDynamicPersistentTileSchedulerILi192ELi192ELi384ELi32ELb0ELb0ELb1ELb0ELb1ELb1EEEEEEEEEvNT_6ParamsE --------------------------
	.section	.nv.info._ZN7cutlass13device_kernelIN5flash11enable_sm90INS1_16FlashAttnFwdSm90INS1_25CollectiveMainloopFwdSm90ILi2EN4cute5tupleIJNS5_1CILi1EEES8_S8_EEENS6_IJNS7_ILi192EEESA_NS7_ILi64EEEEEELi64ENS_6half_tEfNS_4arch4Sm90ELb0ELb0ELb1ELb1ELb0ELb0ELb0ELb0ELb1ELb0ELb0ELb0EEENS1_21CollectiveEpilogueFwdINS6_IJSA_SB_SA_EEES9_SD_SF_Li384ELb1ELb0ELb0ELb0EEENS1_36VarlenDynamicPersistentTileSchedulerILi192ELi192ELi384ELi32ELb0ELb0ELb1ELb0ELb1ELb1EEEEEEEEEvNT_6ParamsE,"",@"SHT_CUDA_INFO"
	.sectionflags	@""
	.align	4


	//----- nvinfo : EIATTR_CUDA_API_VERSION
	.align		4
        /*0000*/ 	.byte	0x04, 0x37
        /*0002*/ 	.short	(.L_105 - .L_104)
.L_104:
        /*0004*/ 	.word	0x00000082


	//----- nvinfo : EIATTR_KPARAM_INFO
	.align		4
.L_105:
        /*0008*/ 	.byte	0x04, 0x17
        /*000a*/ 	.short	(.L_107 - .L_106)
.L_106:
        /*000c*/ 	.word	0x00000000
        /*0010*/ 	.short	0x0000
        /*0012*/ 	.short	0x0070
        /*0014*/ 	.byte	0x00, 0xf0, 0x01, 0x28


	//----- nvinfo : EIATTR_SPARSE_MMA_MASK
	.align		4
.L_107:
        /*0018*/ 	.byte	0x03, 0x50
        /*001a*/ 	.short	0x0000


	//----- nvinfo : EIATTR_MAXREG_COUNT
	.align		4
        /*001c*/ 	.byte	0x03, 0x1b
        /*001e*/ 	.short	0x0080


	//----- nvinfo : EIATTR_NUM_BARRIERS
	.align		4
        /*0020*/ 	.byte	0x02, 0x4c
        /*0022*/ 	.byte	0x10
	.zero		1


	//----- nvinfo : EIATTR_EXTERNS
	.align		4
        /*0024*/ 	.byte	0x04, 0x0f
        /*0026*/ 	.short	(.L_109 - .L_108)


	//   ....[0]....
	.align		4
.L_108:
        /*0028*/ 	.word	index@(__assertfail)


	//----- nvinfo : EIATTR_ANNOTATIONS
	.align		4
.L_109:
        /*002c*/ 	.byte	0x04, 0x55
        /*002e*/ 	.short	(.L_111 - .L_110)


	//   ....[0]....
.L_110:
        /* <DEDUP_REMOVED lines=16> */
        /*0124*/ 	.byte	0xb0, 0xe4, 0x00, 0x00


	//----- nvinfo : EIATTR_MERCURY_ISA_VERSION
	.align		4
.L_111:
        /*0128*/ 	.byte	0x03, 0x5f
        /*012a*/ 	.short	0x0101


	//----- nvinfo : EIATTR_UNUSED_LOAD_BYTE_OFFSET
	.align		4
        /*012c*/ 	.byte	0x04, 0x44
        /*012e*/ 	.short	(.L_113 - .L_112)


	//   ....[0]....
.L_112:
        /*0130*/ 	.word	0x00000a80
        /*0134*/ 	.word	0x0000fff0


	//   ....[1]....
        /*0138*/ 	.word	0x00009120
        /*013c*/ 	.word	0x0000fff0


	//----- nvinfo : EIATTR_INT_WARP_WIDE_INSTR_OFFSETS
	.align		4
.L_113:
        /*0140*/ 	.byte	0x04, 0x31
        /*0142*/ 	.short	(.L_115 - .L_114)


	//   ....[0]....
.L_114:
        /*0144*/ 	.word	0x00000160


	//   ....[1]....
        /*0148*/ 	.word	0x000001a0


	//   ....[2]....
        /*014c*/ 	.word	0x00000210


	//   ....[3]....
        /*0150*/ 	.word	0x0000b8a0


	//   ....[4]....
        /*0154*/ 	.word	0x0000b930


	//   ....[5]....
        /*0158*/ 	.word	0x0000bd80


	//   ....[6]....
        /*015c*/ 	.word	0x0000bdb0


	//   ....[7]....
        /*0160*/ 	.word	0x0000d810


	//   ....[8]....
        /*0164*/ 	.word	0x0000d8a0


	//----- nvinfo : EIATTR_COOP_GROUP_MASK_REGIDS
	.align		4
.L_115:
        /*0168*/ 	.byte	0x04, 0x29
        /*016a*/ 	.short	(.L_117 - .L_116)


	//   ....[0]....
.L_116:
        /*016c*/ 	.word	0xffffffff


	//   ....[1]....
        /*0170*/ 	.word	0xffffffff


	//   ....[2]....
        /*0174*/ 	.word	0xffffffff


	//   ....[3]....
        /*0178*/ 	.word	0xffffffff


	//   ....[4]....
        /*017c*/ 	.word	0xffffffff


	//   ....[5]....
        /*0180*/ 	.word	0xffffffff


	//   ....[6]....
        /*0184*/ 	.word	0xffffffff


	//   ....[7]....
        /*0188*/ 	.word	0xffffffff


	//   ....[8]....
        /*018c*/ 	.word	0xffffffff


	//   ....[9]....
        /*0190*/ 	.word	0xffffffff


	//   ....[10]....
        /*0194*/ 	.word	0xffffffff


	//   ....[11]....
        /*0198*/ 	.word	0xffffffff


	//   ....[12]....
        /*019c*/ 	.word	0xffffffff


	//   ....[13]....
        /*01a0*/ 	.word	0xffffffff


	//   ....[14]....
        /*01a4*/ 	.word	0xffffffff


	//   ....[15]....
        /*01a8*/ 	.word	0xffffffff


	//   ....[16]....
        /*01ac*/ 	.word	0xffffffff


	//   ....[17]....
        /*01b0*/ 	.word	0xffffffff


	//   ....[18]....
        /*01b4*/ 	.word	0xffffffff


	//   ....[19]....
        /*01b8*/ 	.word	0xffffffff


	//   ....[20]....
        /*01bc*/ 	.word	0xffffffff


	//   ....[21]....
        /*01c0*/ 	.word	0xffffffff


	//   ....[22]....
        /*01c4*/ 	.word	0xffffffff


	//   ....[23]....
        /*01c8*/ 	.word	0xffffffff


	//   ....[24]....
        /*01cc*/ 	.word	0xffffffff


	//   ....[25]....
        /*01d0*/ 	.word	0xffffffff


	//   ....[26]....
        /*01d4*/ 	.word	0xffffffff


	//   ....[27]....
        /*01d8*/ 	.word	0xffffffff


	//   ....[28]....
        /*01dc*/ 	.word	0xffffffff


	//   ....[29]....
        /*01e0*/ 	.word	0xffffffff


	//   ....[30]....
        /*01e4*/ 	.word	0xffffffff


	//   ....[31]....
        /*01e8*/ 	.word	0xffffffff


	//   ....[32]....
        /*01ec*/ 	.word	0xffffffff


	//   ....[33]....
        /*01f0*/ 	.word	0xffffffff


	//   ....[34]....
        /*01f4*/ 	.word	0xffffffff


	//   ....[35]....
        /*01f8*/ 	.word	0xffffffff


	//   ....[36]....
        /*01fc*/ 	.word	0xffffffff


	//   ....[37]....
        /*0200*/ 	.word	0xffffffff


	//   ....[38]....
        /*0204*/ 	.word	0xffffffff


	//   ....[39]....
        /*0208*/ 	.word	0xffffffff


	//   ....[40]....
        /*020c*/ 	.word	0xffffffff


	//   ....[41]....
        /*0210*/ 	.word	0xffffffff


	//   ....[42]....
        /*0214*/ 	.word	0xffffffff


	//   ....[43]....
        /*0218*/ 	.word	0xffffffff


	//   ....[44]....
        /*021c*/ 	.word	0xffffffff


	//   ....[45]....
        /*0220*/ 	.word	0xffffffff


	//   ....[46]....
        /*0224*/ 	.word	0xffffffff


	//   ....[47]....
        /*0228*/ 	.word	0xffffffff


	//   ....[48]....
        /*022c*/ 	.word	0xffffffff


	//   ....[49]....
        /*0230*/ 	.word	0xffffffff


	//   ....[50]....
        /*0234*/ 	.word	0xffffffff


	//   ....[51]....
        /*0238*/ 	.word	0xffffffff


	//   ....[52]....
        /*023c*/ 	.word	0xffffffff


	//   ....[53]....
        /*0240*/ 	.word	0xffffffff


	//   ....[54]....
        /*0244*/ 	.word	0xffffffff


	//   ....[55]....
        /*0248*/ 	.word	0xffffffff


	//   ....[56]....
        /*024c*/ 	.word	0x0500000f


	//   ....[57]....
        /*0250*/ 	.word	0x0500000f


	//   ....[58]....
        /*0254*/ 	.word	0x0500000f


	//   ....[59]....
        /*0258*/ 	.word	0x0500000f


	//   ....[60]....
        /*025c*/ 	.word	0x0500000f


	//   ....[61]....
        /*0260*/ 	.word	0x0500000f


	//   ....[62]....
        /*0264*/ 	.word	0x0500000f


	//   ....[63]....
        /*0268*/ 	.word	0x0500000f


	//   ....[64]....
        /*026c*/ 	.word	0x0500000f


	//   ....[65]....
        /*0270*/ 	.word	0x0500000f


	//   ....[66]....
        /*0274*/ 	.word	0x0500000f


	//   ....[67]....
        /*0278*/ 	.word	0x0500000f


	//   ....[68]....
        /*027c*/ 	.word	0x0500000f


	//   ....[69]....
        /*0280*/ 	.word	0x0500000f


	//   ....[70]....
        /*0284*/ 	.word	0x0500000f


	//   ....[71]....
        /*0288*/ 	.word	0x0500000f


	//   ....[72]....
        /*028c*/ 	.word	0x0500000f


	//   ....[73]....
        /*0290*/ 	.word	0x0500000f


	//   ....[74]....
        /*0294*/ 	.word	0x0500000f


	//----- nvinfo : EIATTR_COOP_GROUP_INSTR_OFFSETS
	.align		4
.L_117:
        /*0298*/ 	.byte	0x04, 0x28
        /*029a*/ 	.short	(.L_119 - .L_118)


	//   ....[0]....
.L_118:
        /*029c*/ 	.word	0x00000070


	//   ....[1]....
        /*02a0*/ 	.word	0x00000170


	//   ....[2]....
        /*02a4*/ 	.word	0x000001c0


	//   ....[3]....
        /*02a8*/ 	.word	0x000003f0


	//   ....[4]....
        /*02ac*/ 	.word	0x00000550


	//   ....[5]....
        /*02b0*/ 	.word	0x00000670


	//   ....[6]....
        /*02b4*/ 	.word	0x000007d0


	//   ....[7]....
        /*02b8*/ 	.word	0x000014f0


	//   ....[8]....
        /*02bc*/ 	.word	0x000031a0


	//   ....[9]....
        /*02c0*/ 	.word	0x000031c0


	//   ....[10]....
        /*02c4*/ 	.word	0x000036d0


	//   ....[11]....
        /*02c8*/ 	.word	0x00003740


	//   ....[12]....
        /*02cc*/ 	.word	0x00004e80


	//   ....[13]....
        /*02d0*/ 	.word	0x00006990


	//   ....[14]....
        /*02d4*/ 	.word	0x00006ae0


	//   ....[15]....
        /*02d8*/ 	.word	0x00006b00


	//   ....[16]....
        /*02dc*/ 	.word	0x00006bf0


	//   ....[17]....
        /*02e0*/ 	.word	0x000085e0


	//   ....[18]....
        /*02e4*/ 	.word	0x000086f0


	//   ....[19]....
        /*02e8*/ 	.word	0x00008730


	//   ....[20]....
        /*02ec*/ 	.word	0x00008870


	//   ....[21]....
        /*02f0*/ 	.word	0x000088a0


	//   ....[22]....
        /*02f4*/ 	.word	0x0000aac0


	//   ....[23]....
        /*02f8*/ 	.word	0x0000ac40


	//   ....[24]....
        /*02fc*/ 	.word	0x0000ac70


	//   ....[25]....
        /*0300*/ 	.word	0x0000acb0


	//   ....[26]....
        /*0304*/ 	.word	0x0000ad20


	//   ....[27]....
        /*0308*/ 	.word	0x0000ad80


	//   ....[28]....
        /*030c*/ 	.word	0x0000adc0


	//   ....[29]....
        /*0310*/ 	.word	0x0000af40


	//   ....[30]....
        /*0314*/ 	.word	0x0000afa0


	//   ....[31]....
        /*0318*/ 	.word	0x0000afe0


	//   ....[32]....
        /*031c*/ 	.word	0x0000b020


	//   ....[33]....
        /*0320*/ 	.word	0x0000b050


	//   ....[34]....
        /*0324*/ 	.word	0x0000b080


	//   ....[35]....
        /*0328*/ 	.word	0x0000b100


	//   ....[36]....
        /*032c*/ 	.word	0x0000b130


	//   ....[37]....
        /*0330*/ 	.word	0x0000b1b0


	//   ....[38]....
        /*0334*/ 	.word	0x0000db60


	//   ....[39]....
        /*0338*/ 	.word	0x0000db70


	//   ....[40]....
        /*033c*/ 	.word	0x0000dc60


	//   ....[41]....
        /*0340*/ 	.word	0x0000dcc0


	//   ....[42]....
        /*0344*/ 	.word	0x0000dd00


	//   ....[43]....
        /*0348*/ 	.word	0x0000dd40


	//   ....[44]....
        /*034c*/ 	.word	0x0000dd70


	//   ....[45]....
        /*0350*/ 	.word	0x0000dda0


	//   ....[46]....
        /*0354*/ 	.word	0x0000df10


	//   ....[47]....
        /*0358*/ 	.word	0x0000df70


	//   ....[48]....
        /*035c*/ 	.word	0x0000dfb0


	//   ....[49]....
        /*0360*/ 	.word	0x0000dff0


	//   ....[50]....
        /*0364*/ 	.word	0x0000e020


	//   ....[51]....
        /*0368*/ 	.word	0x0000e050


	//   ....[52]....
        /*036c*/ 	.word	0x0000e110


	//   ....[53]....
        /*0370*/ 	.word	0x0000e130


	//   ....[54]....
        /*0374*/ 	.word	0x0000e1a0


	//   ....[55]....
        /*0378*/ 	.word	0x0000e5d0


	//   ....[56]....
        /*037c*/ 	.word	0x0000eab0


	//   ....[57]....
        /*0380*/ 	.word	0x0000eea0


	//   ....[58]....
        /*0384*/ 	.word	0x0000ef30


	//   ....[59]....
        /*0388*/ 	.word	0x0000efd0


	//   ....[60]....
        /*038c*/ 	.word	0x0000f080


	//   ....[61]....
        /*0390*/ 	.word	0x0000f100


	//   ....[62]....
        /*0394*/ 	.word	0x0000f180


	//   ....[63]....
        /*0398*/ 	.word	0x0000f200


	//   ....[64]....
        /*039c*/ 	.word	0x0000f280


	//   ....[65]....
        /*03a0*/ 	.word	0x0000f310


	//   ....[66]....
        /*03a4*/ 	.word	0x0000f3c0


	//   ....[67]....
        /*03a8*/ 	.word	0x0000f440


	//   ....[68]....
        /*03ac*/ 	.word	0x0000f4c0


	//   ....[69]....
        /*03b0*/ 	.word	0x0000f540


	//   ....[70]....
        /*03b4*/ 	.word	0x0000f5c0


	//   ....[71]....
        /*03b8*/ 	.word	0x0000f630


	//   ....[72]....
        /*03bc*/ 	.word	0x0000f6d0


	//   ....[73]....
        /*03c0*/ 	.word	0x0000f760


	//   ....[74]....
        /*03c4*/ 	.word	0x0000f880


	//----- nvinfo : EIATTR_REG_RECONFIG
	.align		4
.L_119:
        /*03c8*/ 	.byte	0x01, 0x54
	.zero		2


	//----- nvinfo : EIATTR_SYSCALL_OFFSETS
	.align		4
        /*03cc*/ 	.byte	0x04, 0x46
        /*03ce*/ 	.short	(.L_121 - .L_120)


	//   ....[0]....
.L_120:
        /*03d0*/ 	.word	0x00001640


	//   ....[1]....
        /*03d4*/ 	.word	0x0000bab0


	//   ....[2]....
        /*03d8*/ 	.word	0x0000bbe0


	//   ....[3]....
        /*03dc*/ 	.word	0x0000bce0


	//----- nvinfo : EIATTR_MBARRIER_INSTR_OFFSETS
	.align		4
.L_121:
        /*03e0*/ 	.byte	0x04, 0x39
        /*03e2*/ 	.short	(.L_123 - .L_122)


	//   ....[0]....
.L_122:
        /*03e4*/ 	.word	0x000002a0
        /*03e8*/ 	.word	0x000000ff
        /*03ec*/ 	.word	0x00030800
        /*03f0*/ 	.short	0x0100
        /*03f2*/ 	.byte	0x08
	.zero		1


	//   ....[1]....
        /*03f4*/ 	.word	0x000002b0
        /*03f8*/ 	.word	0x000000ff
        /*03fc*/ 	.word	0x00030820
        /*0400*/ 	.short	0x0100
        /*0402*/ 	.byte	0x08
	.zero		1


	//   ....[2]....
        /*0404*/ 	.word	0x000003a0
        /*0408*/ 	.word	0x000000ff
        /*040c*/ 	.word	0x00030830
        /*0410*/ 	.short	0x0100
        /*0412*/ 	.byte	0x08
	.zero		1


	//   ....[3]....
        /*0414*/ 	.word	0x000003b0
        /*0418*/ 	.word	0x000000ff
        /*041c*/ 	.word	0x00030840
        /*0420*/ 	.short	0x0100
        /*0422*/ 	.byte	0x08
	.zero		1


	//   ....[4]....
        /*0424*/ 	.word	0x000003c0
        /*0428*/ 	.word	0x000000ff
        /*042c*/ 	.word	0x00030838
        /*0430*/ 	.short	0x0100
        /*0432*/ 	.byte	0x08
	.zero		1


	//   ....[5]....
        /*0434*/ 	.word	0x000003d0
        /*0438*/ 	.word	0x000000ff
        /*043c*/ 	.word	0x00030848
        /*0440*/ 	.short	0x0100
        /*0442*/ 	.byte	0x08
	.zero		1


	//   ....[6]....
        /*0444*/ 	.word	0x00000500
        /*0448*/ 	.word	0x000000ff
        /*044c*/ 	.word	0x00030850
        /*0450*/ 	.short	0x0100
        /*0452*/ 	.byte	0x08
	.zero		1


	//   ....[7]....
        /*0454*/ 	.word	0x00000510
        /*0458*/ 	.word	0x000000ff
        /*045c*/ 	.word	0x00030860
        /*0460*/ 	.short	0x0100
        /*0462*/ 	.byte	0x08
	.zero		1


	//   ....[8]....
        /*0464*/ 	.word	0x00000520
        /*0468*/ 	.word	0x000000ff
        /*046c*/ 	.word	0x00030858
        /*0470*/ 	.short	0x0100
        /*0472*/ 	.byte	0x08
	.zero		1


	//   ....[9]....
        /*0474*/ 	.word	0x00000530
        /*0478*/ 	.word	0x000000ff
        /*047c*/ 	.word	0x00030868
        /*0480*/ 	.short	0x0100
        /*0482*/ 	.byte	0x08
	.zero		1


	//   ....[10]....
        /*0484*/ 	.word	0x00000620
        /*0488*/ 	.word	0x000000ff
        /*048c*/ 	.word	0x00030870
        /*0490*/ 	.short	0x0100
        /*0492*/ 	.byte	0x06
	.zero		1


	//   ....[11]....
        /*0494*/ 	.word	0x00000630
        /*0498*/ 	.word	0x000000ff
        /*049c*/ 	.word	0x00030880
        /*04a0*/ 	.short	0x0100
        /*04a2*/ 	.byte	0x06
	.zero		1


	//   ....[12]....
        /*04a4*/ 	.word	0x00000640
        /*04a8*/ 	.word	0x000000ff
        /*04ac*/ 	.word	0x00030878
        /*04b0*/ 	.short	0x0100
        /*04b2*/ 	.byte	0x06
	.zero		1


	//   ....[13]....
        /*04b4*/ 	.word	0x00000650
        /*04b8*/ 	.word	0x000000ff
        /*04bc*/ 	.word	0x00030888
        /*04c0*/ 	.short	0x0100
        /*04c2*/ 	.byte	0x06
	.zero		1


	//   ....[14]....
        /*04c4*/ 	.word	0x00000780
        /*04c8*/ 	.word	0x000000ff
        /*04cc*/ 	.word	0x00030890
        /*04d0*/ 	.short	0x0100
        /*04d2*/ 	.byte	0x08
	.zero		1


	//   ....[15]....
        /*04d4*/ 	.word	0x00000790
        /*04d8*/ 	.word	0x000000ff
        /*04dc*/ 	.word	0x000308a0
        /*04e0*/ 	.short	0x0100
        /*04e2*/ 	.byte	0x08
	.zero		1


	//   ....[16]....
        /*04e4*/ 	.word	0x000007a0
        /*04e8*/ 	.word	0x000000ff
        /*04ec*/ 	.word	0x00030898
        /*04f0*/ 	.short	0x0100
        /*04f2*/ 	.byte	0x08
	.zero		1


	//   ....[17]....
        /*04f4*/ 	.word	0x000007b0
        /*04f8*/ 	.word	0x000000ff
        /*04fc*/ 	.word	0x000308a8
        /*0500*/ 	.short	0x0100
        /*0502*/ 	.byte	0x08
	.zero		1


	//   ....[18]....
        /*0504*/ 	.word	0x000008e0
        /*0508*/ 	.word	0x000000ff
        /*050c*/ 	.word	0x000308b0
        /*0510*/ 	.short	0x0100
        /*0512*/ 	.byte	0x08
	.zero		1


	//   ....[19]....
        /*0514*/ 	.word	0x000008f0
        /*0518*/ 	.word	0x000000ff
        /*051c*/ 	.word	0x000308c0
        /*0520*/ 	.short	0x0100
        /*0522*/ 	.byte	0x08
	.zero		1


	//   ....[20]....
        /*0524*/ 	.word	0x00000900
        /*0528*/ 	.word	0x000000ff
        /*052c*/ 	.word	0x000308b8
        /*0530*/ 	.short	0x0100
        /*0532*/ 	.byte	0x08
	.zero		1


	//   ....[21]....
        /*0534*/ 	.word	0x00000910
        /*0538*/ 	.word	0x000000ff
        /*053c*/ 	.word	0x000308c8
        /*0540*/ 	.short	0x0100
        /*0542*/ 	.byte	0x08
	.zero		1


	//   ....[22]....
        /*0544*/ 	.word	0x000016c0
        /*0548*/ 	.word	0x000000ff
        /*054c*/ 	.word	0x00030800
        /*0550*/ 	.short	0x010a
        /*0552*/ 	.byte	0x28
	.zero		1


	//   ....[23]....
        /*0554*/ 	.word	0x00001740
        /*0558*/ 	.word	0x00000000
        /*055c*/ 	.word	0x00030830
        /*0560*/ 	.short	0x010a
        /*0562*/ 	.byte	0x3f
	.zero		1


	//   ....[24]....
        /*0564*/ 	.word	0x000017b0
        /*0568*/ 	.word	0x00000000
        /*056c*/ 	.word	0x00030830
        /*0570*/ 	.short	0x010a
        /*0572*/ 	.byte	0x3f
	.zero		1


	//   ....[25]....
        /*0574*/ 	.word	0x00003b70
        /*0578*/ 	.word	0x00000006
        /*057c*/ 	.word	0x00000000
        /*0580*/ 	.short	0x0101
        /*0582*/ 	.byte	0x3f
	.zero		1


	//   ....[26]....
        /*0584*/ 	.word	0x000050d0
        /*0588*/ 	.word	0x000000ff
        /*058c*/ 	.word	0x00030830
        /*0590*/ 	.short	0x010a
        /*0592*/ 	.byte	0x06
	.zero		1


	//   ....[27]....
        /*0594*/ 	.word	0x00005110
        /*0598*/ 	.word	0x000000ff
        /*059c*/ 	.word	0x00030830
        /*05a0*/ 	.short	0x010a
        /*05a2*/ 	.byte	0x06
	.zero		1


	//   ....[28]....
        /*05a4*/ 	.word	0x00005310
        /*05a8*/ 	.word	0x000000ff
        /*05ac*/ 	.word	0x00030850
        /*05b0*/ 	.short	0x010a
        /*05b2*/ 	.byte	0x06
	.zero		1


	//   ....[29]....
        /*05b4*/ 	.word	0x00005350
        /*05b8*/ 	.word	0x000000ff
        /*05bc*/ 	.word	0x00030850
        /*05c0*/ 	.short	0x010a
        /*05c2*/ 	.byte	0x06
	.zero		1


	//   ....[30]....
        /*05c4*/ 	.word	0x00006cc0
        /*05c8*/ 	.word	0x00000067
        /*05cc*/ 	.word	0x00000000
        /*05d0*/ 	.short	0x0101
        /*05d2*/ 	.byte	0x3f
	.zero		1


	//   ....[31]....
        /*05d4*/ 	.word	0x00006d10
        /*05d8*/ 	.word	0x00000007
        /*05dc*/ 	.word	0x00000000
        /*05e0*/ 	.short	0x0101
        /*05e2*/ 	.byte	0x3f
	.zero		1


	//   ....[32]....
        /*05e4*/ 	.word	0x00008660
        /*05e8*/ 	.word	0x000000ff
        /*05ec*/ 	.word	0x00030850
        /*05f0*/ 	.short	0x010a
        /*05f2*/ 	.byte	0x05
	.zero		1


	//   ....[33]....
        /*05f4*/ 	.word	0x000086a0
        /*05f8*/ 	.word	0x000000ff
        /*05fc*/ 	.word	0x00030850
        /*0600*/ 	.short	0x010a
        /*0602*/ 	.byte	0x05
	.zero		1


	//   ....[34]....
        /*0604*/ 	.word	0x00008ec0
        /*0608*/ 	.word	0x00000006
        /*060c*/ 	.word	0x00000000
        /*0610*/ 	.short	0x0101
        /*0612*/ 	.byte	0x3f
	.zero		1


	//   ....[35]....
        /*0614*/ 	.word	0x00009ca0
        /*0618*/ 	.word	0x000000ff
        /*061c*/ 	.word	0x00000000
        /*0620*/ 	.short	0x0101
        /*0622*/ 	.byte	0x04
	.zero		1


	//   ....[36]....
        /*0624*/ 	.word	0x0000c1a0
        /*0628*/ 	.word	0x00000005
        /*062c*/ 	.word	0x00030840
        /*0630*/ 	.short	0x010a
        /*0632*/ 	.byte	0x3f
	.zero		1


	//   ....[37]....
        /*0634*/ 	.word	0x0000c4f0
        /*0638*/ 	.word	0x0000001a
        /*063c*/ 	.word	0x00030820
        /*0640*/ 	.short	0x010a
        /*0642*/ 	.byte	0x3f
	.zero		1


	//   ....[38]....
        /*0644*/ 	.word	0x0000c7e0
        /*0648*/ 	.word	0x00000003
        /*064c*/ 	.word	0x00030840
        /*0650*/ 	.short	0x010a
        /*0652*/ 	.byte	0x3f
	.zero		1


	//   ....[39]....
        /*0654*/ 	.word	0x0000c9c0
        /*0658*/ 	.word	0x00000002
        /*065c*/ 	.word	0x00000060
        /*0660*/ 	.short	0x010a
        /*0662*/ 	.byte	0x3f
	.zero		1


	//   ....[40]....
        /*0664*/ 	.word	0x0000ce30
        /*0668*/ 	.word	0x00000003
        /*066c*/ 	.word	0x00030840
        /*0670*/ 	.short	0x010a
        /*0672*/ 	.byte	0x3f
	.zero		1


	//   ....[41]....
        /*0674*/ 	.word	0x0000d010
        /*0678*/ 	.word	0x00000003
        /*067c*/ 	.word	0x00000060
        /*0680*/ 	.short	0x010a
        /*0682*/ 	.byte	0x3f
	.zero		1


	//   ....[42]....
        /*0684*/ 	.word	0x0000d3d0
        /*0688*/ 	.word	0x00000002
        /*068c*/ 	.word	0x00030840
        /*0690*/ 	.short	0x010a
        /*0692*/ 	.byte	0x3f
	.zero		1


	//   ....[43]....
        /*0694*/ 	.word	0x0000d5c0
        /*0698*/ 	.word	0x00000002
        /*069c*/ 	.word	0x00000060
        /*06a0*/ 	.short	0x010a
        /*06a2*/ 	.byte	0x3f
	.zero		1


	//   ....[44]....
        /*06a4*/ 	.word	0x0000d910
        /*06a8*/ 	.word	0x00000003
        /*06ac*/ 	.word	0x00030860
        /*06b0*/ 	.short	0x010a
        /*06b2*/ 	.byte	0x3f
	.zero		1


	//   ....[45]....
        /*06b4*/ 	.word	0x0000e550
        /*06b8*/ 	.word	0x00000009
        /*06bc*/ 	.word	0x00030820
        /*06c0*/ 	.short	0x010a
        /*06c2*/ 	.byte	0x3f
	.zero		1


	//   ....[46]....
        /*06c4*/ 	.word	0x0000e6f0
        /*06c8*/ 	.word	0x00000007
        /*06cc*/ 	.word	0x00000000
        /*06d0*/ 	.short	0x010a
        /*06d2*/ 	.byte	0x3f
	.zero		1


	//   ....[47]....
        /*06d4*/ 	.word	0x0000e760
        /*06d8*/ 	.word	0x00000003
        /*06dc*/ 	.word	0x00000000
        /*06e0*/ 	.short	0x010a
        /*06e2*/ 	.byte	0x3f
	.zero		1


	//   ....[48]....
        /*06e4*/ 	.word	0x0000e7c0
        /*06e8*/ 	.word	0x00000005
        /*06ec*/ 	.word	0x00000000
        /*06f0*/ 	.short	0x010a
        /*06f2*/ 	.byte	0x3f
	.zero		1


	//   ....[49]....
        /*06f4*/ 	.word	0x0000e7f0
        /*06f8*/ 	.word	0x00000003
        /*06fc*/ 	.word	0x00000000
        /*0700*/ 	.short	0x010a
        /*0702*/ 	.byte	0x3f
	.zero		1


	//   ....[50]....
        /*0704*/ 	.word	0x0000e860
        /*0708*/ 	.word	0x00000003
        /*070c*/ 	.word	0x00030800
        /*0710*/ 	.short	0x010a
        /*0712*/ 	.byte	0x3f
	.zero		1


	//   ....[51]....
        /*0714*/ 	.word	0x0000e8b0
        /*0718*/ 	.word	0x00000000
        /*071c*/ 	.word	0x00030830
        /*0720*/ 	.short	0x010a
        /*0722*/ 	.byte	0x3f
	.zero		1


	//   ....[52]....
        /*0724*/ 	.word	0x0000e910
        /*0728*/ 	.word	0x00000007
        /*072c*/ 	.word	0x00030830
        /*0730*/ 	.short	0x010a
        /*0732*/ 	.byte	0x3f
	.zero		1


	//   ....[53]....
        /*0734*/ 	.word	0x0000e970
        /*0738*/ 	.word	0x00000007
        /*073c*/ 	.word	0x00030850
        /*0740*/ 	.short	0x010a
        /*0742*/ 	.byte	0x3f
	.zero		1


	//   ....[54]....
        /*0744*/ 	.word	0x0000e9d0
        /*0748*/ 	.word	0x00000003
        /*074c*/ 	.word	0x00030850
        /*0750*/ 	.short	0x010a
        /*0752*/ 	.byte	0x3f
	.zero		1


	//   ....[55]....
        /*0754*/ 	.word	0x0000eb70
        /*0758*/ 	.word	0x00000005
        /*075c*/ 	.word	0x00030840
        /*0760*/ 	.short	0x010a
        /*0762*/ 	.byte	0x3f
	.zero		1


	//   ....[56]....
        /*0764*/ 	.word	0x0000ebc0
        /*0768*/ 	.word	0x0000001a
        /*076c*/ 	.word	0x00030820
        /*0770*/ 	.short	0x010a
        /*0772*/ 	.byte	0x3f
	.zero		1


	//   ....[57]....
        /*0774*/ 	.word	0x0000ec10
        /*0778*/ 	.word	0x00000003
        /*077c*/ 	.word	0x00030840
        /*0780*/ 	.short	0x010a
        /*0782*/ 	.byte	0x3f
	.zero		1


	//   ....[58]....
        /*0784*/ 	.word	0x0000ec60
        /*0788*/ 	.word	0x00000002
        /*078c*/ 	.word	0x00000060
        /*0790*/ 	.short	0x010a
        /*0792*/ 	.byte	0x3f
	.zero		1


	//   ....[59]....
        /*0794*/ 	.word	0x0000ecb0
        /*0798*/ 	.word	0x00000003
        /*079c*/ 	.word	0x00030840
        /*07a0*/ 	.short	0x010a
        /*07a2*/ 	.byte	0x3f
	.zero		1


	//   ....[60]....
        /*07a4*/ 	.word	0x0000ed00
        /*07a8*/ 	.word	0x00000003
        /*07ac*/ 	.word	0x00000060
        /*07b0*/ 	.short	0x010a
        /*07b2*/ 	.byte	0x3f
	.zero		1


	//   ....[61]....
        /*07b4*/ 	.word	0x0000ed50
        /*07b8*/ 	.word	0x00000002
        /*07bc*/ 	.word	0x00030840
        /*07c0*/ 	.short	0x010a
        /*07c2*/ 	.byte	0x3f
	.zero		1


	//   ....[62]....
        /*07c4*/ 	.word	0x0000eda0
        /*07c8*/ 	.word	0x00000002
        /*07cc*/ 	.word	0x00000060
        /*07d0*/ 	.short	0x010a
        /*07d2*/ 	.byte	0x3f
	.zero		1


	//   ....[63]....
        /*07d4*/ 	.word	0x0000edf0
        /*07d8*/ 	.word	0x00000003
        /*07dc*/ 	.word	0x00030860
        /*07e0*/ 	.short	0x010a
        /*07e2*/ 	.byte	0x3f
	.zero		1


	//   ....[64]....
        /*07e4*/ 	.word	0x0000f7a0
        /*07e8*/ 	.word	0x00000009
        /*07ec*/ 	.word	0x00030820
        /*07f0*/ 	.short	0x010a
        /*07f2*/ 	.byte	0x3f
	.zero		1


	//   ....[65]....
        /*07f4*/ 	.word	0x0000f940
        /*07f8*/ 	.word	0x00000007
        /*07fc*/ 	.word	0x00000000
        /*0800*/ 	.short	0x010a
        /*0802*/ 	.byte	0x3f
	.zero		1


	//   ....[66]....
        /*0804*/ 	.word	0x0000f990
        /*0808*/ 	.word	0x00000003
        /*080c*/ 	.word	0x00000000
        /*0810*/ 	.short	0x010a
        /*0812*/ 	.byte	0x3f
	.zero		1


	//   ....[67]....
        /*0814*/ 	.word	0x0000f9e0
        /*0818*/ 	.word	0x00000005
        /*081c*/ 	.word	0x00000000
        /*0820*/ 	.short	0x010a
        /*0822*/ 	.byte	0x3f
	.zero		1


	//----- nvinfo : EIATTR_NUM_MBARRIERS
	.align		4
.L_123:
        /*0824*/ 	.byte	0x03, 0x38
        /*0826*/ 	.short	0x0016


	//----- nvinfo : EIATTR_EXIT_INSTR_OFFSETS
	.align		4
        /*0828*/ 	.byte	0x04, 0x1c
        /*082a*/ 	.short	(.L_125 - .L_124)


	//   ....[0]....
.L_124:
        /*082c*/ 	.word	0x00000ab0


	//   ....[1]....
        /*0830*/ 	.word	0x0000aa80


	//   ....[2]....
        /*0834*/ 	.word	0x0000aae0


	//   ....[3]....
        /*0838*/ 	.word	0x0000e840


	//----- nvinfo : EIATTR_MAX_THREADS
	.align		4
.L_125:
        /*083c*/ 	.byte	0x04, 0x05
        /*083e*/ 	.short	(.L_127 - .L_126)
.L_126:
        /*0840*/ 	.word	0x00000200
        /*0844*/ 	.word	0x00000001
        /*0848*/ 	.word	0x00000001


	//----- nvinfo : EIATTR_CRS_STACK_SIZE
	.align		4
.L_127:
        /*084c*/ 	.byte	0x04, 0x1e
        /*084e*/ 	.short	(.L_129 - .L_128)
.L_128:
        /*0850*/ 	.word	0x00000000


	//----- nvinfo : EIATTR_CBANK_PARAM_SIZE
	.align		4
.L_129:
        /*0854*/ 	.byte	0x03, 0x19
        /*0856*/ 	.short	0x0a70


	//----- nvinfo : EIATTR_PARAM_CBANK
	.align		4
        /*0858*/ 	.byte	0x04, 0x0a
        /*085a*/ 	.short	(.L_131 - .L_130)
	.align		4
.L_130:
        /*085c*/ 	.word	index@(.nv.constant0._ZN7cutlass13device_kernelIN5flash11enable_sm90INS1_16FlashAttnFwdSm90INS1_25CollectiveMainloopFwdSm90ILi2EN4cute5tupleIJNS5_1CILi1EEES8_S8_EEENS6_IJNS7_ILi192EEESA_NS7_ILi64EEEEEELi64ENS_6half_tEfNS_4arch4Sm90ELb0ELb0ELb1ELb1ELb0ELb0ELb0ELb0ELb1ELb0ELb0ELb0EEENS1_21CollectiveEpilogueFwdINS6_IJSA_SB_SA_EEES9_SD_SF_Li384ELb1ELb0ELb0ELb0EEENS1_36VarlenDynamicPersistentTileSchedulerILi192ELi192ELi384ELi32ELb0ELb0ELb1ELb0ELb1ELb1EEEEEEEEEvNT_6ParamsE)
        /*0860*/ 	.short	0x0210
        /*0862*/ 	.short	0x0a70


	//----- nvinfo : EIATTR_SW_WAR
	.align		4
.L_131:
        /*0864*/ 	.byte	0x04, 0x36
        /*0866*/ 	.short	(.L_133 - .L_132)
.L_132:
        /*0868*/ 	.word	0x00000008
.L_133:


//--------------------- .nv.info._ZN7cutlass13device_kernelIN5flash11enable_sm90INS1_16FlashAttnFwdSm90INS1_25CollectiveMainloopFwdSm90ILi2EN4cute5tupleIJNS5_1CILi1EEES8_S8_EEENS6_IJNS7_ILi192EEESA_NS7_ILi64EEEEEELi64ENS_6half_tEfNS_4arch4Sm90ELb0ELb0ELb1ELb1ELb0ELb1ELb0ELb0ELb1ELb0ELb0ELb0EEENS1_21CollectiveEpilogueFwdINS6_IJSA_SB_SA_EEES9_SD_SF_Li384ELb1ELb0ELb0ELb0EEENS1_36VarlenDynamicPersistentTileSchedulerILi192ELi192ELi384ELi32ELb0ELb0ELb1ELb0ELb1ELb1EEEEEEEEEvNT_6ParamsE --------------------------
	.section	.nv.info._ZN7cutlass13device_kernelIN5flash11enable_sm90INS1_16FlashAttnFwdSm90INS1_25CollectiveMainloopFwdSm90ILi2EN4cute5tupleIJNS5_1CILi1EEES8_S8_EEENS6_IJNS7_ILi192EEESA_NS7_ILi64EEEEEELi64ENS_6half_tEfNS_4arch4Sm90ELb0ELb0ELb1ELb1ELb0ELb1ELb0ELb0ELb1ELb0ELb0ELb0EEENS1_21CollectiveEpilogueFwdINS6_IJSA_SB_SA_EEES9_SD_SF_Li384ELb1ELb0ELb0ELb0EEENS1_36VarlenDynamicPersistentTileSchedulerILi192ELi192ELi384ELi32ELb0ELb0ELb1ELb0ELb1ELb1EEEEEEEEEvNT_6ParamsE,"",@"SHT_CUDA_INFO"
	.sectionflags	@""
	.align	4


	//----- nvinfo : EIATTR_CUDA_API_VERSION
	.align		4
        /*0000*/ 	.byte	0x04, 0x37
        /*0002*/ 	.short	(.L_135 - .L_134)
.L_134:
        /*0004*/ 	.word	0x00000082


	//----- nvinfo : EIATTR_KPARAM_INFO
	.align		4
.L_135:
        /*0008*/ 	.byte	0x04, 0x17
        /*000a*/ 	.short	(.L_137 - .L_136)
.L_136:
        /*000c*/ 	.word	0x00000000
        /*0010*/ 	.short	0x0000
        /*0012*/ 	.short	0x0070
        /*0014*/ 	.byte	0x00, 0xf0, 0x01, 0x28


	//----- nvinfo : EIATTR_SPARSE_MMA_MASK
	.align		4
.L_137:
        /*0018*/ 	.byte	0x03, 0x50
        /*001a*/ 	.short	0x0000


	//----- nvinfo : EIATTR_MAXREG_COUNT
	.align		4
        /*001c*/ 	.byte	0x03, 0x1b
        /*001e*/ 	.short	0x0080


	//----- nvinfo : EIATTR_NUM_BARRIERS
	.align		4
        /*0020*/ 	.byte	0x02, 0x4c
        /*0022*/ 	.byte	0x10
	.zero		1


	//----- nvinfo : EIATTR_EXTERNS
	.align		4
        /*0024*/ 	.byte	0x04, 0x0f
        /*0026*/ 	.short	(.L_139 - .L_138)


	//   ....[0]....
	.align		4
.L_138:
        /*0028*/ 	.word	index@(__assertfail)


	//----- nvinfo : EIATTR_ANNOTATIONS
	.align		4
.L_139:
        /*002c*/ 	.byte	0x04, 0x55
        /*002e*/ 	.short	(.L_141 - .L_140)


	//   ....[0]....
.L_140:
        /* <DEDUP_REMOVED lines=59> */


	//----- nvinfo : EIATTR_MERCURY_ISA_VERSION
	.align		4
.L_141:
        /*03d0*/ 	.byte	0x03, 0x5f
        /*03d2*/ 	.short	0x0101


	//----- nvinfo : EIATTR_UNUSED_LOAD_BYTE_OFFSET
	.align		4
        /*03d4*/ 	.byte	0x04, 0x44
        /*03d6*/ 	.short	(.L_143 - .L_142)


	//   ....[0]....
.L_142:
        /*03d8*/ 	.word	0x00000b00
        /*03dc*/ 	.word	0x0000fff0


	//   ....[1]....
        /*03e0*/ 	.word	0x00010740
        /*03e4*/ 	.word	0x0000fff0


	//----- nvinfo : EIATTR_INT_WARP_WIDE_INSTR_OFFSETS
	.align		4
.L_143:
        /*03e8*/ 	.byte	0x04, 0x31
        /*03ea*/ 	.short	(.L_145 - .L_144)


	//   ....[0]....
.L_144:
        /*03ec*/ 	.word	0x000001b0


	//   ....[1]....
        /*03f0*/ 	.word	0x00000250


	//   ....[2]....
        /*03f4*/ 	.word	0x000002c0


	//   ....[3]....
        /*03f8*/ 	.word	0x00013a10


	//   ....[4]....
        /*03fc*/ 	.word	0x00013aa0


	//   ....[5]....
        /*0400*/ 	.word	0x00013ee0


	//   ....[6]....
        /*0404*/ 	.word	0x00013f10


	//   ....[7]....
        /*0408*/ 	.word	0x000159b0


	//   ....[8]....
        /*040c*/ 	.word	0x00015a40


	//----- nvinfo : EIATTR_COOP_GROUP_MASK_REGIDS
	.align		4
.L_145:
        /*0410*/ 	.byte	0x04, 0x29
        /*0412*/ 	.short	(.L_147 - .L_146)


	//   ....[0]....
.L_146:
        /*0414*/ 	.word	0xffffffff


	//   ....[1]....
        /*0418*/ 	.word	0xffffffff


	//   ....[2]....
        /*041c*/ 	.word	0xffffffff


	//   ....[3]....
        /*0420*/ 	.word	0xffffffff


	//   ....[4]....
        /*0424*/ 	.word	0xffffffff


	//   ....[5]....
        /*0428*/ 	.word	0xffffffff


	//   ....[6]....
        /*042c*/ 	.word	0xffffffff


	//   ....[7]....
        /*0430*/ 	.word	0xffffffff


	//   ....[8]....
        /*0434*/ 	.word	0xffffffff


	//   ....[9]....
        /*0438*/ 	.word	0xffffffff


	//   ....[10]....
        /*043c*/ 	.word	0xffffffff


	//   ....[11]....
        /*0440*/ 	.word	0xffffffff


	//   ....[12]....
        /*0444*/ 	.word	0xffffffff


	//   ....[13]....
        /*0448*/ 	.word	0xffffffff


	//   ....[14]....
        /*044c*/ 	.word	0xffffffff


	//   ....[15]....
        /*0450*/ 	.word	0xffffffff


	//   ....[16]....
        /*0454*/ 	.word	0xffffffff


	//   ....[17]....
        /*0458*/ 	.word	0xffffffff


	//   ....[18]....
        /*045c*/ 	.word	0xffffffff


	//   ....[19]....
        /*0460*/ 	.word	0xffffffff


	//   ....[20]....
        /*0464*/ 	.word	0xffffffff


	//   ....[21]....
        /*0468*/ 	.word	0xffffffff


	//   ....[22]....
        /*046c*/ 	.word	0xffffffff


	//   ....[23]....
        /*0470*/ 	.word	0xffffffff


	//   ....[24]....
        /*0474*/ 	.word	0xffffffff


	//   ....[25]....
        /*0478*/ 	.word	0xffffffff


	//   ....[26]....
        /*047c*/ 	.word	0xffffffff


	//   ....[27]....
        /*0480*/ 	.word	0xffffffff


	//   ....[28]....
        /*0484*/ 	.word	0xffffffff


	//   ....[29]....
        /*0488*/ 	.word	0xffffffff


	//   ....[30]....
        /*048c*/ 	.word	0xffffffff


	//   ....[31]....
        /*0490*/ 	.word	0xffffffff


	//   ....[32]....
        /*0494*/ 	.word	0xffffffff


	//   ....[33]....
        /*0498*/ 	.word	0xffffffff


	//   ....[34]....
        /*049c*/ 	.word	0xffffffff


	//   ....[35]....
        /*04a0*/ 	.word	0xffffffff


	//   ....[36]....
        /*04a4*/ 	.word	0xffffffff


	//   ....[37]....
        /*04a8*/ 	.word	0xffffffff


	//   ....[38]....
        /*04ac*/ 	.word	0xffffffff


	//   ....[39]....
        /*04b0*/ 	.word	0xffffffff


	//   ....[40]....
        /*04b4*/ 	.word	0xffffffff


	//   ....[41]....
        /*04b8*/ 	.word	0xffffffff


	//   ....[42]....
        /*04bc*/ 	.word	0xffffffff


	//   ....[43]....
        /*04c0*/ 	.word	0xffffffff


	//   ....[44]....
        /*04c4*/ 	.word	0xffffffff


	//   ....[45]....
        /*04c8*/ 	.word	0xffffffff


	//   ....[46]....
        /*04cc*/ 	.word	0xffffffff


	//   ....[47]....
        /*04d0*/ 	.word	0xffffffff


	//   ....[48]....
        /*04d4*/ 	.word	0xffffffff


	//   ....[49]....
        /*04d8*/ 	.word	0xffffffff


	//   ....[50]....
        /*04dc*/ 	.word	0xffffffff


	//   ....[51]....
        /*04e0*/ 	.word	0xffffffff


	//   ....[52]....
        /*04e4*/ 	.word	0xffffffff


	//   ....[53]....
        /*04e8*/ 	.word	0xffffffff


	//   ....[54]....
        /*04ec*/ 	.word	0xffffffff


	//   ....[55]....
        /*04f0*/ 	.word	0xffffffff


	//   ....[56]....
        /*04f4*/ 	.word	0x0500000f


	//   ....[57]....
        /*04f8*/ 	.word	0x0500000f


	//   ....[58]....
        /*04fc*/ 	.word	0x0500000f


	//   ....[59]....
        /*0500*/ 	.word	0x0500000f


	//   ....[60]....
        /*0504*/ 	.word	0x0500000f


	//   ....[61]....
        /*0508*/ 	.word	0x0500000f


	//   ....[62]....
        /*050c*/ 	.word	0x0500000f


	//   ....[63]....
        /*0510*/ 	.word	0x0500000f


	//   ....[64]....
        /*0514*/ 	.word	0x0500000f


	//   ....[65]....
        /*0518*/ 	.word	0x0500000f


	//   ....[66]....
        /*051c*/ 	.word	0x0500000f


	//   ....[67]....
        /*0520*/ 	.word	0x0500000f


	//   ....[68]....
        /*0524*/ 	.word	0x0500000f


	//   ....[69]....
        /*0528*/ 	.word	0x0500000f


	//   ....[70]....
        /*052c*/ 	.word	0x0500000f


	//   ....[71]....
        /*0530*/ 	.word	0x0500000f


	//   ....[72]....
        /*0534*/ 	.word	0x0500000f


	//   ....[73]....
        /*0538*/ 	.word	0x0500000f


	//   ....[74]....
        /*053c*/ 	.word	0x0500000f


	//   ....[75]....
        /*0540*/ 	.word	0x0500000f


	//   ....[76]....
        /*0544*/ 	.word	0x0500000f


	//   ....[77]....
        /*0548*/ 	.word	0x0500000f


	//   ....[78]....
        /*054c*/ 	.word	0x0500000f


	//   ....[79]....
        /*0550*/ 	.word	0x0500000f


	//   ....[80]....
        /*0554*/ 	.word	0x0500000f


	//   ....[81]....
        /*0558*/ 	.word	0x0500000f


	//   ....[82]....
        /*055c*/ 	.word	0x0500000f


	//   ....[83]....
        /*0560*/ 	.word	0x0500000f


	//   ....[84]....
        /*0564*/ 	.word	0x0500000f


	//----- nvinfo : EIATTR_COOP_GROUP_INSTR_OFFSETS
	.align		4
.L_147:
        /*0568*/ 	.byte	0x04, 0x28
        /*056a*/ 	.short	(.L_149 - .L_148)


	//   ....[0]....
.L_148:
        /*056c*/ 	.word	0x00000060


	//   ....[1]....
        /*0570*/ 	.word	0x000001c0


	//   ....[2]....
        /*0574*/ 	.word	0x00000270


	//   ....[3]....
        /*0578*/ 	.word	0x00000430


	//   ....[4]....
        /*057c*/ 	.word	0x00000590


	//   ....[5]....
        /*0580*/ 	.word	0x000006b0


	//   ....[6]....
        /*0584*/ 	.word	0x00000810


	//   ....[7]....
        /*0588*/ 	.word	0x00005930


	//   ....[8]....
        /*058c*/ 	.word	0x00009d70


	//   ....[9]....
        /*0590*/ 	.word	0x00009df0


	//   ....[10]....
        /*0594*/ 	.word	0x0000a5a0


	//   ....[11]....
        /*0598*/ 	.word	0x0000a600


	//   ....[12]....
        /*059c*/ 	.word	0x0000ba00


	//   ....[13]....
        /*05a0*/ 	.word	0x0000cd00


	//   ....[14]....
        /*05a4*/ 	.word	0x0000cd60


	//   ....[15]....
        /*05a8*/ 	.word	0x0000d910


	//   ....[16]....
        /*05ac*/ 	.word	0x0000d930


	//   ....[17]....
        /*05b0*/ 	.word	0x0000f820


	//   ....[18]....
        /*05b4*/ 	.word	0x0000fa70


	//   ....[19]....
        /*05b8*/ 	.word	0x0000fd90


	//   ....[20]....
        /*05bc*/ 	.word	0x00010200


	//   ....[21]....
        /*05c0*/ 	.word	0x00010230


	//   ....[22]....
        /*05c4*/ 	.word	0x00012050


	//   ....[23]....
        /*05c8*/ 	.word	0x000121e0


	//   ....[24]....
        /*05cc*/ 	.word	0x00012210


	//   ....[25]....
        /*05d0*/ 	.word	0x00012240


	//   ....[26]....
        /*05d4*/ 	.word	0x00012280


	//   ....[27]....
        /*05d8*/ 	.word	0x000122d0


	//   ....[28]....
        /*05dc*/ 	.word	0x00012330


	//   ....[29]....
        /*05e0*/ 	.word	0x000124f0


	//   ....[30]....
        /*05e4*/ 	.word	0x00012550


	//   ....[31]....
        /*05e8*/ 	.word	0x00012590


	//   ....[32]....
        /*05ec*/ 	.word	0x000125d0


	//   ....[33]....
        /*05f0*/ 	.word	0x00012600


	//   ....[34]....
        /*05f4*/ 	.word	0x00012630


	//   ....[35]....
        /*05f8*/ 	.word	0x000126b0


	//   ....[36]....
        /*05fc*/ 	.word	0x000126e0


	//   ....[37]....
        /*0600*/ 	.word	0x00012760


	//   ....[38]....
        /*0604*/ 	.word	0x00015d00


	//   ....[39]....
        /*0608*/ 	.word	0x00015d10


	//   ....[40]....
        /*060c*/ 	.word	0x00015e00


	//   ....[41]....
        /*0610*/ 	.word	0x00015e60


	//   ....[42]....
        /*0614*/ 	.word	0x00015ea0


	//   ....[43]....
        /*0618*/ 	.word	0x00015ee0


	//   ....[44]....
        /*061c*/ 	.word	0x00015f10


	//   ....[45]....
        /*0620*/ 	.word	0x00015f40


	//   ....[46]....
        /*0624*/ 	.word	0x000160b0


	//   ....[47]....
        /*0628*/ 	.word	0x00016110


	//   ....[48]....
        /*062c*/ 	.word	0x00016150


	//   ....[49]....
        /*0630*/ 	.word	0x00016190


	//   ....[50]....
        /*0634*/ 	.word	0x000161c0


	//   ....[51]....
        /*0638*/ 	.word	0x000161f0


	//   ....[52]....
        /*063c*/ 	.word	0x000162b0


	//   ....[53]....
        /*0640*/ 	.word	0x000162d0


	//   ....[54]....
        /*0644*/ 	.word	0x00016340


	//   ....[55]....
        /*0648*/ 	.word	0x00016770


	//   ....[56]....
        /*064c*/ 	.word	0x00016bd0


	//   ....[57]....
        /*0650*/ 	.word	0x00016c80


	//   ....[58]....
        /*0654*/ 	.word	0x00016d20


	//   ....[59]....
        /*0658*/ 	.word	0x00016dc0


	//   ....[60]....
        /*065c*/ 	.word	0x00016e60


	//   ....[61]....
        /*0660*/ 	.word	0x00016f50


	//   ....[62]....
        /*0664*/ 	.word	0x00016ff0


	//   ....[63]....
        /*0668*/ 	.word	0x00017090


	//   ....[64]....
        /*066c*/ 	.word	0x00017130


	//   ....[65]....
        /*0670*/ 	.word	0x00017390


	//   ....[66]....
        /*0674*/ 	.word	0x00017670


	//   ....[67]....
        /*0678*/ 	.word	0x00017a60


	//   ....[68]....
        /*067c*/ 	.word	0x00017af0


	//   ....[69]....
        /*0680*/ 	.word	0x00017b90


	//   ....[70]....
        /*0684*/ 	.word	0x00017c40


	//   ....[71]....
        /*0688*/ 	.word	0x00017cc0


	//   ....[72]....
        /*068c*/ 	.word	0x00017d40


	//   ....[73]....
        /*0690*/ 	.word	0x00017dc0


	//   ....[74]....
        /*0694*/ 	.word	0x00017e40


	//   ....[75]....
        /*0698*/ 	.word	0x00017ed0


	//   ....[76]....
        /*069c*/ 	.word	0x00017f80


	//   ....[77]....
        /*06a0*/ 	.word	0x00018000


	//   ....[78]....
        /*06a4*/ 	.word	0x00018080


	//   ....[79]....
        /*06a8*/ 	.word	0x00018100


	//   ....[80]....
        /*06ac*/ 	.word	0x00018180


	//   ....[81]....
        /*06b0*/ 	.word	0x000181f0


	//   ....[82]....
        /*06b4*/ 	.word	0x00018290


	//   ....[83]....
        /*06b8*/ 	.word	0x00018320


	//   ....[84]....
        /*06bc*/ 	.word	0x00018440


	//----- nvinfo : EIATTR_REG_RECONFIG
	.align		4
.L_149:
        /*06c0*/ 	.byte	0x01, 0x54
	.zero		2


	//----- nvinfo : EIATTR_SYSCALL_OFFSETS
	.align		4
        /*06c4*/ 	.byte	0x04, 0x46
        /*06c6*/ 	.short	(.L_151 - .L_150)


	//   ....[0]....
.L_150:
        /*06c8*/ 	.word	0x000018c0


	//   ....[1]....
        /*06cc*/ 	.word	0x00001a10


	//   ....[2]....
        /*06d0*/ 	.word	0x00005ac0


	//   ....[3]....
        /*06d4*/ 	.word	0x00005fe0


	//   ....[4]....
        /*06d8*/ 	.word	0x00013c20


	//   ....[5]....
        /*06dc*/ 	.word	0x00013d50


	//   ....[6]....
        /*06e0*/ 	.word	0x00013e50


	//----- nvinfo : EIATTR_MBARRIER_INSTR_OFFSETS
	.align		4
.L_151:
        /*06e4*/ 	.byte	0x04, 0x39
        /*06e6*/ 	.short	(.L_153 - .L_152)


	//   ....[0]....
.L_152:
        /*06e8*/ 	.word	0x000002e0
        /*06ec*/ 	.word	0x000000ff
        /*06f0*/ 	.word	0x00030800
        /*06f4*/ 	.short	0x0100
        /*06f6*/ 	.byte	0x08
	.zero		1


	//   ....[1]....
        /*06f8*/ 	.word	0x000002f0
        /*06fc*/ 	.word	0x000000ff
        /*0700*/ 	.word	0x00030820
        /*0704*/ 	.short	0x0100
        /*0706*/ 	.byte	0x08
	.zero		1


	//   ....[2]....
        /*0708*/ 	.word	0x000003e0
        /*070c*/ 	.word	0x000000ff
        /*0710*/ 	.word	0x00030830
        /*0714*/ 	.short	0x0100
        /*0716*/ 	.byte	0x08
	.zero		1


	//   ....[3]....
        /*0718*/ 	.word	0x000003f0
        /*071c*/ 	.word	0x000000ff
        /*0720*/ 	.word	0x00030840
        /*0724*/ 	.short	0x0100
        /*0726*/ 	.byte	0x08
	.zero		1


	//   ....[4]....
        /*0728*/ 	.word	0x00000400
        /*072c*/ 	.word	0x000000ff
        /*0730*/ 	.word	0x00030838
        /*0734*/ 	.short	0x0100
        /*0736*/ 	.byte	0x08
	.zero		1


	//   ....[5]....
        /*0738*/ 	.word	0x00000410
        /*073c*/ 	.word	0x000000ff
        /*0740*/ 	.word	0x00030848
        /*0744*/ 	.short	0x0100
        /*0746*/ 	.byte	0x08
	.zero		1


	//   ....[6]....
        /*0748*/ 	.word	0x00000540
        /*074c*/ 	.word	0x000000ff
        /*0750*/ 	.word	0x00030850
        /*0754*/ 	.short	0x0100
        /*0756*/ 	.byte	0x08
	.zero		1


	//   ....[7]....
        /*0758*/ 	.word	0x00000550
        /*075c*/ 	.word	0x000000ff
        /*0760*/ 	.word	0x00030860
        /*0764*/ 	.short	0x0100
        /*0766*/ 	.byte	0x08
	.zero		1


	//   ....[8]....
        /*0768*/ 	.word	0x00000560
        /*076c*/ 	.word	0x000000ff
        /*0770*/ 	.word	0x00030858
        /*0774*/ 	.short	0x0100
        /*0776*/ 	.byte	0x08
	.zero		1


	//   ....[9]....
        /*0778*/ 	.word	0x00000570
        /*077c*/ 	.word	0x000000ff
        /*0780*/ 	.word	0x00030868
        /*0784*/ 	.short	0x0100
        /*0786*/ 	.byte	0x08
	.zero		1


	//   ....[10]....
        /*0788*/ 	.word	0x00000660
        /*078c*/ 	.word	0x000000ff
        /*0790*/ 	.word	0x00030870
        /*0794*/ 	.short	0x0100
        /*0796*/ 	.byte	0x06
	.zero		1


	//   ....[11]....
        /*0798*/ 	.word	0x00000670
        /*079c*/ 	.word	0x000000ff
        /*07a0*/ 	.word	0x00030880
        /*07a4*/ 	.short	0x0100
        /*07a6*/ 	.byte	0x06
	.zero		1


	//   ....[12]....
        /*07a8*/ 	.word	0x00000680
        /*07ac*/ 	.word	0x000000ff
        /*07b0*/ 	.word	0x00030878
        /*07b4*/ 	.short	0x0100
        /*07b6*/ 	.byte	0x06
	.zero		1


	//   ....[13]....
        /*07b8*/ 	.word	0x00000690
        /*07bc*/ 	.word	0x000000ff
        /*07c0*/ 	.word	0x00030888
        /*07c4*/ 	.short	0x0100
        /*07c6*/ 	.byte	0x06
	.zero		1


	//   ....[14]....
        /*07c8*/ 	.word	0x000007c0
        /*07cc*/ 	.word	0x000000ff
        /*07d0*/ 	.word	0x00030890
        /*07d4*/ 	.short	0x0100
        /*07d6*/ 	.byte	0x08
	.zero		1


	//   ....[15]....
        /*07d8*/ 	.word	0x000007d0
        /*07dc*/ 	.word	0x000000ff
        /*07e0*/ 	.word	0x000308a0
        /*07e4*/ 	.short	0x0100
        /*07e6*/ 	.byte	0x08
	.zero		1


	//   ....[16]....
        /*07e8*/ 	.word	0x000007e0
        /*07ec*/ 	.word	0x000000ff
        /*07f0*/ 	.word	0x00030898
        /*07f4*/ 	.short	0x0100
        /*07f6*/ 	.byte	0x08
	.zero		1


	//   ....[17]....
        /*07f8*/ 	.word	0x000007f0
        /*07fc*/ 	.word	0x000000ff
        /*0800*/ 	.word	0x000308a8
        /*0804*/ 	.short	0x0100
        /*0806*/ 	.byte	0x08
	.zero		1


	//   ....[18]....
        /*0808*/ 	.word	0x00000920
        /*080c*/ 	.word	0x000000ff
        /*0810*/ 	.word	0x000308b0
        /*0814*/ 	.short	0x0100
        /*0816*/ 	.byte	0x08
	.zero		1


	//   ....[19]....
        /*0818*/ 	.word	0x00000930
        /*081c*/ 	.word	0x000000ff
        /*0820*/ 	.word	0x000308c0
        /*0824*/ 	.short	0x0100
        /*0826*/ 	.byte	0x08
	.zero		1


	//   ....[20]....
        /*0828*/ 	.word	0x00000940
        /*082c*/ 	.word	0x000000ff
        /*0830*/ 	.word	0x000308b8
        /*0834*/ 	.short	0x0100
        /*0836*/ 	.byte	0x08
	.zero		1


	//   ....[21]....
        /*0838*/ 	.word	0x00000950
        /*083c*/ 	.word	0x000000ff
        /*0840*/ 	.word	0x000308c8
        /*0844*/ 	.short	0x0100
        /*0846*/ 	.byte	0x08
	.zero		1


	//   ....[22]....
        /*0848*/ 	.word	0x00002d00
        /*084c*/ 	.word	0x00000054
        /*0850*/ 	.word	0x00030890
        /*0854*/ 	.short	0x010a
        /*0856*/ 	.byte	0x3f
	.zero		1


	//   ....[23]....
        /*0858*/ 	.word	0x00003f30
        /*085c*/ 	.word	0x00000054
        /*0860*/ 	.word	0x00030890
        /*0864*/ 	.short	0x010a
        /*0866*/ 	.byte	0x3f
	.zero		1


	//   ....[24]....
        /*0868*/ 	.word	0x00005030
        /*086c*/ 	.word	0x00000054
        /*0870*/ 	.word	0x00030890
        /*0874*/ 	.short	0x010a
        /*0876*/ 	.byte	0x3f
	.zero		1


	//   ....[25]....
        /*0878*/ 	.word	0x00005250
        /*087c*/ 	.word	0x00000024
        /*0880*/ 	.word	0x00000000
        /*0884*/ 	.short	0x0101
        /*0886*/ 	.byte	0x3f
	.zero		1


	//   ....[26]....
        /*0888*/ 	.word	0x00005290
        /*088c*/ 	.word	0x00000054
        /*0890*/ 	.word	0x000308b0
        /*0894*/ 	.short	0x010a
        /*0896*/ 	.byte	0x3f
	.zero		1


	//   ....[27]....
        /*0898*/ 	.word	0x00005650
        /*089c*/ 	.word	0x00000054
        /*08a0*/ 	.word	0x00000000
        /*08a4*/ 	.short	0x0101
        /*08a6*/ 	.byte	0x3f
	.zero		1


	//   ....[28]....
        /*08a8*/ 	.word	0x00005b60
        /*08ac*/ 	.word	0x00000002
        /*08b0*/ 	.word	0x00030800
        /*08b4*/ 	.short	0x010a
        /*08b6*/ 	.byte	0x3f
	.zero		1


	//   ....[29]....
        /*08b8*/ 	.word	0x00005bb0
        /*08bc*/ 	.word	0x00000002
        /*08c0*/ 	.word	0x00030800
        /*08c4*/ 	.short	0x010a
        /*08c6*/ 	.byte	0x3f
	.zero		1


	//   ....[30]....
        /*08c8*/ 	.word	0x000062d0
        /*08cc*/ 	.word	0x00000002
        /*08d0*/ 	.word	0x00030800
        /*08d4*/ 	.short	0x010a
        /*08d6*/ 	.byte	0x3f
	.zero		1


	//   ....[31]....
        /*08d8*/ 	.word	0x000071b0
        /*08dc*/ 	.word	0x00000002
        /*08e0*/ 	.word	0x00030800
        /*08e4*/ 	.short	0x010a
        /*08e6*/ 	.byte	0x3f
	.zero		1


	//   ....[32]....
        /*08e8*/ 	.word	0x00008070
        /*08ec*/ 	.word	0x00000000
        /*08f0*/ 	.word	0x00030830
        /*08f4*/ 	.short	0x010a
        /*08f6*/ 	.byte	0x3f
	.zero		1


	//   ....[33]....
        /*08f8*/ 	.word	0x00008150
        /*08fc*/ 	.word	0x00000000
        /*0900*/ 	.word	0x00030830
        /*0904*/ 	.short	0x010a
        /*0906*/ 	.byte	0x3f
	.zero		1


	//   ....[34]....
        /*0908*/ 	.word	0x0000a8a0
        /*090c*/ 	.word	0x0000000c
        /*0910*/ 	.word	0x00000000
        /*0914*/ 	.short	0x0101
        /*0916*/ 	.byte	0x3f
	.zero		1


	//   ....[35]....
        /*0918*/ 	.word	0x0000bc60
        /*091c*/ 	.word	0x00000005
        /*0920*/ 	.word	0x00030830
        /*0924*/ 	.short	0x010a
        /*0926*/ 	.byte	0x3f
	.zero		1


	//   ....[36]....
        /*0928*/ 	.word	0x0000bcb0
        /*092c*/ 	.word	0x00000005
        /*0930*/ 	.word	0x00030830
        /*0934*/ 	.short	0x010a
        /*0936*/ 	.byte	0x3f
	.zero		1


	//   ....[37]....
        /*0938*/ 	.word	0x0000c000
        /*093c*/ 	.word	0x00000006
        /*0940*/ 	.word	0x00030850
        /*0944*/ 	.short	0x010a
        /*0946*/ 	.byte	0x3f
	.zero		1


	//   ....[38]....
        /*0948*/ 	.word	0x0000c040
        /*094c*/ 	.word	0x00000006
        /*0950*/ 	.word	0x00030850
        /*0954*/ 	.short	0x010a
        /*0956*/ 	.byte	0x3f
	.zero		1


	//   ....[39]....
        /*0958*/ 	.word	0x0000e660
        /*095c*/ 	.word	0x00000042
        /*0960*/ 	.word	0x00000000
        /*0964*/ 	.short	0x0101
        /*0966*/ 	.byte	0x3f
	.zero		1


	//   ....[40]....
        /*0968*/ 	.word	0x0000e690
        /*096c*/ 	.word	0x00000000
        /*0970*/ 	.word	0x00000000
        /*0974*/ 	.short	0x0101
        /*0976*/ 	.byte	0x3f
	.zero		1


	//   ....[41]....
        /*0978*/ 	.word	0x0000f8b0
        /*097c*/ 	.word	0x0000000b
        /*0980*/ 	.word	0x00030850
        /*0984*/ 	.short	0x010a
        /*0986*/ 	.byte	0x3f
	.zero		1


	//   ....[42]....
        /*0988*/ 	.word	0x0000f960
        /*098c*/ 	.word	0x0000000b
        /*0990*/ 	.word	0x00030850
        /*0994*/ 	.short	0x010a
        /*0996*/ 	.byte	0x3f
	.zero		1


	//   ....[43]....
        /*0998*/ 	.word	0x00010400
        /*099c*/ 	.word	0x00000009
        /*09a0*/ 	.word	0x00000000
        /*09a4*/ 	.short	0x0101
        /*09a6*/ 	.byte	0x3f
	.zero		1


	//   ....[44]....
        /*09a8*/ 	.word	0x00011300
        /*09ac*/ 	.word	0x00000000
        /*09b0*/ 	.word	0x00000000
        /*09b4*/ 	.short	0x0101
        /*09b6*/ 	.byte	0x3f
	.zero		1


	//   ....[45]....
        /*09b8*/ 	.word	0x00013170
        /*09bc*/ 	.word	0x00000006
        /*09c0*/ 	.word	0x00030820
        /*09c4*/ 	.short	0x010a
        /*09c6*/ 	.byte	0x3f
	.zero		1


	//   ....[46]....
        /*09c8*/ 	.word	0x000131e0
        /*09cc*/ 	.word	0x00000007
        /*09d0*/ 	.word	0x000308a0
        /*09d4*/ 	.short	0x010a
        /*09d6*/ 	.byte	0x3f
	.zero		1


	//   ....[47]....
        /*09d8*/ 	.word	0x00013390
        /*09dc*/ 	.word	0x00000007
        /*09e0*/ 	.word	0x000308c0
        /*09e4*/ 	.short	0x010a
        /*09e6*/ 	.byte	0x3f
	.zero		1


	//   ....[48]....
        /*09e8*/ 	.word	0x000135e0
        /*09ec*/ 	.word	0x00000007
        /*09f0*/ 	.word	0x000308a0
        /*09f4*/ 	.short	0x010a
        /*09f6*/ 	.byte	0x3f
	.zero		1


	//   ....[49]....
        /*09f8*/ 	.word	0x00013780
        /*09fc*/ 	.word	0x00000007
        /*0a00*/ 	.word	0x000308c0
        /*0a04*/ 	.short	0x010a
        /*0a06*/ 	.byte	0x3f
	.zero		1


	//   ....[50]....
        /*0a08*/ 	.word	0x00014320
        /*0a0c*/ 	.word	0x00000005
        /*0a10*/ 	.word	0x00030840
        /*0a14*/ 	.short	0x010a
        /*0a16*/ 	.byte	0x3f
	.zero		1


	//   ....[51]....
        /*0a18*/ 	.word	0x00014670
        /*0a1c*/ 	.word	0x0000001c
        /*0a20*/ 	.word	0x00030820
        /*0a24*/ 	.short	0x010a
        /*0a26*/ 	.byte	0x3f
	.zero		1


	//   ....[52]....
        /*0a28*/ 	.word	0x00014970
        /*0a2c*/ 	.word	0x00000003
        /*0a30*/ 	.word	0x00030840
        /*0a34*/ 	.short	0x010a
        /*0a36*/ 	.byte	0x3f
	.zero		1


	//   ....[53]....
        /*0a38*/ 	.word	0x00014b50
        /*0a3c*/ 	.word	0x00000002
        /*0a40*/ 	.word	0x00000060
        /*0a44*/ 	.short	0x010a
        /*0a46*/ 	.byte	0x3f
	.zero		1


	//   ....[54]....
        /*0a48*/ 	.word	0x00014fd0
        /*0a4c*/ 	.word	0x00000003
        /*0a50*/ 	.word	0x00030840
        /*0a54*/ 	.short	0x010a
        /*0a56*/ 	.byte	0x3f
	.zero		1


	//   ....[55]....
        /*0a58*/ 	.word	0x000151b0
        /*0a5c*/ 	.word	0x00000003
        /*0a60*/ 	.word	0x00000060
        /*0a64*/ 	.short	0x010a
        /*0a66*/ 	.byte	0x3f
	.zero		1


	//   ....[56]....
        /*0a68*/ 	.word	0x00015570
        /*0a6c*/ 	.word	0x00000002
        /*0a70*/ 	.word	0x00030840
        /*0a74*/ 	.short	0x010a
        /*0a76*/ 	.byte	0x3f
	.zero		1


	//   ....[57]....
        /*0a78*/ 	.word	0x00015760
        /*0a7c*/ 	.word	0x00000002
        /*0a80*/ 	.word	0x00000060
        /*0a84*/ 	.short	0x010a
        /*0a86*/ 	.byte	0x3f
	.zero		1


	//   ....[58]....
        /*0a88*/ 	.word	0x00015ab0
        /*0a8c*/ 	.word	0x00000003
        /*0a90*/ 	.word	0x00030860
        /*0a94*/ 	.short	0x010a
        /*0a96*/ 	.byte	0x3f
	.zero		1


	//   ....[59]....
        /*0a98*/ 	.word	0x000166f0
        /*0a9c*/ 	.word	0x00000009
        /*0aa0*/ 	.word	0x00030820
        /*0aa4*/ 	.short	0x010a
        /*0aa6*/ 	.byte	0x3f
	.zero		1


	//   ....[60]....
        /*0aa8*/ 	.word	0x00016880
        /*0aac*/ 	.word	0x00000007
        /*0ab0*/ 	.word	0x00000000
        /*0ab4*/ 	.short	0x010a
        /*0ab6*/ 	.byte	0x3f
	.zero		1


	//   ....[61]....
        /*0ab8*/ 	.word	0x000168f0
        /*0abc*/ 	.word	0x00000003
        /*0ac0*/ 	.word	0x00000000
        /*0ac4*/ 	.short	0x010a
        /*0ac6*/ 	.byte	0x3f
	.zero		1


	//   ....[62]....
        /*0ac8*/ 	.word	0x00016950
        /*0acc*/ 	.word	0x00000005
        /*0ad0*/ 	.word	0x00000000
        /*0ad4*/ 	.short	0x010a
        /*0ad6*/ 	.byte	0x3f
	.zero		1


	//   ....[63]....
        /*0ad8*/ 	.word	0x00016980
        /*0adc*/ 	.word	0x00000003
        /*0ae0*/ 	.word	0x00000000
        /*0ae4*/ 	.short	0x010a
        /*0ae6*/ 	.byte	0x3f
	.zero		1


	//   ....[64]....
        /*0ae8*/ 	.word	0x000169e0
        /*0aec*/ 	.word	0x00000054
        /*0af0*/ 	.word	0x00030890
        /*0af4*/ 	.short	0x010a
        /*0af6*/ 	.byte	0x3f
	.zero		1


	//   ....[65]....
        /*0af8*/ 	.word	0x00016a30
        /*0afc*/ 	.word	0x00000054
        /*0b00*/ 	.word	0x00030890
        /*0b04*/ 	.short	0x010a
        /*0b06*/ 	.byte	0x3f
	.zero		1


	//   ....[66]....
        /*0b08*/ 	.word	0x00016a80
        /*0b0c*/ 	.word	0x00000054
        /*0b10*/ 	.word	0x00030890
        /*0b14*/ 	.short	0x010a
        /*0b16*/ 	.byte	0x3f
	.zero		1


	//   ....[67]....
        /*0b18*/ 	.word	0x00016ad0
        /*0b1c*/ 	.word	0x00000054
        /*0b20*/ 	.word	0x000308b0
        /*0b24*/ 	.short	0x010a
        /*0b26*/ 	.byte	0x3f
	.zero		1


	//   ....[68]....
        /*0b28*/ 	.word	0x00016ea0
        /*0b2c*/ 	.word	0x00000002
        /*0b30*/ 	.word	0x00030800
        /*0b34*/ 	.short	0x010a
        /*0b36*/ 	.byte	0x3f
	.zero		1


	//   ....[69]....
        /*0b38*/ 	.word	0x00017170
        /*0b3c*/ 	.word	0x00000002
        /*0b40*/ 	.word	0x00030800
        /*0b44*/ 	.short	0x010a
        /*0b46*/ 	.byte	0x3f
	.zero		1


	//   ....[70]....
        /*0b48*/ 	.word	0x000171c0
        /*0b4c*/ 	.word	0x00000000
        /*0b50*/ 	.word	0x00030830
        /*0b54*/ 	.short	0x010a
        /*0b56*/ 	.byte	0x3f
	.zero		1


	//   ....[71]....
        /*0b58*/ 	.word	0x00017210
        /*0b5c*/ 	.word	0x00000005
        /*0b60*/ 	.word	0x00030830
        /*0b64*/ 	.short	0x010a
        /*0b66*/ 	.byte	0x3f
	.zero		1


	//   ....[72]....
        /*0b68*/ 	.word	0x00017260
        /*0b6c*/ 	.word	0x00000006
        /*0b70*/ 	.word	0x00030850
        /*0b74*/ 	.short	0x010a
        /*0b76*/ 	.byte	0x3f
	.zero		1


	//   ....[73]....
        /*0b78*/ 	.word	0x000172b0
        /*0b7c*/ 	.word	0x0000000b
        /*0b80*/ 	.word	0x00030850
        /*0b84*/ 	.short	0x010a
        /*0b86*/ 	.byte	0x3f
	.zero		1


	//   ....[74]....
        /*0b88*/ 	.word	0x00017450
        /*0b8c*/ 	.word	0x00000006
        /*0b90*/ 	.word	0x00030820
        /*0b94*/ 	.short	0x010a
        /*0b96*/ 	.byte	0x3f
	.zero		1


	//   ....[75]....
        /*0b98*/ 	.word	0x000174a0
        /*0b9c*/ 	.word	0x00000007
        /*0ba0*/ 	.word	0x000308a0
        /*0ba4*/ 	.short	0x010a
        /*0ba6*/ 	.byte	0x3f
	.zero		1


	//   ....[76]....
        /*0ba8*/ 	.word	0x000174f0
        /*0bac*/ 	.word	0x00000007
        /*0bb0*/ 	.word	0x000308c0
        /*0bb4*/ 	.short	0x010a
        /*0bb6*/ 	.byte	0x3f
	.zero		1


	//   ....[77]....
        /*0bb8*/ 	.word	0x00017540
        /*0bbc*/ 	.word	0x00000007
        /*0bc0*/ 	.word	0x000308a0
        /*0bc4*/ 	.short	0x010a
        /*0bc6*/ 	.byte	0x3f
	.zero		1


	//   ....[78]....
        /*0bc8*/ 	.word	0x00017590
        /*0bcc*/ 	.word	0x00000007
        /*0bd0*/ 	.word	0x000308c0
        /*0bd4*/ 	.short	0x010a
        /*0bd6*/ 	.byte	0x3f
	.zero		1


	//   ....[79]....
        /*0bd8*/ 	.word	0x00017730
        /*0bdc*/ 	.word	0x00000005
        /*0be0*/ 	.word	0x00030840
        /*0be4*/ 	.short	0x010a
        /*0be6*/ 	.byte	0x3f
	.zero		1


	//   ....[80]....
        /*0be8*/ 	.word	0x00017780
        /*0bec*/ 	.word	0x0000001c
        /*0bf0*/ 	.word	0x00030820
        /*0bf4*/ 	.short	0x010a
        /*0bf6*/ 	.byte	0x3f
	.zero		1


	//   ....[81]....
        /*0bf8*/ 	.word	0x000177d0
        /*0bfc*/ 	.word	0x00000003
        /*0c00*/ 	.word	0x00030840
        /*0c04*/ 	.short	0x010a
        /*0c06*/ 	.byte	0x3f
	.zero		1


	//   ....[82]....
        /*0c08*/ 	.word	0x00017820
        /*0c0c*/ 	.word	0x00000002
        /*0c10*/ 	.word	0x00000060
        /*0c14*/ 	.short	0x010a
        /*0c16*/ 	.byte	0x3f
	.zero		1


	//   ....[83]....
        /*0c18*/ 	.word	0x00017870
        /*0c1c*/ 	.word	0x00000003
        /*0c20*/ 	.word	0x00030840
        /*0c24*/ 	.short	0x010a
        /*0c26*/ 	.byte	0x3f
	.zero		1


	//   ....[84]....
        /*0c28*/ 	.word	0x000178c0
        /*0c2c*/ 	.word	0x00000003
        /*0c30*/ 	.word	0x00000060
        /*0c34*/ 	.short	0x010a
        /*0c36*/ 	.byte	0x3f
	.zero		1


	//   ....[85]....
        /*0c38*/ 	.word	0x00017910
        /*0c3c*/ 	.word	0x00000002
        /*0c40*/ 	.word	0x00030840
        /*0c44*/ 	.short	0x010a
        /*0c46*/ 	.byte	0x3f
	.zero		1


	//   ....[86]....
        /*0c48*/ 	.word	0x00017960
        /*0c4c*/ 	.word	0x00000002
        /*0c50*/ 	.word	0x00000060
        /*0c54*/ 	.short	0x010a
        /*0c56*/ 	.byte	0x3f
	.zero		1


	//   ....[87]....
        /*0c58*/ 	.word	0x000179b0
        /*0c5c*/ 	.word	0x00000003
        /*0c60*/ 	.word	0x00030860
        /*0c64*/ 	.short	0x010a
        /*0c66*/ 	.byte	0x3f
	.zero		1


	//   ....[88]....
        /*0c68*/ 	.word	0x00018360
        /*0c6c*/ 	.word	0x00000009
        /*0c70*/ 	.word	0x00030820
        /*0c74*/ 	.short	0x010a
        /*0c76*/ 	.byte	0x3f
	.zero		1


	//   ....[89]....
        /*0c78*/ 	.word	0x00018500
        /*0c7c*/ 	.word	0x00000007
        /*0c80*/ 	.word	0x00000000
        /*0c84*/ 	.short	0x010a
        /*0c86*/ 	.byte	0x3f
	.zero		1


	//   ....[90]....
        /*0c88*/ 	.word	0x00018550
        /*0c8c*/ 	.word	0x00000003
        /*0c90*/ 	.word	0x00000000
        /*0c94*/ 	.short	0x010a
        /*0c96*/ 	.byte	0x3f
	.zero		1


	//   ....[91]....
        /*0c98*/ 	.word	0x000185a0
        /*0c9c*/ 	.word	0x00000005
        /*0ca0*/ 	.word	0x00000000
        /*0ca4*/ 	.short	0x010a
        /*0ca6*/ 	.byte	0x3f
	.zero		1


	//----- nvinfo : EIATTR_NUM_MBARRIERS
	.align		4
.L_153:
        /*0ca8*/ 	.byte	0x03, 0x38
        /*0caa*/ 	.short	0x0016


	//----- nvinfo : EIATTR_EXIT_INSTR_OFFSETS
	.align		4
        /*0cac*/ 	.byte	0x04, 0x1c
        /*0cae*/ 	.short	(.L_155 - .L_154)


	//   ....[0]....
.L_154:
        /*0cb0*/ 	.word	0x000169d0


	//----- nvinfo : EIATTR_MAX_THREADS
	.align		4
.L_155:
        /*0cb4*/ 	.byte	0x04, 0x05
        /*0cb6*/ 	.short	(.L_157 - .L_156)
.L_156:
        /*0cb8*/ 	.word	0x00000200
        /*0cbc*/ 	.word	0x00000001
        /*0cc0*/ 	.word	0x00000001


	//----- nvinfo : EIATTR_CRS_STACK_SIZE
	.align		4
.L_157:
        /*0cc4*/ 	.byte	0x04, 0x1e
        /*0cc6*/ 	.short	(.L_159 - .L_158)
.L_158:
        /*0cc8*/ 	.word	0x00000000


	//----- nvinfo : EIATTR_CBANK_PARAM_SIZE
	.align		4
.L_159:
        /*0ccc*/ 	.byte	0x03, 0x19
        /*0cce*/ 	.short	0x0a70


	//----- nvinfo : EIATTR_PARAM_CBANK
	.align		4
        /*0cd0*/ 	.byte	0x04, 0x0a
        /*0cd2*/ 	.short	(.L_161 - .L_160)
	.align		4
.L_160:
        /*0cd4*/ 	.word	index@(.nv.constant0._ZN7cutlass13device_kernelIN5flash11enable_sm90INS1_16FlashAttnFwdSm90INS1_25CollectiveMainloopFwdSm90ILi2EN4cute5tupleIJNS5_1CILi1EEES8_S8_EEENS6_IJNS7_ILi192EEESA_NS7_ILi64EEEEEELi64ENS_6half_tEfNS_4arch4Sm90ELb0ELb0ELb1ELb1ELb0ELb1ELb0ELb0ELb1ELb0ELb0ELb0EEENS1_21CollectiveEpilogueFwdINS6_IJSA_SB_SA_EEES9_SD_SF_Li384ELb1ELb0ELb0ELb0EEENS1_36VarlenDynamicPersistentTileSchedulerILi192ELi192ELi384ELi32ELb0ELb0ELb1ELb0ELb1ELb1EEEEEEEEEvNT_6ParamsE)
        /*0cd8*/ 	.short	0x0210
        /*0cda*/ 	.short	0x0a70


	//----- nvinfo : EIATTR_SW_WAR
	.align		4
.L_161:
        /*0cdc*/ 	.byte	0x04, 0x36
        /*0cde*/ 	.short	(.L_163 - .L_162)
.L_162:
        /*0ce0*/ 	.word	0x00000008
.L_163:


//--------------------- .nv.info._ZN7cutlass13device_kernelIN5flash11enable_sm90INS1_16FlashAttnFwdSm90INS1_25CollectiveMainloopFwdSm90ILi2EN4cute5tupleIJNS5_1CILi1EEES8_S8_EEENS6_IJNS7_ILi192EEENS7_ILi128EEENS7_ILi64EEEEEELi64ENS_6half_tEfNS_4arch4Sm90ELb0ELb1ELb1ELb0ELb0ELb0ELb0ELb1ELb1ELb0ELb0ELb0EEENS1_21CollectiveEpilogueFwdINS6_IJSA_SC_SB_EEES9_SE_SG_Li384ELb0ELb0ELb0ELb0EEENS1_30DynamicPersistentTileSchedulerILi384ELi32ELb0ELb0ELb1EEEEEEEEEvNT_6ParamsE --------------------------
	.section	.nv.info._ZN7cutlass13device_kernelIN5flash11enable_sm90INS1_16FlashAttnFwdSm90INS1_25CollectiveMainloopFwdSm90ILi2EN4cute5tupleIJNS5_1CILi1EEES8_S8_EEENS6_IJNS7_ILi192EEENS7_ILi128EEENS7_ILi64EEEEEELi64ENS_6half_tEfNS_4arch4Sm90ELb0ELb1ELb1ELb0ELb0ELb0ELb0ELb1ELb1ELb0ELb0ELb0EEENS1_21CollectiveEpilogueFwdINS6_IJSA_SC_SB_EEES9_SE_SG_Li384ELb0ELb0ELb0ELb0EEENS1_30DynamicPersistentTileSchedulerILi384ELi32ELb0ELb0ELb1EEEEEEEEEvNT_6ParamsE,"",@"SHT_CUDA_INFO"
	.sectionflags	@""
	.align	4


	//----- nvinfo : EIATTR_CUDA_API_VERSION
	.align		4
        /*0000*/ 	.byte	0x04, 0x37
        /*0002*/ 	.short	(.L_165 - .L_164)
.L_164:
        /*0004*/ 	.word	0x00000082


	//----- nvinfo : EIATTR_KPARAM_INFO
	.align		4
.L_165:
        /*0008*/ 	.byte	0x04, 0x17
        /*000a*/ 	.short	(.L_167 - .L_166)
.L_166:
        /*000c*/ 	.word	0x00000000
        /*0010*/ 	.short	0x0000
        /*0012*/ 	.short	0x0070
        /*0014*/ 	.byte	0x00, 0xf0, 0x01, 0x2e


	//----- nvinfo : EIATTR_SPARSE_MMA_MASK
	.align		4
.L_167:
        /*0018*/ 	.byte	0x03, 0x50
        /*001a*/ 	.short	0x0000


	//----- nvinfo : EIATTR_MAXREG_COUNT
	.align		4
        /*001c*/ 	.byte	0x03, 0x1b
        /*001e*/ 	.short	0x0080


	//----- nvinfo : EIATTR_NUM_BARRIERS
	.align		4
        /*0020*/ 	.byte	0x02, 0x4c
        /*0022*/ 	.byte	0x10
	.zero		1


	//----- nvinfo : EIATTR_EXTERNS
	.align		4
        /*0024*/ 	.byte	0x04, 0x0f
        /*0026*/ 	.short	(.L_169 - .L_168)


	//   ....[0]....
	.align		4
.L_168:
        /*0028*/ 	.word	index@(__assertfail)


	//----- nvinfo : EIATTR_MERCURY_ISA_VERSION
	.align		4
.L_169:
        /*002c*/ 	.byte	0x03, 0x5f
        /*002e*/ 	.short	0x0101


	//----- nvinfo : EIATTR_INT_WARP_WIDE_INSTR_OFFSETS
	.align		4
        /*0030*/ 	.byte	0x04, 0x31
        /*0032*/ 	.short	(.L_171 - .L_170)


	//   ....[0]....
.L_170:
        /*0034*/ 	.word	0x00000180


	//   ....[1]....
        /*0038*/ 	.word	0x000001b0


	//   ....[2]....
        /*003c*/ 	.word	0x000001c0


	//   ....[3]....
        /*0040*/ 	.word	0x00010170


	//   ....[4]....
        /*0044*/ 	.word	0x00010200


	//   ....[5]....
        /*0048*/ 	.word	0x000106b0


	//   ....[6]....
        /*004c*/ 	.word	0x00011e00


	//   ....[7]....
        /*0050*/ 	.word	0x00011e90


	//----- nvinfo : EIATTR_COOP_GROUP_MASK_REGIDS
	.align		4
.L_171:
        /*0054*/ 	.byte	0x04, 0x29
        /*0056*/ 	.short	(.L_173 - .L_172)


	//   ....[0]....
.L_172:
        /*0058*/ 	.word	0xffffffff


	//   ....[1]....
        /*005c*/ 	.word	0xffffffff


	//   ....[2]....
        /*0060*/ 	.word	0xffffffff


	//   ....[3]....
        /*0064*/ 	.word	0xffffffff


	//   ....[4]....
        /*0068*/ 	.word	0xffffffff


	//   ....[5]....
        /*006c*/ 	.word	0xffffffff


	//   ....[6]....
        /*0070*/ 	.word	0xffffffff


	//   ....[7]....
        /*0074*/ 	.word	0xffffffff


	//   ....[8]....
        /*0078*/ 	.word	0xffffffff


	//   ....[9]....
        /*007c*/ 	.word	0xffffffff


	//   ....[10]....
        /*0080*/ 	.word	0xffffffff


	//   ....[11]....
        /*0084*/ 	.word	0xffffffff


	//   ....[12]....
        /*0088*/ 	.word	0xffffffff


	//   ....[13]....
        /*008c*/ 	.word	0xffffffff


	//   ....[14]....
        /*0090*/ 	.word	0xffffffff


	//   ....[15]....
        /*0094*/ 	.word	0xffffffff


	//   ....[16]....
        /*0098*/ 	.word	0xffffffff


	//   ....[17]....
        /*009c*/ 	.word	0xffffffff


	//   ....[18]....
        /*00a0*/ 	.word	0xffffffff


	//   ....[19]....
        /*00a4*/ 	.word	0xffffffff


	//   ....[20]....
        /*00a8*/ 	.word	0xffffffff


	//   ....[21]....
        /*00ac*/ 	.word	0xffffffff


	//   ....[22]....
        /*00b0*/ 	.word	0xffffffff


	//   ....[23]....
        /*00b4*/ 	.word	0xffffffff


	//   ....[24]....
        /*00b8*/ 	.word	0xffffffff


	//   ....[25]....
        /*00bc*/ 	.word	0xffffffff


	//   ....[26]....
        /*00c0*/ 	.word	0xffffffff


	//   ....[27]....
        /*00c4*/ 	.word	0xffffffff


	//   ....[28]....
        /*00c8*/ 	.word	0xffffffff


	//   ....[29]....
        /*00cc*/ 	.word	0xffffffff


	//   ....[30]....
        /*00d0*/ 	.word	0xffffffff


	//   ....[31]....
        /*00d4*/ 	.word	0xffffffff


	//   ....[32]....
        /*00d8*/ 	.word	0x0500000f


	//   ....[33]....
        /*00dc*/ 	.word	0x0500000f


	//----- nvinfo : EIATTR_COOP_GROUP_INSTR_OFFSETS
	.align		4
.L_173:
        /*00e0*/ 	.byte	0x04, 0x28
        /*00e2*/ 	.short	(.L_175 - .L_174)


	//   ....[0]....
.L_174:
        /*00e4*/ 	.word	0x00000060


	//   ....[1]....
        /*00e8*/ 	.word	0x00000190


	//   ....[2]....
        /*00ec*/ 	.word	0x000001e0


	//   ....[3]....
        /*00f0*/ 	.word	0x000003d0


	//   ....[4]....
        /*00f4*/ 	.word	0x00000530


	//   ....[5]....
        /*00f8*/ 	.word	0x00000650


	//   ....[6]....
        /*00fc*/ 	.word	0x000007b0


	//   ....[7]....
        /*0100*/ 	.word	0x00001600


	//   ....[8]....
        /*0104*/ 	.word	0x00003980


	//   ....[9]....
        /*0108*/ 	.word	0x00003a60


	//   ....[10]....
        /*010c*/ 	.word	0x000042d0


	//   ....[11]....
        /*0110*/ 	.word	0x00004330


	//   ....[12]....
        /*0114*/ 	.word	0x00006dd0


	//   ....[13]....
        /*0118*/ 	.word	0x00006e70


	//   ....[14]....
        /*011c*/ 	.word	0x00007730


	//   ....[15]....
        /*0120*/ 	.word	0x000077b0


	//   ....[16]....
        /*0124*/ 	.word	0x00009550


	//   ....[17]....
        /*0128*/ 	.word	0x000095d0


	//   ....[18]....
        /*012c*/ 	.word	0x00009ca0


	//   ....[19]....
        /*0130*/ 	.word	0x00009d10


	//   ....[20]....
        /*0134*/ 	.word	0x0000c9c0


	//   ....[21]....
        /*0138*/ 	.word	0x0000c9e0


	//   ....[22]....
        /*013c*/ 	.word	0x0000d3c0


	//   ....[23]....
        /*0140*/ 	.word	0x0000d420


	//   ....[24]....
        /*0144*/ 	.word	0x0000e2d0


	//   ....[25]....
        /*0148*/ 	.word	0x0000e310


	//   ....[26]....
        /*014c*/ 	.word	0x0000e400


	//   ....[27]....
        /*0150*/ 	.word	0x0000e410


	//   ....[28]....
        /*0154*/ 	.word	0x0000ef60


	//   ....[29]....
        /*0158*/ 	.word	0x0000f8e0


	//   ....[30]....
        /*015c*/ 	.word	0x00012130


	//   ....[31]....
        /*0160*/ 	.word	0x000122b0


	//   ....[32]....
        /*0164*/ 	.word	0x000128b0


	//   ....[33]....
        /*0168*/ 	.word	0x00012c90


	//----- nvinfo : EIATTR_REG_RECONFIG
	.align		4
.L_175:
        /*016c*/ 	.byte	0x01, 0x54
	.zero		2


	//----- nvinfo : EIATTR_SYSCALL_OFFSETS
	.align		4
        /*0170*/ 	.byte	0x04, 0x46
        /*0172*/ 	.short	(.L_177 - .L_176)


	//   ....[0]....
.L_176:
        /*0174*/ 	.word	0x000017b0


	//   ....[1]....
        /*0178*/ 	.word	0x00010390


	//   ....[2]....
        /*017c*/ 	.word	0x000104d0


	//   ....[3]....
        /*0180*/ 	.word	0x000105c0


	//----- nvinfo : EIATTR_MBARRIER_INSTR_OFFSETS
	.align		4
.L_177:
        /*0184*/ 	.byte	0x04, 0x39
        /*0186*/ 	.short	(.L_179 - .L_178)


	//   ....[0]....
.L_178:
        /*0188*/ 	.word	0x00000280
        /*018c*/ 	.word	0x000000ff
        /*0190*/ 	.word	0x00016800
        /*0194*/ 	.short	0x0100
        /*0196*/ 	.byte	0x06
	.zero		1


	//   ....[1]....
        /*0198*/ 	.word	0x00000290
        /*019c*/ 	.word	0x000000ff
        /*01a0*/ 	.word	0x00016820
        /*01a4*/ 	.short	0x0100
        /*01a6*/ 	.byte	0x06
	.zero		1


	//   ....[2]....
        /*01a8*/ 	.word	0x00000380
        /*01ac*/ 	.word	0x000000ff
        /*01b0*/ 	.word	0x00016830
        /*01b4*/ 	.short	0x0100
        /*01b6*/ 	.byte	0x08
	.zero		1


	//   ....[3]....
        /*01b8*/ 	.word	0x00000390
        /*01bc*/ 	.word	0x000000ff
        /*01c0*/ 	.word	0x00016840
        /*01c4*/ 	.short	0x0100
        /*01c6*/ 	.byte	0x08
	.zero		1


	//   ....[4]....
        /*01c8*/ 	.word	0x000003a0
        /*01cc*/ 	.word	0x000000ff
        /*01d0*/ 	.word	0x00016838
        /*01d4*/ 	.short	0x0100
        /*01d6*/ 	.byte	0x08
	.zero		1


	//   ....[5]....
        /*01d8*/ 	.word	0x000003b0
        /*01dc*/ 	.word	0x000000ff
        /*01e0*/ 	.word	0x00016848
        /*01e4*/ 	.short	0x0100
        /*01e6*/ 	.byte	0x08
	.zero		1


	//   ....[6]....
        /*01e8*/ 	.word	0x000004e0
        /*01ec*/ 	.word	0x000000ff
        /*01f0*/ 	.word	0x00016850
        /*01f4*/ 	.short	0x0100
        /*01f6*/ 	.byte	0x08
	.zero		1


	//   ....[7]....
        /*01f8*/ 	.word	0x000004f0
        /*01fc*/ 	.word	0x000000ff
        /*0200*/ 	.word	0x00016860
        /*0204*/ 	.short	0x0100
        /*0206*/ 	.byte	0x08
	.zero		1


	//   ....[8]....
        /*0208*/ 	.word	0x00000500
        /*020c*/ 	.word	0x000000ff
        /*0210*/ 	.word	0x00016858
        /*0214*/ 	.short	0x0100
        /*0216*/ 	.byte	0x08
	.zero		1


	//   ....[9]....
        /*0218*/ 	.word	0x00000510
        /*021c*/ 	.word	0x000000ff
        /*0220*/ 	.word	0x00016868
        /*0224*/ 	.short	0x0100
        /*0226*/ 	.byte	0x08
	.zero		1


	//   ....[10]....
        /*0228*/ 	.word	0x00000600
        /*022c*/ 	.word	0x000000ff
        /*0230*/ 	.word	0x00016870
        /*0234*/ 	.short	0x0100
        /*0236*/ 	.byte	0x06
	.zero		1


	//   ....[11]....
        /*0238*/ 	.word	0x00000610
        /*023c*/ 	.word	0x000000ff
        /*0240*/ 	.word	0x00016880
        /*0244*/ 	.short	0x0100
        /*0246*/ 	.byte	0x06
	.zero		1


	//   ....[12]....
        /*0248*/ 	.word	0x00000620
        /*024c*/ 	.word	0x000000ff
        /*0250*/ 	.word	0x00016878
        /*0254*/ 	.short	0x0100
        /*0256*/ 	.byte	0x06
	.zero		1


	//   ....[13]....
        /*0258*/ 	.word	0x00000630
        /*025c*/ 	.word	0x000000ff
        /*0260*/ 	.word	0x00016888
        /*0264*/ 	.short	0x0100
        /*0266*/ 	.byte	0x06
	.zero		1


	//   ....[14]....
        /*0268*/ 	.word	0x00000760
        /*026c*/ 	.word	0x000000ff
        /*0270*/ 	.word	0x00016890
        /*0274*/ 	.short	0x0100
        /*0276*/ 	.byte	0x08
	.zero		1


	//   ....[15]....
        /*0278*/ 	.word	0x00000770
        /*027c*/ 	.word	0x000000ff
        /*0280*/ 	.word	0x000168a0
        /*0284*/ 	.short	0x0100
        /*0286*/ 	.byte	0x08
	.zero		1


	//   ....[16]....
        /*0288*/ 	.word	0x00000780
        /*028c*/ 	.word	0x000000ff
        /*0290*/ 	.word	0x00016898
        /*0294*/ 	.short	0x0100
        /*0296*/ 	.byte	0x08
	.zero		1


	//   ....[17]....
        /*0298*/ 	.word	0x00000790
        /*029c*/ 	.word	0x000000ff
        /*02a0*/ 	.word	0x000168a8
        /*02a4*/ 	.short	0x0100
        /*02a6*/ 	.byte	0x08
	.zero		1


	//   ....[18]....
        /*02a8*/ 	.word	0x000008c0
        /*02ac*/ 	.word	0x000000ff
        /*02b0*/ 	.word	0x000168b0
        /*02b4*/ 	.short	0x0100
        /*02b6*/ 	.byte	0x08
	.zero		1


	//   ....[19]....
        /*02b8*/ 	.word	0x000008d0
        /*02bc*/ 	.word	0x000000ff
        /*02c0*/ 	.word	0x000168c0
        /*02c4*/ 	.short	0x0100
        /*02c6*/ 	.byte	0x08
	.zero		1


	//   ....[20]....
        /*02c8*/ 	.word	0x000008e0
        /*02cc*/ 	.word	0x000000ff
        /*02d0*/ 	.word	0x000168b8
        /*02d4*/ 	.short	0x0100
        /*02d6*/ 	.byte	0x08
	.zero		1


	//   ....[21]....
        /*02d8*/ 	.word	0x000008f0
        /*02dc*/ 	.word	0x000000ff
        /*02e0*/ 	.word	0x000168c8
        /*02e4*/ 	.short	0x0100
        /*02e6*/ 	.byte	0x08
	.zero		1


	//   ....[22]....
        /*02e8*/ 	.word	0x00001830
        /*02ec*/ 	.word	0x000000ff
        /*02f0*/ 	.word	0x00016800
        /*02f4*/ 	.short	0x010a
        /*02f6*/ 	.byte	0x28
	.zero		1


	//   ....[23]....
        /*02f8*/ 	.word	0x000018b0
        /*02fc*/ 	.word	0x00000003
        /*0300*/ 	.word	0x00016830
        /*0304*/ 	.short	0x010a
        /*0306*/ 	.byte	0x3f
	.zero		1


	//   ....[24]....
        /*0308*/ 	.word	0x00001900
        /*030c*/ 	.word	0x00000003
        /*0310*/ 	.word	0x00016830
        /*0314*/ 	.short	0x010a
        /*0316*/ 	.byte	0x3f
	.zero		1


	//   ....[25]....
        /*0318*/ 	.word	0x00002010
        /*031c*/ 	.word	0x00000003
        /*0320*/ 	.word	0x00000000
        /*0324*/ 	.short	0x0101
        /*0326*/ 	.byte	0x3f
	.zero		1


	//   ....[26]....
        /*0328*/ 	.word	0x00005200
        /*032c*/ 	.word	0x000000ff
        /*0330*/ 	.word	0x00016830
        /*0334*/ 	.short	0x010a
        /*0336*/ 	.byte	0x06
	.zero		1


	//   ....[27]....
        /*0338*/ 	.word	0x00005240
        /*033c*/ 	.word	0x000000ff
        /*0340*/ 	.word	0x00016830
        /*0344*/ 	.short	0x010a
        /*0346*/ 	.byte	0x06
	.zero		1


	//   ....[28]....
        /*0348*/ 	.word	0x00005420
        /*034c*/ 	.word	0x000000ff
        /*0350*/ 	.word	0x00016850
        /*0354*/ 	.short	0x010a
        /*0356*/ 	.byte	0x06
	.zero		1


	//   ....[29]....
        /*0358*/ 	.word	0x00005460
        /*035c*/ 	.word	0x000000ff
        /*0360*/ 	.word	0x00016850
        /*0364*/ 	.short	0x010a
        /*0366*/ 	.byte	0x06
	.zero		1


	//   ....[30]....
        /*0368*/ 	.word	0x00006070
        /*036c*/ 	.word	0x00000027
        /*0370*/ 	.word	0x00000000
        /*0374*/ 	.short	0x0101
        /*0376*/ 	.byte	0x3f
	.zero		1


	//   ....[31]....
        /*0378*/ 	.word	0x00007d90
        /*037c*/ 	.word	0x0000001b
        /*0380*/ 	.word	0x00000000
        /*0384*/ 	.short	0x0101
        /*0386*/ 	.byte	0x3f
	.zero		1


	//   ....[32]....
        /*0388*/ 	.word	0x00008920
        /*038c*/ 	.word	0x000000ff
        /*0390*/ 	.word	0x00016830
        /*0394*/ 	.short	0x010a
        /*0396*/ 	.byte	0x06
	.zero		1


	//   ....[33]....
        /*0398*/ 	.word	0x00008960
        /*039c*/ 	.word	0x000000ff
        /*03a0*/ 	.word	0x00016830
        /*03a4*/ 	.short	0x010a
        /*03a6*/ 	.byte	0x06
	.zero		1


	//   ....[34]....
        /*03a8*/ 	.word	0x00008b40
        /*03ac*/ 	.word	0x000000ff
        /*03b0*/ 	.word	0x00016850
        /*03b4*/ 	.short	0x010a
        /*03b6*/ 	.byte	0x06
	.zero		1


	//   ....[35]....
        /*03b8*/ 	.word	0x00008b80
        /*03bc*/ 	.word	0x000000ff
        /*03c0*/ 	.word	0x00016850
        /*03c4*/ 	.short	0x010a
        /*03c6*/ 	.byte	0x06
	.zero		1


	//   ....[36]....
        /*03c8*/ 	.word	0x0000a200
        /*03cc*/ 	.word	0x0000001b
        /*03d0*/ 	.word	0x00000000
        /*03d4*/ 	.short	0x0101
        /*03d6*/ 	.byte	0x3f
	.zero		1


	//   ....[37]....
        /*03d8*/ 	.word	0x0000a3b0
        /*03dc*/ 	.word	0x00000023
        /*03e0*/ 	.word	0x00000000
        /*03e4*/ 	.short	0x0101
        /*03e6*/ 	.byte	0x3f
	.zero		1


	//   ....[38]....
        /*03e8*/ 	.word	0x0000ae30
        /*03ec*/ 	.word	0x000000ff
        /*03f0*/ 	.word	0x00016830
        /*03f4*/ 	.short	0x010a
        /*03f6*/ 	.byte	0x06
	.zero		1


	//   ....[39]....
        /*03f8*/ 	.word	0x0000ae70
        /*03fc*/ 	.word	0x000000ff
        /*0400*/ 	.word	0x00016830
        /*0404*/ 	.short	0x010a
        /*0406*/ 	.byte	0x06
	.zero		1


	//   ....[40]....
        /*0408*/ 	.word	0x0000b050
        /*040c*/ 	.word	0x000000ff
        /*0410*/ 	.word	0x00016850
        /*0414*/ 	.short	0x010a
        /*0416*/ 	.byte	0x06
	.zero		1


	//   ....[41]....
        /*0418*/ 	.word	0x0000b090
        /*041c*/ 	.word	0x000000ff
        /*0420*/ 	.word	0x00016850
        /*0424*/ 	.short	0x010a
        /*0426*/ 	.byte	0x06
	.zero		1


	//   ....[42]....
        /*0428*/ 	.word	0x0000bc70
        /*042c*/ 	.word	0x00000042
        /*0430*/ 	.word	0x00000000
        /*0434*/ 	.short	0x0101
        /*0436*/ 	.byte	0x3f
	.zero		1


	//   ....[43]....
        /*0438*/ 	.word	0x0000d820
        /*043c*/ 	.word	0x00000028
        /*0440*/ 	.word	0x00000000
        /*0444*/ 	.short	0x0101
        /*0446*/ 	.byte	0x3f
	.zero		1


	//   ....[44]....
        /*0448*/ 	.word	0x0000e240
        /*044c*/ 	.word	0x000000ff
        /*0450*/ 	.word	0x00016850
        /*0454*/ 	.short	0x010a
        /*0456*/ 	.byte	0x05
	.zero		1


	//   ....[45]....
        /*0458*/ 	.word	0x0000e280
        /*045c*/ 	.word	0x000000ff
        /*0460*/ 	.word	0x00016850
        /*0464*/ 	.short	0x010a
        /*0466*/ 	.byte	0x05
	.zero		1


	//   ....[46]....
        /*0468*/ 	.word	0x0000e7b0
        /*046c*/ 	.word	0x00000005
        /*0470*/ 	.word	0x00000000
        /*0474*/ 	.short	0x0101
        /*0476*/ 	.byte	0x3f
	.zero		1


	//   ....[47]....
        /*0478*/ 	.word	0x0000f0b0
        /*047c*/ 	.word	0x000000ff
        /*0480*/ 	.word	0x00000000
        /*0484*/ 	.short	0x0101
        /*0486*/ 	.byte	0x05
	.zero		1


	//   ....[48]....
        /*0488*/ 	.word	0x00010950
        /*048c*/ 	.word	0x0000000d
        /*0490*/ 	.word	0x00016840
        /*0494*/ 	.short	0x010a
        /*0496*/ 	.byte	0x3f
	.zero		1


	//   ....[49]....
        /*0498*/ 	.word	0x00010c40
        /*049c*/ 	.word	0x000000ff
        /*04a0*/ 	.word	0x00016820
        /*04a4*/ 	.short	0x010a
        /*04a6*/ 	.byte	0x27
	.zero		1


	//   ....[50]....
        /*04a8*/ 	.word	0x00010f10
        /*04ac*/ 	.word	0x00000003
        /*04b0*/ 	.word	0x00016840
        /*04b4*/ 	.short	0x010a
        /*04b6*/ 	.byte	0x3f
	.zero		1


	//   ....[51]....
        /*04b8*/ 	.word	0x000110b0
        /*04bc*/ 	.word	0x00000002
        /*04c0*/ 	.word	0x00000060
        /*04c4*/ 	.short	0x010a
        /*04c6*/ 	.byte	0x3f
	.zero		1


	//   ....[52]....
        /*04c8*/ 	.word	0x00011500
        /*04cc*/ 	.word	0x00000004
        /*04d0*/ 	.word	0x00016840
        /*04d4*/ 	.short	0x010a
        /*04d6*/ 	.byte	0x3f
	.zero		1


	//   ....[53]....
        /*04d8*/ 	.word	0x000116a0
        /*04dc*/ 	.word	0x00000003
        /*04e0*/ 	.word	0x00000060
        /*04e4*/ 	.short	0x010a
        /*04e6*/ 	.byte	0x3f
	.zero		1


	//   ....[54]....
        /*04e8*/ 	.word	0x00011a40
        /*04ec*/ 	.word	0x00000003
        /*04f0*/ 	.word	0x00016840
        /*04f4*/ 	.short	0x010a
        /*04f6*/ 	.byte	0x3f
	.zero		1


	//   ....[55]....
        /*04f8*/ 	.word	0x00011be0
        /*04fc*/ 	.word	0x00000003
        /*0500*/ 	.word	0x00000060
        /*0504*/ 	.short	0x010a
        /*0506*/ 	.byte	0x3f
	.zero		1


	//   ....[56]....
        /*0508*/ 	.word	0x00011f10
        /*050c*/ 	.word	0x00000003
        /*0510*/ 	.word	0x00016860
        /*0514*/ 	.short	0x010a
        /*0516*/ 	.byte	0x3f
	.zero		1


	//   ....[57]....
        /*0518*/ 	.word	0x00012290
        /*051c*/ 	.word	0x00000009
        /*0520*/ 	.word	0x00016820
        /*0524*/ 	.short	0x010a
        /*0526*/ 	.byte	0x3f
	.zero		1


	//   ....[58]....
        /*0528*/ 	.word	0x000123b0
        /*052c*/ 	.word	0x00000005
        /*0530*/ 	.word	0x00000000
        /*0534*/ 	.short	0x010a
        /*0536*/ 	.byte	0x3f
	.zero		1


	//   ....[59]....
        /*0538*/ 	.word	0x00012420
        /*053c*/ 	.word	0x00000003
        /*0540*/ 	.word	0x00000000
        /*0544*/ 	.short	0x010a
        /*0546*/ 	.byte	0x3f
	.zero		1


	//   ....[60]....
        /*0548*/ 	.word	0x00012480
        /*054c*/ 	.word	0x00000013
        /*0550*/ 	.word	0x00000000
        /*0554*/ 	.short	0x010a
        /*0556*/ 	.byte	0x3f
	.zero		1


	//   ....[61]....
        /*0558*/ 	.word	0x000124b0
        /*055c*/ 	.word	0x00000007
        /*0560*/ 	.word	0x00000000
        /*0564*/ 	.short	0x010a
        /*0566*/ 	.byte	0x3f
	.zero		1


	//   ....[62]....
        /*0568*/ 	.word	0x00012520
        /*056c*/ 	.word	0x00000003
        /*0570*/ 	.word	0x00016800
        /*0574*/ 	.short	0x010a
        /*0576*/ 	.byte	0x3f
	.zero		1


	//   ....[63]....
        /*0578*/ 	.word	0x00012570
        /*057c*/ 	.word	0x00000003
        /*0580*/ 	.word	0x00016830
        /*0584*/ 	.short	0x010a
        /*0586*/ 	.byte	0x3f
	.zero		1


	//   ....[64]....
        /*0588*/ 	.word	0x000125d0
        /*058c*/ 	.word	0x0000000c
        /*0590*/ 	.word	0x00016830
        /*0594*/ 	.short	0x010a
        /*0596*/ 	.byte	0x3f
	.zero		1


	//   ....[65]....
        /*0598*/ 	.word	0x00012630
        /*059c*/ 	.word	0x0000000c
        /*05a0*/ 	.word	0x00016850
        /*05a4*/ 	.short	0x010a
        /*05a6*/ 	.byte	0x3f
	.zero		1


	//   ....[66]....
        /*05a8*/ 	.word	0x00012690
        /*05ac*/ 	.word	0x0000000d
        /*05b0*/ 	.word	0x00016830
        /*05b4*/ 	.short	0x010a
        /*05b6*/ 	.byte	0x3f
	.zero		1


	//   ....[67]....
        /*05b8*/ 	.word	0x000126f0
        /*05bc*/ 	.word	0x0000000d
        /*05c0*/ 	.word	0x00016850
        /*05c4*/ 	.short	0x010a
        /*05c6*/ 	.byte	0x3f
	.zero		1


	//   ....[68]....
        /*05c8*/ 	.word	0x00012750
        /*05cc*/ 	.word	0x0000000d
        /*05d0*/ 	.word	0x00016830
        /*05d4*/ 	.short	0x010a
        /*05d6*/ 	.byte	0x3f
	.zero		1


	//   ....[69]....
        /*05d8*/ 	.word	0x000127b0
        /*05dc*/ 	.word	0x0000000d
        /*05e0*/ 	.word	0x00016850
        /*05e4*/ 	.short	0x010a
        /*05e6*/ 	.byte	0x3f
	.zero		1


	//   ....[70]....
        /*05e8*/ 	.word	0x00012810
        /*05ec*/ 	.word	0x00000003
        /*05f0*/ 	.word	0x00016850
        /*05f4*/ 	.short	0x010a
        /*05f6*/ 	.byte	0x3f
	.zero		1


	//   ....[71]....
        /*05f8*/ 	.word	0x00012960
        /*05fc*/ 	.word	0x0000000d
        /*0600*/ 	.word	0x00016840
        /*0604*/ 	.short	0x010a
        /*0606*/ 	.byte	0x3f
	.zero		1


	//   ....[72]....
        /*0608*/ 	.word	0x000129c0
        /*060c*/ 	.word	0x00000005
        /*0610*/ 	.word	0x00016820
        /*0614*/ 	.short	0x010a
        /*0616*/ 	.byte	0x3f
	.zero		1


	//   ....[73]....
        /*0618*/ 	.word	0x00012a10
        /*061c*/ 	.word	0x00000003
        /*0620*/ 	.word	0x00016840
        /*0624*/ 	.short	0x010a
        /*0626*/ 	.byte	0x3f
	.zero		1


	//   ....[74]....
        /*0628*/ 	.word	0x00012a60
        /*062c*/ 	.word	0x00000002
        /*0630*/ 	.word	0x00000060
        /*0634*/ 	.short	0x010a
        /*0636*/ 	.byte	0x3f
	.zero		1


	//   ....[75]....
        /*0638*/ 	.word	0x00012ab0
        /*063c*/ 	.word	0x00000004
        /*0640*/ 	.word	0x00016840
        /*0644*/ 	.short	0x010a
        /*0646*/ 	.byte	0x3f
	.zero		1


	//   ....[76]....
        /*0648*/ 	.word	0x00012b00
        /*064c*/ 	.word	0x00000003
        /*0650*/ 	.word	0x00000060
        /*0654*/ 	.short	0x010a
        /*0656*/ 	.byte	0x3f
	.zero		1


	//   ....[77]....
        /*0658*/ 	.word	0x00012b50
        /*065c*/ 	.word	0x00000003
        /*0660*/ 	.word	0x00016840
        /*0664*/ 	.short	0x010a
        /*0666*/ 	.byte	0x3f
	.zero		1


	//   ....[78]....
        /*0668*/ 	.word	0x00012ba0
        /*066c*/ 	.word	0x00000003
        /*0670*/ 	.word	0x00000060
        /*0674*/ 	.short	0x010a
        /*0676*/ 	.byte	0x3f
	.zero		1


	//   ....[79]....
        /*0678*/ 	.word	0x00012bf0
        /*067c*/ 	.word	0x00000003
        /*0680*/ 	.word	0x00016860
        /*0684*/ 	.short	0x010a
        /*0686*/ 	.byte	0x3f
	.zero		1


	//   ....[80]....
        /*0688*/ 	.word	0x00012cd0
        /*068c*/ 	.word	0x00000009
        /*0690*/ 	.word	0x00016820
        /*0694*/ 	.short	0x010a
        /*0696*/ 	.byte	0x3f
	.zero		1


	//   ....[81]....
        /*0698*/ 	.word	0x00012d20
        /*069c*/ 	.word	0x00000005
        /*06a0*/ 	.word	0x00000000
        /*06a4*/ 	.short	0x010a
        /*06a6*/ 	.byte	0x3f
	.zero		1


	//   ....[82]....
        /*06a8*/ 	.word	0x00012d70
        /*06ac*/ 	.word	0x00000003
        /*06b0*/ 	.word	0x00000000
        /*06b4*/ 	.short	0x010a
        /*06b6*/ 	.byte	0x3f
	.zero		1


	//   ....[83]....
        /*06b8*/ 	.word	0x00012dc0
        /*06bc*/ 	.word	0x00000013
        /*06c0*/ 	.word	0x00000000
        /*06c4*/ 	.short	0x010a
        /*06c6*/ 	.byte	0x3f
	.zero		1


	//----- nvinfo : EIATTR_NUM_MBARRIERS
	.align		4
.L_179:
        /*06c8*/ 	.byte	0x03, 0x38
        /*06ca*/ 	.short	0x0016


	//----- nvinfo : EIATTR_EXIT_INSTR_OFFSETS
	.align		4
        /*06cc*/ 	.byte	0x04, 0x1c
        /*06ce*/ 	.short	(.L_181 - .L_180)


	//   ....[0]....
.L_180:
        /*06d0*/ 	.word	0x00000a50


	//   ....[1]....
        /*06d4*/ 	.word	0x0000f8a0


	//   ....[2]....
        /*06d8*/ 	.word	0x0000f900


	//   ....[3]....
        /*06dc*/ 	.word	0x000122d0


	//   ....[4]....
        /*06e0*/ 	.word	0x00012500


	//----- nvinfo : EIATTR_MAX_THREADS
	.align		4
.L_181:
        /*06e4*/ 	.byte	0x04, 0x05
        /*06e6*/ 	.short	(.L_183 - .L_182)
.L_182:
        /*06e8*/ 	.word	0x00000200
        /*06ec*/ 	.word	0x00000001
        /*06f0*/ 	.word	0x00000001


	//----- nvinfo : EIATTR_CRS_STACK_SIZE
	.align		4
.L_183:
        /*06f4*/ 	.byte	0x04, 0x1e
        /*06f6*/ 	.short	(.L_185 - .L_184)
.L_184:
        /*06f8*/ 	.word	0x00000000


	//----- nvinfo : EIATTR_CBANK_PARAM_SIZE
	.align		4
.L_185:
        /*06fc*/ 	.byte	0x03, 0x19
        /*06fe*/ 	.short	0x0bf0


	//----- nvinfo : EIATTR_PARAM_CBANK
	.align		4
        /*0700*/ 	.byte	0x04, 0x0a
        /*0702*/ 	.short	(.L_187 - .L_186)
	.align		4
.L_186:
        /*0704*/ 	.word	index@(.nv.constant0._ZN7cutlass13device_kernelIN5flash11enable_sm90INS1_16FlashAttnFwdSm90INS1_25CollectiveMainloopFwdSm90ILi2EN4cute5tupleIJNS5_1CILi1EEES8_S8_EEENS6_IJNS7_ILi192EEENS7_ILi128EEENS7_ILi64EEEEEELi64ENS_6half_tEfNS_4arch4Sm90ELb0ELb1ELb1ELb0ELb0ELb0ELb0ELb1ELb1ELb0ELb0ELb0EEENS1_21CollectiveEpilogueFwdINS6_IJSA_SC_SB_EEES9_SE_SG_Li384ELb0ELb0ELb0ELb0EEENS1_30DynamicPersistentTileSchedulerILi384ELi32ELb0ELb0ELb1EEEEEEEEEvNT_6ParamsE)
        /*0708*/ 	.short	0x0210
        /*070a*/ 	.short	0x0bf0


	//----- nvinfo : EIATTR_SW_WAR
	.align		4
.L_187:
        /*070c*/ 	.byte	0x04, 0x36
        /*070e*/ 	.short	(.L_189 - .L_188)
.L_188:
        /*0710*/ 	.word	0x00000008
.L_189:


//--------------------- .nv.info._ZN7cutlass13device_kernelIN5flash11enable_sm90INS1_16FlashAttnFwdSm90INS1_25CollectiveMainloopFwdSm90ILi2EN4cute5tupleIJNS5_1CILi1EEES8_S8_EEENS6_IJNS7_ILi192EEENS7_ILi128EEENS7_ILi64EEEEEELi64ENS_6half_tEfNS_4arch4Sm90ELb0ELb1ELb1ELb1ELb0ELb0ELb0ELb1ELb1ELb0ELb0ELb0EEENS1_21CollectiveEpilogueFwdINS6_IJSA_SC_SB_EEES9_SE_SG_Li384ELb1ELb0ELb0ELb0EEENS1_36VarlenDynamicPersistentTileSchedulerILi192ELi128ELi384ELi32ELb0ELb0ELb1ELb1ELb0ELb1EEEEEEEEEvNT_6ParamsE --------------------------
	.section	.nv.info._ZN7cutlass13device_kernelIN5flash11enable_sm90INS1_16FlashAttnFwdSm90INS1_25CollectiveMainloopFwdSm90ILi2EN4cute5tupleIJNS5_1CILi1EEES8_S8_EEENS6_IJNS7_ILi192EEENS7_ILi128EEENS7_ILi64EEEEEELi64ENS_6half_tEfNS_4arch4Sm90ELb0ELb1ELb1ELb1ELb0ELb0ELb0ELb1ELb1ELb0ELb0ELb0EEENS1_21CollectiveEpilogueFwdINS6_IJSA_SC_SB_EEES9_SE_SG_Li384ELb1ELb0ELb0ELb0EEENS1_36VarlenDynamicPersistentTileSchedulerILi192ELi128ELi384ELi32ELb0ELb0ELb1ELb1ELb0ELb1EEEEEEEEEvNT_6ParamsE,"",@"SHT_CUDA_INFO"
	.sectionflags	@""
	.align	4


	//----- nvinfo : EIATTR_CUDA_API_VERSION
	.align		4
        /*0000*/ 	.byte	0x04, 0x37
        /*0002*/ 	.short	(.L_191 - .L_190)
.L_190:
        /*0004*/ 	.word	0x00000082


	//----- nvinfo : EIATTR_KPARAM_INFO
	.align		4
.L_191:
        /*0008*/ 	.byte	0x04, 0x17
        /*000a*/ 	.short	(.L_193 - .L_192)
.L_192:
        /*000c*/ 	.word	0x00000000
        /*0010*/ 	.short	0x0000
        /*0012*/ 	.short	0x0070
        /*0014*/ 	.byte	0x00, 0xf0, 0x01, 0x28


	//----- nvinfo : EIATTR_SPARSE_MMA_MASK
	.align		4
.L_193:
        /*0018*/ 	.byte	0x03, 0x50
        /*001a*/ 	.short	0x0000


	//----- nvinfo : EIATTR_MAXREG_COUNT
	.align		4
        /*001c*/ 	.byte	0x03, 0x1b
        /*001e*/ 	.short	0x0080


	//----- nvinfo : EIATTR_NUM_BARRIERS
	.align		4
        /*0020*/ 	.byte	0x02, 0x4c
        /*0022*/ 	.byte	0x10
	.zero		1


	//----- nvinfo : EIATTR_EXTERNS
	.align		4
        /*0024*/ 	.byte	0x04, 0x0f
        /*0026*/ 	.short	(.L_195 - .L_194)


	//   ....[0]....
	.align		4
.L_194:
        /*0028*/ 	.word	index@(__assertfail)


	//----- nvinfo : EIATTR_ANNOTATIONS
	.align		4
.L_195:
        /*002c*/ 	.byte	0x04, 0x55
        /*002e*/ 	.short	(.L_197 - .L_196)


	//   ....[0]....
.L_196:
        /*0030*/ 	.word	0x00000001
        /*0034*/ 	.byte	0x70, 0x0d, 0x00, 0x00, 0x01, 0x00, 0x00, 0x00, 0x90, 0x0d, 0x00, 0x00, 0x01, 0x00, 0x00, 0x00
        /*0044*/ 	.byte	0xb0, 0x1a, 0x00, 0x00, 0x01, 0x00, 0x00, 0x00, 0xd0, 0xec, 0x00, 0x00, 0x01, 0x00, 0x00, 0x00
        /*0054*/ 	.byte	0x80, 0xf1, 0x00, 0x00, 0x01, 0x00, 0x00, 0x00, 0x80, 0x13, 0x01, 0x00, 0x01, 0x00, 0x00, 0x00
        /*0064*/ 	.byte	0x10, 0x1e, 0x01, 0x00


	//----- nvinfo : EIATTR_MERCURY_ISA_VERSION
	.align		4
.L_197:
        /*0068*/ 	.byte	0x03, 0x5f
        /*006a*/ 	.short	0x0101


	//----- nvinfo : EIATTR_UNUSED_LOAD_BYTE_OFFSET
	.align		4
        /*006c*/ 	.byte	0x04, 0x44
        /*006e*/ 	.short	(.L_199 - .L_198)


	//   ....[0]....
.L_198:
        /*0070*/ 	.word	0x00000a70
        /*0074*/ 	.word	0x0000fff0


	//   ....[1]....
        /*0078*/ 	.word	0x0000ec80
        /*007c*/ 	.word	0x0000fff0


	//----- nvinfo : EIATTR_INT_WARP_WIDE_INSTR_OFFSETS
	.align		4
.L_199:
        /*0080*/ 	.byte	0x04, 0x31
        /*0082*/ 	.short	(.L_201 - .L_200)


	//   ....[0]....
.L_200:
        /*0084*/ 	.word	0x00000160


	//   ....[1]....
        /*0088*/ 	.word	0x000001a0


	//   ....[2]....
        /*008c*/ 	.word	0x00000210


	//   ....[3]....
        /*0090*/ 	.word	0x000119c0


	//   ....[4]....
        /*0094*/ 	.word	0x00011a50


	//   ....[5]....
        /*0098*/ 	.word	0x00011f00


	//   ....[6]....
        /*009c*/ 	.word	0x00011f40


	//   ....[7]....
        /*00a0*/ 	.word	0x000138e0


	//   ....[8]....
        /*00a4*/ 	.word	0x00013970


	//----- nvinfo : EIATTR_COOP_GROUP_MASK_REGIDS
	.align		4
.L_201:
        /*00a8*/ 	.byte	0x04, 0x29
        /*00aa*/ 	.short	(.L_203 - .L_202)


	//   ....[0]....
.L_202:
        /*00ac*/ 	.word	0xffffffff


	//   ....[1]....
        /*00b0*/ 	.word	0xffffffff


	//   ....[2]....
        /*00b4*/ 	.word	0xffffffff


	//   ....[3]....
        /*00b8*/ 	.word	0xffffffff


	//   ....[4]....
        /*00bc*/ 	.word	0xffffffff


	//   ....[5]....
        /*00c0*/ 	.word	0xffffffff


	//   ....[6]....
        /*00c4*/ 	.word	0xffffffff


	//   ....[7]....
        /*00c8*/ 	.word	0xffffffff


	//   ....[8]....
        /*00cc*/ 	.word	0xffffffff


	//   ....[9]....
        /*00d0*/ 	.word	0xffffffff


	//   ....[10]....
        /*00d4*/ 	.word	0xffffffff


	//   ....[11]....
        /*00d8*/ 	.word	0xffffffff


	//   ....[12]....
        /*00dc*/ 	.word	0xffffffff


	//   ....[13]....
        /*00e0*/ 	.word	0xffffffff


	//   ....[14]....
        /*00e4*/ 	.word	0xffffffff


	//   ....[15]....
        /*00e8*/ 	.word	0xffffffff


	//   ....[16]....
        /*00ec*/ 	.word	0xffffffff


	//   ....[17]....
        /*00f0*/ 	.word	0xffffffff


	//   ....[18]....
        /*00f4*/ 	.word	0xffffffff


	//   ....[19]....
        /*00f8*/ 	.word	0xffffffff


	//   ....[20]....
        /*00fc*/ 	.word	0xffffffff


	//   ....[21]....
        /*0100*/ 	.word	0xffffffff


	//   ....[22]....
        /*0104*/ 	.word	0xffffffff


	//   ....[23]....
        /*0108*/ 	.word	0xffffffff


	//   ....[24]....
        /*010c*/ 	.word	0xffffffff


	//   ....[25]....
        /*0110*/ 	.word	0xffffffff


	//   ....[26]....
        /*0114*/ 	.word	0xffffffff


	//   ....[27]....
        /*0118*/ 	.word	0xffffffff


	//   ....[28]....
        /*011c*/ 	.word	0xffffffff


	//   ....[29]....
        /*0120*/ 	.word	0xffffffff


	//   ....[30]....
        /*0124*/ 	.word	0xffffffff


	//   ....[31]....
        /*0128*/ 	.word	0xffffffff


	//   ....[32]....
        /*012c*/ 	.word	0xffffffff


	//   ....[33]....
        /*0130*/ 	.word	0xffffffff


	//   ....[34]....
        /*0134*/ 	.word	0xffffffff


	//   ....[35]....
        /*0138*/ 	.word	0xffffffff


	//   ....[36]....
        /*013c*/ 	.word	0xffffffff


	//   ....[37]....
        /*0140*/ 	.word	0xffffffff


	//   ....[38]....
        /*0144*/ 	.word	0xffffffff


	//   ....[39]....
        /*0148*/ 	.word	0xffffffff


	//   ....[40]....
        /*014c*/ 	.word	0xffffffff


	//   ....[41]....
        /*0150*/ 	.word	0xffffffff


	//   ....[42]....
        /*0154*/ 	.word	0xffffffff


	//   ....[43]....
        /*0158*/ 	.word	0xffffffff


	//   ....[44]....
        /*015c*/ 	.word	0xffffffff


	//   ....[45]....
        /*0160*/ 	.word	0xffffffff


	//   ....[46]....
        /*0164*/ 	.word	0xffffffff


	//   ....[47]....
        /*0168*/ 	.word	0xffffffff


	//   ....[48]....
        /*016c*/ 	.word	0xffffffff


	//   ....[49]....
        /*0170*/ 	.word	0xffffffff


	//   ....[50]....
        /*0174*/ 	.word	0xffffffff


	//   ....[51]....
        /*0178*/ 	.word	0xffffffff


	//   ....[52]....
        /*017c*/ 	.word	0xffffffff


	//   ....[53]....
        /*0180*/ 	.word	0xffffffff


	//   ....[54]....
        /*0184*/ 	.word	0xffffffff


	//   ....[55]....
        /*0188*/ 	.word	0xffffffff


	//   ....[56]....
        /*018c*/ 	.word	0xffffffff


	//   ....[57]....
        /*0190*/ 	.word	0xffffffff


	//   ....[58]....
        /*0194*/ 	.word	0xffffffff


	//   ....[59]....
        /*0198*/ 	.word	0xffffffff


	//   ....[60]....
        /*019c*/ 	.word	0xffffffff


	//   ....[61]....
        /*01a0*/ 	.word	0xffffffff


	//   ....[62]....
        /*01a4*/ 	.word	0x0500000f


	//   ....[63]....
        /*01a8*/ 	.word	0x0500000f


	//   ....[64]....
        /*01ac*/ 	.word	0x0500000f


	//   ....[65]....
        /*01b0*/ 	.word	0x0500000f


	//   ....[66]....
        /*01b4*/ 	.word	0x0500000f


	//   ....[67]....
        /*01b8*/ 	.word	0x0500000f


	//   ....[68]....
        /*01bc*/ 	.word	0x0500000f


	//   ....[69]....
        /*01c0*/ 	.word	0x0500000f


	//   ....[70]....
        /*01c4*/ 	.word	0x0500000f


	//   ....[71]....
        /*01c8*/ 	.word	0x0500000f


	//   ....[72]....
        /*01cc*/ 	.word	0x0500000f


	//   ....[73]....
        /*01d0*/ 	.word	0x0500000f


	//   ....[74]....
        /*01d4*/ 	.word	0x0500000f


	//   ....[75]....
        /*01d8*/ 	.word	0x0500000f


	//   ....[76]....
        /*01dc*/ 	.word	0x0500000f


	//   ....[77]....
        /*01e0*/ 	.word	0x0500000f


	//   ....[78]....
        /*01e4*/ 	.word	0x0500000f


	//   ....[79]....
        /*01e8*/ 	.word	0x0500000f


	//   ....[80]....
        /*01ec*/ 	.word	0x0500000f


	//----- nvinfo : EIATTR_COOP_GROUP_INSTR_OFFSETS
	.align		4
.L_203:
        /*01f0*/ 	.byte	0x04, 0x28
        /*01f2*/ 	.short	(.L_205 - .L_204)


	//   ....[0]....
.L_204:
        /*01f4*/ 	.word	0x00000070


	//   ....[1]....
        /*01f8*/ 	.word	0x00000170


	//   ....[2]....
        /*01fc*/ 	.word	0x000001c0


	//   ....[3]....
        /*0200*/ 	.word	0x000003f0


	//   ....[4]....
        /*0204*/ 	.word	0x00000550


	//   ....[5]....
        /*0208*/ 	.word	0x00000670


	//   ....[6]....
        /*020c*/ 	.word	0x000007d0


	//   ....[7]....
        /*0210*/ 	.word	0x00001760


	//   ....[8]....
        /*0214*/ 	.word	0x00003ac0


	//   ....[9]....
        /*0218*/ 	.word	0x00003b80


	//   ....[10]....
        /*021c*/ 	.word	0x000043c0


	//   ....[11]....
        /*0220*/ 	.word	0x00004430


	//   ....[12]....
        /*0224*/ 	.word	0x00006f60


	//   ....[13]....
        /*0228*/ 	.word	0x00007010


	//   ....[14]....
        /*022c*/ 	.word	0x00007ad0


	//   ....[15]....
        /*0230*/ 	.word	0x00007b70


	//   ....[16]....
        /*0234*/ 	.word	0x00009780


	//   ....[17]....
        /*0238*/ 	.word	0x000097f0


	//   ....[18]....
        /*023c*/ 	.word	0x00009ed0


	//   ....[19]....
        /*0240*/ 	.word	0x00009f50


	//   ....[20]....
        /*0244*/ 	.word	0x0000cc00


	//   ....[21]....
        /*0248*/ 	.word	0x0000cc20


	//   ....[22]....
        /*024c*/ 	.word	0x0000d7a0


	//   ....[23]....
        /*0250*/ 	.word	0x0000d820


	//   ....[24]....
        /*0254*/ 	.word	0x0000e540


	//   ....[25]....
        /*0258*/ 	.word	0x0000e580


	//   ....[26]....
        /*025c*/ 	.word	0x0000e680


	//   ....[27]....
        /*0260*/ 	.word	0x0000e690


	//   ....[28]....
        /*0264*/ 	.word	0x000105c0


	//   ....[29]....
        /*0268*/ 	.word	0x00010740


	//   ....[30]....
        /*026c*/ 	.word	0x00010770


	//   ....[31]....
        /*0270*/ 	.word	0x000107b0


	//   ....[32]....
        /*0274*/ 	.word	0x00010820


	//   ....[33]....
        /*0278*/ 	.word	0x00010880


	//   ....[34]....
        /*027c*/ 	.word	0x000108c0


	//   ....[35]....
        /*0280*/ 	.word	0x00010a40


	//   ....[36]....
        /*0284*/ 	.word	0x00010aa0


	//   ....[37]....
        /*0288*/ 	.word	0x00010ae0


	//   ....[38]....
        /*028c*/ 	.word	0x00010b20


	//   ....[39]....
        /*0290*/ 	.word	0x00010b50


	//   ....[40]....
        /*0294*/ 	.word	0x00010b80


	//   ....[41]....
        /*0298*/ 	.word	0x00010c20


	//   ....[42]....
        /*029c*/ 	.word	0x00010c80


	//   ....[43]....
        /*02a0*/ 	.word	0x00010d10


	//   ....[44]....
        /*02a4*/ 	.word	0x00013c30


	//   ....[45]....
        /*02a8*/ 	.word	0x00013c40


	//   ....[46]....
        /*02ac*/ 	.word	0x00013d30


	//   ....[47]....
        /*02b0*/ 	.word	0x00013d90


	//   ....[48]....
        /*02b4*/ 	.word	0x00013dd0


	//   ....[49]....
        /*02b8*/ 	.word	0x00013e10


	//   ....[50]....
        /*02bc*/ 	.word	0x00013e40


	//   ....[51]....
        /*02c0*/ 	.word	0x00013e70


	//   ....[52]....
        /*02c4*/ 	.word	0x00013fe0


	//   ....[53]....
        /*02c8*/ 	.word	0x00014040


	//   ....[54]....
        /*02cc*/ 	.word	0x00014080


	//   ....[55]....
        /*02d0*/ 	.word	0x000140c0


	//   ....[56]....
        /*02d4*/ 	.word	0x000140f0


	//   ....[57]....
        /*02d8*/ 	.word	0x00014120


	//   ....[58]....
        /*02dc*/ 	.word	0x000141e0


	//   ....[59]....
        /*02e0*/ 	.word	0x00014200


	//   ....[60]....
        /*02e4*/ 	.word	0x00014270


	//   ....[61]....
        /*02e8*/ 	.word	0x000148c0


	//   ....[62]....
        /*02ec*/ 	.word	0x00014f20


	//   ....[63]....
        /*02f0*/ 	.word	0x00015310


	//   ....[64]....
        /*02f4*/ 	.word	0x000153a0


	//   ....[65]....
        /*02f8*/ 	.word	0x00015440


	//   ....[66]....
        /*02fc*/ 	.word	0x000154f0


	//   ....[67]....
        /*0300*/ 	.word	0x00015570


	//   ....[68]....
        /*0304*/ 	.word	0x000155f0


	//   ....[69]....
        /*0308*/ 	.word	0x00015670


	//   ....[70]....
        /*030c*/ 	.word	0x000156f0


	//   ....[71]....
        /*0310*/ 	.word	0x00015780


	//   ....[72]....
        /*0314*/ 	.word	0x00015830


	//   ....[73]....
        /*0318*/ 	.word	0x000158b0


	//   ....[74]....
        /*031c*/ 	.word	0x00015930


	//   ....[75]....
        /*0320*/ 	.word	0x000159b0


	//   ....[76]....
        /*0324*/ 	.word	0x00015a30


	//   ....[77]....
        /*0328*/ 	.word	0x00015aa0


	//   ....[78]....
        /*032c*/ 	.word	0x00015b40


	//   ....[79]....
        /*0330*/ 	.word	0x00015bd0


	//   ....[80]....
        /*0334*/ 	.word	0x00015cf0


	//----- nvinfo : EIATTR_REG_RECONFIG
	.align		4
.L_205:
        /*0338*/ 	.byte	0x01, 0x54
	.zero		2


	//----- nvinfo : EIATTR_SYSCALL_OFFSETS
	.align		4
        /*033c*/ 	.byte	0x04, 0x46
        /*033e*/ 	.short	(.L_207 - .L_206)


	//   ....[0]....
.L_206:
        /*0340*/ 	.word	0x00001910


	//   ....[1]....
        /*0344*/ 	.word	0x00011bd0


	//   ....[2]....
        /*0348*/ 	.word	0x00011d00


	//   ....[3]....
        /*034c*/ 	.word	0x00011e00


	//----- nvinfo : EIATTR_MBARRIER_INSTR_OFFSETS
	.align		4
.L_207:
        /*0350*/ 	.byte	0x04, 0x39
        /*0352*/ 	.short	(.L_209 - .L_208)


	//   ....[0]....
.L_208:
        /*0354*/ 	.word	0x000002a0
        /*0358*/ 	.word	0x000000ff
        /*035c*/ 	.word	0x00016800
        /*0360*/ 	.short	0x0100
        /*0362*/ 	.byte	0x08
	.zero		1


	//   ....[1]....
        /*0364*/ 	.word	0x000002b0
        /*0368*/ 	.word	0x000000ff
        /*036c*/ 	.word	0x00016820
        /*0370*/ 	.short	0x0100
        /*0372*/ 	.byte	0x08
	.zero		1


	//   ....[2]....
        /*0374*/ 	.word	0x000003a0
        /*0378*/ 	.word	0x000000ff
        /*037c*/ 	.word	0x00016830
        /*0380*/ 	.short	0x0100
        /*0382*/ 	.byte	0x08
	.zero		1


	//   ....[3]....
        /*0384*/ 	.word	0x000003b0
        /*0388*/ 	.word	0x000000ff
        /*038c*/ 	.word	0x00016840
        /*0390*/ 	.short	0x0100
        /*0392*/ 	.byte	0x08
	.zero		1


	//   ....[4]....
        /*0394*/ 	.word	0x000003c0
        /*0398*/ 	.word	0x000000ff
        /*039c*/ 	.word	0x00016838
        /*03a0*/ 	.short	0x0100
        /*03a2*/ 	.byte	0x08
	.zero		1


	//   ....[5]....
        /*03a4*/ 	.word	0x000003d0
        /*03a8*/ 	.word	0x000000ff
        /*03ac*/ 	.word	0x00016848
        /*03b0*/ 	.short	0x0100
        /*03b2*/ 	.byte	0x08
	.zero		1


	//   ....[6]....
        /*03b4*/ 	.word	0x00000500
        /*03b8*/ 	.word	0x000000ff
        /*03bc*/ 	.word	0x00016850
        /*03c0*/ 	.short	0x0100
        /*03c2*/ 	.byte	0x08
	.zero		1


	//   ....[7]....
        /*03c4*/ 	.word	0x00000510
        /*03c8*/ 	.word	0x000000ff
        /*03cc*/ 	.word	0x00016860
        /*03d0*/ 	.short	0x0100
        /*03d2*/ 	.byte	0x08
	.zero		1


	//   ....[8]....
        /*03d4*/ 	.word	0x00000520
        /*03d8*/ 	.word	0x000000ff
        /*03dc*/ 	.word	0x00016858
        /*03e0*/ 	.short	0x0100
        /*03e2*/ 	.byte	0x08
	.zero		1


	//   ....[9]....
        /*03e4*/ 	.word	0x00000530
        /*03e8*/ 	.word	0x000000ff
        /*03ec*/ 	.word	0x00016868
        /*03f0*/ 	.short	0x0100
        /*03f2*/ 	.byte	0x08
	.zero		1


	//   ....[10]....
        /*03f4*/ 	.word	0x00000620
        /*03f8*/ 	.word	0x000000ff
        /*03fc*/ 	.word	0x00016870
        /*0400*/ 	.short	0x0100
        /*0402*/ 	.byte	0x06
	.zero		1


	//   ....[11]....
        /*0404*/ 	.word	0x00000630
        /*0408*/ 	.word	0x000000ff
        /*040c*/ 	.word	0x00016880
        /*0410*/ 	.short	0x0100
        /*0412*/ 	.byte	0x06
	.zero		1


	//   ....[12]....
        /*0414*/ 	.word	0x00000640
        /*0418*/ 	.word	0x000000ff
        /*041c*/ 	.word	0x00016878
        /*0420*/ 	.short	0x0100
        /*0422*/ 	.byte	0x06
	.zero		1


	//   ....[13]....
        /*0424*/ 	.word	0x00000650
        /*0428*/ 	.word	0x000000ff
        /*042c*/ 	.word	0x00016888
        /*0430*/ 	.short	0x0100
        /*0432*/ 	.byte	0x06
	.zero		1


	//   ....[14]....
        /*0434*/ 	.word	0x00000780
        /*0438*/ 	.word	0x000000ff
        /*043c*/ 	.word	0x00016890
        /*0440*/ 	.short	0x0100
        /*0442*/ 	.byte	0x08
	.zero		1


	//   ....[15]....
        /*0444*/ 	.word	0x00000790
        /*0448*/ 	.word	0x000000ff
        /*044c*/ 	.word	0x000168a0
        /*0450*/ 	.short	0x0100
        /*0452*/ 	.byte	0x08
	.zero		1


	//   ....[16]....
        /*0454*/ 	.word	0x000007a0
        /*0458*/ 	.word	0x000000ff
        /*045c*/ 	.word	0x00016898
        /*0460*/ 	.short	0x0100
        /*0462*/ 	.byte	0x08
	.zero		1


	//   ....[17]....
        /*0464*/ 	.word	0x000007b0
        /*0468*/ 	.word	0x000000ff
        /*046c*/ 	.word	0x000168a8
        /*0470*/ 	.short	0x0100
        /*0472*/ 	.byte	0x08
	.zero		1


	//   ....[18]....
        /*0474*/ 	.word	0x000008e0
        /*0478*/ 	.word	0x000000ff
        /*047c*/ 	.word	0x000168b0
        /*0480*/ 	.short	0x0100
        /*0482*/ 	.byte	0x08
	.zero		1


	//   ....[19]....
        /*0484*/ 	.word	0x000008f0
        /*0488*/ 	.word	0x000000ff
        /*048c*/ 	.word	0x000168c0
        /*0490*/ 	.short	0x0100
        /*0492*/ 	.byte	0x08
	.zero		1


	//   ....[20]....
        /*0494*/ 	.word	0x00000900
        /*0498*/ 	.word	0x000000ff
        /*049c*/ 	.word	0x000168b8
        /*04a0*/ 	.short	0x0100
        /*04a2*/ 	.byte	0x08
	.zero		1


	//   ....[21]....
        /*04a4*/ 	.word	0x00000910
        /*04a8*/ 	.word	0x000000ff
        /*04ac*/ 	.word	0x000168c8
        /*04b0*/ 	.short	0x0100
        /*04b2*/ 	.byte	0x08
	.zero		1


	//   ....[22]....
        /*04b4*/ 	.word	0x00001990
        /*04b8*/ 	.word	0x000000ff
        /*04bc*/ 	.word	0x00016800
        /*04c0*/ 	.short	0x010a
        /*04c2*/ 	.byte	0x2d
	.zero		1


	//   ....[23]....
        /*04c4*/ 	.word	0x00001a10
        /*04c8*/ 	.word	0x00000004
        /*04cc*/ 	.word	0x00016830
        /*04d0*/ 	.short	0x010a
        /*04d2*/ 	.byte	0x3f
	.zero		1


	//   ....[24]....
        /*04d4*/ 	.word	0x00001a70
        /*04d8*/ 	.word	0x00000004
        /*04dc*/ 	.word	0x00016830
        /*04e0*/ 	.short	0x010a
        /*04e2*/ 	.byte	0x3f
	.zero		1


	//   ....[25]....
        /*04e4*/ 	.word	0x00002160
        /*04e8*/ 	.word	0x00000004
        /*04ec*/ 	.word	0x00000000
        /*04f0*/ 	.short	0x0101
        /*04f2*/ 	.byte	0x3f
	.zero		1


	//   ....[26]....
        /*04f4*/ 	.word	0x00005380
        /*04f8*/ 	.word	0x000000ff
        /*04fc*/ 	.word	0x00016830
        /*0500*/ 	.short	0x010a
        /*0502*/ 	.byte	0x06
	.zero		1


	//   ....[27]....
        /*0504*/ 	.word	0x000053c0
        /*0508*/ 	.word	0x000000ff
        /*050c*/ 	.word	0x00016830
        /*0510*/ 	.short	0x010a
        /*0512*/ 	.byte	0x06
	.zero		1


	//   ....[28]....
        /*0514*/ 	.word	0x000055c0
        /*0518*/ 	.word	0x000000ff
        /*051c*/ 	.word	0x00016850
        /*0520*/ 	.short	0x010a
        /*0522*/ 	.byte	0x06
	.zero		1


	//   ....[29]....
        /*0524*/ 	.word	0x00005600
        /*0528*/ 	.word	0x000000ff
        /*052c*/ 	.word	0x00016850
        /*0530*/ 	.short	0x010a
        /*0532*/ 	.byte	0x06
	.zero		1


	//   ....[30]....
        /*0534*/ 	.word	0x000061f0
        /*0538*/ 	.word	0x00000027
        /*053c*/ 	.word	0x00000000
        /*0540*/ 	.short	0x0101
        /*0542*/ 	.byte	0x3f
	.zero		1


	//   ....[31]....
        /*0544*/ 	.word	0x00007b00
        /*0548*/ 	.word	0x00000026
        /*054c*/ 	.word	0x00000000
        /*0550*/ 	.short	0x0101
        /*0552*/ 	.byte	0x3f
	.zero		1


	//   ....[32]....
        /*0554*/ 	.word	0x00008af0
        /*0558*/ 	.word	0x000000ff
        /*055c*/ 	.word	0x00016830
        /*0560*/ 	.short	0x010a
        /*0562*/ 	.byte	0x06
	.zero		1


	//   ....[33]....
        /*0564*/ 	.word	0x00008b30
        /*0568*/ 	.word	0x000000ff
        /*056c*/ 	.word	0x00016830
        /*0570*/ 	.short	0x010a
        /*0572*/ 	.byte	0x06
	.zero		1


	//   ....[34]....
        /*0574*/ 	.word	0x00008d30
        /*0578*/ 	.word	0x000000ff
        /*057c*/ 	.word	0x00016850
        /*0580*/ 	.short	0x010a
        /*0582*/ 	.byte	0x06
	.zero		1


	//   ....[35]....
        /*0584*/ 	.word	0x00008d70
        /*0588*/ 	.word	0x000000ff
        /*058c*/ 	.word	0x00016850
        /*0590*/ 	.short	0x010a
        /*0592*/ 	.byte	0x06
	.zero		1


	//   ....[36]....
        /*0594*/ 	.word	0x0000a440
        /*0598*/ 	.word	0x00000019
        /*059c*/ 	.word	0x00000000
        /*05a0*/ 	.short	0x0101
        /*05a2*/ 	.byte	0x3f
	.zero		1


	//   ....[37]....
        /*05a4*/ 	.word	0x0000a610
        /*05a8*/ 	.word	0x00000021
        /*05ac*/ 	.word	0x00000000
        /*05b0*/ 	.short	0x0101
        /*05b2*/ 	.byte	0x3f
	.zero		1


	//   ....[38]....
        /*05b4*/ 	.word	0x0000b080
        /*05b8*/ 	.word	0x000000ff
        /*05bc*/ 	.word	0x00016830
        /*05c0*/ 	.short	0x010a
        /*05c2*/ 	.byte	0x06
	.zero		1


	//   ....[39]....
        /*05c4*/ 	.word	0x0000b0c0
        /*05c8*/ 	.word	0x000000ff
        /*05cc*/ 	.word	0x00016830
        /*05d0*/ 	.short	0x010a
        /*05d2*/ 	.byte	0x06
	.zero		1


	//   ....[40]....
        /*05d4*/ 	.word	0x0000b2c0
        /*05d8*/ 	.word	0x000000ff
        /*05dc*/ 	.word	0x00016850
        /*05e0*/ 	.short	0x010a
        /*05e2*/ 	.byte	0x06
	.zero		1


	//   ....[41]....
        /*05e4*/ 	.word	0x0000b300
        /*05e8*/ 	.word	0x000000ff
        /*05ec*/ 	.word	0x00016850
        /*05f0*/ 	.short	0x010a
        /*05f2*/ 	.byte	0x06
	.zero		1


	//   ....[42]....
        /*05f4*/ 	.word	0x0000bea0
        /*05f8*/ 	.word	0x00000051
        /*05fc*/ 	.word	0x00000000
        /*0600*/ 	.short	0x0101
        /*0602*/ 	.byte	0x3f
	.zero		1


	//   ....[43]....
        /*0604*/ 	.word	0x0000dd00
        /*0608*/ 	.word	0x0000001d
        /*060c*/ 	.word	0x00000000
        /*0610*/ 	.short	0x0101
        /*0612*/ 	.byte	0x3f
	.zero		1


	//   ....[44]....
        /*0614*/ 	.word	0x0000e4b0
        /*0618*/ 	.word	0x000000ff
        /*061c*/ 	.word	0x00016850
        /*0620*/ 	.short	0x010a
        /*0622*/ 	.byte	0x05
	.zero		1


	//   ....[45]....
        /*0624*/ 	.word	0x0000e4f0
        /*0628*/ 	.word	0x000000ff
        /*062c*/ 	.word	0x00016850
        /*0630*/ 	.short	0x010a
        /*0632*/ 	.byte	0x05
	.zero		1


	//   ....[46]....
        /*0634*/ 	.word	0x0000ea20
        /*0638*/ 	.word	0x0000000a
        /*063c*/ 	.word	0x00000000
        /*0640*/ 	.short	0x0101
        /*0642*/ 	.byte	0x3f
	.zero		1


	//   ....[47]....
        /*0644*/ 	.word	0x0000f7c0
        /*0648*/ 	.word	0x00000003
        /*064c*/ 	.word	0x00000000
        /*0650*/ 	.short	0x0101
        /*0652*/ 	.byte	0x3f
	.zero		1


	//   ....[48]....
        /*0654*/ 	.word	0x00012290
        /*0658*/ 	.word	0x00000005
        /*065c*/ 	.word	0x00016840
        /*0660*/ 	.short	0x010a
        /*0662*/ 	.byte	0x3f
	.zero		1


	//   ....[49]....
        /*0664*/ 	.word	0x000125c0
        /*0668*/ 	.word	0x00000019
        /*066c*/ 	.word	0x00016820
        /*0670*/ 	.short	0x010a
        /*0672*/ 	.byte	0x3f
	.zero		1


	//   ....[50]....
        /*0674*/ 	.word	0x000128a0
        /*0678*/ 	.word	0x00000003
        /*067c*/ 	.word	0x00016840
        /*0680*/ 	.short	0x010a
        /*0682*/ 	.byte	0x3f
	.zero		1


	//   ....[51]....
        /*0684*/ 	.word	0x00012a80
        /*0688*/ 	.word	0x00000002
        /*068c*/ 	.word	0x00000060
        /*0690*/ 	.short	0x010a
        /*0692*/ 	.byte	0x3f
	.zero		1


	//   ....[52]....
        /*0694*/ 	.word	0x00012f00
        /*0698*/ 	.word	0x00000003
        /*069c*/ 	.word	0x00016840
        /*06a0*/ 	.short	0x010a
        /*06a2*/ 	.byte	0x3f
	.zero		1


	//   ....[53]....
        /*06a4*/ 	.word	0x000130e0
        /*06a8*/ 	.word	0x00000003
        /*06ac*/ 	.word	0x00000060
        /*06b0*/ 	.short	0x010a
        /*06b2*/ 	.byte	0x3f
	.zero		1


	//   ....[54]....
        /*06b4*/ 	.word	0x000134b0
        /*06b8*/ 	.word	0x00000002
        /*06bc*/ 	.word	0x00016840
        /*06c0*/ 	.short	0x010a
        /*06c2*/ 	.byte	0x3f
	.zero		1


	//   ....[55]....
        /*06c4*/ 	.word	0x000136a0
        /*06c8*/ 	.word	0x00000002
        /*06cc*/ 	.word	0x00000060
        /*06d0*/ 	.short	0x010a
        /*06d2*/ 	.byte	0x3f
	.zero		1


	//   ....[56]....
        /*06d4*/ 	.word	0x000139e0
        /*06d8*/ 	.word	0x00000003
        /*06dc*/ 	.word	0x00016860
        /*06e0*/ 	.short	0x010a
        /*06e2*/ 	.byte	0x3f
	.zero		1


	//   ....[57]....
        /*06e4*/ 	.word	0x00014840
        /*06e8*/ 	.word	0x00000009
        /*06ec*/ 	.word	0x00016820
        /*06f0*/ 	.short	0x010a
        /*06f2*/ 	.byte	0x3f
	.zero		1


	//   ....[58]....
        /*06f4*/ 	.word	0x000149e0
        /*06f8*/ 	.word	0x00000007
        /*06fc*/ 	.word	0x00000000
        /*0700*/ 	.short	0x010a
        /*0702*/ 	.byte	0x3f
	.zero		1


	//   ....[59]....
        /*0704*/ 	.word	0x00014a50
        /*0708*/ 	.word	0x00000003
        /*070c*/ 	.word	0x00000000
        /*0710*/ 	.short	0x010a
        /*0712*/ 	.byte	0x3f
	.zero		1


	//   ....[60]....
        /*0714*/ 	.word	0x00014ab0
        /*0718*/ 	.word	0x00000005
        /*071c*/ 	.word	0x00000000
        /*0720*/ 	.short	0x010a
        /*0722*/ 	.byte	0x3f
	.zero		1


	//   ....[61]....
        /*0724*/ 	.word	0x00014ae0
        /*0728*/ 	.word	0x00000003
        /*072c*/ 	.word	0x00000000
        /*0730*/ 	.short	0x010a
        /*0732*/ 	.byte	0x3f
	.zero		1


	//   ....[62]....
        /*0734*/ 	.word	0x00014b50
        /*0738*/ 	.word	0x00000003
        /*073c*/ 	.word	0x00016800
        /*0740*/ 	.short	0x010a
        /*0742*/ 	.byte	0x3f
	.zero		1


	//   ....[63]....
        /*0744*/ 	.word	0x00014ba0
        /*0748*/ 	.word	0x00000004
        /*074c*/ 	.word	0x00016830
        /*0750*/ 	.short	0x010a
        /*0752*/ 	.byte	0x3f
	.zero		1


	//   ....[64]....
        /*0754*/ 	.word	0x00014c00
        /*0758*/ 	.word	0x00000015
        /*075c*/ 	.word	0x00016830
        /*0760*/ 	.short	0x010a
        /*0762*/ 	.byte	0x3f
	.zero		1


	//   ....[65]....
        /*0764*/ 	.word	0x00014c60
        /*0768*/ 	.word	0x00000015
        /*076c*/ 	.word	0x00016850
        /*0770*/ 	.short	0x010a
        /*0772*/ 	.byte	0x3f
	.zero		1


	//   ....[66]....
        /*0774*/ 	.word	0x00014cc0
        /*0778*/ 	.word	0x00000007
        /*077c*/ 	.word	0x00016830
        /*0780*/ 	.short	0x010a
        /*0782*/ 	.byte	0x3f
	.zero		1


	//   ....[67]....
        /*0784*/ 	.word	0x00014d20
        /*0788*/ 	.word	0x00000007
        /*078c*/ 	.word	0x00016850
        /*0790*/ 	.short	0x010a
        /*0792*/ 	.byte	0x3f
	.zero		1


	//   ....[68]....
        /*0794*/ 	.word	0x00014d80
        /*0798*/ 	.word	0x00000007
        /*079c*/ 	.word	0x00016830
        /*07a0*/ 	.short	0x010a
        /*07a2*/ 	.byte	0x3f
	.zero		1


	//   ....[69]....
        /*07a4*/ 	.word	0x00014de0
        /*07a8*/ 	.word	0x00000007
        /*07ac*/ 	.word	0x00016850
        /*07b0*/ 	.short	0x010a
        /*07b2*/ 	.byte	0x3f
	.zero		1


	//   ....[70]....
        /*07b4*/ 	.word	0x00014e40
        /*07b8*/ 	.word	0x00000005
        /*07bc*/ 	.word	0x00016850
        /*07c0*/ 	.short	0x010a
        /*07c2*/ 	.byte	0x3f
	.zero		1


	//   ....[71]....
        /*07c4*/ 	.word	0x00014fe0
        /*07c8*/ 	.word	0x00000005
        /*07cc*/ 	.word	0x00016840
        /*07d0*/ 	.short	0x010a
        /*07d2*/ 	.byte	0x3f
	.zero		1


	//   ....[72]....
        /*07d4*/ 	.word	0x00015030
        /*07d8*/ 	.word	0x00000019
        /*07dc*/ 	.word	0x00016820
        /*07e0*/ 	.short	0x010a
        /*07e2*/ 	.byte	0x3f
	.zero		1


	//   ....[73]....
        /*07e4*/ 	.word	0x00015080
        /*07e8*/ 	.word	0x00000003
        /*07ec*/ 	.word	0x00016840
        /*07f0*/ 	.short	0x010a
        /*07f2*/ 	.byte	0x3f
	.zero		1


	//   ....[74]....
        /*07f4*/ 	.word	0x000150d0
        /*07f8*/ 	.word	0x00000002
        /*07fc*/ 	.word	0x00000060
        /*0800*/ 	.short	0x010a
        /*0802*/ 	.byte	0x3f
	.zero		1


	//   ....[75]....
        /*0804*/ 	.word	0x00015120
        /*0808*/ 	.word	0x00000003
        /*080c*/ 	.word	0x00016840
        /*0810*/ 	.short	0x010a
        /*0812*/ 	.byte	0x3f
	.zero		1


	//   ....[76]....
        /*0814*/ 	.word	0x00015170
        /*0818*/ 	.word	0x00000003
        /*081c*/ 	.word	0x00000060
        /*0820*/ 	.short	0x010a
        /*0822*/ 	.byte	0x3f
	.zero		1


	//   ....[77]....
        /*0824*/ 	.word	0x000151c0
        /*0828*/ 	.word	0x00000002
        /*082c*/ 	.word	0x00016840
        /*0830*/ 	.short	0x010a
        /*0832*/ 	.byte	0x3f
	.zero		1


	//   ....[78]....
        /*0834*/ 	.word	0x00015210
        /*0838*/ 	.word	0x00000002
        /*083c*/ 	.word	0x00000060
        /*0840*/ 	.short	0x010a
        /*0842*/ 	.byte	0x3f
	.zero		1


	//   ....[79]....
        /*0844*/ 	.word	0x00015260
        /*0848*/ 	.word	0x00000003
        /*084c*/ 	.word	0x00016860
        /*0850*/ 	.short	0x010a
        /*0852*/ 	.byte	0x3f
	.zero		1


	//   ....[80]....
        /*0854*/ 	.word	0x00015c10
        /*0858*/ 	.word	0x00000009
        /*085c*/ 	.word	0x00016820
        /*0860*/ 	.short	0x010a
        /*0862*/ 	.byte	0x3f
	.zero		1


	//   ....[81]....
        /*0864*/ 	.word	0x00015db0
        /*0868*/ 	.word	0x00000007
        /*086c*/ 	.word	0x00000000
        /*0870*/ 	.short	0x010a
        /*0872*/ 	.byte	0x3f
	.zero		1


	//   ....[82]....
        /*0874*/ 	.word	0x00015e00
        /*0878*/ 	.word	0x00000003
        /*087c*/ 	.word	0x00000000
        /*0880*/ 	.short	0x010a
        /*0882*/ 	.byte	0x3f
	.zero		1


	//   ....[83]....
        /*0884*/ 	.word	0x00015e50
        /*0888*/ 	.word	0x00000005
        /*088c*/ 	.word	0x00000000
        /*0890*/ 	.short	0x010a
        /*0892*/ 	.byte	0x3f
	.zero		1


	//----- nvinfo : EIATTR_NUM_MBARRIERS
	.align		4
.L_209:
        /*0894*/ 	.byte	0x03, 0x38
        /*0896*/ 	.short	0x0016


	//----- nvinfo : EIATTR_EXIT_INSTR_OFFSETS
	.align		4
        /*0898*/ 	.byte	0x04, 0x1c
        /*089a*/ 	.short	(.L_211 - .L_210)


	//   ....[0]....
.L_210:
        /*089c*/ 	.word	0x00000ab0


	//   ....[1]....
        /*08a0*/ 	.word	0x00010580


	//   ....[2]....
        /*08a4*/ 	.word	0x000105e0


	//   ....[3]....
        /*08a8*/ 	.word	0x00014b30


	//----- nvinfo : EIATTR_MAX_THREADS
	.align		4
.L_211:
        /*08ac*/ 	.byte	0x04, 0x05
        /*08ae*/ 	.short	(.L_213 - .L_212)
.L_212:
        /*08b0*/ 	.word	0x00000200
        /*08b4*/ 	.word	0x00000001
        /*08b8*/ 	.word	0x00000001


	//----- nvinfo : EIATTR_CRS_STACK_SIZE
	.align		4
.L_213:
        /*08bc*/ 	.byte	0x04, 0x1e
        /*08be*/ 	.short	(.L_215 - .L_214)
.L_214:
        /*08c0*/ 	.word	0x00000000


	//----- nvinfo : EIATTR_CBANK_PARAM_SIZE
	.align		4
.L_215:
        /*08c4*/ 	.byte	0x03, 0x19
        /*08c6*/ 	.short	0x0a70


	//----- nvinfo : EIATTR_PARAM_CBANK
	.align		4
        /*08c8*/ 	.byte	0x04, 0x0a
        /*08ca*/ 	.short	(.L_217 - .L_216)
	.align		4
.L_216:
        /*08cc*/ 	.word	index@(.nv.constant0._ZN7cutlass13device_kernelIN5flash11enable_sm90INS1_16FlashAttnFwdSm90INS1_25CollectiveMainloopFwdSm90ILi2EN4cute5tupleIJNS5_1CILi1EEES8_S8_EEENS6_IJNS7_ILi192EEENS7_ILi128EEENS7_ILi64EEEEEELi64ENS_6half_tEfNS_4arch4Sm90ELb0ELb1ELb1ELb1ELb0ELb0ELb0ELb1ELb1ELb0ELb0ELb0EEENS1_21CollectiveEpilogueFwdINS6_IJSA_SC_SB_EEES9_SE_SG_Li384ELb1ELb0ELb0ELb0EEENS1_36VarlenDynamicPersistentTileSchedulerILi192ELi128ELi384ELi32ELb0ELb0ELb1ELb1ELb0ELb1EEEEEEEEEvNT_6ParamsE)
        /*08d0*/ 	.short	0x0210
        /*08d2*/ 	.short	0x0a70


	//----- nvinfo : EIATTR_SW_WAR
	.align		4
.L_217:
        /*08d4*/ 	.byte	0x04, 0x36
        /*08d6*/ 	.short	(.L_219 - .L_218)
.L_218:
        /*08d8*/ 	.word	0x00000008
.L_219:


//--------------------- .nv.info._ZN7cutlass13device_kernelIN5flash11enable_sm90INS1_16FlashAttnFwdSm90INS1_25CollectiveMainloopFwdSm90ILi2EN4cute5tupleIJNS5_1CILi1EEES8_S8_EEENS6_IJNS7_ILi192EEENS7_ILi128EEENS7_ILi64EEEEEELi64ENS_6half_tEfNS_4arch4Sm90ELb0ELb1ELb1ELb1ELb0ELb1ELb0ELb1ELb1ELb0ELb0ELb0EEENS1_21CollectiveEpilogueFwdINS6_IJSA_SC_SB_EEES9_SE_SG_Li384ELb1ELb0ELb0ELb0EEENS1_36VarlenDynamicPersistentTileSchedulerILi192ELi128ELi384ELi32ELb0ELb0ELb1ELb1ELb0ELb1EEEEEEEEEvNT_6ParamsE --------------------------
	.section	.nv.info._ZN7cutlass13device_kernelIN5flash11enable_sm90INS1_16FlashAttnFwdSm90INS1_25CollectiveMainloopFwdSm90ILi2EN4cute5tupleIJNS5_1CILi1EEES8_S8_EEENS6_IJNS7_ILi192EEENS7_ILi128EEENS7_ILi64EEEEEELi64ENS_6half_tEfNS_4arch4Sm90ELb0ELb1ELb1ELb1ELb0ELb1ELb0ELb1ELb1ELb0ELb0ELb0EEENS1_21CollectiveEpilogueFwdINS6_IJSA_SC_SB_EEES9_SE_SG_Li384ELb1ELb0ELb0ELb0EEENS1_36VarlenDynamicPersistentTileSchedulerILi192ELi128ELi384ELi32ELb0ELb0ELb1ELb1ELb0ELb1EEEEEEEEEvNT_6ParamsE,"",@"SHT_CUDA_INFO"
	.sectionflags	@""
	.align	4


	//----- nvinfo : EIATTR_CUDA_API_VERSION
	.align		4
        /*0000*/ 	.byte	0x04, 0x37
        /*0002*/ 	.short	(.L_221 - .L_220)
.L_220:
        /*0004*/ 	.word	0x00000082


	//----- nvinfo : EIATTR_KPARAM_INFO
	.align		4
.L_221:
        /*0008*/ 	.byte	0x04, 0x17
        /*000a*/ 	.short	(.L_223 - .L_222)
.L_222:
        /*000c*/ 	.word	0x00000000
        /*0010*/ 	.short	0x0000
        /*0012*/ 	.short	0x0070
        /*0014*/ 	.byte	0x00, 0xf0, 0x01, 0x28


	//----- nvinfo : EIATTR_SPARSE_MMA_MASK
	.align		4
.L_223:
        /*0018*/ 	.byte	0x03, 0x50
        /*001a*/ 	.short	0x0000


	//----- nvinfo : EIATTR_MAXREG_COUNT
	.align		4
        /*001c*/ 	.byte	0x03, 0x1b
        /*001e*/ 	.short	0x0080


	//----- nvinfo : EIATTR_NUM_BARRIERS
	.align		4
        /*0020*/ 	.byte	0x02, 0x4c
        /*0022*/ 	.byte	0x10
	.zero		1


	//----- nvinfo : EIATTR_EXTERNS
	.align		4
        /*0024*/ 	.byte	0x04, 0x0f
        /*0026*/ 	.short	(.L_225 - .L_224)


	//   ....[0]....
	.align		4
.L_224:
        /*0028*/ 	.word	index@(__assertfail)


	//----- nvinfo : EIATTR_ANNOTATIONS
	.align		4
.L_225:
        /*002c*/ 	.byte	0x04, 0x55
        /*002e*/ 	.short	(.L_227 - .L_226)


	//   ....[0]....
.L_226:
        /* <DEDUP_REMOVED lines=47> */


	//----- nvinfo : EIATTR_MERCURY_ISA_VERSION
	.align		4
.L_227:
        /*0310*/ 	.byte	0x03, 0x5f
        /*0312*/ 	.short	0x0101


	//----- nvinfo : EIATTR_UNUSED_LOAD_BYTE_OFFSET
	.align		4
        /*0314*/ 	.byte	0x04, 0x44
        /*0316*/ 	.short	(.L_229 - .L_228)


	//   ....[0]....
.L_228:
        /*0318*/ 	.word	0x00000b20
        /*031c*/ 	.word	0x0000fff0


	//   ....[1]....
        /*0320*/ 	.word	0x00016c90
        /*0324*/ 	.word	0x0000fff0


	//----- nvinfo : EIATTR_INT_WARP_WIDE_INSTR_OFFSETS
	.align		4
.L_229:
        /*0328*/ 	.byte	0x04, 0x31
        /*032a*/ 	.short	(.L_231 - .L_230)


	//   ....[0]....
.L_230:
        /*032c*/ 	.word	0x000001c0


	//   ....[1]....
        /*0330*/ 	.word	0x00000200


	//   ....[2]....
        /*0334*/ 	.word	0x00000270


	//   ....[3]....
        /*0338*/ 	.word	0x0001a9f0


	//   ....[4]....
        /*033c*/ 	.word	0x0001aa80


	//   ....[5]....
        /*0340*/ 	.word	0x0001af30


	//   ....[6]....
        /*0344*/ 	.word	0x0001af70


	//   ....[7]....
        /*0348*/ 	.word	0x0001c960


	//   ....[8]....
        /*034c*/ 	.word	0x0001c9f0


	//----- nvinfo : EIATTR_COOP_GROUP_MASK_REGIDS
	.align		4
.L_231:
        /*0350*/ 	.byte	0x04, 0x29
        /*0352*/ 	.short	(.L_233 - .L_232)


	//   ....[0]....
.L_232:
        /*0354*/ 	.word	0xffffffff


	//   ....[1]....
        /*0358*/ 	.word	0xffffffff


	//   ....[2]....
        /*035c*/ 	.word	0xffffffff


	//   ....[3]....
        /*0360*/ 	.word	0xffffffff


	//   ....[4]....
        /*0364*/ 	.word	0xffffffff


	//   ....[5]....
        /*0368*/ 	.word	0xffffffff


	//   ....[6]....
        /*036c*/ 	.word	0xffffffff


	//   ....[7]....
        /*0370*/ 	.word	0xffffffff


	//   ....[8]....
        /*0374*/ 	.word	0xffffffff


	//   ....[9]....
        /*0378*/ 	.word	0xffffffff


	//   ....[10]....
        /*037c*/ 	.word	0xffffffff


	//   ....[11]....
        /*0380*/ 	.word	0xffffffff


	//   ....[12]....
        /*0384*/ 	.word	0xffffffff


	//   ....[13]....
        /*0388*/ 	.word	0xffffffff


	//   ....[14]....
        /*038c*/ 	.word	0xffffffff


	//   ....[15]....
        /*0390*/ 	.word	0xffffffff


	//   ....[16]....
        /*0394*/ 	.word	0xffffffff


	//   ....[17]....
        /*0398*/ 	.word	0xffffffff


	//   ....[18]....
        /*039c*/ 	.word	0xffffffff


	//   ....[19]....
        /*03a0*/ 	.word	0xffffffff


	//   ....[20]....
        /*03a4*/ 	.word	0xffffffff


	//   ....[21]....
        /*03a8*/ 	.word	0xffffffff


	//   ....[22]....
        /*03ac*/ 	.word	0xffffffff


	//   ....[23]....
        /*03b0*/ 	.word	0xffffffff


	//   ....[24]....
        /*03b4*/ 	.word	0xffffffff


	//   ....[25]....
        /*03b8*/ 	.word	0xffffffff


	//   ....[26]....
        /*03bc*/ 	.word	0xffffffff


	//   ....[27]....
        /*03c0*/ 	.word	0xffffffff


	//   ....[28]....
        /*03c4*/ 	.word	0xffffffff


	//   ....[29]....
        /*03c8*/ 	.word	0xffffffff


	//   ....[30]....
        /*03cc*/ 	.word	0xffffffff


	//   ....[31]....
        /*03d0*/ 	.word	0xffffffff


	//   ....[32]....
        /*03d4*/ 	.word	0xffffffff


	//   ....[33]....
        /*03d8*/ 	.word	0xffffffff


	//   ....[34]....
        /*03dc*/ 	.word	0xffffffff


	//   ....[35]....
        /*03e0*/ 	.word	0xffffffff


	//   ....[36]....
        /*03e4*/ 	.word	0xffffffff


	//   ....[37]....
        /*03e8*/ 	.word	0xffffffff


	//   ....[38]....
        /*03ec*/ 	.word	0xffffffff


	//   ....[39]....
        /*03f0*/ 	.word	0xffffffff


	//   ....[40]....
        /*03f4*/ 	.word	0xffffffff


	//   ....[41]....
        /*03f8*/ 	.word	0xffffffff


	//   ....[42]....
        /*03fc*/ 	.word	0xffffffff


	//   ....[43]....
        /*0400*/ 	.word	0xffffffff


	//   ....[44]....
        /*0404*/ 	.word	0xffffffff


	//   ....[45]....
        /*0408*/ 	.word	0xffffffff


	//   ....[46]....
        /*040c*/ 	.word	0xffffffff


	//   ....[47]....
        /*0410*/ 	.word	0xffffffff


	//   ....[48]....
        /*0414*/ 	.word	0xffffffff


	//   ....[49]....
        /*0418*/ 	.word	0xffffffff


	//   ....[50]....
        /*041c*/ 	.word	0xffffffff


	//   ....[51]....
        /*0420*/ 	.word	0xffffffff


	//   ....[52]....
        /*0424*/ 	.word	0xffffffff


	//   ....[53]....
        /*0428*/ 	.word	0xffffffff


	//   ....[54]....
        /*042c*/ 	.word	0xffffffff


	//   ....[55]....
        /*0430*/ 	.word	0xffffffff


	//   ....[56]....
        /*0434*/ 	.word	0xffffffff


	//   ....[57]....
        /*0438*/ 	.word	0xffffffff


	//   ....[58]....
        /*043c*/ 	.word	0xffffffff


	//   ....[59]....
        /*0440*/ 	.word	0xffffffff


	//   ....[60]....
        /*0444*/ 	.word	0xffffffff


	//   ....[61]....
        /*0448*/ 	.word	0xffffffff


	//   ....[62]....
        /*044c*/ 	.word	0x0500000f


	//   ....[63]....
        /*0450*/ 	.word	0x0500000f


	//   ....[64]....
        /*0454*/ 	.word	0x0500000f


	//   ....[65]....
        /*0458*/ 	.word	0x0500000f


	//   ....[66]....
        /*045c*/ 	.word	0x0500000f


	//   ....[67]....
        /*0460*/ 	.word	0x0500000f


	//   ....[68]....
        /*0464*/ 	.word	0x0500000f


	//   ....[69]....
        /*0468*/ 	.word	0x0500000f


	//   ....[70]....
        /*046c*/ 	.word	0x0500000f


	//   ....[71]....
        /*0470*/ 	.word	0x0500000f


	//   ....[72]....
        /*0474*/ 	.word	0x0500000f


	//   ....[73]....
        /*0478*/ 	.word	0x0500000f


	//   ....[74]....
        /*047c*/ 	.word	0x0500000f


	//   ....[75]....
        /*0480*/ 	.word	0x0500000f


	//   ....[76]....
        /*0484*/ 	.word	0x0500000f


	//   ....[77]....
        /*0488*/ 	.word	0x0500000f


	//   ....[78]....
        /*048c*/ 	.word	0x0500000f


	//   ....[79]....
        /*0490*/ 	.word	0x0500000f


	//   ....[80]....
        /*0494*/ 	.word	0x0500000f


	//   ....[81]....
        /*0498*/ 	.word	0x0500000f


	//   ....[82]....
        /*049c*/ 	.word	0x0500000f


	//   ....[83]....
        /*04a0*/ 	.word	0x0500000f


	//   ....[84]....
        /*04a4*/ 	.word	0x0500000f


	//   ....[85]....
        /*04a8*/ 	.word	0x0500000f


	//   ....[86]....
        /*04ac*/ 	.word	0x0500000f


	//   ....[87]....
        /*04b0*/ 	.word	0x0500000f


	//   ....[88]....
        /*04b4*/ 	.word	0x0500000f


	//   ....[89]....
        /*04b8*/ 	.word	0x0500000f


	//   ....[90]....
        /*04bc*/ 	.word	0x0500000f


	//   ....[91]....
        /*04c0*/ 	.word	0x0500000f


	//   ....[92]....
        /*04c4*/ 	.word	0x0500000f


	//   ....[93]....
        /*04c8*/ 	.word	0x0500000f


	//   ....[94]....
        /*04cc*/ 	.word	0x0500000f


	//   ....[95]....
        /*04d0*/ 	.word	0x0500000f


	//   ....[96]....
        /*04d4*/ 	.word	0x0500000f


	//   ....[97]....
        /*04d8*/ 	.word	0x0500000f


	//   ....[98]....
        /*04dc*/ 	.word	0x0500000f


	//----- nvinfo : EIATTR_COOP_GROUP_INSTR_OFFSETS
	.align		4
.L_233:
        /*04e0*/ 	.byte	0x04, 0x28
        /*04e2*/ 	.short	(.L_235 - .L_234)


	//   ....[0]....
.L_234:
        /*04e4*/ 	.word	0x00000070


	//   ....[1]....
        /*04e8*/ 	.word	0x000001d0


	//   ....[2]....
        /*04ec*/ 	.word	0x00000220


	//   ....[3]....
        /*04f0*/ 	.word	0x00000450


	//   ....[4]....
        /*04f4*/ 	.word	0x000005b0


	//   ....[5]....
        /*04f8*/ 	.word	0x000006d0


	//   ....[6]....
        /*04fc*/ 	.word	0x00000830


	//   ....[7]....
        /*0500*/ 	.word	0x00005bc0


	//   ....[8]....
        /*0504*/ 	.word	0x0000b250


	//   ....[9]....
        /*0508*/ 	.word	0x0000b300


	//   ....[10]....
        /*050c*/ 	.word	0x0000bb50


	//   ....[11]....
        /*0510*/ 	.word	0x0000bba0


	//   ....[12]....
        /*0514*/ 	.word	0x0000e9f0


	//   ....[13]....
        /*0518*/ 	.word	0x0000eaf0


	//   ....[14]....
        /*051c*/ 	.word	0x0000f360


	//   ....[15]....
        /*0520*/ 	.word	0x0000f3e0


	//   ....[16]....
        /*0524*/ 	.word	0x000113f0


	//   ....[17]....
        /*0528*/ 	.word	0x00011460


	//   ....[18]....
        /*052c*/ 	.word	0x00011aa0


	//   ....[19]....
        /*0530*/ 	.word	0x00011b50


	//   ....[20]....
        /*0534*/ 	.word	0x00014b40


	//   ....[21]....
        /*0538*/ 	.word	0x00014c40


	//   ....[22]....
        /*053c*/ 	.word	0x00015480


	//   ....[23]....
        /*0540*/ 	.word	0x00015520


	//   ....[24]....
        /*0544*/ 	.word	0x000164b0


	//   ....[25]....
        /*0548*/ 	.word	0x000164f0


	//   ....[26]....
        /*054c*/ 	.word	0x000165c0


	//   ....[27]....
        /*0550*/ 	.word	0x00016880


	//   ....[28]....
        /*0554*/ 	.word	0x000186e0


	//   ....[29]....
        /*0558*/ 	.word	0x00018870


	//   ....[30]....
        /*055c*/ 	.word	0x000188a0


	//   ....[31]....
        /*0560*/ 	.word	0x000188e0


	//   ....[32]....
        /*0564*/ 	.word	0x00018940


	//   ....[33]....
        /*0568*/ 	.word	0x000189a0


	//   ....[34]....
        /*056c*/ 	.word	0x000189e0


	//   ....[35]....
        /*0570*/ 	.word	0x00018b70


	//   ....[36]....
        /*0574*/ 	.word	0x00018bd0


	//   ....[37]....
        /*0578*/ 	.word	0x00018c10


	//   ....[38]....
        /*057c*/ 	.word	0x00018c50


	//   ....[39]....
        /*0580*/ 	.word	0x00018c80


	//   ....[40]....
        /*0584*/ 	.word	0x00018cb0


	//   ....[41]....
        /*0588*/ 	.word	0x00018d50


	//   ....[42]....
        /*058c*/ 	.word	0x00018db0


	//   ....[43]....
        /*0590*/ 	.word	0x00018e40


	//   ....[44]....
        /*0594*/ 	.word	0x0001ccb0


	//   ....[45]....
        /*0598*/ 	.word	0x0001ccc0


	//   ....[46]....
        /*059c*/ 	.word	0x0001cdb0


	//   ....[47]....
        /*05a0*/ 	.word	0x0001ce10


	//   ....[48]....
        /*05a4*/ 	.word	0x0001ce50


	//   ....[49]....
        /*05a8*/ 	.word	0x0001ce90


	//   ....[50]....
        /*05ac*/ 	.word	0x0001cec0


	//   ....[51]....
        /*05b0*/ 	.word	0x0001cef0


	//   ....[52]....
        /*05b4*/ 	.word	0x0001d060


	//   ....[53]....
        /*05b8*/ 	.word	0x0001d0c0


	//   ....[54]....
        /*05bc*/ 	.word	0x0001d100


	//   ....[55]....
        /*05c0*/ 	.word	0x0001d140


	//   ....[56]....
        /*05c4*/ 	.word	0x0001d170


	//   ....[57]....
        /*05c8*/ 	.word	0x0001d1a0


	//   ....[58]....
        /*05cc*/ 	.word	0x0001d260


	//   ....[59]....
        /*05d0*/ 	.word	0x0001d280


	//   ....[60]....
        /*05d4*/ 	.word	0x0001d2f0


	//   ....[61]....
        /*05d8*/ 	.word	0x0001d960


	//   ....[62]....
        /*05dc*/ 	.word	0x0001dd70


	//   ....[63]....
        /*05e0*/ 	.word	0x0001de20


	//   ....[64]....
        /*05e4*/ 	.word	0x0001dec0


	//   ....[65]....
        /*05e8*/ 	.word	0x0001df60


	//   ....[66]....
        /*05ec*/ 	.word	0x0001e000


	//   ....[67]....
        /*05f0*/ 	.word	0x0001e0a0


	//   ....[68]....
        /*05f4*/ 	.word	0x0001e140


	//   ....[69]....
        /*05f8*/ 	.word	0x0001e1e0


	//   ....[70]....
        /*05fc*/ 	.word	0x0001e280


	//   ....[71]....
        /*0600*/ 	.word	0x0001e370


	//   ....[72]....
        /*0604*/ 	.word	0x0001e410


	//   ....[73]....
        /*0608*/ 	.word	0x0001e4b0


	//   ....[74]....
        /*060c*/ 	.word	0x0001e550


	//   ....[75]....
        /*0610*/ 	.word	0x0001e5f0


	//   ....[76]....
        /*0614*/ 	.word	0x0001e690


	//   ....[77]....
        /*0618*/ 	.word	0x0001e730


	//   ....[78]....
        /*061c*/ 	.word	0x0001e7d0


	//   ....[79]....
        /*0620*/ 	.word	0x0001eb60


	//   ....[80]....
        /*0624*/ 	.word	0x0001ee40


	//   ....[81]....
        /*0628*/ 	.word	0x0001f230


	//   ....[82]....
        /*062c*/ 	.word	0x0001f2c0


	//   ....[83]....
        /*0630*/ 	.word	0x0001f360


	//   ....[84]....
        /*0634*/ 	.word	0x0001f410


	//   ....[85]....
        /*0638*/ 	.word	0x0001f490


	//   ....[86]....
        /*063c*/ 	.word	0x0001f510


	//   ....[87]....
        /*0640*/ 	.word	0x0001f590


	//   ....[88]....
        /*0644*/ 	.word	0x0001f610


	//   ....[89]....
        /*0648*/ 	.word	0x0001f6a0


	//   ....[90]....
        /*064c*/ 	.word	0x0001f750


	//   ....[91]....
        /*0650*/ 	.word	0x0001f7d0


	//   ....[92]....
        /*0654*/ 	.word	0x0001f850


	//   ....[93]....
        /*0658*/ 	.word	0x0001f8d0


	//   ....[94]....
        /*065c*/ 	.word	0x0001f950


	//   ....[95]....
        /*0660*/ 	.word	0x0001f9c0


	//   ....[96]....
        /*0664*/ 	.word	0x0001fa60


	//   ....[97]....
        /*0668*/ 	.word	0x0001faf0


	//   ....[98]....
        /*066c*/ 	.word	0x0001fc10


	//----- nvinfo : EIATTR_REG_RECONFIG
	.align		4
.L_235:
        /*0670*/ 	.byte	0x01, 0x54
	.zero		2


	//----- nvinfo : EIATTR_SYSCALL_OFFSETS
	.align		4
        /*0674*/ 	.byte	0x04, 0x46
        /*0676*/ 	.short	(.L_237 - .L_236)


	//   ....[0]....
.L_236:
        /*0678*/ 	.word	0x000018c0


	//   ....[1]....
        /*067c*/ 	.word	0x00001a10


	//   ....[2]....
        /*0680*/ 	.word	0x00005da0


	//   ....[3]....
        /*0684*/ 	.word	0x00006260


	//   ....[4]....
        /*0688*/ 	.word	0x0001ac00


	//   ....[5]....
        /*068c*/ 	.word	0x0001ad30


	//   ....[6]....
        /*0690*/ 	.word	0x0001ae30


	//----- nvinfo : EIATTR_MBARRIER_INSTR_OFFSETS
	.align		4
.L_237:
        /*0694*/ 	.byte	0x04, 0x39
        /*0696*/ 	.short	(.L_239 - .L_238)


	//   ....[0]....
.L_238:
        /*0698*/ 	.word	0x00000300
        /*069c*/ 	.word	0x000000ff
        /*06a0*/ 	.word	0x00016800
        /*06a4*/ 	.short	0x0100
        /*06a6*/ 	.byte	0x08
	.zero		1


	//   ....[1]....
        /*06a8*/ 	.word	0x00000310
        /*06ac*/ 	.word	0x000000ff
        /*06b0*/ 	.word	0x00016820
        /*06b4*/ 	.short	0x0100
        /*06b6*/ 	.byte	0x08
	.zero		1


	//   ....[2]....
        /*06b8*/ 	.word	0x00000400
        /*06bc*/ 	.word	0x000000ff
        /*06c0*/ 	.word	0x00016830
        /*06c4*/ 	.short	0x0100
        /*06c6*/ 	.byte	0x08
	.zero		1


	//   ....[3]....
        /*06c8*/ 	.word	0x00000410
        /*06cc*/ 	.word	0x000000ff
        /*06d0*/ 	.word	0x00016840
        /*06d4*/ 	.short	0x0100
        /*06d6*/ 	.byte	0x08
	.zero		1


	//   ....[4]....
        /*06d8*/ 	.word	0x00000420
        /*06dc*/ 	.word	0x000000ff
        /*06e0*/ 	.word	0x00016838
        /*06e4*/ 	.short	0x0100
        /*06e6*/ 	.byte	0x08
	.zero		1


	//   ....[5]....
        /*06e8*/ 	.word	0x00000430
        /*06ec*/ 	.word	0x000000ff
        /*06f0*/ 	.word	0x00016848
        /*06f4*/ 	.short	0x0100
        /*06f6*/ 	.byte	0x08
	.zero		1


	//   ....[6]....
        /*06f8*/ 	.word	0x00000560
        /*06fc*/ 	.word	0x000000ff
        /*0700*/ 	.word	0x00016850
        /*0704*/ 	.short	0x0100
        /*0706*/ 	.byte	0x08
	.zero		1


	//   ....[7]....
        /*0708*/ 	.word	0x00000570
        /*070c*/ 	.word	0x000000ff
        /*0710*/ 	.word	0x00016860
        /*0714*/ 	.short	0x0100
        /*0716*/ 	.byte	0x08
	.zero		1


	//   ....[8]....
        /*0718*/ 	.word	0x00000580
        /*071c*/ 	.word	0x000000ff
        /*0720*/ 	.word	0x00016858
        /*0724*/ 	.short	0x0100
        /*0726*/ 	.byte	0x08
	.zero		1


	//   ....[9]....
        /*0728*/ 	.word	0x00000590
        /*072c*/ 	.word	0x000000ff
        /*0730*/ 	.word	0x00016868
        /*0734*/ 	.short	0x0100
        /*0736*/ 	.byte	0x08
	.zero		1


	//   ....[10]....
        /*0738*/ 	.word	0x00000680
        /*073c*/ 	.word	0x000000ff
        /*0740*/ 	.word	0x00016870
        /*0744*/ 	.short	0x0100
        /*0746*/ 	.byte	0x06
	.zero		1


	//   ....[11]....
        /*0748*/ 	.word	0x00000690
        /*074c*/ 	.word	0x000000ff
        /*0750*/ 	.word	0x00016880
        /*0754*/ 	.short	0x0100
        /*0756*/ 	.byte	0x06
	.zero		1


	//   ....[12]....
        /*0758*/ 	.word	0x000006a0
        /*075c*/ 	.word	0x000000ff
        /*0760*/ 	.word	0x00016878
        /*0764*/ 	.short	0x0100
        /*0766*/ 	.byte	0x06
	.zero		1


	//   ....[13]....
        /*0768*/ 	.word	0x000006b0
        /*076c*/ 	.word	0x000000ff
        /*0770*/ 	.word	0x00016888
        /*0774*/ 	.short	0x0100
        /*0776*/ 	.byte	0x06
	.zero		1


	//   ....[14]....
        /*0778*/ 	.word	0x000007e0
        /*077c*/ 	.word	0x000000ff
        /*0780*/ 	.word	0x00016890
        /*0784*/ 	.short	0x0100
        /*0786*/ 	.byte	0x08
	.zero		1


	//   ....[15]....
        /*0788*/ 	.word	0x000007f0
        /*078c*/ 	.word	0x000000ff
        /*0790*/ 	.word	0x000168a0
        /*0794*/ 	.short	0x0100
        /*0796*/ 	.byte	0x08
	.zero		1


	//   ....[16]....
        /*0798*/ 	.word	0x00000800
        /*079c*/ 	.word	0x000000ff
        /*07a0*/ 	.word	0x00016898
        /*07a4*/ 	.short	0x0100
        /*07a6*/ 	.byte	0x08
	.zero		1


	//   ....[17]....
        /*07a8*/ 	.word	0x00000810
        /*07ac*/ 	.word	0x000000ff
        /*07b0*/ 	.word	0x000168a8
        /*07b4*/ 	.short	0x0100
        /*07b6*/ 	.byte	0x08
	.zero		1


	//   ....[18]....
        /*07b8*/ 	.word	0x00000940
        /*07bc*/ 	.word	0x000000ff
        /*07c0*/ 	.word	0x000168b0
        /*07c4*/ 	.short	0x0100
        /*07c6*/ 	.byte	0x08
	.zero		1


	//   ....[19]....
        /*07c8*/ 	.word	0x00000950
        /*07cc*/ 	.word	0x000000ff
        /*07d0*/ 	.word	0x000168c0
        /*07d4*/ 	.short	0x0100
        /*07d6*/ 	.byte	0x08
	.zero		1


	//   ....[20]....
        /*07d8*/ 	.word	0x00000960
        /*07dc*/ 	.word	0x000000ff
        /*07e0*/ 	.word	0x000168b8
        /*07e4*/ 	.short	0x0100
        /*07e6*/ 	.byte	0x08
	.zero		1


	//   ....[21]....
        /*07e8*/ 	.word	0x00000970
        /*07ec*/ 	.word	0x000000ff
        /*07f0*/ 	.word	0x000168c8
        /*07f4*/ 	.short	0x0100
        /*07f6*/ 	.byte	0x08
	.zero		1


	//   ....[22]....
        /*07f8*/ 	.word	0x00002c90
        /*07fc*/ 	.word	0x00000056
        /*0800*/ 	.word	0x00016890
        /*0804*/ 	.short	0x010a
        /*0806*/ 	.byte	0x3f
	.zero		1


	//   ....[23]....
        /*0808*/ 	.word	0x00003f00
        /*080c*/ 	.word	0x00000056
        /*0810*/ 	.word	0x00016890
        /*0814*/ 	.short	0x010a
        /*0816*/ 	.byte	0x3f
	.zero		1


	//   ....[24]....
        /*0818*/ 	.word	0x00004f90
        /*081c*/ 	.word	0x00000056
        /*0820*/ 	.word	0x00016890
        /*0824*/ 	.short	0x010a
        /*0826*/ 	.byte	0x3f
	.zero		1


	//   ....[25]....
        /*0828*/ 	.word	0x000051a0
        /*082c*/ 	.word	0x00000020
        /*0830*/ 	.word	0x00000000
        /*0834*/ 	.short	0x0101
        /*0836*/ 	.byte	0x3f
	.zero		1


	//   ....[26]....
        /*0838*/ 	.word	0x000051e0
        /*083c*/ 	.word	0x00000056
        /*0840*/ 	.word	0x000168b0
        /*0844*/ 	.short	0x010a
        /*0846*/ 	.byte	0x3f
	.zero		1


	//   ....[27]....
        /*0848*/ 	.word	0x000055c0
        /*084c*/ 	.word	0x00000056
        /*0850*/ 	.word	0x00000000
        /*0854*/ 	.short	0x0101
        /*0856*/ 	.byte	0x3f
	.zero		1


	//   ....[28]....
        /*0858*/ 	.word	0x00005e40
        /*085c*/ 	.word	0x00000002
        /*0860*/ 	.word	0x00016800
        /*0864*/ 	.short	0x010a
        /*0866*/ 	.byte	0x3f
	.zero		1


	//   ....[29]....
        /*0868*/ 	.word	0x00005e90
        /*086c*/ 	.word	0x00000002
        /*0870*/ 	.word	0x00016800
        /*0874*/ 	.short	0x010a
        /*0876*/ 	.byte	0x3f
	.zero		1


	//   ....[30]....
        /*0878*/ 	.word	0x00006bd0
        /*087c*/ 	.word	0x00000002
        /*0880*/ 	.word	0x00016800
        /*0884*/ 	.short	0x010a
        /*0886*/ 	.byte	0x3f
	.zero		1


	//   ....[31]....
        /*0888*/ 	.word	0x00007fc0
        /*088c*/ 	.word	0x00000002
        /*0890*/ 	.word	0x00016800
        /*0894*/ 	.short	0x010a
        /*0896*/ 	.byte	0x3f
	.zero		1


	//   ....[32]....
        /*0898*/ 	.word	0x00008f20
        /*089c*/ 	.word	0x00000059
        /*08a0*/ 	.word	0x00016830
        /*08a4*/ 	.short	0x010a
        /*08a6*/ 	.byte	0x3f
	.zero		1


	//   ....[33]....
        /*08a8*/ 	.word	0x000090a0
        /*08ac*/ 	.word	0x00000059
        /*08b0*/ 	.word	0x00016830
        /*08b4*/ 	.short	0x010a
        /*08b6*/ 	.byte	0x3f
	.zero		1


	//   ....[34]....
        /*08b8*/ 	.word	0x000098d0
        /*08bc*/ 	.word	0x00000059
        /*08c0*/ 	.word	0x00000000
        /*08c4*/ 	.short	0x0101
        /*08c6*/ 	.byte	0x3f
	.zero		1


	//   ....[35]....
        /*08c8*/ 	.word	0x0000cba0
        /*08cc*/ 	.word	0x00000015
        /*08d0*/ 	.word	0x00016830
        /*08d4*/ 	.short	0x010a
        /*08d6*/ 	.byte	0x3f
	.zero		1


	//   ....[36]....
        /*08d8*/ 	.word	0x0000cbf0
        /*08dc*/ 	.word	0x00000015
        /*08e0*/ 	.word	0x00016830
        /*08e4*/ 	.short	0x010a
        /*08e6*/ 	.byte	0x3f
	.zero		1


	//   ....[37]....
        /*08e8*/ 	.word	0x0000cf00
        /*08ec*/ 	.word	0x00000014
        /*08f0*/ 	.word	0x00016850
        /*08f4*/ 	.short	0x010a
        /*08f6*/ 	.byte	0x3f
	.zero		1


	//   ....[38]....
        /*08f8*/ 	.word	0x0000cf40
        /*08fc*/ 	.word	0x00000014
        /*0900*/ 	.word	0x00016850
        /*0904*/ 	.short	0x010a
        /*0906*/ 	.byte	0x3f
	.zero		1


	//   ....[39]....
        /*0908*/ 	.word	0x0000dbe0
        /*090c*/ 	.word	0x00000019
        /*0910*/ 	.word	0x00000000
        /*0914*/ 	.short	0x0101
        /*0916*/ 	.byte	0x3f
	.zero		1


	//   ....[40]....
        /*0918*/ 	.word	0x0000f740
        /*091c*/ 	.word	0x0000002e
        /*0920*/ 	.word	0x00000000
        /*0924*/ 	.short	0x0101
        /*0926*/ 	.byte	0x3f
	.zero		1


	//   ....[41]....
        /*0928*/ 	.word	0x00010560
        /*092c*/ 	.word	0x0000000e
        /*0930*/ 	.word	0x00016830
        /*0934*/ 	.short	0x010a
        /*0936*/ 	.byte	0x3f
	.zero		1


	//   ....[42]....
        /*0938*/ 	.word	0x000105b0
        /*093c*/ 	.word	0x0000000e
        /*0940*/ 	.word	0x00016830
        /*0944*/ 	.short	0x010a
        /*0946*/ 	.byte	0x3f
	.zero		1


	//   ....[43]....
        /*0948*/ 	.word	0x000108c0
        /*094c*/ 	.word	0x0000000f
        /*0950*/ 	.word	0x00016850
        /*0954*/ 	.short	0x010a
        /*0956*/ 	.byte	0x3f
	.zero		1


	//   ....[44]....
        /*0958*/ 	.word	0x00010900
        /*095c*/ 	.word	0x0000000f
        /*0960*/ 	.word	0x00016850
        /*0964*/ 	.short	0x010a
        /*0966*/ 	.byte	0x3f
	.zero		1


	//   ....[45]....
        /*0968*/ 	.word	0x00012010
        /*096c*/ 	.word	0x00000019
        /*0970*/ 	.word	0x00000000
        /*0974*/ 	.short	0x0101
        /*0976*/ 	.byte	0x3f
	.zero		1


	//   ....[46]....
        /*0978*/ 	.word	0x000122b0
        /*097c*/ 	.word	0x00000004
        /*0980*/ 	.word	0x00000000
        /*0984*/ 	.short	0x0101
        /*0986*/ 	.byte	0x3f
	.zero		1


	//   ....[47]....
        /*0988*/ 	.word	0x00012d20
        /*098c*/ 	.word	0x0000000e
        /*0990*/ 	.word	0x00016830
        /*0994*/ 	.short	0x010a
        /*0996*/ 	.byte	0x3f
	.zero		1


	//   ....[48]....
        /*0998*/ 	.word	0x00012d70
        /*099c*/ 	.word	0x0000000e
        /*09a0*/ 	.word	0x00016830
        /*09a4*/ 	.short	0x010a
        /*09a6*/ 	.byte	0x3f
	.zero		1


	//   ....[49]....
        /*09a8*/ 	.word	0x00013080
        /*09ac*/ 	.word	0x0000000f
        /*09b0*/ 	.word	0x00016850
        /*09b4*/ 	.short	0x010a
        /*09b6*/ 	.byte	0x3f
	.zero		1


	//   ....[50]....
        /*09b8*/ 	.word	0x000130c0
        /*09bc*/ 	.word	0x0000000f
        /*09c0*/ 	.word	0x00016850
        /*09c4*/ 	.short	0x010a
        /*09c6*/ 	.byte	0x3f
	.zero		1


	//   ....[51]....
        /*09c8*/ 	.word	0x00013da0
        /*09cc*/ 	.word	0x00000056
        /*09d0*/ 	.word	0x00000000
        /*09d4*/ 	.short	0x0101
        /*09d6*/ 	.byte	0x3f
	.zero		1


	//   ....[52]....
        /*09d8*/ 	.word	0x00015a00
        /*09dc*/ 	.word	0x0000002a
        /*09e0*/ 	.word	0x00000000
        /*09e4*/ 	.short	0x0101
        /*09e6*/ 	.byte	0x3f
	.zero		1


	//   ....[53]....
        /*09e8*/ 	.word	0x000163a0
        /*09ec*/ 	.word	0x00000009
        /*09f0*/ 	.word	0x00016850
        /*09f4*/ 	.short	0x010a
        /*09f6*/ 	.byte	0x3f
	.zero		1


	//   ....[54]....
        /*09f8*/ 	.word	0x00016410
        /*09fc*/ 	.word	0x00000009
        /*0a00*/ 	.word	0x00016850
        /*0a04*/ 	.short	0x010a
        /*0a06*/ 	.byte	0x3f
	.zero		1


	//   ....[55]....
        /*0a08*/ 	.word	0x00016a00
        /*0a0c*/ 	.word	0x00000002
        /*0a10*/ 	.word	0x00000000
        /*0a14*/ 	.short	0x0101
        /*0a16*/ 	.byte	0x3f
	.zero		1


	//   ....[56]....
        /*0a18*/ 	.word	0x00017950
        /*0a1c*/ 	.word	0x00000000
        /*0a20*/ 	.word	0x00000000
        /*0a24*/ 	.short	0x0101
        /*0a26*/ 	.byte	0x3f
	.zero		1


	//   ....[57]....
        /*0a28*/ 	.word	0x00019df0
        /*0a2c*/ 	.word	0x00000008
        /*0a30*/ 	.word	0x00016820
        /*0a34*/ 	.short	0x010a
        /*0a36*/ 	.byte	0x3f
	.zero		1


	//   ....[58]....
        /*0a38*/ 	.word	0x00019e60
        /*0a3c*/ 	.word	0x00000009
        /*0a40*/ 	.word	0x000168a0
        /*0a44*/ 	.short	0x010a
        /*0a46*/ 	.byte	0x3f
	.zero		1


	//   ....[59]....
        /*0a48*/ 	.word	0x0001a010
        /*0a4c*/ 	.word	0x00000009
        /*0a50*/ 	.word	0x000168c0
        /*0a54*/ 	.short	0x010a
        /*0a56*/ 	.byte	0x3f
	.zero		1


	//   ....[60]....
        /*0a58*/ 	.word	0x0001a280
        /*0a5c*/ 	.word	0x0000000c
        /*0a60*/ 	.word	0x000168a0
        /*0a64*/ 	.short	0x010a
        /*0a66*/ 	.byte	0x3f
	.zero		1


	//   ....[61]....
        /*0a68*/ 	.word	0x0001a420
        /*0a6c*/ 	.word	0x0000000c
        /*0a70*/ 	.word	0x000168c0
        /*0a74*/ 	.short	0x010a
        /*0a76*/ 	.byte	0x3f
	.zero		1


	//   ....[62]....
        /*0a78*/ 	.word	0x0001b2c0
        /*0a7c*/ 	.word	0x00000005
        /*0a80*/ 	.word	0x00016840
        /*0a84*/ 	.short	0x010a
        /*0a86*/ 	.byte	0x3f
	.zero		1


	//   ....[63]....
        /*0a88*/ 	.word	0x0001b610
        /*0a8c*/ 	.word	0x0000001b
        /*0a90*/ 	.word	0x00016820
        /*0a94*/ 	.short	0x010a
        /*0a96*/ 	.byte	0x3f
	.zero		1


	//   ....[64]....
        /*0a98*/ 	.word	0x0001b900
        /*0a9c*/ 	.word	0x00000003
        /*0aa0*/ 	.word	0x00016840
        /*0aa4*/ 	.short	0x010a
        /*0aa6*/ 	.byte	0x3f
	.zero		1


	//   ....[65]....
        /*0aa8*/ 	.word	0x0001bae0
        /*0aac*/ 	.word	0x00000002
        /*0ab0*/ 	.word	0x00000060
        /*0ab4*/ 	.short	0x010a
        /*0ab6*/ 	.byte	0x3f
	.zero		1


	//   ....[66]....
        /*0ab8*/ 	.word	0x0001bf80
        /*0abc*/ 	.word	0x00000003
        /*0ac0*/ 	.word	0x00016840
        /*0ac4*/ 	.short	0x010a
        /*0ac6*/ 	.byte	0x3f
	.zero		1


	//   ....[67]....
        /*0ac8*/ 	.word	0x0001c160
        /*0acc*/ 	.word	0x00000003
        /*0ad0*/ 	.word	0x00000060
        /*0ad4*/ 	.short	0x010a
        /*0ad6*/ 	.byte	0x3f
	.zero		1


	//   ....[68]....
        /*0ad8*/ 	.word	0x0001c530
        /*0adc*/ 	.word	0x00000002
        /*0ae0*/ 	.word	0x00016840
        /*0ae4*/ 	.short	0x010a
        /*0ae6*/ 	.byte	0x3f
	.zero		1


	//   ....[69]....
        /*0ae8*/ 	.word	0x0001c720
        /*0aec*/ 	.word	0x00000002
        /*0af0*/ 	.word	0x00000060
        /*0af4*/ 	.short	0x010a
        /*0af6*/ 	.byte	0x3f
	.zero		1


	//   ....[70]....
        /*0af8*/ 	.word	0x0001ca60
        /*0afc*/ 	.word	0x00000003
        /*0b00*/ 	.word	0x00016860
        /*0b04*/ 	.short	0x010a
        /*0b06*/ 	.byte	0x3f
	.zero		1


	//   ....[71]....
        /*0b08*/ 	.word	0x0001d8e0
        /*0b0c*/ 	.word	0x00000009
        /*0b10*/ 	.word	0x00016820
        /*0b14*/ 	.short	0x010a
        /*0b16*/ 	.byte	0x3f
	.zero		1


	//   ....[72]....
        /*0b18*/ 	.word	0x0001da70
        /*0b1c*/ 	.word	0x00000007
        /*0b20*/ 	.word	0x00000000
        /*0b24*/ 	.short	0x010a
        /*0b26*/ 	.byte	0x3f
	.zero		1


	//   ....[73]....
        /*0b28*/ 	.word	0x0001dae0
        /*0b2c*/ 	.word	0x00000003
        /*0b30*/ 	.word	0x00000000
        /*0b34*/ 	.short	0x010a
        /*0b36*/ 	.byte	0x3f
	.zero		1


	//   ....[74]....
        /*0b38*/ 	.word	0x0001db40
        /*0b3c*/ 	.word	0x00000005
        /*0b40*/ 	.word	0x00000000
        /*0b44*/ 	.short	0x010a
        /*0b46*/ 	.byte	0x3f
	.zero		1


	//   ....[75]....
        /*0b48*/ 	.word	0x0001db70
        /*0b4c*/ 	.word	0x00000003
        /*0b50*/ 	.word	0x00000000
        /*0b54*/ 	.short	0x010a
        /*0b56*/ 	.byte	0x3f
	.zero		1


	//   ....[76]....
        /*0b58*/ 	.word	0x0001dbd0
        /*0b5c*/ 	.word	0x00000056
        /*0b60*/ 	.word	0x00016890
        /*0b64*/ 	.short	0x010a
        /*0b66*/ 	.byte	0x3f
	.zero		1


	//   ....[77]....
        /*0b68*/ 	.word	0x0001dc20
        /*0b6c*/ 	.word	0x00000056
        /*0b70*/ 	.word	0x00016890
        /*0b74*/ 	.short	0x010a
        /*0b76*/ 	.byte	0x3f
	.zero		1


	//   ....[78]....
        /*0b78*/ 	.word	0x0001dc70
        /*0b7c*/ 	.word	0x00000056
        /*0b80*/ 	.word	0x00016890
        /*0b84*/ 	.short	0x010a
        /*0b86*/ 	.byte	0x3f
	.zero		1


	//   ....[79]....
        /*0b88*/ 	.word	0x0001dcc0
        /*0b8c*/ 	.word	0x00000056
        /*0b90*/ 	.word	0x000168b0
        /*0b94*/ 	.short	0x010a
        /*0b96*/ 	.byte	0x3f
	.zero		1


	//   ....[80]....
        /*0b98*/ 	.word	0x0001e2c0
        /*0b9c*/ 	.word	0x00000002
        /*0ba0*/ 	.word	0x00016800
        /*0ba4*/ 	.short	0x010a
        /*0ba6*/ 	.byte	0x3f
	.zero		1


	//   ....[81]....
        /*0ba8*/ 	.word	0x0001e810
        /*0bac*/ 	.word	0x00000002
        /*0bb0*/ 	.word	0x00016800
        /*0bb4*/ 	.short	0x010a
        /*0bb6*/ 	.byte	0x3f
	.zero		1


	//   ....[82]....
        /*0bb8*/ 	.word	0x0001e860
        /*0bbc*/ 	.word	0x00000059
        /*0bc0*/ 	.word	0x00016830
        /*0bc4*/ 	.short	0x010a
        /*0bc6*/ 	.byte	0x3f
	.zero		1


	//   ....[83]....
        /*0bc8*/ 	.word	0x0001e8b0
        /*0bcc*/ 	.word	0x00000015
        /*0bd0*/ 	.word	0x00016830
        /*0bd4*/ 	.short	0x010a
        /*0bd6*/ 	.byte	0x3f
	.zero		1


	//   ....[84]....
        /*0bd8*/ 	.word	0x0001e900
        /*0bdc*/ 	.word	0x00000014
        /*0be0*/ 	.word	0x00016850
        /*0be4*/ 	.short	0x010a
        /*0be6*/ 	.byte	0x3f
	.zero		1


	//   ....[85]....
        /*0be8*/ 	.word	0x0001e950
        /*0bec*/ 	.word	0x0000000e
        /*0bf0*/ 	.word	0x00016830
        /*0bf4*/ 	.short	0x010a
        /*0bf6*/ 	.byte	0x3f
	.zero		1


	//   ....[86]....
        /*0bf8*/ 	.word	0x0001e9a0
        /*0bfc*/ 	.word	0x0000000f
        /*0c00*/ 	.word	0x00016850
        /*0c04*/ 	.short	0x010a
        /*0c06*/ 	.byte	0x3f
	.zero		1


	//   ....[87]....
        /*0c08*/ 	.word	0x0001e9f0
        /*0c0c*/ 	.word	0x0000000e
        /*0c10*/ 	.word	0x00016830
        /*0c14*/ 	.short	0x010a
        /*0c16*/ 	.byte	0x3f
	.zero		1


	//   ....[88]....
        /*0c18*/ 	.word	0x0001ea40
        /*0c1c*/ 	.word	0x0000000f
        /*0c20*/ 	.word	0x00016850
        /*0c24*/ 	.short	0x010a
        /*0c26*/ 	.byte	0x3f
	.zero		1


	//   ....[89]....
        /*0c28*/ 	.word	0x0001ea90
        /*0c2c*/ 	.word	0x00000009
        /*0c30*/ 	.word	0x00016850
        /*0c34*/ 	.short	0x010a
        /*0c36*/ 	.byte	0x3f
	.zero		1


	//   ....[90]....
        /*0c38*/ 	.word	0x0001ec20
        /*0c3c*/ 	.word	0x00000008
        /*0c40*/ 	.word	0x00016820
        /*0c44*/ 	.short	0x010a
        /*0c46*/ 	.byte	0x3f
	.zero		1


	//   ....[91]....
        /*0c48*/ 	.word	0x0001ec70
        /*0c4c*/ 	.word	0x00000009
        /*0c50*/ 	.word	0x000168a0
        /*0c54*/ 	.short	0x010a
        /*0c56*/ 	.byte	0x3f
	.zero		1


	//   ....[92]....
        /*0c58*/ 	.word	0x0001ecc0
        /*0c5c*/ 	.word	0x00000009
        /*0c60*/ 	.word	0x000168c0
        /*0c64*/ 	.short	0x010a
        /*0c66*/ 	.byte	0x3f
	.zero		1


	//   ....[93]....
        /*0c68*/ 	.word	0x0001ed10
        /*0c6c*/ 	.word	0x0000000c
        /*0c70*/ 	.word	0x000168a0
        /*0c74*/ 	.short	0x010a
        /*0c76*/ 	.byte	0x3f
	.zero		1


	//   ....[94]....
        /*0c78*/ 	.word	0x0001ed60
        /*0c7c*/ 	.word	0x0000000c
        /*0c80*/ 	.word	0x000168c0
        /*0c84*/ 	.short	0x010a
        /*0c86*/ 	.byte	0x3f
	.zero		1


	//   ....[95]....
        /*0c88*/ 	.word	0x0001ef00
        /*0c8c*/ 	.word	0x00000005
        /*0c90*/ 	.word	0x00016840
        /*0c94*/ 	.short	0x010a
        /*0c96*/ 	.byte	0x3f
	.zero		1


	//   ....[96]....
        /*0c98*/ 	.word	0x0001ef50
        /*0c9c*/ 	.word	0x0000001b
        /*0ca0*/ 	.word	0x00016820
        /*0ca4*/ 	.short	0x010a
        /*0ca6*/ 	.byte	0x3f
	.zero		1


	//   ....[97]....
        /*0ca8*/ 	.word	0x0001efa0
        /*0cac*/ 	.word	0x00000003
        /*0cb0*/ 	.word	0x00016840
        /*0cb4*/ 	.short	0x010a
        /*0cb6*/ 	.byte	0x3f
	.zero		1


	//   ....[98]....
        /*0cb8*/ 	.word	0x0001eff0
        /*0cbc*/ 	.word	0x00000002
        /*0cc0*/ 	.word	0x00000060
        /*0cc4*/ 	.short	0x010a
        /*0cc6*/ 	.byte	0x3f
	.zero		1


	//   ....[99]....
        /*0cc8*/ 	.word	0x0001f040
        /*0ccc*/ 	.word	0x00000003
        /*0cd0*/ 	.word	0x00016840
        /*0cd4*/ 	.short	0x010a
        /*0cd6*/ 	.byte	0x3f
	.zero		1


	//   ....[100]....
        /*0cd8*/ 	.word	0x0001f090
        /*0cdc*/ 	.word	0x00000003
        /*0ce0*/ 	.word	0x00000060
        /*0ce4*/ 	.short	0x010a
        /*0ce6*/ 	.byte	0x3f
	.zero		1


	//   ....[101]....
        /*0ce8*/ 	.word	0x0001f0e0
        /*0cec*/ 	.word	0x00000002
        /*0cf0*/ 	.word	0x00016840
        /*0cf4*/ 	.short	0x010a
        /*0cf6*/ 	.byte	0x3f
	.zero		1


	//   ....[102]....
        /*0cf8*/ 	.word	0x0001f130
        /*0cfc*/ 	.word	0x00000002
        /*0d00*/ 	.word	0x00000060
        /*0d04*/ 	.short	0x010a
        /*0d06*/ 	.byte	0x3f
	.zero		1


	//   ....[103]....
        /*0d08*/ 	.word	0x0001f180
        /*0d0c*/ 	.word	0x00000003
        /*0d10*/ 	.word	0x00016860
        /*0d14*/ 	.short	0x010a
        /*0d16*/ 	.byte	0x3f
	.zero		1


	//   ....[104]....
        /*0d18*/ 	.word	0x0001fb30
        /*0d1c*/ 	.word	0x00000009
        /*0d20*/ 	.word	0x00016820
        /*0d24*/ 	.short	0x010a
        /*0d26*/ 	.byte	0x3f
	.zero		1


	//   ....[105]....
        /*0d28*/ 	.word	0x0001fcd0
        /*0d2c*/ 	.word	0x00000007
        /*0d30*/ 	.word	0x00000000
        /*0d34*/ 	.short	0x010a
        /*0d36*/ 	.byte	0x3f
	.zero		1


	//   ....[106]....
        /*0d38*/ 	.word	0x0001fd20
        /*0d3c*/ 	.word	0x00000003
        /*0d40*/ 	.word	0x00000000
        /*0d44*/ 	.short	0x010a
        /*0d46*/ 	.byte	0x3f
	.zero		1


	//   ....[107]....
        /*0d48*/ 	.word	0x0001fd70
        /*0d4c*/ 	.word	0x00000005
        /*0d50*/ 	.word	0x00000000
        /*0d54*/ 	.short	0x010a
        /*0d56*/ 	.byte	0x3f
	.zero		1


	//----- nvinfo : EIATTR_NUM_MBARRIERS
	.align		4
.L_239:
        /*0d58*/ 	.byte	0x03, 0x38
        /*0d5a*/ 	.short	0x0016


	//----- nvinfo : EIATTR_EXIT_INSTR_OFFSETS
	.align		4
        /*0d5c*/ 	.byte	0x04, 0x1c
        /*0d5e*/ 	.short	(.L_241 - .L_240)


	//   ....[0]....
.L_240:
        /*0d60*/ 	.word	0x0001dbc0


	//----- nvinfo : EIATTR_MAX_THREADS
	.align		4
.L_241:
        /*0d64*/ 	.byte	0x04, 0x05
        /*0d66*/ 	.short	(.L_243 - .L_242)
.L_242:
        /*0d68*/ 	.word	0x00000200
        /*0d6c*/ 	.word	0x00000001
        /*0d70*/ 	.word	0x00000001


	//----- nvinfo : EIATTR_CRS_STACK_SIZE
	.align		4
.L_243:
        /*0d74*/ 	.byte	0x04, 0x1e
        /*0d76*/ 	.short	(.L_245 - .L_244)
.L_244:
        /*0d78*/ 	.word	0x00000000


	//----- nvinfo : EIATTR_CBANK_PARAM_SIZE
	.align		4
.L_245:
        /*0d7c*/ 	.byte	0x03, 0x19
        /*0d7e*/ 	.short	0x0a70


	//----- nvinfo : EIATTR_PARAM_CBANK
	.align		4
        /*0d80*/ 	.byte	0x04, 0x0a
        /*0d82*/ 	.short	(.L_247 - .L_246)
	.align		4
.L_246:
        /*0d84*/ 	.word	index@(.nv.constant0._ZN7cutlass13device_kernelIN5flash11enable_sm90INS1_16FlashAttnFwdSm90INS1_25CollectiveMainloopFwdSm90ILi2EN4cute5tupleIJNS5_1CILi1EEES8_S8_EEENS6_IJNS7_ILi192EEENS7_ILi128EEENS7_ILi64EEEEEELi64ENS_6half_tEfNS_4arch4Sm90ELb0ELb1ELb1ELb1ELb0ELb1ELb0ELb1ELb1ELb0ELb0ELb0EEENS1_21CollectiveEpilogueFwdINS6_IJSA_SC_SB_EEES9_SE_SG_Li384ELb1ELb0ELb0ELb0EEENS1_36VarlenDynamicPersistentTileSchedulerILi192ELi128ELi384ELi32ELb0ELb0ELb1ELb1ELb0ELb1EEEEEEEEEvNT_6ParamsE)
        /*0d88*/ 	.short	0x0210
        /*0d8a*/ 	.short	0x0a70


	//----- nvinfo : EIATTR_SW_WAR
	.align		4
.L_247:
        /*0d8c*/ 	.byte	0x04, 0x36
        /*0d8e*/ 	.short	(.L_249 - .L_248)
.L_248:
        /*0d90*/ 	.word	0x00000008
.L_249:


//--------------------- .nv.info._ZN7cutlass13device_kernelIN5flash11enable_sm90INS1_16FlashAttnFwdSm90INS1_25CollectiveMainloopFwdSm90ILi2EN4cute5tupleIJNS5_1CILi1EEES8_S8_EEENS6_IJNS7_ILi192EEENS7_ILi128EEENS7_ILi64EEEEEELi64ENS_6half_tEfNS_4arch4Sm90ELb1ELb0ELb1ELb0ELb0ELb0ELb0ELb1ELb1ELb0ELb0ELb0EEENS1_21CollectiveEpilogueFwdINS6_IJSA_SC_SB_EEES9_SE_SG_Li384ELb0ELb0ELb0ELb0EEENS1_30DynamicPersistentTileSchedulerILi384ELi32ELb0ELb0ELb1EEEEEEEEEvNT_6ParamsE --------------------------
	.section	.nv.info._ZN7cutlass13device_kernelIN5flash11enable_sm90INS1_16FlashAttnFwdSm90INS1_25CollectiveMainloopFwdSm90ILi2EN4cute5tupleIJNS5_1CILi1EEES8_S8_EEENS6_IJNS7_ILi192EEENS7_ILi128EEENS7_ILi64EEEEEELi64ENS_6half_tEfNS_4arch4Sm90ELb1ELb0ELb1ELb0ELb0ELb0ELb0ELb1ELb1ELb0ELb0ELb0EEENS1_21CollectiveEpilogueFwdINS6_IJSA_SC_SB_EEES9_SE_SG_Li384ELb0ELb0ELb0ELb0EEENS1_30DynamicPersistentTileSchedulerILi384ELi32ELb0ELb0ELb1EEEEEEEEEvNT_6ParamsE,"",@"SHT_CUDA_INFO"
	.sectionflags	@""
	.align	4


	//----- nvinfo : EIATTR_CUDA_API_VERSION
	.align		4
        /*0000*/ 	.byte	0x04, 0x37
        /*0002*/ 	.short	(.L_251 - .L_250)
.L_250:
        /*0004*/ 	.word	0x00000082


	//----- nvinfo : EIATTR_KPARAM_INFO
	.align		4
.L_251:
        /*0008*/ 	.byte	0x04, 0x17
        /*000a*/ 	.short	(.L_253 - .L_252)
.L_252:
        /*000c*/ 	.word	0x00000000
        /*0010*/ 	.short	0x0000
        /*0012*/ 	.short	0x0070
        /*0014*/ 	.byte	0x00, 0xf0, 0x01, 0x2e


	//----- nvinfo : EIATTR_SPARSE_MMA_MASK
	.align		4
.L_253:
        /*0018*/ 	.byte	0x03, 0x50
        /*001a*/ 	.short	0x0000


	//----- nvinfo : EIATTR_MAXREG_COUNT
	.align		4
        /*001c*/ 	.byte	0x03, 0x1b
        /*001e*/ 	.short	0x0080


	//----- nvinfo : EIATTR_NUM_BARRIERS
	.align		4
        /*0020*/ 	.byte	0x02, 0x4c
        /*0022*/ 	.byte	0x10
	.zero		1


	//----- nvinfo : EIATTR_EXTERNS
	.align		4
        /*0024*/ 	.byte	0x04, 0x0f
        /*0026*/ 	.short	(.L_255 - .L_254)


	//   ....[0]....
	.align		4
.L_254:
        /*0028*/ 	.word	index@(__assertfail)


	//----- nvinfo : EIATTR_MERCURY_ISA_VERSION
	.align		4
.L_255:
        /*002c*/ 	.byte	0x03, 0x5f
        /*002e*/ 	.short	0x0101


	//----- nvinfo : EIATTR_INT_WARP_WIDE_INSTR_OFFSETS
	.align		4
        /*0030*/ 	.byte	0x04, 0x31
        /*0032*/ 	.short	(.L_257 - .L_256)


	//   ....[0]....
.L_256:
        /*0034*/ 	.word	0x00000180


	//   ....[1]....
        /*0038*/ 	.word	0x000001b0


	//   ....[2]....
        /*003c*/ 	.word	0x000001c0


	//   ....[3]....
        /*0040*/ 	.word	0x0000aef0


	//   ....[4]....
        /*0044*/ 	.word	0x0000af80


	//   ....[5]....
        /*0048*/ 	.word	0x0000b430


	//   ....[6]....
        /*004c*/ 	.word	0x0000cb50


	//   ....[7]....
        /*0050*/ 	.word	0x0000cbe0


	//----- nvinfo : EIATTR_COOP_GROUP_MASK_REGIDS
	.align		4
.L_257:
        /*0054*/ 	.byte	0x04, 0x29
        /*0056*/ 	.short	(.L_259 - .L_258)


	//   ....[0]....
.L_258:
        /*0058*/ 	.word	0xffffffff


	//   ....[1]....
        /*005c*/ 	.word	0xffffffff


	//   ....[2]....
        /*0060*/ 	.word	0xffffffff


	//   ....[3]....
        /*0064*/ 	.word	0xffffffff


	//   ....[4]....
        /*0068*/ 	.word	0xffffffff


	//   ....[5]....
        /*006c*/ 	.word	0xffffffff


	//   ....[6]....
        /*0070*/ 	.word	0xffffffff


	//   ....[7]....
        /*0074*/ 	.word	0xffffffff


	//   ....[8]....
        /*0078*/ 	.word	0xffffffff


	//   ....[9]....
        /*007c*/ 	.word	0xffffffff


	//   ....[10]....
        /*0080*/ 	.word	0xffffffff


	//   ....[11]....
        /*0084*/ 	.word	0xffffffff


	//   ....[12]....
        /*0088*/ 	.word	0xffffffff


	//   ....[13]....
        /*008c*/ 	.word	0xffffffff


	//   ....[14]....
        /*0090*/ 	.word	0xffffffff


	//   ....[15]....
        /*0094*/ 	.word	0xffffffff


	//   ....[16]....
        /*0098*/ 	.word	0xffffffff


	//   ....[17]....
        /*009c*/ 	.word	0xffffffff


	//   ....[18]....
        /*00a0*/ 	.word	0xffffffff


	//   ....[19]....
        /*00a4*/ 	.word	0xffffffff


	//   ....[20]....
        /*00a8*/ 	.word	0xffffffff


	//   ....[21]....
        /*00ac*/ 	.word	0xffffffff


	//   ....[22]....
        /*00b0*/ 	.word	0xffffffff


	//   ....[23]....
        /*00b4*/ 	.word	0xffffffff


	//   ....[24]....
        /*00b8*/ 	.word	0xffffffff


	//   ....[25]....
        /*00bc*/ 	.word	0xffffffff


	//   ....[26]....
        /*00c0*/ 	.word	0xffffffff


	//   ....[27]....
        /*00c4*/ 	.word	0xffffffff


	//   ....[28]....
        /*00c8*/ 	.word	0x0500000f


	//   ....[29]....
        /*00cc*/ 	.word	0x0500000f


	//----- nvinfo : EIATTR_COOP_GROUP_INSTR_OFFSETS
	.align		4
.L_259:
        /*00d0*/ 	.byte	0x04, 0x28
        /*00d2*/ 	.short	(.L_261 - .L_260)


	//   ....[0]....
.L_260:
        /*00d4*/ 	.word	0x00000060


	//   ....[1]....
        /*00d8*/ 	.word	0x00000190


	//   ....[2]....
        /*00dc*/ 	.word	0x000001e0


	//   ....[3]....
        /*00e0*/ 	.word	0x000003d0


	//   ....[4]....
        /*00e4*/ 	.word	0x00000530


	//   ....[5]....
        /*00e8*/ 	.word	0x00000650


	//   ....[6]....
        /*00ec*/ 	.word	0x000007b0


	//   ....[7]....
        /*00f0*/ 	.word	0x000012f0


	//   ....[8]....
        /*00f4*/ 	.word	0x00002700


	//   ....[9]....
        /*00f8*/ 	.word	0x000027a0


	//   ....[10]....
        /*00fc*/ 	.word	0x00003210


	//   ....[11]....
        /*0100*/ 	.word	0x000032a0


	//   ....[12]....
        /*0104*/ 	.word	0x00005300


	//   ....[13]....
        /*0108*/ 	.word	0x000053a0


	//   ....[14]....
        /*010c*/ 	.word	0x00005e00


	//   ....[15]....
        /*0110*/ 	.word	0x00005ea0


	//   ....[16]....
        /*0114*/ 	.word	0x00007b60


	//   ....[17]....
        /*0118*/ 	.word	0x00007bd0


	//   ....[18]....
        /*011c*/ 	.word	0x000082c0


	//   ....[19]....
        /*0120*/ 	.word	0x00008360


	//   ....[20]....
        /*0124*/ 	.word	0x000093a0


	//   ....[21]....
        /*0128*/ 	.word	0x000093e0


	//   ....[22]....
        /*012c*/ 	.word	0x000094c0


	//   ....[23]....
        /*0130*/ 	.word	0x000094d0


	//   ....[24]....
        /*0134*/ 	.word	0x00009fd0


	//   ....[25]....
        /*0138*/ 	.word	0x0000a990


	//   ....[26]....
        /*013c*/ 	.word	0x0000ce80


	//   ....[27]....
        /*0140*/ 	.word	0x0000d000


	//   ....[28]....
        /*0144*/ 	.word	0x0000d540


	//   ....[29]....
        /*0148*/ 	.word	0x0000d930


	//----- nvinfo : EIATTR_REG_RECONFIG
	.align		4
.L_261:
        /*014c*/ 	.byte	0x01, 0x54
	.zero		2


	//----- nvinfo : EIATTR_SYSCALL_OFFSETS
	.align		4
        /*0150*/ 	.byte	0x04, 0x46
        /*0152*/ 	.short	(.L_263 - .L_262)


	//   ....[0]....
.L_262:
        /*0154*/ 	.word	0x000014a0


	//   ....[1]....
        /*0158*/ 	.word	0x0000b110


	//   ....[2]....
        /*015c*/ 	.word	0x0000b250


	//   ....[3]....
        /*0160*/ 	.word	0x0000b340


	//----- nvinfo : EIATTR_MBARRIER_INSTR_OFFSETS
	.align		4
.L_263:
        /*0164*/ 	.byte	0x04, 0x39
        /*0166*/ 	.short	(.L_265 - .L_264)


	//   ....[0]....
.L_264:
        /*0168*/ 	.word	0x00000280
        /*016c*/ 	.word	0x000000ff
        /*0170*/ 	.word	0x00016800
        /*0174*/ 	.short	0x0100
        /*0176*/ 	.byte	0x06
	.zero		1


	//   ....[1]....
        /*0178*/ 	.word	0x00000290
        /*017c*/ 	.word	0x000000ff
        /*0180*/ 	.word	0x00016820
        /*0184*/ 	.short	0x0100
        /*0186*/ 	.byte	0x06
	.zero		1


	//   ....[2]....
        /*0188*/ 	.word	0x00000380
        /*018c*/ 	.word	0x000000ff
        /*0190*/ 	.word	0x00016830
        /*0194*/ 	.short	0x0100
        /*0196*/ 	.byte	0x08
	.zero		1


	//   ....[3]....
        /*0198*/ 	.word	0x00000390
        /*019c*/ 	.word	0x000000ff
        /*01a0*/ 	.word	0x00016840
        /*01a4*/ 	.short	0x0100
        /*01a6*/ 	.byte	0x08
	.zero		1


	//   ....[4]....
        /*01a8*/ 	.word	0x000003a0
        /*01ac*/ 	.word	0x000000ff
        /*01b0*/ 	.word	0x00016838
        /*01b4*/ 	.short	0x0100
        /*01b6*/ 	.byte	0x08
	.zero		1


	//   ....[5]....
        /*01b8*/ 	.word	0x000003b0
        /*01bc*/ 	.word	0x000000ff
        /*01c0*/ 	.word	0x00016848
        /*01c4*/ 	.short	0x0100
        /*01c6*/ 	.byte	0x08
	.zero		1


	//   ....[6]....
        /*01c8*/ 	.word	0x000004e0
        /*01cc*/ 	.word	0x000000ff
        /*01d0*/ 	.word	0x00016850
        /*01d4*/ 	.short	0x0100
        /*01d6*/ 	.byte	0x08
	.zero		1


	//   ....[7]....
        /*01d8*/ 	.word	0x000004f0
        /*01dc*/ 	.word	0x000000ff
        /*01e0*/ 	.word	0x00016860
        /*01e4*/ 	.short	0x0100
        /*01e6*/ 	.byte	0x08
	.zero		1


	//   ....[8]....
        /*01e8*/ 	.word	0x00000500
        /*01ec*/ 	.word	0x000000ff
        /*01f0*/ 	.word	0x00016858
        /*01f4*/ 	.short	0x0100
        /*01f6*/ 	.byte	0x08
	.zero		1


	//   ....[9]....
        /*01f8*/ 	.word	0x00000510
        /*01fc*/ 	.word	0x000000ff
        /*0200*/ 	.word	0x00016868
        /*0204*/ 	.short	0x0100
        /*0206*/ 	.byte	0x08
	.zero		1


	//   ....[10]....
        /*0208*/ 	.word	0x00000600
        /*020c*/ 	.word	0x000000ff
        /*0210*/ 	.word	0x00016870
        /*0214*/ 	.short	0x0100
        /*0216*/ 	.byte	0x06
	.zero		1


	//   ....[11]....
        /*0218*/ 	.word	0x00000610
        /*021c*/ 	.word	0x000000ff
        /*0220*/ 	.word	0x00016880
        /*0224*/ 	.short	0x0100
        /*0226*/ 	.byte	0x06
	.zero		1


	//   ....[12]....
        /*0228*/ 	.word	0x00000620
        /*022c*/ 	.word	0x000000ff
        /*0230*/ 	.word	0x00016878
        /*0234*/ 	.short	0x0100
        /*0236*/ 	.byte	0x06
	.zero		1


	//   ....[13]....
        /*0238*/ 	.word	0x00000630
        /*023c*/ 	.word	0x000000ff
        /*0240*/ 	.word	0x00016888
        /*0244*/ 	.short	0x0100
        /*0246*/ 	.byte	0x06
	.zero		1


	//   ....[14]....
        /*0248*/ 	.word	0x00000760
        /*024c*/ 	.word	0x000000ff
        /*0250*/ 	.word	0x00016890
        /*0254*/ 	.short	0x0100
        /*0256*/ 	.byte	0x08
	.zero		1


	//   ....[15]....
        /*0258*/ 	.word	0x00000770
        /*025c*/ 	.word	0x000000ff
        /*0260*/ 	.word	0x000168a0
        /*0264*/ 	.short	0x0100
        /*0266*/ 	.byte	0x08
	.zero		1


	//   ....[16]....
        /*0268*/ 	.word	0x00000780
        /*026c*/ 	.word	0x000000ff
        /*0270*/ 	.word	0x00016898
        /*0274*/ 	.short	0x0100
        /*0276*/ 	.byte	0x08
	.zero		1


	//   ....[17]....
        /*0278*/ 	.word	0x00000790
        /*027c*/ 	.word	0x000000ff
        /*0280*/ 	.word	0x000168a8
        /*0284*/ 	.short	0x0100
        /*0286*/ 	.byte	0x08
	.zero		1


	//   ....[18]....
        /*0288*/ 	.word	0x000008c0
        /*028c*/ 	.word	0x000000ff
        /*0290*/ 	.word	0x000168b0
        /*0294*/ 	.short	0x0100
        /*0296*/ 	.byte	0x08
	.zero		1


	//   ....[19]....
        /*0298*/ 	.word	0x000008d0
        /*029c*/ 	.word	0x000000ff
        /*02a0*/ 	.word	0x000168c0
        /*02a4*/ 	.short	0x0100
        /*02a6*/ 	.byte	0x08
	.zero		1


	//   ....[20]....
        /*02a8*/ 	.word	0x000008e0
        /*02ac*/ 	.word	0x000000ff
        /*02b0*/ 	.word	0x000168b8
        /*02b4*/ 	.short	0x0100
        /*02b6*/ 	.byte	0x08
	.zero		1


	//   ....[21]....
        /*02b8*/ 	.word	0x000008f0
        /*02bc*/ 	.word	0x000000ff
        /*02c0*/ 	.word	0x000168c8
        /*02c4*/ 	.short	0x0100
        /*02c6*/ 	.byte	0x08
	.zero		1


	//   ....[22]....
        /*02c8*/ 	.word	0x00001520
        /*02cc*/ 	.word	0x000000ff
        /*02d0*/ 	.word	0x00016800
        /*02d4*/ 	.short	0x010a
        /*02d6*/ 	.byte	0x28
	.zero		1


	//   ....[23]....
        /*02d8*/ 	.word	0x000015a0
        /*02dc*/ 	.word	0x00000000
        /*02e0*/ 	.word	0x00016830
        /*02e4*/ 	.short	0x010a
        /*02e6*/ 	.byte	0x3f
	.zero		1


	//   ....[24]....
        /*02e8*/ 	.word	0x00001600
        /*02ec*/ 	.word	0x00000000
        /*02f0*/ 	.word	0x00016830
        /*02f4*/ 	.short	0x010a
        /*02f6*/ 	.byte	0x3f
	.zero		1


	//   ....[25]....
        /*02f8*/ 	.word	0x000021d0
        /*02fc*/ 	.word	0x00000000
        /*0300*/ 	.word	0x00000000
        /*0304*/ 	.short	0x0101
        /*0306*/ 	.byte	0x3f
	.zero		1


	//   ....[26]....
        /*0308*/ 	.word	0x00004100
        /*030c*/ 	.word	0x000000ff
        /*0310*/ 	.word	0x00016830
        /*0314*/ 	.short	0x010a
        /*0316*/ 	.byte	0x06
	.zero		1


	//   ....[27]....
        /*0318*/ 	.word	0x00004140
        /*031c*/ 	.word	0x000000ff
        /*0320*/ 	.word	0x00016830
        /*0324*/ 	.short	0x010a
        /*0326*/ 	.byte	0x06
	.zero		1


	//   ....[28]....
        /*0328*/ 	.word	0x00004320
        /*032c*/ 	.word	0x000000ff
        /*0330*/ 	.word	0x00016850
        /*0334*/ 	.short	0x010a
        /*0336*/ 	.byte	0x06
	.zero		1


	//   ....[29]....
        /*0338*/ 	.word	0x00004360
        /*033c*/ 	.word	0x000000ff
        /*0340*/ 	.word	0x00016850
        /*0344*/ 	.short	0x010a
        /*0346*/ 	.byte	0x06
	.zero		1


	//   ....[30]....
        /*0348*/ 	.word	0x00006480
        /*034c*/ 	.word	0x0000001b
        /*0350*/ 	.word	0x00000000
        /*0354*/ 	.short	0x0101
        /*0356*/ 	.byte	0x3f
	.zero		1


	//   ....[31]....
        /*0358*/ 	.word	0x00006500
        /*035c*/ 	.word	0x00000027
        /*0360*/ 	.word	0x00000000
        /*0364*/ 	.short	0x0101
        /*0366*/ 	.byte	0x3f
	.zero		1


	//   ....[32]....
        /*0368*/ 	.word	0x00006f00
        /*036c*/ 	.word	0x000000ff
        /*0370*/ 	.word	0x00016830
        /*0374*/ 	.short	0x010a
        /*0376*/ 	.byte	0x06
	.zero		1


	//   ....[33]....
        /*0378*/ 	.word	0x00006f40
        /*037c*/ 	.word	0x000000ff
        /*0380*/ 	.word	0x00016830
        /*0384*/ 	.short	0x010a
        /*0386*/ 	.byte	0x06
	.zero		1


	//   ....[34]....
        /*0388*/ 	.word	0x00007120
        /*038c*/ 	.word	0x000000ff
        /*0390*/ 	.word	0x00016850
        /*0394*/ 	.short	0x010a
        /*0396*/ 	.byte	0x06
	.zero		1


	//   ....[35]....
        /*0398*/ 	.word	0x00007160
        /*039c*/ 	.word	0x000000ff
        /*03a0*/ 	.word	0x00016850
        /*03a4*/ 	.short	0x010a
        /*03a6*/ 	.byte	0x06
	.zero		1


	//   ....[36]....
        /*03a8*/ 	.word	0x000087f0
        /*03ac*/ 	.word	0x00000021
        /*03b0*/ 	.word	0x00000000
        /*03b4*/ 	.short	0x0101
        /*03b6*/ 	.byte	0x3f
	.zero		1


	//   ....[37]....
        /*03b8*/ 	.word	0x000089a0
        /*03bc*/ 	.word	0x00000021
        /*03c0*/ 	.word	0x00000000
        /*03c4*/ 	.short	0x0101
        /*03c6*/ 	.byte	0x3f
	.zero		1


	//   ....[38]....
        /*03c8*/ 	.word	0x00009310
        /*03cc*/ 	.word	0x000000ff
        /*03d0*/ 	.word	0x00016850
        /*03d4*/ 	.short	0x010a
        /*03d6*/ 	.byte	0x05
	.zero		1


	//   ....[39]....
        /*03d8*/ 	.word	0x00009350
        /*03dc*/ 	.word	0x000000ff
        /*03e0*/ 	.word	0x00016850
        /*03e4*/ 	.short	0x010a
        /*03e6*/ 	.byte	0x05
	.zero		1


	//   ....[40]....
        /*03e8*/ 	.word	0x00009950
        /*03ec*/ 	.word	0x00000000
        /*03f0*/ 	.word	0x00000000
        /*03f4*/ 	.short	0x0101
        /*03f6*/ 	.byte	0x3f
	.zero		1


	//   ....[41]....
        /*03f8*/ 	.word	0x0000a160
        /*03fc*/ 	.word	0x000000ff
        /*0400*/ 	.word	0x00000000
        /*0404*/ 	.short	0x0101
        /*0406*/ 	.byte	0x05
	.zero		1


	//   ....[42]....
        /*0408*/ 	.word	0x0000b6d0
        /*040c*/ 	.word	0x0000000d
        /*0410*/ 	.word	0x00016840
        /*0414*/ 	.short	0x010a
        /*0416*/ 	.byte	0x3f
	.zero		1


	//   ....[43]....
        /*0418*/ 	.word	0x0000b9c0
        /*041c*/ 	.word	0x000000ff
        /*0420*/ 	.word	0x00016820
        /*0424*/ 	.short	0x010a
        /*0426*/ 	.byte	0x27
	.zero		1


	//   ....[44]....
        /*0428*/ 	.word	0x0000bc90
        /*042c*/ 	.word	0x00000003
        /*0430*/ 	.word	0x00016840
        /*0434*/ 	.short	0x010a
        /*0436*/ 	.byte	0x3f
	.zero		1


	//   ....[45]....
        /*0438*/ 	.word	0x0000be30
        /*043c*/ 	.word	0x00000002
        /*0440*/ 	.word	0x00000060
        /*0444*/ 	.short	0x010a
        /*0446*/ 	.byte	0x3f
	.zero		1


	//   ....[46]....
        /*0448*/ 	.word	0x0000c260
        /*044c*/ 	.word	0x00000004
        /*0450*/ 	.word	0x00016840
        /*0454*/ 	.short	0x010a
        /*0456*/ 	.byte	0x3f
	.zero		1


	//   ....[47]....
        /*0458*/ 	.word	0x0000c400
        /*045c*/ 	.word	0x00000004
        /*0460*/ 	.word	0x00000060
        /*0464*/ 	.short	0x010a
        /*0466*/ 	.byte	0x3f
	.zero		1


	//   ....[48]....
        /*0468*/ 	.word	0x0000c790
        /*046c*/ 	.word	0x00000003
        /*0470*/ 	.word	0x00016840
        /*0474*/ 	.short	0x010a
        /*0476*/ 	.byte	0x3f
	.zero		1


	//   ....[49]....
        /*0478*/ 	.word	0x0000c930
        /*047c*/ 	.word	0x00000003
        /*0480*/ 	.word	0x00000060
        /*0484*/ 	.short	0x010a
        /*0486*/ 	.byte	0x3f
	.zero		1


	//   ....[50]....
        /*0488*/ 	.word	0x0000cc60
        /*048c*/ 	.word	0x00000003
        /*0490*/ 	.word	0x00016860
        /*0494*/ 	.short	0x010a
        /*0496*/ 	.byte	0x3f
	.zero		1


	//   ....[51]....
        /*0498*/ 	.word	0x0000cfe0
        /*049c*/ 	.word	0x00000007
        /*04a0*/ 	.word	0x00016820
        /*04a4*/ 	.short	0x010a
        /*04a6*/ 	.byte	0x3f
	.zero		1


	//   ....[52]....
        /*04a8*/ 	.word	0x0000d100
        /*04ac*/ 	.word	0x00000005
        /*04b0*/ 	.word	0x00000000
        /*04b4*/ 	.short	0x010a
        /*04b6*/ 	.byte	0x3f
	.zero		1


	//   ....[53]....
        /*04b8*/ 	.word	0x0000d170
        /*04bc*/ 	.word	0x00000003
        /*04c0*/ 	.word	0x00000000
        /*04c4*/ 	.short	0x010a
        /*04c6*/ 	.byte	0x3f
	.zero		1


	//   ....[54]....
        /*04c8*/ 	.word	0x0000d1d0
        /*04cc*/ 	.word	0x00000005
        /*04d0*/ 	.word	0x00000000
        /*04d4*/ 	.short	0x010a
        /*04d6*/ 	.byte	0x3f
	.zero		1


	//   ....[55]....
        /*04d8*/ 	.word	0x0000d200
        /*04dc*/ 	.word	0x00000003
        /*04e0*/ 	.word	0x00000000
        /*04e4*/ 	.short	0x010a
        /*04e6*/ 	.byte	0x3f
	.zero		1


	//   ....[56]....
        /*04e8*/ 	.word	0x0000d270
        /*04ec*/ 	.word	0x00000003
        /*04f0*/ 	.word	0x00016800
        /*04f4*/ 	.short	0x010a
        /*04f6*/ 	.byte	0x3f
	.zero		1


	//   ....[57]....
        /*04f8*/ 	.word	0x0000d2c0
        /*04fc*/ 	.word	0x00000000
        /*0500*/ 	.word	0x00016830
        /*0504*/ 	.short	0x010a
        /*0506*/ 	.byte	0x3f
	.zero		1


	//   ....[58]....
        /*0508*/ 	.word	0x0000d320
        /*050c*/ 	.word	0x00000007
        /*0510*/ 	.word	0x00016830
        /*0514*/ 	.short	0x010a
        /*0516*/ 	.byte	0x3f
	.zero		1


	//   ....[59]....
        /*0518*/ 	.word	0x0000d380
        /*051c*/ 	.word	0x00000007
        /*0520*/ 	.word	0x00016850
        /*0524*/ 	.short	0x010a
        /*0526*/ 	.byte	0x3f
	.zero		1


	//   ....[60]....
        /*0528*/ 	.word	0x0000d3e0
        /*052c*/ 	.word	0x00000007
        /*0530*/ 	.word	0x00016830
        /*0534*/ 	.short	0x010a
        /*0536*/ 	.byte	0x3f
	.zero		1


	//   ....[61]....
        /*0538*/ 	.word	0x0000d440
        /*053c*/ 	.word	0x00000007
        /*0540*/ 	.word	0x00016850
        /*0544*/ 	.short	0x010a
        /*0546*/ 	.byte	0x3f
	.zero		1


	//   ....[62]....
        /*0548*/ 	.word	0x0000d4a0
        /*054c*/ 	.word	0x00000005
        /*0550*/ 	.word	0x00016850
        /*0554*/ 	.short	0x010a
        /*0556*/ 	.byte	0x3f
	.zero		1


	//   ....[63]....
        /*0558*/ 	.word	0x0000d600
        /*055c*/ 	.word	0x0000000d
        /*0560*/ 	.word	0x00016840
        /*0564*/ 	.short	0x010a
        /*0566*/ 	.byte	0x3f
	.zero		1


	//   ....[64]....
        /*0568*/ 	.word	0x0000d660
        /*056c*/ 	.word	0x00000005
        /*0570*/ 	.word	0x00016820
        /*0574*/ 	.short	0x010a
        /*0576*/ 	.byte	0x3f
	.zero		1


	//   ....[65]....
        /*0578*/ 	.word	0x0000d6b0
        /*057c*/ 	.word	0x00000003
        /*0580*/ 	.word	0x00016840
        /*0584*/ 	.short	0x010a
        /*0586*/ 	.byte	0x3f
	.zero		1


	//   ....[66]....
        /*0588*/ 	.word	0x0000d700
        /*058c*/ 	.word	0x00000002
        /*0590*/ 	.word	0x00000060
        /*0594*/ 	.short	0x010a
        /*0596*/ 	.byte	0x3f
	.zero		1


	//   ....[67]....
        /*0598*/ 	.word	0x0000d750
        /*059c*/ 	.word	0x00000004
        /*05a0*/ 	.word	0x00016840
        /*05a4*/ 	.short	0x010a
        /*05a6*/ 	.byte	0x3f
	.zero		1


	//   ....[68]....
        /*05a8*/ 	.word	0x0000d7a0
        /*05ac*/ 	.word	0x00000004
        /*05b0*/ 	.word	0x00000060
        /*05b4*/ 	.short	0x010a
        /*05b6*/ 	.byte	0x3f
	.zero		1


	//   ....[69]....
        /*05b8*/ 	.word	0x0000d7f0
        /*05bc*/ 	.word	0x00000003
        /*05c0*/ 	.word	0x00016840
        /*05c4*/ 	.short	0x010a
        /*05c6*/ 	.byte	0x3f
	.zero		1


	//   ....[70]....
        /*05c8*/ 	.word	0x0000d840
        /*05cc*/ 	.word	0x00000003
        /*05d0*/ 	.word	0x00000060
        /*05d4*/ 	.short	0x010a
        /*05d6*/ 	.byte	0x3f
	.zero		1


	//   ....[71]....
        /*05d8*/ 	.word	0x0000d890
        /*05dc*/ 	.word	0x00000003
        /*05e0*/ 	.word	0x00016860
        /*05e4*/ 	.short	0x010a
        /*05e6*/ 	.byte	0x3f
	.zero		1


	//   ....[72]....
        /*05e8*/ 	.word	0x0000d970
        /*05ec*/ 	.word	0x00000007
        /*05f0*/ 	.word	0x00016820
        /*05f4*/ 	.short	0x010a
        /*05f6*/ 	.byte	0x3f
	.zero		1


	//   ....[73]....
        /*05f8*/ 	.word	0x0000d9c0
        /*05fc*/ 	.word	0x00000005
        /*0600*/ 	.word	0x00000000
        /*0604*/ 	.short	0x010a
        /*0606*/ 	.byte	0x3f
	.zero		1


	//   ....[74]....
        /*0608*/ 	.word	0x0000da10
        /*060c*/ 	.word	0x00000003
        /*0610*/ 	.word	0x00000000
        /*0614*/ 	.short	0x010a
        /*0616*/ 	.byte	0x3f
	.zero		1


	//   ....[75]....
        /*0618*/ 	.word	0x0000da60
        /*061c*/ 	.word	0x00000005
        /*0620*/ 	.word	0x00000000
        /*0624*/ 	.short	0x010a
        /*0626*/ 	.byte	0x3f
	.zero		1


	//----- nvinfo : EIATTR_NUM_MBARRIERS
	.align		4
.L_265:
        /*0628*/ 	.byte	0x03, 0x38
        /*062a*/ 	.short	0x0016


	//----- nvinfo : EIATTR_EXIT_INSTR_OFFSETS
	.align		4
        /*062c*/ 	.byte	0x04, 0x1c
        /*062e*/ 	.short	(.L_267 - .L_266)


	//   ....[0]....
.L_266:
        /*0630*/ 	.word	0x00000a50


	//   ....[1]....
        /*0634*/ 	.word	0x0000a950


	//   ....[2]....
        /*0638*/ 	.word	0x0000a9b0


	//   ....[3]....
        /*063c*/ 	.word	0x0000d020


	//   ....[4]....
        /*0640*/ 	.word	0x0000d250


	//----- nvinfo : EIATTR_MAX_THREADS
	.align		4
.L_267:
        /*0644*/ 	.byte	0x04, 0x05
        /*0646*/ 	.short	(.L_269 - .L_268)
.L_268:
        /*0648*/ 	.word	0x00000200
        /*064c*/ 	.word	0x00000001
        /*0650*/ 	.word	0x00000001


	//----- nvinfo : EIATTR_CRS_STACK_SIZE
	.align		4
.L_269:
        /*0654*/ 	.byte	0x04, 0x1e
        /*0656*/ 	.short	(.L_271 - .L_270)
.L_270:
        /*0658*/ 	.word	0x00000000


	//----- nvinfo : EIATTR_CBANK_PARAM_SIZE
	.align		4
.L_271:
        /*065c*/ 	.byte	0x03, 0x19
        /*065e*/ 	.short	0x0bf0


	//----- nvinfo : EIATTR_PARAM_CBANK
	.align		4
        /*0660*/ 	.byte	0x04, 0x0a
        /*0662*/ 	.short	(.L_273 - .L_272)
	.align		4
.L_272:
        /*0664*/ 	.word	index@(.nv.constant0._ZN7cutlass13device_kernelIN5flash11enable_sm90INS1_16FlashAttnFwdSm90INS1_25CollectiveMainloopFwdSm90ILi2EN4cute5tupleIJNS5_1CILi1EEES8_S8_EEENS6_IJNS7_ILi192EEENS7_ILi128EEENS7_ILi64EEEEEELi64ENS_6half_tEfNS_4arch4Sm90ELb1ELb0ELb1ELb0ELb0ELb0ELb0ELb1ELb1ELb0ELb0ELb0EEENS1_21CollectiveEpilogueFwdINS6_IJSA_SC_SB_EEES9_SE_SG_Li384ELb0ELb0ELb0ELb0EEENS1_30DynamicPersistentTileSchedulerILi384ELi32ELb0ELb0ELb1EEEEEEEEEvNT_6ParamsE)
        /*0668*/ 	.short	0x0210
        /*066a*/ 	.short	0x0bf0


	//----- nvinfo : EIATTR_SW_WAR
	.align		4
.L_273:
        /*066c*/ 	.byte	0x04, 0x36
        /*066e*/ 	.short	(.L_275 - .L_274)
.L_274:
        /*0670*/ 	.word	0x00000008
.L_275:


//--------------------- .nv.info._ZN7cutlass13device_kernelIN5flash11enable_sm90INS1_16FlashAttnFwdSm90INS1_25CollectiveMainloopFwdSm90ILi2EN4cute5tupleIJNS5_1CILi1EEES8_S8_EEENS6_IJNS7_ILi192EEENS7_ILi128EEENS7_ILi64EEEEEELi64ENS_6half_tEfNS_4arch4Sm90ELb1ELb0ELb1ELb1ELb0ELb0ELb0ELb1ELb1ELb0ELb0ELb0EEENS1_21CollectiveEpilogueFwdINS6_IJSA_SC_SB_EEES9_SE_SG_Li384ELb1ELb0ELb0ELb0EEENS1_36VarlenDynamicPersistentTileSchedulerILi192ELi128ELi384ELi32ELb0ELb0ELb1ELb1ELb1ELb1EEEEEEEEEvNT_6ParamsE --------------------------
	.section	.nv.info._ZN7cutlass13device_kernelIN5flash11enable_sm90INS1_16FlashAttnFwdSm90INS1_25CollectiveMainloopFwdSm90ILi2EN4cute5tupleIJNS5_1CILi1EEES8_S8_EEENS6_IJNS7_ILi192EEENS7_ILi128EEENS7_ILi64EEEEEELi64ENS_6half_tEfNS_4arch4Sm90ELb1ELb0ELb1ELb1ELb0ELb0ELb0ELb1ELb1ELb0ELb0ELb0EEENS1_21CollectiveEpilogueFwdINS6_IJSA_SC_SB_EEES9_SE_SG_Li384ELb1ELb0ELb0ELb0EEENS1_36VarlenDynamicPersistentTileSchedulerILi192ELi128ELi384ELi32ELb0ELb0ELb1ELb1ELb1ELb1EEEEEEEEEvNT_6ParamsE,"",@"SHT_CUDA_INFO"
	.sectionflags	@""
	.align	4


	//----- nvinfo : EIATTR_CUDA_API_VERSION
	.align		4
        /*0000*/ 	.byte	0x04, 0x37
        /*0002*/ 	.short	(.L_277 - .L_276)
.L_276:
        /*0004*/ 	.word	0x00000082


	//----- nvinfo : EIATTR_KPARAM_INFO
	.align		4
.L_277:
        /*0008*/ 	.byte	0x04, 0x17
        /*000a*/ 	.short	(.L_279 - .L_278)
.L_278:
        /*000c*/ 	.word	0x00000000
        /*0010*/ 	.short	0x0000
        /*0012*/ 	.short	0x0070
        /*0014*/ 	.byte	0x00, 0xf0, 0x01, 0x28


	//----- nvinfo : EIATTR_SPARSE_MMA_MASK
	.align		4
.L_279:
        /*0018*/ 	.byte	0x03, 0x50
        /*001a*/ 	.short	0x0000


	//----- nvinfo : EIATTR_MAXREG_COUNT
	.align		4
        /*001c*/ 	.byte	0x03, 0x1b
        /*001e*/ 	.short	0x0080


	//----- nvinfo : EIATTR_NUM_BARRIERS
	.align		4
        /*0020*/ 	.byte	0x02, 0x4c
        /*0022*/ 	.byte	0x10
	.zero		1


	//----- nvinfo : EIATTR_EXTERNS
	.align		4
        /*0024*/ 	.byte	0x04, 0x0f
        /*0026*/ 	.short	(.L_281 - .L_280)


	//   ....[0]....
	.align		4
.L_280:
        /*0028*/ 	.word	index@(__assertfail)


	//----- nvinfo : EIATTR_ANNOTATIONS
	.align		4
.L_281:
        /*002c*/ 	.byte	0x04, 0x55
        /*002e*/ 	.short	(.L_283 - .L_282)


	//   ....[0]....
.L_282:
        /*0030*/ 	.word	0x00000001
        /*0034*/ 	.byte	0xf0, 0xc0, 0x00, 0x00, 0x01, 0x00, 0x00, 0x00, 0x90, 0xc1, 0x00, 0x00, 0x01, 0x00, 0x00, 0x00
        /*0044*/ 	.byte	0x10, 0xc3, 0x00, 0x00, 0x01, 0x00, 0x00, 0x00, 0xe0, 0xc3, 0x00, 0x00, 0x01, 0x00, 0x00, 0x00
        /*0054*/ 	.byte	0x50, 0xcb, 0x00, 0x00, 0x01, 0x00, 0x00, 0x00, 0x80, 0xcb, 0x00, 0x00, 0x01, 0x00, 0x00, 0x00
        /*0064*/ 	.byte	0xa0, 0xd1, 0x00, 0x00, 0x01, 0x00, 0x00, 0x00, 0xf0, 0xd2, 0x00, 0x00, 0x01, 0x00, 0x00, 0x00
        /*0074*/ 	.byte	0xe0, 0xf4, 0x00, 0x00


	//----- nvinfo : EIATTR_MERCURY_ISA_VERSION
	.align		4
.L_283:
        /*0078*/ 	.byte	0x03, 0x5f
        /*007a*/ 	.short	0x0101


	//----- nvinfo : EIATTR_UNUSED_LOAD_BYTE_OFFSET
	.align		4
        /*007c*/ 	.byte	0x04, 0x44
        /*007e*/ 	.short	(.L_285 - .L_284)


	//   ....[0]....
.L_284:
        /*0080*/ 	.word	0x00000a70
        /*0084*/ 	.word	0x0000fff0


	//   ....[1]....
        /*0088*/ 	.word	0x00009c40
        /*008c*/ 	.word	0x0000fff0


	//----- nvinfo : EIATTR_INT_WARP_WIDE_INSTR_OFFSETS
	.align		4
.L_285:
        /*0090*/ 	.byte	0x04, 0x31
        /*0092*/ 	.short	(.L_287 - .L_286)


	//   ....[0]....
.L_286:
        /*0094*/ 	.word	0x00000160


	//   ....[1]....
        /*0098*/ 	.word	0x000001a0


	//   ....[2]....
        /*009c*/ 	.word	0x00000210


	//   ....[3]....
        /*00a0*/ 	.word	0x0000c700


	//   ....[4]....
        /*00a4*/ 	.word	0x0000c790


	//   ....[5]....
        /*00a8*/ 	.word	0x0000cbe0


	//   ....[6]....
        /*00ac*/ 	.word	0x0000cc10


	//   ....[7]....
        /*00b0*/ 	.word	0x0000e610


	//   ....[8]....
        /*00b4*/ 	.word	0x0000e6a0


	//----- nvinfo : EIATTR_COOP_GROUP_MASK_REGIDS
	.align		4
.L_287:
        /*00b8*/ 	.byte	0x04, 0x29
        /*00ba*/ 	.short	(.L_289 - .L_288)


	//   ....[0]....
.L_288:
        /*00bc*/ 	.word	0xffffffff


	//   ....[1]....
        /*00c0*/ 	.word	0xffffffff


	//   ....[2]....
        /*00c4*/ 	.word	0xffffffff


	//   ....[3]....
        /*00c8*/ 	.word	0xffffffff


	//   ....[4]....
        /*00cc*/ 	.word	0xffffffff


	//   ....[5]....
        /*00d0*/ 	.word	0xffffffff


	//   ....[6]....
        /*00d4*/ 	.word	0xffffffff


	//   ....[7]....
        /*00d8*/ 	.word	0xffffffff


	//   ....[8]....
        /*00dc*/ 	.word	0xffffffff


	//   ....[9]....
        /*00e0*/ 	.word	0xffffffff


	//   ....[10]....
        /*00e4*/ 	.word	0xffffffff


	//   ....[11]....
        /*00e8*/ 	.word	0xffffffff


	//   ....[12]....
        /*00ec*/ 	.word	0xffffffff


	//   ....[13]....
        /*00f0*/ 	.word	0xffffffff


	//   ....[14]....
        /*00f4*/ 	.word	0xffffffff


	//   ....[15]....
        /*00f8*/ 	.word	0xffffffff


	//   ....[16]....
        /*00fc*/ 	.word	0xffffffff


	//   ....[17]....
        /*0100*/ 	.word	0xffffffff


	//   ....[18]....
        /*0104*/ 	.word	0xffffffff


	//   ....[19]....
        /*0108*/ 	.word	0xffffffff


	//   ....[20]....
        /*010c*/ 	.word	0xffffffff


	//   ....[21]....
        /*0110*/ 	.word	0xffffffff


	//   ....[22]....
        /*0114*/ 	.word	0xffffffff


	//   ....[23]....
        /*0118*/ 	.word	0xffffffff


	//   ....[24]....
        /*011c*/ 	.word	0xffffffff


	//   ....[25]....
        /*0120*/ 	.word	0xffffffff


	//   ....[26]....
        /*0124*/ 	.word	0xffffffff


	//   ....[27]....
        /*0128*/ 	.word	0xffffffff


	//   ....[28]....
        /*012c*/ 	.word	0xffffffff


	//   ....[29]....
        /*0130*/ 	.word	0xffffffff


	//   ....[30]....
        /*0134*/ 	.word	0xffffffff


	//   ....[31]....
        /*0138*/ 	.word	0xffffffff


	//   ....[32]....
        /*013c*/ 	.word	0xffffffff


	//   ....[33]....
        /*0140*/ 	.word	0xffffffff


	//   ....[34]....
        /*0144*/ 	.word	0xffffffff


	//   ....[35]....
        /*0148*/ 	.word	0xffffffff


	//   ....[36]....
        /*014c*/ 	.word	0xffffffff


	//   ....[37]....
        /*0150*/ 	.word	0xffffffff


	//   ....[38]....
        /*0154*/ 	.word	0xffffffff


	//   ....[39]....
        /*0158*/ 	.word	0xffffffff


	//   ....[40]....
        /*015c*/ 	.word	0xffffffff


	//   ....[41]....
        /*0160*/ 	.word	0xffffffff


	//   ....[42]....
        /*0164*/ 	.word	0xffffffff


	//   ....[43]....
        /*0168*/ 	.word	0xffffffff


	//   ....[44]....
        /*016c*/ 	.word	0xffffffff


	//   ....[45]....
        /*0170*/ 	.word	0xffffffff


	//   ....[46]....
        /*0174*/ 	.word	0xffffffff


	//   ....[47]....
        /*0178*/ 	.word	0xffffffff


	//   ....[48]....
        /*017c*/ 	.word	0xffffffff


	//   ....[49]....
        /*0180*/ 	.word	0xffffffff


	//   ....[50]....
        /*0184*/ 	.word	0xffffffff


	//   ....[51]....
        /*0188*/ 	.word	0xffffffff


	//   ....[52]....
        /*018c*/ 	.word	0xffffffff


	//   ....[53]....
        /*0190*/ 	.word	0xffffffff


	//   ....[54]....
        /*0194*/ 	.word	0xffffffff


	//   ....[55]....
        /*0198*/ 	.word	0xffffffff


	//   ....[56]....
        /*019c*/ 	.word	0xffffffff


	//   ....[57]....
        /*01a0*/ 	.word	0xffffffff


	//   ....[58]....
        /*01a4*/ 	.word	0x0500000f


	//   ....[59]....
        /*01a8*/ 	.word	0x0500000f


	//   ....[60]....
        /*01ac*/ 	.word	0x0500000f


	//   ....[61]....
        /*01b0*/ 	.word	0x0500000f


	//   ....[62]....
        /*01b4*/ 	.word	0x0500000f


	//   ....[63]....
        /*01b8*/ 	.word	0x0500000f


	//   ....[64]....
        /*01bc*/ 	.word	0x0500000f


	//   ....[65]....
        /*01c0*/ 	.word	0x0500000f


	//   ....[66]....
        /*01c4*/ 	.word	0x0500000f


	//   ....[67]....
        /*01c8*/ 	.word	0x0500000f


	//   ....[68]....
        /*01cc*/ 	.word	0x0500000f


	//   ....[69]....
        /*01d0*/ 	.word	0x0500000f


	//   ....[70]....
        /*01d4*/ 	.word	0x0500000f


	//   ....[71]....
        /*01d8*/ 	.word	0x0500000f


	//   ....[72]....
        /*01dc*/ 	.word	0x0500000f


	//   ....[73]....
        /*01e0*/ 	.word	0x0500000f


	//   ....[74]....
        /*01e4*/ 	.word	0x0500000f


	//   ....[75]....
        /*01e8*/ 	.word	0x0500000f


	//   ....[76]....
        /*01ec*/ 	.word	0x0500000f


	//----- nvinfo : EIATTR_COOP_GROUP_INSTR_OFFSETS
	.align		4
.L_289:
        /*01f0*/ 	.byte	0x04, 0x28
        /*01f2*/ 	.short	(.L_291 - .L_290)


	//   ....[0]....
.L_290:
        /*01f4*/ 	.word	0x00000070


	//   ....[1]....
        /*01f8*/ 	.word	0x00000170


	//   ....[2]....
        /*01fc*/ 	.word	0x000001c0


	//   ....[3]....
        /*0200*/ 	.word	0x000003f0


	//   ....[4]....
        /*0204*/ 	.word	0x00000550


	//   ....[5]....
        /*0208*/ 	.word	0x00000670


	//   ....[6]....
        /*020c*/ 	.word	0x000007d0


	//   ....[7]....
        /*0210*/ 	.word	0x00001470


	//   ....[8]....
        /*0214*/ 	.word	0x00002960


	//   ....[9]....
        /*0218*/ 	.word	0x000029b0


	//   ....[10]....
        /*021c*/ 	.word	0x000033f0


	//   ....[11]....
        /*0220*/ 	.word	0x00003450


	//   ....[12]....
        /*0224*/ 	.word	0x00005400


	//   ....[13]....
        /*0228*/ 	.word	0x00005540


	//   ....[14]....
        /*022c*/ 	.word	0x00005f00


	//   ....[15]....
        /*0230*/ 	.word	0x00005f50


	//   ....[16]....
        /*0234*/ 	.word	0x00007cb0


	//   ....[17]....
        /*0238*/ 	.word	0x00007d20


	//   ....[18]....
        /*023c*/ 	.word	0x00008410


	//   ....[19]....
        /*0240*/ 	.word	0x00008490


	//   ....[20]....
        /*0244*/ 	.word	0x00009500


	//   ....[21]....
        /*0248*/ 	.word	0x00009540


	//   ....[22]....
        /*024c*/ 	.word	0x00009630


	//   ....[23]....
        /*0250*/ 	.word	0x00009650


	//   ....[24]....
        /*0254*/ 	.word	0x0000b5a0


	//   ....[25]....
        /*0258*/ 	.word	0x0000b730


	//   ....[26]....
        /*025c*/ 	.word	0x0000b760


	//   ....[27]....
        /*0260*/ 	.word	0x0000b7a0


	//   ....[28]....
        /*0264*/ 	.word	0x0000b800


	//   ....[29]....
        /*0268*/ 	.word	0x0000b860


	//   ....[30]....
        /*026c*/ 	.word	0x0000b8a0


	//   ....[31]....
        /*0270*/ 	.word	0x0000ba30


	//   ....[32]....
        /*0274*/ 	.word	0x0000ba90


	//   ....[33]....
        /*0278*/ 	.word	0x0000bad0


	//   ....[34]....
        /*027c*/ 	.word	0x0000bb10


	//   ....[35]....
        /*0280*/ 	.word	0x0000bb40


	//   ....[36]....
        /*0284*/ 	.word	0x0000bb70


	//   ....[37]....
        /*0288*/ 	.word	0x0000bc00


	//   ....[38]....
        /*028c*/ 	.word	0x0000bc60


	//   ....[39]....
        /*0290*/ 	.word	0x0000bcf0


	//   ....[40]....
        /*0294*/ 	.word	0x0000e960


	//   ....[41]....
        /*0298*/ 	.word	0x0000e970


	//   ....[42]....
        /*029c*/ 	.word	0x0000ea60


	//   ....[43]....
        /*02a0*/ 	.word	0x0000eac0


	//   ....[44]....
        /*02a4*/ 	.word	0x0000eb00


	//   ....[45]....
        /*02a8*/ 	.word	0x0000eb40


	//   ....[46]....
        /*02ac*/ 	.word	0x0000eb70


	//   ....[47]....
        /*02b0*/ 	.word	0x0000eba0


	//   ....[48]....
        /*02b4*/ 	.word	0x0000ed10


	//   ....[49]....
        /*02b8*/ 	.word	0x0000ed70


	//   ....[50]....
        /*02bc*/ 	.word	0x0000edb0


	//   ....[51]....
        /*02c0*/ 	.word	0x0000edf0


	//   ....[52]....
        /*02c4*/ 	.word	0x0000ee20


	//   ....[53]....
        /*02c8*/ 	.word	0x0000ee50


	//   ....[54]....
        /*02cc*/ 	.word	0x0000ef10


	//   ....[55]....
        /*02d0*/ 	.word	0x0000ef30


	//   ....[56]....
        /*02d4*/ 	.word	0x0000efa0


	//   ....[57]....
        /*02d8*/ 	.word	0x0000f600


	//   ....[58]....
        /*02dc*/ 	.word	0x0000fba0


	//   ....[59]....
        /*02e0*/ 	.word	0x0000ff90


	//   ....[60]....
        /*02e4*/ 	.word	0x00010020


	//   ....[61]....
        /*02e8*/ 	.word	0x000100c0


	//   ....[62]....
        /*02ec*/ 	.word	0x00010170


	//   ....[63]....
        /*02f0*/ 	.word	0x000101f0


	//   ....[64]....
        /*02f4*/ 	.word	0x00010270


	//   ....[65]....
        /*02f8*/ 	.word	0x000102f0


	//   ....[66]....
        /*02fc*/ 	.word	0x00010370


	//   ....[67]....
        /*0300*/ 	.word	0x00010400


	//   ....[68]....
        /*0304*/ 	.word	0x000104b0


	//   ....[69]....
        /*0308*/ 	.word	0x00010530


	//   ....[70]....
        /*030c*/ 	.word	0x000105b0


	//   ....[71]....
        /*0310*/ 	.word	0x00010630


	//   ....[72]....
        /*0314*/ 	.word	0x000106b0


	//   ....[73]....
        /*0318*/ 	.word	0x00010720


	//   ....[74]....
        /*031c*/ 	.word	0x000107c0


	//   ....[75]....
        /*0320*/ 	.word	0x00010850


	//   ....[76]....
        /*0324*/ 	.word	0x00010970


	//----- nvinfo : EIATTR_REG_RECONFIG
	.align		4
.L_291:
        /*0328*/ 	.byte	0x01, 0x54
	.zero		2


	//----- nvinfo : EIATTR_SYSCALL_OFFSETS
	.align		4
        /*032c*/ 	.byte	0x04, 0x46
        /*032e*/ 	.short	(.L_293 - .L_292)


	//   ....[0]....
.L_292:
        /*0330*/ 	.word	0x00001650


	//   ....[1]....
        /*0334*/ 	.word	0x0000c910


	//   ....[2]....
        /*0338*/ 	.word	0x0000ca40


	//   ....[3]....
        /*033c*/ 	.word	0x0000cb40


	//----- nvinfo : EIATTR_MBARRIER_INSTR_OFFSETS
	.align		4
.L_293:
        /*0340*/ 	.byte	0x04, 0x39
        /*0342*/ 	.short	(.L_295 - .L_294)


	//   ....[0]....
.L_294:
        /*0344*/ 	.word	0x000002a0
        /*0348*/ 	.word	0x000000ff
        /*034c*/ 	.word	0x00016800
        /*0350*/ 	.short	0x0100
        /*0352*/ 	.byte	0x08
	.zero		1


	//   ....[1]....
        /*0354*/ 	.word	0x000002b0
        /*0358*/ 	.word	0x000000ff
        /*035c*/ 	.word	0x00016820
        /*0360*/ 	.short	0x0100
        /*0362*/ 	.byte	0x08
	.zero		1


	//   ....[2]....
        /*0364*/ 	.word	0x000003a0
        /*0368*/ 	.word	0x000000ff
        /*036c*/ 	.word	0x00016830
        /*0370*/ 	.short	0x0100
        /*0372*/ 	.byte	0x08
	.zero		1


	//   ....[3]....
        /*0374*/ 	.word	0x000003b0
        /*0378*/ 	.word	0x000000ff
        /*037c*/ 	.word	0x00016840
        /*0380*/ 	.short	0x0100
        /*0382*/ 	.byte	0x08
	.zero		1


	//   ....[4]....
        /*0384*/ 	.word	0x000003c0
        /*0388*/ 	.word	0x000000ff
        /*038c*/ 	.word	0x00016838
        /*0390*/ 	.short	0x0100
        /*0392*/ 	.byte	0x08
	.zero		1


	//   ....[5]....
        /*0394*/ 	.word	0x000003d0
        /*0398*/ 	.word	0x000000ff
        /*039c*/ 	.word	0x00016848
        /*03a0*/ 	.short	0x0100
        /*03a2*/ 	.byte	0x08
	.zero		1


	//   ....[6]....
        /*03a4*/ 	.word	0x00000500
        /*03a8*/ 	.word	0x000000ff
        /*03ac*/ 	.word	0x00016850
        /*03b0*/ 	.short	0x0100
        /*03b2*/ 	.byte	0x08
	.zero		1


	//   ....[7]....
        /*03b4*/ 	.word	0x00000510
        /*03b8*/ 	.word	0x000000ff
        /*03bc*/ 	.word	0x00016860
        /*03c0*/ 	.short	0x0100
        /*03c2*/ 	.byte	0x08
	.zero		1


	//   ....[8]....
        /*03c4*/ 	.word	0x00000520
        /*03c8*/ 	.word	0x000000ff
        /*03cc*/ 	.word	0x00016858
        /*03d0*/ 	.short	0x0100
        /*03d2*/ 	.byte	0x08
	.zero		1


	//   ....[9]....
        /*03d4*/ 	.word	0x00000530
        /*03d8*/ 	.word	0x000000ff
        /*03dc*/ 	.word	0x00016868
        /*03e0*/ 	.short	0x0100
        /*03e2*/ 	.byte	0x08
	.zero		1


	//   ....[10]....
        /*03e4*/ 	.word	0x00000620
        /*03e8*/ 	.word	0x000000ff
        /*03ec*/ 	.word	0x00016870
        /*03f0*/ 	.short	0x0100
        /*03f2*/ 	.byte	0x06
	.zero		1


	//   ....[11]....
        /*03f4*/ 	.word	0x00000630
        /*03f8*/ 	.word	0x000000ff
        /*03fc*/ 	.word	0x00016880
        /*0400*/ 	.short	0x0100
        /*0402*/ 	.byte	0x06
	.zero		1


	//   ....[12]....
        /*0404*/ 	.word	0x00000640
        /*0408*/ 	.word	0x000000ff
        /*040c*/ 	.word	0x00016878
        /*0410*/ 	.short	0x0100
        /*0412*/ 	.byte	0x06
	.zero		1


	//   ....[13]....
        /*0414*/ 	.word	0x00000650
        /*0418*/ 	.word	0x000000ff
        /*041c*/ 	.word	0x00016888
        /*0420*/ 	.short	0x0100
        /*0422*/ 	.byte	0x06
	.zero		1


	//   ....[14]....
        /*0424*/ 	.word	0x00000780
        /*0428*/ 	.word	0x000000ff
        /*042c*/ 	.word	0x00016890
        /*0430*/ 	.short	0x0100
        /*0432*/ 	.byte	0x08
	.zero		1


	//   ....[15]....
        /*0434*/ 	.word	0x00000790
        /*0438*/ 	.word	0x000000ff
        /*043c*/ 	.word	0x000168a0
        /*0440*/ 	.short	0x0100
        /*0442*/ 	.byte	0x08
	.zero		1


	//   ....[16]....
        /*0444*/ 	.word	0x000007a0
        /*0448*/ 	.word	0x000000ff
        /*044c*/ 	.word	0x00016898
        /*0450*/ 	.short	0x0100
        /*0452*/ 	.byte	0x08
	.zero		1


	//   ....[17]....
        /*0454*/ 	.word	0x000007b0
        /*0458*/ 	.word	0x000000ff
        /*045c*/ 	.word	0x000168a8
        /*0460*/ 	.short	0x0100
        /*0462*/ 	.byte	0x08
	.zero		1


	//   ....[18]....
        /*0464*/ 	.word	0x000008e0
        /*0468*/ 	.word	0x000000ff
        /*046c*/ 	.word	0x000168b0
        /*0470*/ 	.short	0x0100
        /*0472*/ 	.byte	0x08
	.zero		1


	//   ....[19]....
        /*0474*/ 	.word	0x000008f0
        /*0478*/ 	.word	0x000000ff
        /*047c*/ 	.word	0x000168c0
        /*0480*/ 	.short	0x0100
        /*0482*/ 	.byte	0x08
	.zero		1


	//   ....[20]....
        /*0484*/ 	.word	0x00000900
        /*0488*/ 	.word	0x000000ff
        /*048c*/ 	.word	0x000168b8
        /*0490*/ 	.short	0x0100
        /*0492*/ 	.byte	0x08
	.zero		1


	//   ....[21]....
        /*0494*/ 	.word	0x00000910
        /*0498*/ 	.word	0x000000ff
        /*049c*/ 	.word	0x000168c8
        /*04a0*/ 	.short	0x0100
        /*04a2*/ 	.byte	0x08
	.zero		1


	//   ....[22]....
        /*04a4*/ 	.word	0x000016d0
        /*04a8*/ 	.word	0x000000ff
        /*04ac*/ 	.word	0x00016800
        /*04b0*/ 	.short	0x010a
        /*04b2*/ 	.byte	0x29
	.zero		1


	//   ....[23]....
        /*04b4*/ 	.word	0x00001750
        /*04b8*/ 	.word	0x00000000
        /*04bc*/ 	.word	0x00016830
        /*04c0*/ 	.short	0x010a
        /*04c2*/ 	.byte	0x3f
	.zero		1


	//   ....[24]....
        /*04c4*/ 	.word	0x000017c0
        /*04c8*/ 	.word	0x00000000
        /*04cc*/ 	.word	0x00016830
        /*04d0*/ 	.short	0x010a
        /*04d2*/ 	.byte	0x3f
	.zero		1


	//   ....[25]....
        /*04d4*/ 	.word	0x00002120
        /*04d8*/ 	.word	0x00000000
        /*04dc*/ 	.word	0x00000000
        /*04e0*/ 	.short	0x0101
        /*04e2*/ 	.byte	0x3f
	.zero		1


	//   ....[26]....
        /*04e4*/ 	.word	0x00004270
        /*04e8*/ 	.word	0x000000ff
        /*04ec*/ 	.word	0x00016830
        /*04f0*/ 	.short	0x010a
        /*04f2*/ 	.byte	0x06
	.zero		1


	//   ....[27]....
        /*04f4*/ 	.word	0x000042b0
        /*04f8*/ 	.word	0x000000ff
        /*04fc*/ 	.word	0x00016830
        /*0500*/ 	.short	0x010a
        /*0502*/ 	.byte	0x06
	.zero		1


	//   ....[28]....
        /*0504*/ 	.word	0x00004490
        /*0508*/ 	.word	0x000000ff
        /*050c*/ 	.word	0x00016850
        /*0510*/ 	.short	0x010a
        /*0512*/ 	.byte	0x06
	.zero		1


	//   ....[29]....
        /*0514*/ 	.word	0x000044d0
        /*0518*/ 	.word	0x000000ff
        /*051c*/ 	.word	0x00016850
        /*0520*/ 	.short	0x010a
        /*0522*/ 	.byte	0x06
	.zero		1


	//   ....[30]....
        /*0524*/ 	.word	0x00006500
        /*0528*/ 	.word	0x00000007
        /*052c*/ 	.word	0x00000000
        /*0530*/ 	.short	0x0101
        /*0532*/ 	.byte	0x3f
	.zero		1


	//   ....[31]....
        /*0534*/ 	.word	0x000065a0
        /*0538*/ 	.word	0x0000000f
        /*053c*/ 	.word	0x00000000
        /*0540*/ 	.short	0x0101
        /*0542*/ 	.byte	0x3f
	.zero		1


	//   ....[32]....
        /*0544*/ 	.word	0x00007050
        /*0548*/ 	.word	0x000000ff
        /*054c*/ 	.word	0x00016830
        /*0550*/ 	.short	0x010a
        /*0552*/ 	.byte	0x06
	.zero		1


	//   ....[33]....
        /*0554*/ 	.word	0x00007090
        /*0558*/ 	.word	0x000000ff
        /*055c*/ 	.word	0x00016830
        /*0560*/ 	.short	0x010a
        /*0562*/ 	.byte	0x06
	.zero		1


	//   ....[34]....
        /*0564*/ 	.word	0x00007270
        /*0568*/ 	.word	0x000000ff
        /*056c*/ 	.word	0x00016850
        /*0570*/ 	.short	0x010a
        /*0572*/ 	.byte	0x06
	.zero		1


	//   ....[35]....
        /*0574*/ 	.word	0x000072b0
        /*0578*/ 	.word	0x000000ff
        /*057c*/ 	.word	0x00016850
        /*0580*/ 	.short	0x010a
        /*0582*/ 	.byte	0x06
	.zero		1


	//   ....[36]....
        /*0584*/ 	.word	0x00008940
        /*0588*/ 	.word	0x0000000f
        /*058c*/ 	.word	0x00000000
        /*0590*/ 	.short	0x0101
        /*0592*/ 	.byte	0x3f
	.zero		1


	//   ....[37]....
        /*0594*/ 	.word	0x00008b10
        /*0598*/ 	.word	0x0000000f
        /*059c*/ 	.word	0x00000000
        /*05a0*/ 	.short	0x0101
        /*05a2*/ 	.byte	0x3f
	.zero		1


	//   ....[38]....
        /*05a4*/ 	.word	0x00009470
        /*05a8*/ 	.word	0x000000ff
        /*05ac*/ 	.word	0x00016850
        /*05b0*/ 	.short	0x010a
        /*05b2*/ 	.byte	0x05
	.zero		1


	//   ....[39]....
        /*05b4*/ 	.word	0x000094b0
        /*05b8*/ 	.word	0x000000ff
        /*05bc*/ 	.word	0x00016850
        /*05c0*/ 	.short	0x010a
        /*05c2*/ 	.byte	0x05
	.zero		1


	//   ....[40]....
        /*05c4*/ 	.word	0x000099e0
        /*05c8*/ 	.word	0x00000008
        /*05cc*/ 	.word	0x00000000
        /*05d0*/ 	.short	0x0101
        /*05d2*/ 	.byte	0x3f
	.zero		1


	//   ....[41]....
        /*05d4*/ 	.word	0x0000a770
        /*05d8*/ 	.word	0x00000003
        /*05dc*/ 	.word	0x00000000
        /*05e0*/ 	.short	0x0101
        /*05e2*/ 	.byte	0x3f
	.zero		1


	//   ....[42]....
        /*05e4*/ 	.word	0x0000cfe0
        /*05e8*/ 	.word	0x00000005
        /*05ec*/ 	.word	0x00016840
        /*05f0*/ 	.short	0x010a
        /*05f2*/ 	.byte	0x3f
	.zero		1


	//   ....[43]....
        /*05f4*/ 	.word	0x0000d330
        /*05f8*/ 	.word	0x00000019
        /*05fc*/ 	.word	0x00016820
        /*0600*/ 	.short	0x010a
        /*0602*/ 	.byte	0x3f
	.zero		1


	//   ....[44]....
        /*0604*/ 	.word	0x0000d5f0
        /*0608*/ 	.word	0x00000003
        /*060c*/ 	.word	0x00016840
        /*0610*/ 	.short	0x010a
        /*0612*/ 	.byte	0x3f
	.zero		1


	//   ....[45]....
        /*0614*/ 	.word	0x0000d7d0
        /*0618*/ 	.word	0x00000002
        /*061c*/ 	.word	0x00000060
        /*0620*/ 	.short	0x010a
        /*0622*/ 	.byte	0x3f
	.zero		1


	//   ....[46]....
        /*0624*/ 	.word	0x0000dc30
        /*0628*/ 	.word	0x00000003
        /*062c*/ 	.word	0x00016840
        /*0630*/ 	.short	0x010a
        /*0632*/ 	.byte	0x3f
	.zero		1


	//   ....[47]....
        /*0634*/ 	.word	0x0000de10
        /*0638*/ 	.word	0x00000003
        /*063c*/ 	.word	0x00000060
        /*0640*/ 	.short	0x010a
        /*0642*/ 	.byte	0x3f
	.zero		1


	//   ....[48]....
        /*0644*/ 	.word	0x0000e1d0
        /*0648*/ 	.word	0x00000002
        /*064c*/ 	.word	0x00016840
        /*0650*/ 	.short	0x010a
        /*0652*/ 	.byte	0x3f
	.zero		1


	//   ....[49]....
        /*0654*/ 	.word	0x0000e3c0
        /*0658*/ 	.word	0x00000002
        /*065c*/ 	.word	0x00000060
        /*0660*/ 	.short	0x010a
        /*0662*/ 	.byte	0x3f
	.zero		1


	//   ....[50]....
        /*0664*/ 	.word	0x0000e710
        /*0668*/ 	.word	0x00000003
        /*066c*/ 	.word	0x00016860
        /*0670*/ 	.short	0x010a
        /*0672*/ 	.byte	0x3f
	.zero		1


	//   ....[51]....
        /*0674*/ 	.word	0x0000f580
        /*0678*/ 	.word	0x00000009
        /*067c*/ 	.word	0x00016820
        /*0680*/ 	.short	0x010a
        /*0682*/ 	.byte	0x3f
	.zero		1


	//   ....[52]....
        /*0684*/ 	.word	0x0000f720
        /*0688*/ 	.word	0x00000007
        /*068c*/ 	.word	0x00000000
        /*0690*/ 	.short	0x010a
        /*0692*/ 	.byte	0x3f
	.zero		1


	//   ....[53]....
        /*0694*/ 	.word	0x0000f790
        /*0698*/ 	.word	0x00000003
        /*069c*/ 	.word	0x00000000
        /*06a0*/ 	.short	0x010a
        /*06a2*/ 	.byte	0x3f
	.zero		1


	//   ....[54]....
        /*06a4*/ 	.word	0x0000f7f0
        /*06a8*/ 	.word	0x00000005
        /*06ac*/ 	.word	0x00000000
        /*06b0*/ 	.short	0x010a
        /*06b2*/ 	.byte	0x3f
	.zero		1


	//   ....[55]....
        /*06b4*/ 	.word	0x0000f820
        /*06b8*/ 	.word	0x00000003
        /*06bc*/ 	.word	0x00000000
        /*06c0*/ 	.short	0x010a
        /*06c2*/ 	.byte	0x3f
	.zero		1


	//   ....[56]....
        /*06c4*/ 	.word	0x0000f890
        /*06c8*/ 	.word	0x00000003
        /*06cc*/ 	.word	0x00016800
        /*06d0*/ 	.short	0x010a
        /*06d2*/ 	.byte	0x3f
	.zero		1


	//   ....[57]....
        /*06d4*/ 	.word	0x0000f8e0
        /*06d8*/ 	.word	0x00000000
        /*06dc*/ 	.word	0x00016830
        /*06e0*/ 	.short	0x010a
        /*06e2*/ 	.byte	0x3f
	.zero		1


	//   ....[58]....
        /*06e4*/ 	.word	0x0000f940
        /*06e8*/ 	.word	0x00000006
        /*06ec*/ 	.word	0x00016830
        /*06f0*/ 	.short	0x010a
        /*06f2*/ 	.byte	0x3f
	.zero		1


	//   ....[59]....
        /*06f4*/ 	.word	0x0000f9a0
        /*06f8*/ 	.word	0x00000006
        /*06fc*/ 	.word	0x00016850
        /*0700*/ 	.short	0x010a
        /*0702*/ 	.byte	0x3f
	.zero		1


	//   ....[60]....
        /*0704*/ 	.word	0x0000fa00
        /*0708*/ 	.word	0x00000006
        /*070c*/ 	.word	0x00016830
        /*0710*/ 	.short	0x010a
        /*0712*/ 	.byte	0x3f
	.zero		1


	//   ....[61]....
        /*0714*/ 	.word	0x0000fa60
        /*0718*/ 	.word	0x00000006
        /*071c*/ 	.word	0x00016850
        /*0720*/ 	.short	0x010a
        /*0722*/ 	.byte	0x3f
	.zero		1


	//   ....[62]....
        /*0724*/ 	.word	0x0000fac0
        /*0728*/ 	.word	0x00000004
        /*072c*/ 	.word	0x00016850
        /*0730*/ 	.short	0x010a
        /*0732*/ 	.byte	0x3f
	.zero		1


	//   ....[63]....
        /*0734*/ 	.word	0x0000fc60
        /*0738*/ 	.word	0x00000005
        /*073c*/ 	.word	0x00016840
        /*0740*/ 	.short	0x010a
        /*0742*/ 	.byte	0x3f
	.zero		1


	//   ....[64]....
        /*0744*/ 	.word	0x0000fcb0
        /*0748*/ 	.word	0x00000019
        /*074c*/ 	.word	0x00016820
        /*0750*/ 	.short	0x010a
        /*0752*/ 	.byte	0x3f
	.zero		1


	//   ....[65]....
        /*0754*/ 	.word	0x0000fd00
        /*0758*/ 	.word	0x00000003
        /*075c*/ 	.word	0x00016840
        /*0760*/ 	.short	0x010a
        /*0762*/ 	.byte	0x3f
	.zero		1


	//   ....[66]....
        /*0764*/ 	.word	0x0000fd50
        /*0768*/ 	.word	0x00000002
        /*076c*/ 	.word	0x00000060
        /*0770*/ 	.short	0x010a
        /*0772*/ 	.byte	0x3f
	.zero		1


	//   ....[67]....
        /*0774*/ 	.word	0x0000fda0
        /*0778*/ 	.word	0x00000003
        /*077c*/ 	.word	0x00016840
        /*0780*/ 	.short	0x010a
        /*0782*/ 	.byte	0x3f
	.zero		1


	//   ....[68]....
        /*0784*/ 	.word	0x0000fdf0
        /*0788*/ 	.word	0x00000003
        /*078c*/ 	.word	0x00000060
        /*0790*/ 	.short	0x010a
        /*0792*/ 	.byte	0x3f
	.zero		1


	//   ....[69]....
        /*0794*/ 	.word	0x0000fe40
        /*0798*/ 	.word	0x00000002
        /*079c*/ 	.word	0x00016840
        /*07a0*/ 	.short	0x010a
        /*07a2*/ 	.byte	0x3f
	.zero		1


	//   ....[70]....
        /*07a4*/ 	.word	0x0000fe90
        /*07a8*/ 	.word	0x00000002
        /*07ac*/ 	.word	0x00000060
        /*07b0*/ 	.short	0x010a
        /*07b2*/ 	.byte	0x3f
	.zero		1


	//   ....[71]....
        /*07b4*/ 	.word	0x0000fee0
        /*07b8*/ 	.word	0x00000003
        /*07bc*/ 	.word	0x00016860
        /*07c0*/ 	.short	0x010a
        /*07c2*/ 	.byte	0x3f
	.zero		1


	//   ....[72]....
        /*07c4*/ 	.word	0x00010890
        /*07c8*/ 	.word	0x00000009
        /*07cc*/ 	.word	0x00016820
        /*07d0*/ 	.short	0x010a
        /*07d2*/ 	.byte	0x3f
	.zero		1


	//   ....[73]....
        /*07d4*/ 	.word	0x00010a30
        /*07d8*/ 	.word	0x00000007
        /*07dc*/ 	.word	0x00000000
        /*07e0*/ 	.short	0x010a
        /*07e2*/ 	.byte	0x3f
	.zero		1


	//   ....[74]....
        /*07e4*/ 	.word	0x00010a80
        /*07e8*/ 	.word	0x00000003
        /*07ec*/ 	.word	0x00000000
        /*07f0*/ 	.short	0x010a
        /*07f2*/ 	.byte	0x3f
	.zero		1


	//   ....[75]....
        /*07f4*/ 	.word	0x00010ad0
        /*07f8*/ 	.word	0x00000005
        /*07fc*/ 	.word	0x00000000
        /*0800*/ 	.short	0x010a
        /*0802*/ 	.byte	0x3f
	.zero		1


	//----- nvinfo : EIATTR_NUM_MBARRIERS
	.align		4
.L_295:
        /*0804*/ 	.byte	0x03, 0x38
        /*0806*/ 	.short	0x0016


	//----- nvinfo : EIATTR_EXIT_INSTR_OFFSETS
	.align		4
        /*0808*/ 	.byte	0x04, 0x1c
        /*080a*/ 	.short	(.L_297 - .L_296)


	//   ....[0]....
.L_296:
        /*080c*/ 	.word	0x00000ab0


	//   ....[1]....
        /*0810*/ 	.word	0x0000b560


	//   ....[2]....
        /*0814*/ 	.word	0x0000b5c0


	//   ....[3]....
        /*0818*/ 	.word	0x0000f870


	//----- nvinfo : EIATTR_MAX_THREADS
	.align		4
.L_297:
        /*081c*/ 	.byte	0x04, 0x05
        /*081e*/ 	.short	(.L_299 - .L_298)
.L_298:
        /*0820*/ 	.word	0x00000200
        /*0824*/ 	.word	0x00000001
        /*0828*/ 	.word	0x00000001


	//----- nvinfo : EIATTR_CRS_STACK_SIZE
	.align		4
.L_299:
        /*082c*/ 	.byte	0x04, 0x1e
        /*082e*/ 	.short	(.L_301 - .L_300)
.L_300:
        /*0830*/ 	.word	0x00000000


	//----- nvinfo : EIATTR_CBANK_PARAM_SIZE
	.align		4
.L_301:
        /*0834*/ 	.byte	0x03, 0x19
        /*0836*/ 	.short	0x0a70


	//----- nvinfo : EIATTR_PARAM_CBANK
	.align		4
        /*0838*/ 	.byte	0x04, 0x0a
        /*083a*/ 	.short	(.L_303 - .L_302)
	.align		4
.L_302:
        /*083c*/ 	.word	index@(.nv.constant0._ZN7cutlass13device_kernelIN5flash11enable_sm90INS1_16FlashAttnFwdSm90INS1_25CollectiveMainloopFwdSm90ILi2EN4cute5tupleIJNS5_1CILi1EEES8_S8_EEENS6_IJNS7_ILi192EEENS7_ILi128EEENS7_ILi64EEEEEELi64ENS_6half_tEfNS_4arch4Sm90ELb1ELb0ELb1ELb1ELb0ELb0ELb0ELb1ELb1ELb0ELb0ELb0EEENS1_21CollectiveEpilogueFwdINS6_IJSA_SC_SB_EEES9_SE_SG_Li384ELb1ELb0ELb0ELb0EEENS1_36VarlenDynamicPersistentTileSchedulerILi192ELi128ELi384ELi32ELb0ELb0ELb1ELb1ELb1ELb1EEEEEEEEEvNT_6ParamsE)
        /*0840*/ 	.short	0x0210
        /*0842*/ 	.short	0x0a70


	//----- nvinfo : EIATTR_SW_WAR
	.align		4
.L_303:
        /*0844*/ 	.byte	0x04, 0x36
        /*0846*/ 	.short	(.L_305 - .L_304)
.L_304:
        /*0848*/ 	.word	0x00000008
.L_305:


//--------------------- .nv.info._ZN7cutlass13device_kernelIN5flash11enable_sm90INS1_16FlashAttnFwdSm90INS1_25CollectiveMainloopFwdSm90ILi2EN4cute5tupleIJNS5_1CILi1EEES8_S8_EEENS6_IJNS7_ILi192EEENS7_ILi128EEENS7_ILi64EEEEEELi64ENS_6half_tEfNS_4arch4Sm90ELb1ELb0ELb1ELb1ELb0ELb1ELb0ELb1ELb1ELb0ELb0ELb0EEENS1_21CollectiveEpilogueFwdINS6_IJSA_SC_SB_EEES9_SE_SG_Li384ELb1ELb0ELb0ELb0EEENS1_36VarlenDynamicPersistentTileSchedulerILi192ELi128ELi384ELi32ELb0ELb0ELb1ELb1ELb1ELb1EEEEEEEEEvNT_6ParamsE --------------------------
	.section	.nv.info._ZN7cutlass13device_kernelIN5flash11enable_sm90INS1_16FlashAttnFwdSm90INS1_25CollectiveMainloopFwdSm90ILi2EN4cute5tupleIJNS5_1CILi1EEES8_S8_EEENS6_IJNS7_ILi192EEENS7_ILi128EEENS7_ILi64EEEEEELi64ENS_6half_tEfNS_4arch4Sm90ELb1ELb0ELb1ELb1ELb0ELb1ELb0ELb1ELb1ELb0ELb0ELb0EEENS1_21CollectiveEpilogueFwdINS6_IJSA_SC_SB_EEES9_SE_SG_Li384ELb1ELb0ELb0ELb0EEENS1_36VarlenDynamicPersistentTileSchedulerILi192ELi128ELi384ELi32ELb0ELb0ELb1ELb1ELb1ELb1EEEEEEEEEvNT_6ParamsE,"",@"SHT_CUDA_INFO"
	.sectionflags	@""
	.align	4


	//----- nvinfo : EIATTR_CUDA_API_VERSION
	.align		4
        /*0000*/ 	.byte	0x04, 0x37
        /*0002*/ 	.short	(.L_307 - .L_306)
.L_306:
        /*0004*/ 	.word	0x00000082


	//----- nvinfo : EIATTR_KPARAM_INFO
	.align		4
.L_307:
        /*0008*/ 	.byte	0x04, 0x17
        /*000a*/ 	.short	(.L_309 - .L_308)
.L_308:
        /*000c*/ 	.word	0x00000000
        /*0010*/ 	.short	0x0000
        /*0012*/ 	.short	0x0070
        /*0014*/ 	.byte	0x00, 0xf0, 0x01, 0x28


	//----- nvinfo : EIATTR_SPARSE_MMA_MASK
	.align		4
.L_309:
        /*0018*/ 	.byte	0x03, 0x50
        /*001a*/ 	.short	0x0000


	//----- nvinfo : EIATTR_MAXREG_COUNT
	.align		4
        /*001c*/ 	.byte	0x03, 0x1b
        /*001e*/ 	.short	0x0080


	//----- nvinfo : EIATTR_NUM_BARRIERS
	.align		4
        /*0020*/ 	.byte	0x02, 0x4c
        /*0022*/ 	.byte	0x10
	.zero		1


	//----- nvinfo : EIATTR_EXTERNS
	.align		4
        /*0024*/ 	.byte	0x04, 0x0f
        /*0026*/ 	.short	(.L_311 - .L_310)


	//   ....[0]....
	.align		4
.L_310:
        /*0028*/ 	.word	index@(__assertfail)


	//----- nvinfo : EIATTR_ANNOTATIONS
	.align		4
.L_311:
        /*002c*/ 	.byte	0x04, 0x55
        /*002e*/ 	.short	(.L_313 - .L_312)


	//   ....[0]....
.L_312:
        /* <DEDUP_REMOVED lines=43> */


	//----- nvinfo : EIATTR_MERCURY_ISA_VERSION
	.align		4
.L_313:
        /*02c8*/ 	.byte	0x03, 0x5f
        /*02ca*/ 	.short	0x0101


	//----- nvinfo : EIATTR_UNUSED_LOAD_BYTE_OFFSET
	.align		4
        /*02cc*/ 	.byte	0x04, 0x44
        /*02ce*/ 	.short	(.L_315 - .L_314)


	//   ....[0]....
.L_314:
        /*02d0*/ 	.word	0x00000b00
        /*02d4*/ 	.word	0x0000fff0


	//   ....[1]....
        /*02d8*/ 	.word	0x00011830
        /*02dc*/ 	.word	0x0000fff0


	//----- nvinfo : EIATTR_INT_WARP_WIDE_INSTR_OFFSETS
	.align		4
.L_315:
        /*02e0*/ 	.byte	0x04, 0x31
        /*02e2*/ 	.short	(.L_317 - .L_316)


	//   ....[0]....
.L_316:
        /*02e4*/ 	.word	0x000001b0


	//   ....[1]....
        /*02e8*/ 	.word	0x00000250


	//   ....[2]....
        /*02ec*/ 	.word	0x000002c0


	//   ....[3]....
        /*02f0*/ 	.word	0x00014df0


	//   ....[4]....
        /*02f4*/ 	.word	0x00014e80


	//   ....[5]....
        /*02f8*/ 	.word	0x000152d0


	//   ....[6]....
        /*02fc*/ 	.word	0x00015300


	//   ....[7]....
        /*0300*/ 	.word	0x00016d30


	//   ....[8]....
        /*0304*/ 	.word	0x00016dc0


	//----- nvinfo : EIATTR_COOP_GROUP_MASK_REGIDS
	.align		4
.L_317:
        /*0308*/ 	.byte	0x04, 0x29
        /*030a*/ 	.short	(.L_319 - .L_318)


	//   ....[0]....
.L_318:
        /*030c*/ 	.word	0xffffffff


	//   ....[1]....
        /*0310*/ 	.word	0xffffffff


	//   ....[2]....
        /*0314*/ 	.word	0xffffffff


	//   ....[3]....
        /*0318*/ 	.word	0xffffffff


	//   ....[4]....
        /*031c*/ 	.word	0xffffffff


	//   ....[5]....
        /*0320*/ 	.word	0xffffffff


	//   ....[6]....
        /*0324*/ 	.word	0xffffffff


	//   ....[7]....
        /*0328*/ 	.word	0xffffffff


	//   ....[8]....
        /*032c*/ 	.word	0xffffffff


	//   ....[9]....
        /*0330*/ 	.word	0xffffffff


	//   ....[10]....
        /*0334*/ 	.word	0xffffffff


	//   ....[11]....
        /*0338*/ 	.word	0xffffffff


	//   ....[12]....
        /*033c*/ 	.word	0xffffffff


	//   ....[13]....
        /*0340*/ 	.word	0xffffffff


	//   ....[14]....
        /*0344*/ 	.word	0xffffffff


	//   ....[15]....
        /*0348*/ 	.word	0xffffffff


	//   ....[16]....
        /*034c*/ 	.word	0xffffffff


	//   ....[17]....
        /*0350*/ 	.word	0xffffffff


	//   ....[18]....
        /*0354*/ 	.word	0xffffffff


	//   ....[19]....
        /*0358*/ 	.word	0xffffffff


	//   ....[20]....
        /*035c*/ 	.word	0xffffffff


	//   ....[21]....
        /*0360*/ 	.word	0xffffffff


	//   ....[22]....
        /*0364*/ 	.word	0xffffffff


	//   ....[23]....
        /*0368*/ 	.word	0xffffffff


	//   ....[24]....
        /*036c*/ 	.word	0xffffffff


	//   ....[25]....
        /*0370*/ 	.word	0xffffffff


	//   ....[26]....
        /*0374*/ 	.word	0xffffffff


	//   ....[27]....
        /*0378*/ 	.word	0xffffffff


	//   ....[28]....
        /*037c*/ 	.word	0xffffffff


	//   ....[29]....
        /*0380*/ 	.word	0xffffffff


	//   ....[30]....
        /*0384*/ 	.word	0xffffffff


	//   ....[31]....
        /*0388*/ 	.word	0xffffffff


	//   ....[32]....
        /*038c*/ 	.word	0xffffffff


	//   ....[33]....
        /*0390*/ 	.word	0xffffffff


	//   ....[34]....
        /*0394*/ 	.word	0xffffffff


	//   ....[35]....
        /*0398*/ 	.word	0xffffffff


	//   ....[36]....
        /*039c*/ 	.word	0xffffffff


	//   ....[37]....
        /*03a0*/ 	.word	0xffffffff


	//   ....[38]....
        /*03a4*/ 	.word	0xffffffff


	//   ....[39]....
        /*03a8*/ 	.word	0xffffffff


	//   ....[40]....
        /*03ac*/ 	.word	0xffffffff


	//   ....[41]....
        /*03b0*/ 	.word	0xffffffff


	//   ....[42]....
        /*03b4*/ 	.word	0xffffffff


	//   ....[43]....
        /*03b8*/ 	.word	0xffffffff


	//   ....[44]....
        /*03bc*/ 	.word	0xffffffff


	//   ....[45]....
        /*03c0*/ 	.word	0xffffffff


	//   ....[46]....
        /*03c4*/ 	.word	0xffffffff


	//   ....[47]....
        /*03c8*/ 	.word	0xffffffff


	//   ....[48]....
        /*03cc*/ 	.word	0xffffffff


	//   ....[49]....
        /*03d0*/ 	.word	0xffffffff


	//   ....[50]....
        /*03d4*/ 	.word	0xffffffff


	//   ....[51]....
        /*03d8*/ 	.word	0xffffffff


	//   ....[52]....
        /*03dc*/ 	.word	0xffffffff


	//   ....[53]....
        /*03e0*/ 	.word	0xffffffff


	//   ....[54]....
        /*03e4*/ 	.word	0xffffffff


	//   ....[55]....
        /*03e8*/ 	.word	0xffffffff


	//   ....[56]....
        /*03ec*/ 	.word	0xffffffff


	//   ....[57]....
        /*03f0*/ 	.word	0xffffffff


	//   ....[58]....
        /*03f4*/ 	.word	0x0500000f


	//   ....[59]....
        /*03f8*/ 	.word	0x0500000f


	//   ....[60]....
        /*03fc*/ 	.word	0x0500000f


	//   ....[61]....
        /*0400*/ 	.word	0x0500000f


	//   ....[62]....
        /*0404*/ 	.word	0x0500000f


	//   ....[63]....
        /*0408*/ 	.word	0x0500000f


	//   ....[64]....
        /*040c*/ 	.word	0x0500000f


	//   ....[65]....
        /*0410*/ 	.word	0x0500000f


	//   ....[66]....
        /*0414*/ 	.word	0x0500000f


	//   ....[67]....
        /*0418*/ 	.word	0x0500000f


	//   ....[68]....
        /*041c*/ 	.word	0x0500000f


	//   ....[69]....
        /*0420*/ 	.word	0x0500000f


	//   ....[70]....
        /*0424*/ 	.word	0x0500000f


	//   ....[71]....
        /*0428*/ 	.word	0x0500000f


	//   ....[72]....
        /*042c*/ 	.word	0x0500000f


	//   ....[73]....
        /*0430*/ 	.word	0x0500000f


	//   ....[74]....
        /*0434*/ 	.word	0x0500000f


	//   ....[75]....
        /*0438*/ 	.word	0x0500000f


	//   ....[76]....
        /*043c*/ 	.word	0x0500000f


	//   ....[77]....
        /*0440*/ 	.word	0x0500000f


	//   ....[78]....
        /*0444*/ 	.word	0x0500000f


	//   ....[79]....
        /*0448*/ 	.word	0x0500000f


	//   ....[80]....
        /*044c*/ 	.word	0x0500000f


	//   ....[81]....
        /*0450*/ 	.word	0x0500000f


	//   ....[82]....
        /*0454*/ 	.word	0x0500000f


	//   ....[83]....
        /*0458*/ 	.word	0x0500000f


	//   ....[84]....
        /*045c*/ 	.word	0x0500000f


	//   ....[85]....
        /*0460*/ 	.word	0x0500000f


	//   ....[86]....
        /*0464*/ 	.word	0x0500000f


	//   ....[87]....
        /*0468*/ 	.word	0x0500000f


	//   ....[88]....
        /*046c*/ 	.word	0x0500000f


	//   ....[89]....
        /*0470*/ 	.word	0x0500000f


	//   ....[90]....
        /*0474*/ 	.word	0x0500000f


	//   ....[91]....
        /*0478*/ 	.word	0x0500000f


	//   ....[92]....
        /*047c*/ 	.word	0x0500000f


	//   ....[93]....
        /*0480*/ 	.word	0x0500000f


	//   ....[94]....
        /*0484*/ 	.word	0x0500000f


	//----- nvinfo : EIATTR_COOP_GROUP_INSTR_OFFSETS
	.align		4
.L_319:
        /*0488*/ 	.byte	0x04, 0x28
        /*048a*/ 	.short	(.L_321 - .L_320)


	//   ....[0]....
.L_320:
        /*048c*/ 	.word	0x00000060


	//   ....[1]....
        /*0490*/ 	.word	0x000001c0


	//   ....[2]....
        /*0494*/ 	.word	0x00000270


	//   ....[3]....
        /*0498*/ 	.word	0x00000430


	//   ....[4]....
        /*049c*/ 	.word	0x00000590


	//   ....[5]....
        /*04a0*/ 	.word	0x000006b0


	//   ....[6]....
        /*04a4*/ 	.word	0x00000810


	//   ....[7]....
        /*04a8*/ 	.word	0x00005820


	//   ....[8]....
        /*04ac*/ 	.word	0x00009b30


	//   ....[9]....
        /*04b0*/ 	.word	0x00009b60


	//   ....[10]....
        /*04b4*/ 	.word	0x0000a620


	//   ....[11]....
        /*04b8*/ 	.word	0x0000a660


	//   ....[12]....
        /*04bc*/ 	.word	0x0000cc60


	//   ....[13]....
        /*04c0*/ 	.word	0x0000cda0


	//   ....[14]....
        /*04c4*/ 	.word	0x0000d710


	//   ....[15]....
        /*04c8*/ 	.word	0x0000d7a0


	//   ....[16]....
        /*04cc*/ 	.word	0x0000f7f0


	//   ....[17]....
        /*04d0*/ 	.word	0x0000f840


	//   ....[18]....
        /*04d4*/ 	.word	0x0000fe30


	//   ....[19]....
        /*04d8*/ 	.word	0x0000fed0


	//   ....[20]....
        /*04dc*/ 	.word	0x00011010


	//   ....[21]....
        /*04e0*/ 	.word	0x00011330


	//   ....[22]....
        /*04e4*/ 	.word	0x000113e0


	//   ....[23]....
        /*04e8*/ 	.word	0x000113f0


	//   ....[24]....
        /*04ec*/ 	.word	0x00013080


	//   ....[25]....
        /*04f0*/ 	.word	0x00013220


	//   ....[26]....
        /*04f4*/ 	.word	0x00013250


	//   ....[27]....
        /*04f8*/ 	.word	0x00013280


	//   ....[28]....
        /*04fc*/ 	.word	0x000132c0


	//   ....[29]....
        /*0500*/ 	.word	0x00013310


	//   ....[30]....
        /*0504*/ 	.word	0x00013370


	//   ....[31]....
        /*0508*/ 	.word	0x00013530


	//   ....[32]....
        /*050c*/ 	.word	0x00013590


	//   ....[33]....
        /*0510*/ 	.word	0x000135d0


	//   ....[34]....
        /*0514*/ 	.word	0x00013610


	//   ....[35]....
        /*0518*/ 	.word	0x00013640


	//   ....[36]....
        /*051c*/ 	.word	0x00013670


	//   ....[37]....
        /*0520*/ 	.word	0x00013710


	//   ....[38]....
        /*0524*/ 	.word	0x00013770


	//   ....[39]....
        /*0528*/ 	.word	0x00013810


	//   ....[40]....
        /*052c*/ 	.word	0x00017080


	//   ....[41]....
        /*0530*/ 	.word	0x00017090


	//   ....[42]....
        /*0534*/ 	.word	0x00017180


	//   ....[43]....
        /*0538*/ 	.word	0x000171e0


	//   ....[44]....
        /*053c*/ 	.word	0x00017220


	//   ....[45]....
        /*0540*/ 	.word	0x00017260


	//   ....[46]....
        /*0544*/ 	.word	0x00017290


	//   ....[47]....
        /*0548*/ 	.word	0x000172c0


	//   ....[48]....
        /*054c*/ 	.word	0x00017430


	//   ....[49]....
        /*0550*/ 	.word	0x00017490


	//   ....[50]....
        /*0554*/ 	.word	0x000174d0


	//   ....[51]....
        /*0558*/ 	.word	0x00017510


	//   ....[52]....
        /*055c*/ 	.word	0x00017540


	//   ....[53]....
        /*0560*/ 	.word	0x00017570


	//   ....[54]....
        /*0564*/ 	.word	0x00017630


	//   ....[55]....
        /*0568*/ 	.word	0x00017650


	//   ....[56]....
        /*056c*/ 	.word	0x000176c0


	//   ....[57]....
        /*0570*/ 	.word	0x00017d30


	//   ....[58]....
        /*0574*/ 	.word	0x00018130


	//   ....[59]....
        /*0578*/ 	.word	0x000181e0


	//   ....[60]....
        /*057c*/ 	.word	0x00018280


	//   ....[61]....
        /*0580*/ 	.word	0x00018320


	//   ....[62]....
        /*0584*/ 	.word	0x000183c0


	//   ....[63]....
        /*0588*/ 	.word	0x00018460


	//   ....[64]....
        /*058c*/ 	.word	0x00018500


	//   ....[65]....
        /*0590*/ 	.word	0x000185a0


	//   ....[66]....
        /*0594*/ 	.word	0x00018640


	//   ....[67]....
        /*0598*/ 	.word	0x00018730


	//   ....[68]....
        /*059c*/ 	.word	0x000187d0


	//   ....[69]....
        /*05a0*/ 	.word	0x00018870


	//   ....[70]....
        /*05a4*/ 	.word	0x00018910


	//   ....[71]....
        /*05a8*/ 	.word	0x000189b0


	//   ....[72]....
        /*05ac*/ 	.word	0x00018a50


	//   ....[73]....
        /*05b0*/ 	.word	0x00018af0


	//   ....[74]....
        /*05b4*/ 	.word	0x00018b90


	//   ....[75]....
        /*05b8*/ 	.word	0x00018e90


	//   ....[76]....
        /*05bc*/ 	.word	0x00019170


	//   ....[77]....
        /*05c0*/ 	.word	0x00019560


	//   ....[78]....
        /*05c4*/ 	.word	0x000195f0


	//   ....[79]....
        /*05c8*/ 	.word	0x00019690


	//   ....[80]....
        /*05cc*/ 	.word	0x00019740


	//   ....[81]....
        /*05d0*/ 	.word	0x000197c0


	//   ....[82]....
        /*05d4*/ 	.word	0x00019840


	//   ....[83]....
        /*05d8*/ 	.word	0x000198c0


	//   ....[84]....
        /*05dc*/ 	.word	0x00019940


	//   ....[85]....
        /*05e0*/ 	.word	0x000199d0


	//   ....[86]....
        /*05e4*/ 	.word	0x00019a80


	//   ....[87]....
        /*05e8*/ 	.word	0x00019b00


	//   ....[88]....
        /*05ec*/ 	.word	0x00019b80


	//   ....[89]....
        /*05f0*/ 	.word	0x00019c00


	//   ....[90]....
        /*05f4*/ 	.word	0x00019c80


	//   ....[91]....
        /*05f8*/ 	.word	0x00019cf0


	//   ....[92]....
        /*05fc*/ 	.word	0x00019d90


	//   ....[93]....
        /*0600*/ 	.word	0x00019e20


	//   ....[94]....
        /*0604*/ 	.word	0x00019f40


	//----- nvinfo : EIATTR_REG_RECONFIG
	.align		4
.L_321:
        /*0608*/ 	.byte	0x01, 0x54
	.zero		2


	//----- nvinfo : EIATTR_SYSCALL_OFFSETS
	.align		4
        /*060c*/ 	.byte	0x04, 0x46
        /*060e*/ 	.short	(.L_323 - .L_322)


	//   ....[0]....
.L_322:
        /*0610*/ 	.word	0x00001810


	//   ....[1]....
        /*0614*/ 	.word	0x00001960


	//   ....[2]....
        /*0618*/ 	.word	0x00005a00


	//   ....[3]....
        /*061c*/ 	.word	0x00005ee0


	//   ....[4]....
        /*0620*/ 	.word	0x00015000


	//   ....[5]....
        /*0624*/ 	.word	0x00015130


	//   ....[6]....
        /*0628*/ 	.word	0x00015230


	//----- nvinfo : EIATTR_MBARRIER_INSTR_OFFSETS
	.align		4
.L_323:
        /*062c*/ 	.byte	0x04, 0x39
        /*062e*/ 	.short	(.L_325 - .L_324)


	//   ....[0]....
.L_324:
        /*0630*/ 	.word	0x000002e0
        /*0634*/ 	.word	0x000000ff
        /*0638*/ 	.word	0x00016800
        /*063c*/ 	.short	0x0100
        /*063e*/ 	.byte	0x08
	.zero		1


	//   ....[1]....
        /*0640*/ 	.word	0x000002f0
        /*0644*/ 	.word	0x000000ff
        /*0648*/ 	.word	0x00016820
        /*064c*/ 	.short	0x0100
        /*064e*/ 	.byte	0x08
	.zero		1


	//   ....[2]....
        /*0650*/ 	.word	0x000003e0
        /*0654*/ 	.word	0x000000ff
        /*0658*/ 	.word	0x00016830
        /*065c*/ 	.short	0x0100
        /*065e*/ 	.byte	0x08
	.zero		1


	//   ....[3]....
        /*0660*/ 	.word	0x000003f0
        /*0664*/ 	.word	0x000000ff
        /*0668*/ 	.word	0x00016840
        /*066c*/ 	.short	0x0100
        /*066e*/ 	.byte	0x08
	.zero		1


	//   ....[4]....
        /*0670*/ 	.word	0x00000400
        /*0674*/ 	.word	0x000000ff
        /*0678*/ 	.word	0x00016838
        /*067c*/ 	.short	0x0100
        /*067e*/ 	.byte	0x08
	.zero		1


	//   ....[5]....
        /*0680*/ 	.word	0x00000410
        /*0684*/ 	.word	0x000000ff
        /*0688*/ 	.word	0x00016848
        /*068c*/ 	.short	0x0100
        /*068e*/ 	.byte	0x08
	.zero		1


	//   ....[6]....
        /*0690*/ 	.word	0x00000540
        /*0694*/ 	.word	0x000000ff
        /*0698*/ 	.word	0x00016850
        /*069c*/ 	.short	0x0100
        /*069e*/ 	.byte	0x08
	.zero		1


	//   ....[7]....
        /*06a0*/ 	.word	0x00000550
        /*06a4*/ 	.word	0x000000ff
        /*06a8*/ 	.word	0x00016860
        /*06ac*/ 	.short	0x0100
        /*06ae*/ 	.byte	0x08
	.zero		1


	//   ....[8]....
        /*06b0*/ 	.word	0x00000560
        /*06b4*/ 	.word	0x000000ff
        /*06b8*/ 	.word	0x00016858
        /*06bc*/ 	.short	0x0100
        /*06be*/ 	.byte	0x08
	.zero		1


	//   ....[9]....
        /*06c0*/ 	.word	0x00000570
        /*06c4*/ 	.word	0x000000ff
        /*06c8*/ 	.word	0x00016868
        /*06cc*/ 	.short	0x0100
        /*06ce*/ 	.byte	0x08
	.zero		1


	//   ....[10]....
        /*06d0*/ 	.word	0x00000660
        /*06d4*/ 	.word	0x000000ff
        /*06d8*/ 	.word	0x00016870
        /*06dc*/ 	.short	0x0100
        /*06de*/ 	.byte	0x06
	.zero		1


	//   ....[11]....
        /*06e0*/ 	.word	0x00000670
        /*06e4*/ 	.word	0x000000ff
        /*06e8*/ 	.word	0x00016880
        /*06ec*/ 	.short	0x0100
        /*06ee*/ 	.byte	0x06
	.zero		1


	//   ....[12]....
        /*06f0*/ 	.word	0x00000680
        /*06f4*/ 	.word	0x000000ff
        /*06f8*/ 	.word	0x00016878
        /*06fc*/ 	.short	0x0100
        /*06fe*/ 	.byte	0x06
	.zero		1


	//   ....[13]....
        /*0700*/ 	.word	0x00000690
        /*0704*/ 	.word	0x000000ff
        /*0708*/ 	.word	0x00016888
        /*070c*/ 	.short	0x0100
        /*070e*/ 	.byte	0x06
	.zero		1


	//   ....[14]....
        /*0710*/ 	.word	0x000007c0
        /*0714*/ 	.word	0x000000ff
        /*0718*/ 	.word	0x00016890
        /*071c*/ 	.short	0x0100
        /*071e*/ 	.byte	0x08
	.zero		1


	//   ....[15]....
        /*0720*/ 	.word	0x000007d0
        /*0724*/ 	.word	0x000000ff
        /*0728*/ 	.word	0x000168a0
        /*072c*/ 	.short	0x0100
        /*072e*/ 	.byte	0x08
	.zero		1


	//   ....[16]....
        /*0730*/ 	.word	0x000007e0
        /*0734*/ 	.word	0x000000ff
        /*0738*/ 	.word	0x00016898
        /*073c*/ 	.short	0x0100
        /*073e*/ 	.byte	0x08
	.zero		1


	//   ....[17]....
        /*0740*/ 	.word	0x000007f0
        /*0744*/ 	.word	0x000000ff
        /*0748*/ 	.word	0x000168a8
        /*074c*/ 	.short	0x0100
        /*074e*/ 	.byte	0x08
	.zero		1


	//   ....[18]....
        /*0750*/ 	.word	0x00000920
        /*0754*/ 	.word	0x000000ff
        /*0758*/ 	.word	0x000168b0
        /*075c*/ 	.short	0x0100
        /*075e*/ 	.byte	0x08
	.zero		1


	//   ....[19]....
        /*0760*/ 	.word	0x00000930
        /*0764*/ 	.word	0x000000ff
        /*0768*/ 	.word	0x000168c0
        /*076c*/ 	.short	0x0100
        /*076e*/ 	.byte	0x08
	.zero		1


	//   ....[20]....
        /*0770*/ 	.word	0x00000940
        /*0774*/ 	.word	0x000000ff
        /*0778*/ 	.word	0x000168b8
        /*077c*/ 	.short	0x0100
        /*077e*/ 	.byte	0x08
	.zero		1


	//   ....[21]....
        /*0780*/ 	.word	0x00000950
        /*0784*/ 	.word	0x000000ff
        /*0788*/ 	.word	0x000168c8
        /*078c*/ 	.short	0x0100
        /*078e*/ 	.byte	0x08
	.zero		1


	//   ....[22]....
        /*0790*/ 	.word	0x00002c00
        /*0794*/ 	.word	0x0000004f
        /*0798*/ 	.word	0x00016890
        /*079c*/ 	.short	0x010a
        /*079e*/ 	.byte	0x3f
	.zero		1


	//   ....[23]....
        /*07a0*/ 	.word	0x00003e20
        /*07a4*/ 	.word	0x0000004f
        /*07a8*/ 	.word	0x00016890
        /*07ac*/ 	.short	0x010a
        /*07ae*/ 	.byte	0x3f
	.zero		1


	//   ....[24]....
        /*07b0*/ 	.word	0x00004f20
        /*07b4*/ 	.word	0x0000004f
        /*07b8*/ 	.word	0x00016890
        /*07bc*/ 	.short	0x010a
        /*07be*/ 	.byte	0x3f
	.zero		1


	//   ....[25]....
        /*07c0*/ 	.word	0x00005140
        /*07c4*/ 	.word	0x0000000c
        /*07c8*/ 	.word	0x00000000
        /*07cc*/ 	.short	0x0101
        /*07ce*/ 	.byte	0x3f
	.zero		1


	//   ....[26]....
        /*07d0*/ 	.word	0x00005180
        /*07d4*/ 	.word	0x0000004f
        /*07d8*/ 	.word	0x000168b0
        /*07dc*/ 	.short	0x010a
        /*07de*/ 	.byte	0x3f
	.zero		1


	//   ....[27]....
        /*07e0*/ 	.word	0x00005560
        /*07e4*/ 	.word	0x0000004f
        /*07e8*/ 	.word	0x00000000
        /*07ec*/ 	.short	0x0101
        /*07ee*/ 	.byte	0x3f
	.zero		1


	//   ....[28]....
        /*07f0*/ 	.word	0x00005aa0
        /*07f4*/ 	.word	0x00000002
        /*07f8*/ 	.word	0x00016800
        /*07fc*/ 	.short	0x010a
        /*07fe*/ 	.byte	0x3f
	.zero		1


	//   ....[29]....
        /*0800*/ 	.word	0x00005af0
        /*0804*/ 	.word	0x00000002
        /*0808*/ 	.word	0x00016800
        /*080c*/ 	.short	0x010a
        /*080e*/ 	.byte	0x3f
	.zero		1


	//   ....[30]....
        /*0810*/ 	.word	0x00006820
        /*0814*/ 	.word	0x00000002
        /*0818*/ 	.word	0x00016800
        /*081c*/ 	.short	0x010a
        /*081e*/ 	.byte	0x3f
	.zero		1


	//   ....[31]....
        /*0820*/ 	.word	0x00007c80
        /*0824*/ 	.word	0x00000002
        /*0828*/ 	.word	0x00016800
        /*082c*/ 	.short	0x010a
        /*082e*/ 	.byte	0x3f
	.zero		1


	//   ....[32]....
        /*0830*/ 	.word	0x00008c20
        /*0834*/ 	.word	0x00000000
        /*0838*/ 	.word	0x00016830
        /*083c*/ 	.short	0x010a
        /*083e*/ 	.byte	0x3f
	.zero		1


	//   ....[33]....
        /*0840*/ 	.word	0x00008cd0
        /*0844*/ 	.word	0x00000000
        /*0848*/ 	.word	0x00016830
        /*084c*/ 	.short	0x010a
        /*084e*/ 	.byte	0x3f
	.zero		1


	//   ....[34]....
        /*0850*/ 	.word	0x0000abd0
        /*0854*/ 	.word	0x00000000
        /*0858*/ 	.word	0x00000000
        /*085c*/ 	.short	0x0101
        /*085e*/ 	.byte	0x3f
	.zero		1


	//   ....[35]....
        /*0860*/ 	.word	0x0000b860
        /*0864*/ 	.word	0x0000000b
        /*0868*/ 	.word	0x00016830
        /*086c*/ 	.short	0x010a
        /*086e*/ 	.byte	0x3f
	.zero		1


	//   ....[36]....
        /*0870*/ 	.word	0x0000b8b0
        /*0874*/ 	.word	0x0000000b
        /*0878*/ 	.word	0x00016830
        /*087c*/ 	.short	0x010a
        /*087e*/ 	.byte	0x3f
	.zero		1


	//   ....[37]....
        /*0880*/ 	.word	0x0000bbc0
        /*0884*/ 	.word	0x0000000b
        /*0888*/ 	.word	0x00016850
        /*088c*/ 	.short	0x010a
        /*088e*/ 	.byte	0x3f
	.zero		1


	//   ....[38]....
        /*0890*/ 	.word	0x0000bc00
        /*0894*/ 	.word	0x0000000b
        /*0898*/ 	.word	0x00016850
        /*089c*/ 	.short	0x010a
        /*089e*/ 	.byte	0x3f
	.zero		1


	//   ....[39]....
        /*08a0*/ 	.word	0x0000de60
        /*08a4*/ 	.word	0x0000001b
        /*08a8*/ 	.word	0x00000000
        /*08ac*/ 	.short	0x0101
        /*08ae*/ 	.byte	0x3f
	.zero		1


	//   ....[40]....
        /*08b0*/ 	.word	0x0000df20
        /*08b4*/ 	.word	0x00000003
        /*08b8*/ 	.word	0x00000000
        /*08bc*/ 	.short	0x0101
        /*08be*/ 	.byte	0x3f
	.zero		1


	//   ....[41]....
        /*08c0*/ 	.word	0x0000e8a0
        /*08c4*/ 	.word	0x0000000b
        /*08c8*/ 	.word	0x00016830
        /*08cc*/ 	.short	0x010a
        /*08ce*/ 	.byte	0x3f
	.zero		1


	//   ....[42]....
        /*08d0*/ 	.word	0x0000e8f0
        /*08d4*/ 	.word	0x0000000b
        /*08d8*/ 	.word	0x00016830
        /*08dc*/ 	.short	0x010a
        /*08de*/ 	.byte	0x3f
	.zero		1


	//   ....[43]....
        /*08e0*/ 	.word	0x0000ec00
        /*08e4*/ 	.word	0x0000000b
        /*08e8*/ 	.word	0x00016850
        /*08ec*/ 	.short	0x010a
        /*08ee*/ 	.byte	0x3f
	.zero		1


	//   ....[44]....
        /*08f0*/ 	.word	0x0000ec40
        /*08f4*/ 	.word	0x0000000b
        /*08f8*/ 	.word	0x00016850
        /*08fc*/ 	.short	0x010a
        /*08fe*/ 	.byte	0x3f
	.zero		1


	//   ....[45]....
        /*0900*/ 	.word	0x00010410
        /*0904*/ 	.word	0x00000024
        /*0908*/ 	.word	0x00000000
        /*090c*/ 	.short	0x0101
        /*090e*/ 	.byte	0x3f
	.zero		1


	//   ....[46]....
        /*0910*/ 	.word	0x00010590
        /*0914*/ 	.word	0x0000000f
        /*0918*/ 	.word	0x00000000
        /*091c*/ 	.short	0x0101
        /*091e*/ 	.byte	0x3f
	.zero		1


	//   ....[47]....
        /*0920*/ 	.word	0x00010f00
        /*0924*/ 	.word	0x00000009
        /*0928*/ 	.word	0x00016850
        /*092c*/ 	.short	0x010a
        /*092e*/ 	.byte	0x3f
	.zero		1


	//   ....[48]....
        /*0930*/ 	.word	0x00010f70
        /*0934*/ 	.word	0x00000009
        /*0938*/ 	.word	0x00016850
        /*093c*/ 	.short	0x010a
        /*093e*/ 	.byte	0x3f
	.zero		1


	//   ....[49]....
        /*0940*/ 	.word	0x00011540
        /*0944*/ 	.word	0x00000007
        /*0948*/ 	.word	0x00000000
        /*094c*/ 	.short	0x0101
        /*094e*/ 	.byte	0x3f
	.zero		1


	//   ....[50]....
        /*0950*/ 	.word	0x00012320
        /*0954*/ 	.word	0x00000000
        /*0958*/ 	.word	0x00000000
        /*095c*/ 	.short	0x0101
        /*095e*/ 	.byte	0x3f
	.zero		1


	//   ....[51]....
        /*0960*/ 	.word	0x00014520
        /*0964*/ 	.word	0x00000006
        /*0968*/ 	.word	0x00016820
        /*096c*/ 	.short	0x010a
        /*096e*/ 	.byte	0x3f
	.zero		1


	//   ....[52]....
        /*0970*/ 	.word	0x00014590
        /*0974*/ 	.word	0x00000005
        /*0978*/ 	.word	0x000168a0
        /*097c*/ 	.short	0x010a
        /*097e*/ 	.byte	0x3f
	.zero		1


	//   ....[53]....
        /*0980*/ 	.word	0x00014740
        /*0984*/ 	.word	0x00000005
        /*0988*/ 	.word	0x000168c0
        /*098c*/ 	.short	0x010a
        /*098e*/ 	.byte	0x3f
	.zero		1


	//   ....[54]....
        /*0990*/ 	.word	0x000149b0
        /*0994*/ 	.word	0x0000000a
        /*0998*/ 	.word	0x000168a0
        /*099c*/ 	.short	0x010a
        /*099e*/ 	.byte	0x3f
	.zero		1


	//   ....[55]....
        /*09a0*/ 	.word	0x00014b50
        /*09a4*/ 	.word	0x0000000a
        /*09a8*/ 	.word	0x000168c0
        /*09ac*/ 	.short	0x010a
        /*09ae*/ 	.byte	0x3f
	.zero		1


	//   ....[56]....
        /*09b0*/ 	.word	0x000156e0
        /*09b4*/ 	.word	0x00000005
        /*09b8*/ 	.word	0x00016840
        /*09bc*/ 	.short	0x010a
        /*09be*/ 	.byte	0x3f
	.zero		1


	//   ....[57]....
        /*09c0*/ 	.word	0x00015a30
        /*09c4*/ 	.word	0x0000001b
        /*09c8*/ 	.word	0x00016820
        /*09cc*/ 	.short	0x010a
        /*09ce*/ 	.byte	0x3f
	.zero		1


	//   ....[58]....
        /*09d0*/ 	.word	0x00015d00
        /*09d4*/ 	.word	0x00000003
        /*09d8*/ 	.word	0x00016840
        /*09dc*/ 	.short	0x010a
        /*09de*/ 	.byte	0x3f
	.zero		1


	//   ....[59]....
        /*09e0*/ 	.word	0x00015ee0
        /*09e4*/ 	.word	0x00000002
        /*09e8*/ 	.word	0x00000060
        /*09ec*/ 	.short	0x010a
        /*09ee*/ 	.byte	0x3f
	.zero		1


	//   ....[60]....
        /*09f0*/ 	.word	0x00016350
        /*09f4*/ 	.word	0x00000003
        /*09f8*/ 	.word	0x00016840
        /*09fc*/ 	.short	0x010a
        /*09fe*/ 	.byte	0x3f
	.zero		1


	//   ....[61]....
        /*0a00*/ 	.word	0x00016530
        /*0a04*/ 	.word	0x00000003
        /*0a08*/ 	.word	0x00000060
        /*0a0c*/ 	.short	0x010a
        /*0a0e*/ 	.byte	0x3f
	.zero		1


	//   ....[62]....
        /*0a10*/ 	.word	0x000168f0
        /*0a14*/ 	.word	0x00000002
        /*0a18*/ 	.word	0x00016840
        /*0a1c*/ 	.short	0x010a
        /*0a1e*/ 	.byte	0x3f
	.zero		1


	//   ....[63]....
        /*0a20*/ 	.word	0x00016ae0
        /*0a24*/ 	.word	0x00000002
        /*0a28*/ 	.word	0x00000060
        /*0a2c*/ 	.short	0x010a
        /*0a2e*/ 	.byte	0x3f
	.zero		1


	//   ....[64]....
        /*0a30*/ 	.word	0x00016e30
        /*0a34*/ 	.word	0x00000003
        /*0a38*/ 	.word	0x00016860
        /*0a3c*/ 	.short	0x010a
        /*0a3e*/ 	.byte	0x3f
	.zero		1


	//   ....[65]....
        /*0a40*/ 	.word	0x00017cb0
        /*0a44*/ 	.word	0x00000009
        /*0a48*/ 	.word	0x00016820
        /*0a4c*/ 	.short	0x010a
        /*0a4e*/ 	.byte	0x3f
	.zero		1


	//   ....[66]....
        /*0a50*/ 	.word	0x00017e40
        /*0a54*/ 	.word	0x00000007
        /*0a58*/ 	.word	0x00000000
        /*0a5c*/ 	.short	0x010a
        /*0a5e*/ 	.byte	0x3f
	.zero		1


	//   ....[67]....
        /*0a60*/ 	.word	0x00017eb0
        /*0a64*/ 	.word	0x00000003
        /*0a68*/ 	.word	0x00000000
        /*0a6c*/ 	.short	0x010a
        /*0a6e*/ 	.byte	0x3f
	.zero		1


	//   ....[68]....
        /*0a70*/ 	.word	0x00017f10
        /*0a74*/ 	.word	0x00000005
        /*0a78*/ 	.word	0x00000000
        /*0a7c*/ 	.short	0x010a
        /*0a7e*/ 	.byte	0x3f
	.zero		1


	//   ....[69]....
        /*0a80*/ 	.word	0x00017f40
        /*0a84*/ 	.word	0x00000003
        /*0a88*/ 	.word	0x00000000
        /*0a8c*/ 	.short	0x010a
        /*0a8e*/ 	.byte	0x3f
	.zero		1


	//   ....[70]....
        /*0a90*/ 	.word	0x00017fa0
        /*0a94*/ 	.word	0x0000004f
        /*0a98*/ 	.word	0x00016890
        /*0a9c*/ 	.short	0x010a
        /*0a9e*/ 	.byte	0x3f
	.zero		1


	//   ....[71]....
        /*0aa0*/ 	.word	0x00017ff0
        /*0aa4*/ 	.word	0x0000004f
        /*0aa8*/ 	.word	0x00016890
        /*0aac*/ 	.short	0x010a
        /*0aae*/ 	.byte	0x3f
	.zero		1


	//   ....[72]....
        /*0ab0*/ 	.word	0x00018040
        /*0ab4*/ 	.word	0x0000004f
        /*0ab8*/ 	.word	0x00016890
        /*0abc*/ 	.short	0x010a
        /*0abe*/ 	.byte	0x3f
	.zero		1


	//   ....[73]....
        /*0ac0*/ 	.word	0x00018090
        /*0ac4*/ 	.word	0x0000004f
        /*0ac8*/ 	.word	0x000168b0
        /*0acc*/ 	.short	0x010a
        /*0ace*/ 	.byte	0x3f
	.zero		1


	//   ....[74]....
        /*0ad0*/ 	.word	0x00018680
        /*0ad4*/ 	.word	0x00000002
        /*0ad8*/ 	.word	0x00016800
        /*0adc*/ 	.short	0x010a
        /*0ade*/ 	.byte	0x3f
	.zero		1


	//   ....[75]....
        /*0ae0*/ 	.word	0x00018bd0
        /*0ae4*/ 	.word	0x00000002
        /*0ae8*/ 	.word	0x00016800
        /*0aec*/ 	.short	0x010a
        /*0aee*/ 	.byte	0x3f
	.zero		1


	//   ....[76]....
        /*0af0*/ 	.word	0x00018c20
        /*0af4*/ 	.word	0x00000000
        /*0af8*/ 	.word	0x00016830
        /*0afc*/ 	.short	0x010a
        /*0afe*/ 	.byte	0x3f
	.zero		1


	//   ....[77]....
        /*0b00*/ 	.word	0x00018c70
        /*0b04*/ 	.word	0x0000000b
        /*0b08*/ 	.word	0x00016830
        /*0b0c*/ 	.short	0x010a
        /*0b0e*/ 	.byte	0x3f
	.zero		1


	//   ....[78]....
        /*0b10*/ 	.word	0x00018cc0
        /*0b14*/ 	.word	0x0000000b
        /*0b18*/ 	.word	0x00016850
        /*0b1c*/ 	.short	0x010a
        /*0b1e*/ 	.byte	0x3f
	.zero		1


	//   ....[79]....
        /*0b20*/ 	.word	0x00018d10
        /*0b24*/ 	.word	0x0000000b
        /*0b28*/ 	.word	0x00016830
        /*0b2c*/ 	.short	0x010a
        /*0b2e*/ 	.byte	0x3f
	.zero		1


	//   ....[80]....
        /*0b30*/ 	.word	0x00018d60
        /*0b34*/ 	.word	0x0000000b
        /*0b38*/ 	.word	0x00016850
        /*0b3c*/ 	.short	0x010a
        /*0b3e*/ 	.byte	0x3f
	.zero		1


	//   ....[81]....
        /*0b40*/ 	.word	0x00018db0
        /*0b44*/ 	.word	0x00000009
        /*0b48*/ 	.word	0x00016850
        /*0b4c*/ 	.short	0x010a
        /*0b4e*/ 	.byte	0x3f
	.zero		1


	//   ....[82]....
        /*0b50*/ 	.word	0x00018f50
        /*0b54*/ 	.word	0x00000006
        /*0b58*/ 	.word	0x00016820
        /*0b5c*/ 	.short	0x010a
        /*0b5e*/ 	.byte	0x3f
	.zero		1


	//   ....[83]....
        /*0b60*/ 	.word	0x00018fa0
        /*0b64*/ 	.word	0x00000005
        /*0b68*/ 	.word	0x000168a0
        /*0b6c*/ 	.short	0x010a
        /*0b6e*/ 	.byte	0x3f
	.zero		1


	//   ....[84]....
        /*0b70*/ 	.word	0x00018ff0
        /*0b74*/ 	.word	0x00000005
        /*0b78*/ 	.word	0x000168c0
        /*0b7c*/ 	.short	0x010a
        /*0b7e*/ 	.byte	0x3f
	.zero		1


	//   ....[85]....
        /*0b80*/ 	.word	0x00019040
        /*0b84*/ 	.word	0x0000000a
        /*0b88*/ 	.word	0x000168a0
        /*0b8c*/ 	.short	0x010a
        /*0b8e*/ 	.byte	0x3f
	.zero		1


	//   ....[86]....
        /*0b90*/ 	.word	0x00019090
        /*0b94*/ 	.word	0x0000000a
        /*0b98*/ 	.word	0x000168c0
        /*0b9c*/ 	.short	0x010a
        /*0b9e*/ 	.byte	0x3f
	.zero		1


	//   ....[87]....
        /*0ba0*/ 	.word	0x00019230
        /*0ba4*/ 	.word	0x00000005
        /*0ba8*/ 	.word	0x00016840
        /*0bac*/ 	.short	0x010a
        /*0bae*/ 	.byte	0x3f
	.zero		1


	//   ....[88]....
        /*0bb0*/ 	.word	0x00019280
        /*0bb4*/ 	.word	0x0000001b
        /*0bb8*/ 	.word	0x00016820
        /*0bbc*/ 	.short	0x010a
        /*0bbe*/ 	.byte	0x3f
	.zero		1


	//   ....[89]....
        /*0bc0*/ 	.word	0x000192d0
        /*0bc4*/ 	.word	0x00000003
        /*0bc8*/ 	.word	0x00016840
        /*0bcc*/ 	.short	0x010a
        /*0bce*/ 	.byte	0x3f
	.zero		1


	//   ....[90]....
        /*0bd0*/ 	.word	0x00019320
        /*0bd4*/ 	.word	0x00000002
        /*0bd8*/ 	.word	0x00000060
        /*0bdc*/ 	.short	0x010a
        /*0bde*/ 	.byte	0x3f
	.zero		1


	//   ....[91]....
        /*0be0*/ 	.word	0x00019370
        /*0be4*/ 	.word	0x00000003
        /*0be8*/ 	.word	0x00016840
        /*0bec*/ 	.short	0x010a
        /*0bee*/ 	.byte	0x3f
	.zero		1


	//   ....[92]....
        /*0bf0*/ 	.word	0x000193c0
        /*0bf4*/ 	.word	0x00000003
        /*0bf8*/ 	.word	0x00000060
        /*0bfc*/ 	.short	0x010a
        /*0bfe*/ 	.byte	0x3f
	.zero		1


	//   ....[93]....
        /*0c00*/ 	.word	0x00019410
        /*0c04*/ 	.word	0x00000002
        /*0c08*/ 	.word	0x00016840
        /*0c0c*/ 	.short	0x010a
        /*0c0e*/ 	.byte	0x3f
	.zero		1


	//   ....[94]....
        /*0c10*/ 	.word	0x00019460
        /*0c14*/ 	.word	0x00000002
        /*0c18*/ 	.word	0x00000060
        /*0c1c*/ 	.short	0x010a
        /*0c1e*/ 	.byte	0x3f
	.zero		1


	//   ....[95]....
        /*0c20*/ 	.word	0x000194b0
        /*0c24*/ 	.word	0x00000003
        /*0c28*/ 	.word	0x00016860
        /*0c2c*/ 	.short	0x010a
        /*0c2e*/ 	.byte	0x3f
	.zero		1


	//   ....[96]....
        /*0c30*/ 	.word	0x00019e60
        /*0c34*/ 	.word	0x00000009
        /*0c38*/ 	.word	0x00016820
        /*0c3c*/ 	.short	0x010a
        /*0c3e*/ 	.byte	0x3f
	.zero		1


	//   ....[97]....
        /*0c40*/ 	.word	0x0001a000
        /*0c44*/ 	.word	0x00000007
        /*0c48*/ 	.word	0x00000000
        /*0c4c*/ 	.short	0x010a
        /*0c4e*/ 	.byte	0x3f
	.zero		1


	//   ....[98]....
        /*0c50*/ 	.word	0x0001a050
        /*0c54*/ 	.word	0x00000003
        /*0c58*/ 	.word	0x00000000
        /*0c5c*/ 	.short	0x010a
        /*0c5e*/ 	.byte	0x3f
	.zero		1


	//   ....[99]....
        /*0c60*/ 	.word	0x0001a0a0
        /*0c64*/ 	.word	0x00000005
        /*0c68*/ 	.word	0x00000000
        /*0c6c*/ 	.short	0x010a
        /*0c6e*/ 	.byte	0x3f
	.zero		1


	//----- nvinfo : EIATTR_NUM_MBARRIERS
	.align		4
.L_325:
        /*0c70*/ 	.byte	0x03, 0x38
        /*0c72*/ 	.short	0x0016


	//----- nvinfo : EIATTR_EXIT_INSTR_OFFSETS
	.align		4
        /*0c74*/ 	.byte	0x04, 0x1c
        /*0c76*/ 	.short	(.L_327 - .L_326)


	//   ....[0]....
.L_326:
        /*0c78*/ 	.word	0x00017f90


	//----- nvinfo : EIATTR_MAX_THREADS
	.align		4
.L_327:
        /*0c7c*/ 	.byte	0x04, 0x05
        /*0c7e*/ 	.short	(.L_329 - .L_328)
.L_328:
        /*0c80*/ 	.word	0x00000200
        /*0c84*/ 	.word	0x00000001
        /*0c88*/ 	.word	0x00000001


	//----- nvinfo : EIATTR_CRS_STACK_SIZE
	.align		4
.L_329:
        /*0c8c*/ 	.byte	0x04, 0x1e
        /*0c8e*/ 	.short	(.L_331 - .L_330)
.L_330:
        /*0c90*/ 	.word	0x00000000


	//----- nvinfo : EIATTR_CBANK_PARAM_SIZE
	.align		4
.L_331:
        /*0c94*/ 	.byte	0x03, 0x19
        /*0c96*/ 	.short	0x0a70


	//----- nvinfo : EIATTR_PARAM_CBANK
	.align		4
        /*0c98*/ 	.byte	0x04, 0x0a
        /*0c9a*/ 	.short	(.L_333 - .L_332)
	.align		4
.L_332:
        /*0c9c*/ 	.word	index@(.nv.constant0._ZN7cutlass13device_kernelIN5flash11enable_sm90INS1_16FlashAttnFwdSm90INS1_25CollectiveMainloopFwdSm90ILi2EN4cute5tupleIJNS5_1CILi1EEES8_S8_EEENS6_IJNS7_ILi192EEENS7_ILi128EEENS7_ILi64EEEEEELi64ENS_6half_tEfNS_4arch4Sm90ELb1ELb0ELb1ELb1ELb0ELb1ELb0ELb1ELb1ELb0ELb0ELb0EEENS1_21CollectiveEpilogueFwdINS6_IJSA_SC_SB_EEES9_SE_SG_Li384ELb1ELb0ELb0ELb0EEENS1_36VarlenDynamicPersistentTileSchedulerILi192ELi128ELi384ELi32ELb0ELb0ELb1ELb1ELb1ELb1EEEEEEEEEvNT_6ParamsE)
        /*0ca0*/ 	.short	0x0210
        /*0ca2*/ 	.short	0x0a70


	//----- nvinfo : EIATTR_SW_WAR
	.align		4
.L_333:
        /*0ca4*/ 	.byte	0x04, 0x36
        /*0ca6*/ 	.short	(.L_335 - .L_334)
.L_334:
        /*0ca8*/ 	.word	0x00000008
.L_335:


//--------------------- .nv.callgraph             --------------------------
	.section	.nv.callgraph,"",@"SHT_CUDA_CALLGRAPH"
	.align	4
	.sectionentsize	8
	.align		4
        /*0000*/ 	.word	0x00000000
	.align		4
        /*0004*/ 	.word	0xffffffff
	.align		4
        /*0008*/ 	.word	index@(_ZN7cutlass13device_kernelIN5flash11enable_sm90INS1_16FlashAttnFwdSm90INS1_25CollectiveMainloopFwdSm90ILi2EN4cute5tupleIJNS5_1CILi1EEES8_S8_EEENS6_IJNS7_ILi192EEESA_NS7_ILi64EEEEEELi64ENS_6half_tEfNS_4arch4Sm90ELb0ELb0ELb1ELb0ELb0ELb0ELb0ELb0ELb1ELb0ELb0ELb0EEENS1_21CollectiveEpilogueFwdINS6_IJSA_SB_SA_EEES9_SD_SF_Li384ELb0ELb0ELb0ELb0EEENS1_29StaticPersistentTileSchedulerILb0EEEEEEEEEvNT_6ParamsE)
	.align		4
        /*000c*/ 	.word	index@(__assertfail)
	.align		4
        /*0010*/ 	.word	index@(_ZN7cutlass13device_kernelIN5flash11enable_sm90INS1_16FlashAttnFwdSm90INS1_25CollectiveMainloopFwdSm90ILi2EN4cute5tupleIJNS5_1CILi1EEES8_S8_EEENS6_IJNS7_ILi192EEESA_NS7_ILi64EEEEEELi64ENS_6half_tEfNS_4arch4Sm90ELb0ELb0ELb1ELb1ELb0ELb0ELb0ELb0ELb1ELb0ELb0ELb0EEENS1_21CollectiveEpilogueFwdINS6_IJSA_SB_SA_EEES9_SD_SF_Li384ELb1ELb0ELb0ELb0EEENS1_36VarlenDynamicPersistentTileSchedulerILi192ELi192ELi384ELi32ELb0ELb0ELb1ELb0ELb1ELb1EEEEEEEEEvNT_6ParamsE)
	.align		4
        /*0014*/ 	.word	index@(__assertfail)
	.align		4
        /*0018*/ 	.word	index@(_ZN7cutlass13device_kernelIN5flash11enable_sm90INS1_16FlashAttnFwdSm90INS1_25CollectiveMainloopFwdSm90ILi2EN4cute5tupleIJNS5_1CILi1EEES8_S8_EEENS6_IJNS7_ILi192EEESA_NS7_ILi64EEEEEELi64ENS_6half_tEfNS_4arch4Sm90ELb0ELb0ELb1ELb1ELb0ELb1ELb0ELb0ELb1ELb0ELb0ELb0EEENS1_21CollectiveEpilogueFwdINS6_IJSA_SB_SA_EEES9_SD_SF_Li384ELb1ELb0ELb0ELb0EEENS1_36VarlenDynamicPersistentTileSchedulerILi192ELi192ELi384ELi32ELb0ELb0ELb1ELb0ELb1ELb1EEEEEEEEEvNT_6ParamsE)
	.align		4
        /*001c*/ 	.word	index@(__assertfail)
	.align		4
        /*0020*/ 	.word	index@(_ZN7cutlass13device_kernelIN5flash11enable_sm90INS1_16FlashAttnFwdSm90INS1_25CollectiveMainloopFwdSm90ILi2EN4cute5tupleIJNS5_1CILi1EEES8_S8_EEENS6_IJNS7_ILi192EEENS7_ILi128EEENS7_ILi64EEEEEELi64ENS_6half_tEfNS_4arch4Sm90ELb0ELb1ELb1ELb0ELb0ELb0ELb0ELb1ELb1ELb0ELb0ELb0EEENS1_21CollectiveEpilogueFwdINS6_IJSA_SC_SB_EEES9_SE_SG_Li384ELb0ELb0ELb0ELb0EEENS1_30DynamicPersistentTileSchedulerILi384ELi32ELb0ELb0ELb1EEEEEEEEEvNT_6ParamsE)
	.align		4
        /*0024*/ 	.word	index@(__assertfail)
	.align		4
        /*0028*/ 	.word	index@(_ZN7cutlass13device_kernelIN5flash11enable_sm90INS1_16FlashAttnFwdSm90INS1_25CollectiveMainloopFwdSm90ILi2EN4cute5tupleIJNS5_1CILi1EEES8_S8_EEENS6_IJNS7_ILi192EEENS7_ILi128EEENS7_ILi64EEEEEELi64ENS_6half_tEfNS_4arch4Sm90ELb0ELb1ELb1ELb1ELb0ELb0ELb0ELb1ELb1ELb0ELb0ELb0EEENS1_21CollectiveEpilogueFwdINS6_IJSA_SC_SB_EEES9_SE_SG_Li384ELb1ELb0ELb0ELb0EEENS1_36VarlenDynamicPersistentTileSchedulerILi192ELi128ELi384ELi32ELb0ELb0ELb1ELb1ELb0ELb1EEEEEEEEEvNT_6ParamsE)
	.align		4
        /*002c*/ 	.word	index@(__assertfail)
	.align		4
        /*0030*/ 	.word	index@(_ZN7cutlass13device_kernelIN5flash11enable_sm90INS1_16FlashAttnFwdSm90INS1_25CollectiveMainloopFwdSm90ILi2EN4cute5tupleIJNS5_1CILi1EEES8_S8_EEENS6_IJNS7_ILi192EEENS7_ILi128EEENS7_ILi64EEEEEELi64ENS_6half_tEfNS_4arch4Sm90ELb0ELb1ELb1ELb1ELb0ELb1ELb0ELb1ELb1ELb0ELb0ELb0EEENS1_21CollectiveEpilogueFwdINS6_IJSA_SC_SB_EEES9_SE_SG_Li384ELb1ELb0ELb0ELb0EEENS1_36VarlenDynamicPersistentTileSchedulerILi192ELi128ELi384ELi32ELb0ELb0ELb1ELb1ELb0ELb1EEEEEEEEEvNT_6ParamsE)
	.align		4
        /*0034*/ 	.word	index@(__assertfail)
	.align		4
        /*0038*/ 	.word	index@(_ZN7cutlass13device_kernelIN5flash11enable_sm90INS1_16FlashAttnFwdSm90INS1_25CollectiveMainloopFwdSm90ILi2EN4cute5tupleIJNS5_1CILi1EEES8_S8_EEENS6_IJNS7_ILi192EEENS7_ILi128EEENS7_ILi64EEEEEELi64ENS_6half_tEfNS_4arch4Sm90ELb1ELb0ELb1ELb0ELb0ELb0ELb0ELb1ELb1ELb0ELb0ELb0EEENS1_21CollectiveEpilogueFwdINS6_IJSA_SC_SB_EEES9_SE_SG_Li384ELb0ELb0ELb0ELb0EEENS1_30DynamicPersistentTileSchedulerILi384ELi32ELb0ELb0ELb1EEEEEEEEEvNT_6ParamsE)
	.align		4
        /*003c*/ 	.word	index@(__assertfail)
	.align		4
        /*0040*/ 	.word	index@(_ZN7cutlass13device_kernelIN5flash11enable_sm90INS1_16FlashAttnFwdSm90INS1_25CollectiveMainloopFwdSm90ILi2EN4cute5tupleIJNS5_1CILi1EEES8_S8_EEENS6_IJNS7_ILi192EEENS7_ILi128EEENS7_ILi64EEEEEELi64ENS_6half_tEfNS_4arch4Sm90ELb1ELb0ELb1ELb1ELb0ELb0ELb0ELb1ELb1ELb0ELb0ELb0EEENS1_21CollectiveEpilogueFwdINS6_IJSA_SC_SB_EEES9_SE_SG_Li384ELb1ELb0ELb0ELb0EEENS1_36VarlenDynamicPersistentTileSchedulerILi192ELi128ELi384ELi32ELb0ELb0ELb1ELb1ELb1ELb1EEEEEEEEEvNT_6ParamsE)
	.align		4
        /*0044*/ 	.word	index@(__assertfail)
	.align		4
        /*0048*/ 	.word	index@(_ZN7cutlass13device_kernelIN5flash11enable_sm90INS1_16FlashAttnFwdSm90INS1_25CollectiveMainloopFwdSm90ILi2EN4cute5tupleIJNS5_1CILi1EEES8_S8_EEENS6_IJNS7_ILi192EEENS7_ILi128EEENS7_ILi64EEEEEELi64ENS_6half_tEfNS_4arch4Sm90ELb1ELb0ELb1ELb1ELb0ELb1ELb0ELb1ELb1ELb0ELb0ELb0EEENS1_21CollectiveEpilogueFwdINS6_IJSA_SC_SB_EEES9_SE_SG_Li384ELb1ELb0ELb0ELb0EEENS1_36VarlenDynamicPersistentTileSchedulerILi192ELi128ELi384ELi32ELb0ELb0ELb1ELb1ELb1ELb1EEEEEEEEEvNT_6ParamsE)
	.align		4
        /*004c*/ 	.word	index@(__assertfail)
	.align		4
        /*0050*/ 	.word	0x00000000
	.align		4
        /*0054*/ 	.word	0xfffffffe
	.align		4
        /*0058*/ 	.word	0x00000000
	.align		4
        /*005c*/ 	.word	0xfffffffd
	.align		4
        /*0060*/ 	.word	0x00000000
	.align		4
        /*0064*/ 	.word	0xfffffffc


//--------------------- .nv.constant4             --------------------------
	.section	.nv.constant4,"a",@progbits
	.align	8
	.align		8
.nv.constant4:
        /*0000*/ 	.dword	__assertfail
	.align		8
        /*0008*/ 	.dword	__unnamed_1
	.align		8
        /*0010*/ 	.dword	__unnamed_2
	.align		8
        /*0018*/ 	.dword	__unnamed_3
	.align		8
        /*0020*/ 	.dword	__unnamed_4
	.align		8
        /*0028*/ 	.dword	__unnamed_5
	.align		8
        /*0030*/ 	.dword	__unnamed_6
	.align		8
        /*0038*/ 	.dword	__unnamed_7
	.align		8
        /*0040*/ 	.dword	__unnamed_8
	.align		8
        /*0048*/ 	.dword	__unnamed_9
	.align		8
        /*0050*/ 	.dword	_ZN73_INTERNAL_e271c5b2_37_flash_fwd_hdim64_fp16_softcap_sm90_cu_ea41c527_44304cuda3std3__45__cpo5beginE
	.align		8
        /*0058*/ 	.dword	_ZN73_INTERNAL_e271c5b2_37_flash_fwd_hdim64_fp16_softcap_sm90_cu_ea41c527_44304cuda3std3__45__cpo3endE
	.align		8
        /*0060*/ 	.dword	_ZN73_INTERNAL_e271c5b2_37_flash_fwd_hdim64_fp16_softcap_sm90_cu_ea41c527_44304cuda3std3__45__cpo6cbeginE
	.align		8
        /*0068*/ 	.dword	_ZN73_INTERNAL_e271c5b2_37_flash_fwd_hdim64_fp16_softcap_sm90_cu_ea41c527_44304cuda3std3__45__cpo4cendE
	.align		8
        /*0070*/ 	.dword	_ZN73_INTERNAL_e271c5b2_37_flash_fwd_hdim64_fp16_softcap_sm90_cu_ea41c527_44304cuda3std3__475_GLOBAL__N__e271c5b2_37_flash_fwd_hdim64_fp16_softcap_sm90_cu_ea41c527_44306ignoreE
	.align		8
        /*0078*/ 	.dword	_ZN73_INTERNAL_e271c5b2_37_flash_fwd_hdim64_fp16_softcap_sm90_cu_ea41c527_44304cuda3std3__419piecewise_constructE
	.align		8
        /*0080*/ 	.dword	_ZN73_INTERNAL_e271c5b2_37_flash_fwd_hdim64_fp16_softcap_sm90_cu_ea41c527_44304cuda3std3__48in_placeE
	.align		8
        /*0088*/ 	.dword	_ZN73_INTERNAL_e271c5b2_37_flash_fwd_hdim64_fp16_softcap_sm90_cu_ea41c527_44304cuda3std6ranges3__45__cpo4swapE
	.align		8
        /*0090*/ 	.dword	_ZN73_INTERNAL_e271c5b2_37_flash_fwd_hdim64_fp16_softcap_sm90_cu_ea41c527_44304cuda3std6ranges3__45__cpo9iter_moveE
	.align		8
        /*0098*/ 	.dword	_ZN73_INTERNAL_e271c5b2_37_flash_fwd_hdim64_fp16_softcap_sm90_cu_ea41c527_44304cute7productE
	.align		8
        /*00a0*/ 	.dword	_ZN73_INTERNAL_e271c5b2_37_flash_fwd_hdim64_fp16_softcap_sm90_cu_ea41c527_44304cute1_E
	.align		8
        /*00a8*/ 	.dword	$str$20
	.align		8
        /*00b0*/ 	.dword	$str$21


//--------------------- .text._ZN7cutlass13device_kernelIN5flash11enable_sm90INS1_16FlashAttnFwdSm90INS1_25CollectiveMainloopFwdSm90ILi2EN4cute5tupleIJNS5_1CILi1EEES8_S8_EEENS6_IJNS7_ILi192EEESA_NS7_ILi64EEEEEELi64ENS_6half_tEfNS_4arch4Sm90ELb0ELb0ELb1ELb0ELb0ELb0ELb0ELb0ELb1ELb0ELb0ELb0EEENS1_21CollectiveEpilogueFwdINS6_IJSA_SB_SA_EEES9_SD_SF_Li384ELb0ELb0ELb0ELb0EEENS1_29StaticPersistentTileSchedulerILb0EEEEEEEEEvNT_6ParamsE --------------------------
	.section	.text._ZN7cutlass13device_kernelIN5flash11enable_sm90INS1_16FlashAttnFwdSm90INS1_25CollectiveMainloopFwdSm90ILi2EN4cute5tupleIJNS5_1CILi1EEES8_S8_EEENS6_IJNS7_ILi192EEESA_NS7_ILi64EEEEEELi64ENS_6half_tEfNS_4arch4Sm90ELb0ELb0ELb1ELb0ELb0ELb0ELb0ELb0ELb1ELb0ELb0ELb0EEENS1_21CollectiveEpilogueFwdINS6_IJSA_SB_SA_EEES9_SD_SF_Li384ELb0ELb0ELb0ELb0EEENS1_29StaticPersistentTileSchedulerILb0EEEEEEEEEvNT_6ParamsE,"ax",@progbits
	.align	128
.text._ZN7cutlass13device_kernelIN5flash11enable_sm90INS1_16FlashAttnFwdSm90INS1_25CollectiveMainloopFwdSm90ILi2EN4cute5tupleIJNS5_1CILi1EEES8_S8_EEENS6_IJNS7_ILi192EEESA_NS7_ILi64EEEEEELi64ENS_6half_tEfNS_4arch4Sm90ELb0ELb0ELb1ELb0ELb0ELb0ELb0ELb0ELb1ELb0ELb0ELb0EEENS1_21CollectiveEpilogueFwdINS6_IJSA_SB_SA_EEES9_SD_SF_Li384ELb0ELb0ELb0ELb0EEENS1_29StaticPersistentTileSchedulerILb0EEEEEEEEEvNT_6ParamsE:
        .type           _ZN7cutlass13device_kernelIN5flash11enable_sm90INS1_16FlashAttnFwdSm90INS1_25CollectiveMainloopFwdSm90ILi2EN4cute5tupleIJNS5_1CILi1EEES8_S8_EEENS6_IJNS7_ILi192EEESA_NS7_ILi64EEEEEELi64ENS_6half_tEfNS_4arch4Sm90ELb0ELb0ELb1ELb0ELb0ELb0ELb0ELb0ELb1ELb0ELb0ELb0EEENS1_21CollectiveEpilogueFwdINS6_IJSA_SB_SA_EEES9_SD_SF_Li384ELb0ELb0ELb0ELb0EEENS1_29StaticPersistentTileSchedulerILb0EEEEEEEEEvNT_6ParamsE,@function
        .size           _ZN7cutlass13device_kernelIN5flash11enable_sm90INS1_16FlashAttnFwdSm90INS1_25CollectiveMainloopFwdSm90ILi2EN4cute5tupleIJNS5_1CILi1EEES8_S8_EEENS6_IJNS7_ILi192EEESA_NS7_ILi64EEEEEELi64ENS_6half_tEfNS_4arch4Sm90ELb0ELb0ELb1ELb0ELb0ELb0ELb0ELb0ELb1ELb0ELb0ELb0EEENS1_21CollectiveEpilogueFwdINS6_IJSA_SB_SA_EEES9_SD_SF_Li384ELb0ELb0ELb0ELb0EEENS1_29StaticPersistentTileSchedulerILb0EEEEEEEEEvNT_6ParamsE,(.L_x_2275 - _ZN7cutlass13device_kernelIN5flash11enable_sm90INS1_16FlashAttnFwdSm90INS1_25CollectiveMainloopFwdSm90ILi2EN4cute5tupleIJNS5_1CILi1EEES8_S8_EEENS6_IJNS7_ILi192EEESA_NS7_ILi64EEEEEELi64ENS_6half_tEfNS_4arch4Sm90ELb0ELb0ELb1ELb0ELb0ELb0ELb0ELb0ELb1ELb0ELb0ELb0EEENS1_21CollectiveEpilogueFwdINS6_IJSA_SB_SA_EEES9_SD_SF_Li384ELb0ELb0ELb0ELb0EEENS1_29StaticPersistentTileSchedulerILb0EEEEEEEEEvNT_6ParamsE)
        .other          _ZN7cutlass13device_kernelIN5flash11enable_sm90INS1_16FlashAttnFwdSm90INS1_25CollectiveMainloopFwdSm90ILi2EN4cute5tupleIJNS5_1CILi1EEES8_S8_EEENS6_IJNS7_ILi192EEESA_NS7_ILi64EEEEEELi64ENS_6half_tEfNS_4arch4Sm90ELb0ELb0ELb1ELb0ELb0ELb0ELb0ELb0ELb1ELb0ELb0ELb0EEENS1_21CollectiveEpilogueFwdINS6_IJSA_SB_SA_EEES9_SD_SF_Li384ELb0ELb0ELb0ELb0EEENS1_29StaticPersistentTileSchedulerILb0EEEEEEEEEvNT_6ParamsE,@"STO_CUDA_ENTRY STV_DEFAULT"
_ZN7cutlass13device_kernelIN5flash11enable_sm90INS1_16FlashAttnFwdSm90INS1_25CollectiveMainloopFwdSm90ILi2EN4cute5tupleIJNS5_1CILi1EEES8_S8_EEENS6_IJNS7_ILi192EEESA_NS7_ILi64EEEEEELi64ENS_6half_tEfNS_4arch4Sm90ELb0ELb0ELb1ELb0ELb0ELb0ELb0ELb0ELb1ELb0ELb0ELb0EEENS1_21CollectiveEpilogueFwdINS6_IJSA_SB_SA_EEES9_SD_SF_Li384ELb0ELb0ELb0ELb0EEENS1_29StaticPersistentTileSchedulerILb0EEEEEEEEEvNT_6ParamsE:
[----:B------:R-:W1:Y:S02]  /*0000*/  LDC R1, c[0x0][0x28] ;  /* 0x00000a00ff017b82 */ /* 0x000e640000000800 */
[----:B-1----:R-:W-:Y:S01]  /*0010*/  VIADD R1, R1, 0xffffffe8 ;  /* 0xffffffe801017836 */ /* 0x002fe20000000000 */
[----:B------:R-:W1:Y:S01]  /*0020*/  S2R R2, SR_TID.X ;  /* 0x0000000000027919 */ /* 0x000e620000002100 */
[----:B------:R-:W-:Y:S01]  /*0030*/  ELECT P0, URZ, PT ;  /* 0x00000000003f782f */ /* 0x000fe20003800000 */
[----:B------:R-:W-:Y:S01]  /*0040*/  BSSY B0, `(.L_x_0) ;  /* 0x0000013000007945 */ /* 0x000fe20003800000 */
[----:B-1----:R-:W-:-:S05]  /*0050*/  SHF.R.U32.HI R0, RZ, 0x5, R2 ;  /* 0x00000005ff007819 */ /* 0x002fca0000011602 */
[----:B------:R-:W1:Y:S02]  /*0060*/  SHFL.IDX PT, R3, R0, RZ, 0x1f ;  /* 0x00001fff00037589 */ /* 0x000e6400000e0000 */
[----:B-1----:R-:W-:-:S13]  /*0070*/  ISETP.EQ.AND P0, PT, R3, RZ, P0 ;  /* 0x000000ff0300720c */ /* 0x002fda0000702270 */
[----:B------:R-:W-:Y:S05]  /*0080*/  @!P0 BRA `(.L_x_1) ;  /* 0x0000000000388947 */ /* 0x000fea0003800000 */
[----:B------:R-:W-:Y:S02]  /*0090*/  ULDC.64 UR4, c[0x0][0x198] ;  /* 0x0000660000047ab9 */ /* 0x000fe40000000a00 */
[----:B------:R-:W-:Y:S02]  /*00a0*/  UIADD3 UR6, UP0, UR4, 0x270, URZ ;  /* 0x0000027004067890 */ /* 0x000fe4000ff1e03f */
[----:B------:R-:W-:Y:S02]  /*00b0*/  UIADD3 UR8, UP1, UR4, 0x370, URZ ;  /* 0x0000037004087890 */ /* 0x000fe4000ff3e03f */
[----:B------:R-:W-:Y:S02]  /*00c0*/  UIADD3 UR10, UP2, UR4, 0x470, URZ ;  /* 0x00000470040a7890 */ /* 0x000fe4000ff5e03f */
[----:B------:R-:W-:Y:S02]  /*00d0*/  UIADD3 UR4, UP3, UR4, 0x9f0, URZ ;  /* 0x000009f004047890 */ /* 0x000fe4000ff7e03f */
[----:B------:R-:W-:-:S02]  /*00e0*/  UIADD3.X UR7, URZ, UR5, URZ, UP0, !UPT ;  /* 0x000000053f077290 */ /* 0x000fc400087fe43f */
[----:B------:R-:W-:Y:S02]  /*00f0*/  UIADD3.X UR9, URZ, UR5, URZ, UP1, !UPT ;  /* 0x000000053f097290 */ /* 0x000fe40008ffe43f */
[----:B------:R-:W-:Y:S02]  /*0100*/  UIADD3.X UR11, URZ, UR5, URZ, UP2, !UPT ;  /* 0x000000053f0b7290 */ /* 0x000fe400097fe43f */
[----:B------:R-:W-:-:S03]  /*0110*/  UIADD3.X UR5, URZ, UR5, URZ, UP3, !UPT ;  /* 0x000000053f057290 */ /* 0x000fc60009ffe43f */
[----:B------:R1:W-:Y:S02]  /*0120*/  UTMACCTL.PF [UR6] ;  /* 0x00000000060079b9 */ /* 0x0003e40008040000 */
[----:B------:R1:W-:Y:S02]  /*0130*/  UTMACCTL.PF [UR8] ;  /* 0x00000000080079b9 */ /* 0x0003e40008040000 */
[----:B------:R1:W-:Y:S02]  /*0140*/  UTMACCTL.PF [UR10] ;  /* 0x000000000a0079b9 */ /* 0x0003e40008040000 */
[----:B------:R1:W-:Y:S02]  /*0150*/  UTMACCTL.PF [UR4] ;  /* 0x00000000040079b9 */ /* 0x0003e40008040000 */
[----:B-1----:R-:W-:Y:S01]  /*0160*/  NOP ;  /* 0x0000000000007918 */ /* 0x002fe20000000000 */
.L_x_1:
[----:B------:R-:W-:Y:S05]  /*0170*/  BSYNC B0 ;  /* 0x0000000000007941 */ /* 0x000fea0003800000 */
.L_x_0:
[----:B------:R-:W-:Y:S01]  /*0180*/  VOTEU.ANY UP0, P0 ;  /* 0x00000000003f7886 */ /* 0x000fe20000000100 */
[----:B------:R-:W1:Y:S01]  /*0190*/  SHFL.IDX PT, R3, R0, RZ, 0x1f ;  /* 0x00001fff00037589 */ /* 0x000e6200000e0000 */
[----:B------:R-:W-:Y:S01]  /*01a0*/  UMOV UR4, 0x1 ;  /* 0x0000000100047882 */ /* 0x000fe20000000000 */
[----:B------:R-:W-:Y:S01]  /*01b0*/  SHF.R.U32.HI R16, RZ, 0x7, R2 ;  /* 0x00000007ff107819 */ /* 0x000fe20000011602 */
[----:B------:R-:W-:Y:S01]  /*01c0*/  VOTEU.ANY UP1, P0 ;  /* 0x00000000003f7886 */ /* 0x000fe20000020100 */
[----:B------:R-:W2:Y:S01]  /*01d0*/  @UP0 S2UR UR7, SR_CgaCtaId ;  /* 0x00000000000709c3 */ /* 0x000ea20000008800 */
[----:B------:R-:W-:Y:S01]  /*01e0*/  @UP0 UMOV UR6, 0x400 ;  /* 0x0000040000060882 */ /* 0x000fe20000000000 */
[----:B------:R-:W-:-:S04]  /*01f0*/  @UP0 UIADD3 UR4, -UR4, 0x100000, URZ ;  /* 0x0010000004040890 */ /* 0x000fc8000fffe13f */
[----:B------:R-:W-:Y:S02]  /*0200*/  @UP0 USHF.L.U32 UR5, UR4, 0xb, URZ ;  /* 0x0000000b04050899 */ /* 0x000fe4000800063f */
[----:B------:R-:W-:Y:S01]  /*0210*/  @UP0 USHF.L.U32 UR4, UR4, 0x1, URZ ;  /* 0x0000000104040899 */ /* 0x000fe2000800063f */
[----:B-1----:R-:W-:Y:S02]  /*0220*/  ISETP.NE.AND P1, PT, R3, RZ, PT ;  /* 0x000000ff0300720c */ /* 0x002fe40003f25270 */
[----:B------:R1:W3:Y:S01]  /*0230*/  SHFL.IDX PT, R3, R16, RZ, 0x1f ;  /* 0x00001fff10037589 */ /* 0x0002e200000e0000 */
[----:B--2---:R-:W-:Y:S01]  /*0240*/  @UP0 ULEA UR6, UR7, UR6, 0x18 ;  /* 0x0000000607060291 */ /* 0x004fe2000f8ec03f */
[----:B------:R-:W-:Y:S02]  /*0250*/  VOTEU.ANY UP0, P0 ;  /* 0x00000000003f7886 */ /* 0x000fe40000000100 */
[----:B------:R-:W2:Y:S09]  /*0260*/  FENCE.VIEW.ASYNC.S ;  /* 0x00000000000073c6 */ /* 0x000eb20000000000 */
[----:B--2---:R1:W2:Y:S01]  /*0270*/  @UP0 SYNCS.EXCH.64 URZ, [UR6+0x30800], UR4 ;  /* 0x03080004063f05b2 */ /* 0x0042a20008000100 */
[----:B------:R1:W4:Y:S02]  /*0280*/  @UP1 SYNCS.EXCH.64 URZ, [UR6+0x30820], UR4 ;  /* 0x03082004063f15b2 */ /* 0x0003240008000100 */
[----:B-1----:R-:W-:Y:S05]  /*0290*/  @P1 BRA `(.L_x_2) ;  /* 0x0000000000481947 */ /* 0x002fea0003800000 */
[----:B------:R-:W1:Y:S01]  /*02a0*/  S2UR UR5, SR_CgaCtaId ;  /* 0x00000000000579c3 */ /* 0x000e620000008800 */
[----:B------:R-:W-:Y:S01]  /*02b0*/  UMOV UR4, 0x400 ;  /* 0x0000040000047882 */ /* 0x000fe20000000000 */
[----:B------:R-:W-:Y:S01]  /*02c0*/  UMOV UR6, 0x1 ;  /* 0x0000000100067882 */ /* 0x000fe20000000000 */
[----:B------:R-:W-:Y:S01]  /*02d0*/  UMOV UR9, 0x3 ;  /* 0x0000000300097882 */ /* 0x000fe20000000000 */
[----:B------:R-:W-:-:S04]  /*02e0*/  UIADD3 UR6, -UR6, 0x100000, URZ ;  /* 0x0010000006067890 */ /* 0x000fc8000fffe13f */
[----:B------:R-:W-:Y:S02]  /*02f0*/  USHF.L.U32 UR7, UR6, 0xb, URZ ;  /* 0x0000000b06077899 */ /* 0x000fe4000800063f */
[----:B------:R-:W-:Y:S01]  /*0300*/  USHF.L.U32 UR6, UR6, 0x1, URZ ;  /* 0x0000000106067899 */ /* 0x000fe2000800063f */
[----:B------:R-:W-:Y:S01]  /*0310*/  ELECT P0, URZ, PT ;  /* 0x00000000003f782f */ /* 0x000fe20003800000 */
[----:B-1----:R-:W-:Y:S02]  /*0320*/  ULEA UR8, UR5, UR4, 0x18 ;  /* 0x0000000405087291 */ /* 0x002fe4000f8ec03f */
[----:B------:R-:W-:-:S04]  /*0330*/  UIADD3 UR4, -UR9, 0x100000, URZ ;  /* 0x0010000009047890 */ /* 0x000fc8000fffe13f */
[----:B------:R-:W-:Y:S02]  /*0340*/  USHF.L.U32 UR5, UR4, 0xb, URZ ;  /* 0x0000000b04057899 */ /* 0x000fe4000800063f */
[----:B------:R-:W-:Y:S01]  /*0350*/  USHF.L.U32 UR4, UR4, 0x1, URZ ;  /* 0x0000000104047899 */ /* 0x000fe2000800063f */
[----:B------:R-:W1:Y:S03]  /*0360*/  FENCE.VIEW.ASYNC.S ;  /* 0x00000000000073c6 */ /* 0x000e660000000000 */
[----:B-1----:R1:W1:Y:S08]  /*0370*/  SYNCS.EXCH.64 URZ, [UR8+0x30830], UR6 ;  /* 0x03083006083f75b2 */ /* 0x0022700008000100 */
[----:B------:R1:W1:Y:S01]  /*0380*/  SYNCS.EXCH.64 URZ, [UR8+0x30840], UR4 ;  /* 0x03084004083f75b2 */ /* 0x0002620008000100 */
[----:B------:R1:W1:Y:S01]  /*0390*/  SYNCS.EXCH.64 URZ, [UR8+0x30838], UR6 ;  /* 0x03083806083f75b2 */ /* 0x0002620008000100 */
[----:B------:R1:W1:Y:S01]  /*03a0*/  SYNCS.EXCH.64 URZ, [UR8+0x30848], UR4 ;  /* 0x03084804083f75b2 */ /* 0x0002620008000100 */
[----:B------:R-:W-:Y:S01]  /*03b0*/  NOP ;  /* 0x0000000000007918 */ /* 0x000fe20000000000 */
.L_x_2:
[----:B------:R-:W5:Y:S01]  /*03c0*/  SHFL.IDX PT, R4, R0, RZ, 0x1f ;  /* 0x00001fff00047589 */ /* 0x000f6200000e0000 */
[----:B------:R-:W-:Y:S01]  /*03d0*/  NOP ;  /* 0x0000000000007918 */ /* 0x000fe20000000000 */
[----:B-----5:R-:W-:-:S13]  /*03e0*/  ISETP.NE.AND P0, PT, R4, RZ, PT ;  /* 0x000000ff0400720c */ /* 0x020fda0003f05270 */
[----:B------:R-:W-:Y:S05]  /*03f0*/  @P0 BRA `(.L_x_3) ;  /* 0x0000000000480947 */ /* 0x000fea0003800000 */
[----:B-1----:R-:W1:Y:S01]  /*0400*/  S2UR UR5, SR_CgaCtaId ;  /* 0x00000000000579c3 */ /* 0x002e620000008800 */
[----:B------:R-:W-:Y:S01]  /*0410*/  UMOV UR4, 0x400 ;  /* 0x0000040000047882 */ /* 0x000fe20000000000 */
[----:B------:R-:W-:Y:S01]  /*0420*/  UMOV UR6, 0x1 ;  /* 0x0000000100067882 */ /* 0x000fe20000000000 */
[----:B------:R-:W-:Y:S01]  /*0430*/  UMOV UR7, 0x3 ;  /* 0x0000000300077882 */ /* 0x000fe20000000000 */
[----:B------:R-:W-:Y:S01]  /*0440*/  ELECT P0, URZ, PT ;  /* 0x00000000003f782f */ /* 0x000fe20003800000 */
[----:B-1----:R-:W-:Y:S02]  /*0450*/  ULEA UR8, UR5, UR4, 0x18 ;  /* 0x0000000405087291 */ /* 0x002fe4000f8ec03f */
[----:B------:R-:W-:-:S04]  /*0460*/  UIADD3 UR4, -UR6, 0x100000, URZ ;  /* 0x0010000006047890 */ /* 0x000fc8000fffe13f */
[----:B------:R-:W-:Y:S02]  /*0470*/  USHF.L.U32 UR5, UR4, 0xb, URZ ;  /* 0x0000000b04057899 */ /* 0x000fe4000800063f */
[----:B------:R-:W-:Y:S02]  /*0480*/  USHF.L.U32 UR4, UR4, 0x1, URZ ;  /* 0x0000000104047899 */ /* 0x000fe4000800063f */
        /* <DEDUP_REMOVED lines=9> */
.L_x_3:
[----:B------:R-:W5:Y:S01]  /*0520*/  SHFL.IDX PT, R4, R0, RZ, 0x1f ;  /* 0x00001fff00047589 */ /* 0x000f6200000e0000 */
[----:B------:R-:W-:Y:S01]  /*0530*/  NOP ;  /* 0x0000000000007918 */ /* 0x000fe20000000000 */
[----:B-----5:R-:W-:-:S13]  /*0540*/  ISETP.NE.AND P0, PT, R4, RZ, PT ;  /* 0x000000ff0400720c */ /* 0x020fda0003f05270 */
[----:B------:R-:W-:Y:S05]  /*0550*/  @P0 BRA `(.L_x_4) ;  /* 0x0000000000380947 */ /* 0x000fea0003800000 */
[----:B-1----:R-:W1:Y:S01]  /*0560*/  S2UR UR5, SR_CgaCtaId ;  /* 0x00000000000579c3 */ /* 0x002e620000008800 */
[----:B------:R-:W-:Y:S01]  /*0570*/  UMOV UR4, 0x400 ;  /* 0x0000040000047882 */ /* 0x000fe20000000000 */
[----:B------:R-:W-:Y:S01]  /*0580*/  UMOV UR7, 0x1 ;  /* 0x0000000100077882 */ /* 0x000fe20000000000 */
[----:B------:R-:W-:Y:S01]  /*0590*/  ELECT P0, URZ, PT ;  /* 0x00000000003f782f */ /* 0x000fe20003800000 */
[----:B-1----:R-:W-:Y:S02]  /*05a0*/  ULEA UR6, UR5, UR4, 0x18 ;  /* 0x0000000405067291 */ /* 0x002fe4000f8ec03f */
[----:B------:R-:W-:-:S04]  /*05b0*/  UIADD3 UR4, -UR7, 0x100000, URZ ;  /* 0x0010000007047890 */ /* 0x000fc8000fffe13f */
[----:B------:R-:W-:Y:S02]  /*05c0*/  USHF.L.U32 UR5, UR4, 0xb, URZ ;  /* 0x0000000b04057899 */ /* 0x000fe4000800063f */
[----:B------:R-:W-:Y:S01]  /*05d0*/  USHF.L.U32 UR4, UR4, 0x1, URZ ;  /* 0x0000000104047899 */ /* 0x000fe2000800063f */
[----:B------:R-:W1:Y:S11]  /*05e0*/  FENCE.VIEW.ASYNC.S ;  /* 0x00000000000073c6 */ /* 0x000e760000000000 */
[----:B-1----:R1:W1:Y:S01]  /*05f0*/  SYNCS.EXCH.64 URZ, [UR6+0x30870], UR4 ;  /* 0x03087004063f75b2 */ /* 0x0022620008000100 */
[----:B------:R1:W1:Y:S01]  /*0600*/  SYNCS.EXCH.64 URZ, [UR6+0x30880], UR4 ;  /* 0x03088004063f75b2 */ /* 0x0002620008000100 */
[----:B------:R1:W1:Y:S01]  /*0610*/  SYNCS.EXCH.64 URZ, [UR6+0x30878], UR4 ;  /* 0x03087804063f75b2 */ /* 0x0002620008000100 */
[----:B------:R1:W1:Y:S01]  /*0620*/  SYNCS.EXCH.64 URZ, [UR6+0x30888], UR4 ;  /* 0x03088804063f75b2 */ /* 0x0002620008000100 */
[----:B------:R-:W-:Y:S01]  /*0630*/  NOP ;  /* 0x0000000000007918 */ /* 0x000fe20000000000 */
.L_x_4:
        /* <DEDUP_REMOVED lines=22> */
.L_x_5:
        /* <DEDUP_REMOVED lines=22> */
.L_x_6:
[----:B---3--:R-:W-:Y:S01]  /*0900*/  ISETP.NE.AND P0, PT, R3, RZ, PT ;  /* 0x000000ff0300720c */ /* 0x008fe20003f05270 */
[----:B------:R-:W-:Y:S01]  /*0910*/  IMAD.MOV.U32 R17, RZ, RZ, 0x1 ;  /* 0x00000001ff117424 */ /* 0x000fe200078e00ff */
[----:B------:R-:W-:Y:S01]  /*0920*/  NOP ;  /* 0x0000000000007918 */ /* 0x000fe20000000000 */
[----:B------:R-:W-:Y:S01]  /*0930*/  ULDC.64 UR38, c[0x0][0x208] ;  /* 0x0000820000267ab9 */ /* 0x000fe20000000a00 */
[----:B------:R-:W-:Y:S02]  /*0940*/  LOP3.LUT R18, R2, 0x7f, RZ, 0xc0, !PT ;  /* 0x0000007f02127812 */ /* 0x000fe400078ec0ff */
[----:B------:R-:W-:Y:S01]  /*0950*/  SEL R17, R17, 0x2, !P0 ;  /* 0x0000000211117807 */ /* 0x000fe20004000000 */
[----:B-12-4-:R-:W-:Y:S06]  /*0960*/  BAR.SYNC.DEFER_BLOCKING 0x0 ;  /* 0x0000000000007b1d */ /* 0x016fec0000010000 */
[----:B------:R-:W-:Y:S05]  /*0970*/  @!P0 BRA `(.L_x_7) ;  /* 0x0000008800908947 */ /* 0x000fea0003800000 */
.L_x_8:
[----:B------:R-:W-:-:S08]  /*0980*/  NOP ;  /* 0x0000000000007918 */ /* 0x000fd00000000000 */
[----:B------:R-:W1:Y:S02]  /*0990*/  USETMAXREG.TRY_ALLOC.CTAPOOL UP0, 0xa0 ;  /* 0x000000a0000079c8 */ /* 0x000e640008000600 */
[----:B-1----:R-:W-:-:S13]  /*09a0*/  PLOP3.LUT P0, PT, PT, PT, UP0, 0x80, 0x0 ;  /* 0x000000000000781c */ /* 0x002fda0003f0f008 */
[----:B------:R-:W-:Y:S05]  /*09b0*/  @!P0 BRA `(.L_x_8) ;  /* 0xfffffffc00f08947 */ /* 0x000fea000383ffff */
[----:B------:R-:W-:Y:S01]  /*09c0*/  LOP3.LUT R0, R2, 0xffffff80, RZ, 0xc0, !PT ;  /* 0xffffff8002007812 */ /* 0x000fe200078ec0ff */
[----:B------:R-:W1:Y:S08]  /*09d0*/  S2UR UR46, SR_CTAID.X ;  /* 0x00000000002e79c3 */ /* 0x000e700000002500 */
[----:B------:R-:W-:Y:S06]  /*09e0*/  BAR.ARV 0x8, 0x1a0 ;  /* 0x0206800000007b1d */ /* 0x000fec0000002000 */
[----:B------:R-:W-:-:S02]  /*09f0*/  ISETP.NE.AND P0, PT, R0, 0x80, PT ;  /* 0x000000800000780c */ /* 0x000fc40003f05270 */
[----:B------:R-:W1:Y:S11]  /*0a00*/  LDC R0, c[0x0][0xda4] ;  /* 0x00036900ff007b82 */ /* 0x000e760000000800 */
[----:B------:R-:W-:Y:S06]  /*0a10*/  @!P0 BAR.ARV 0x9, 0x100 ;  /* 0x0244000000008b1d */ /* 0x000fec0000002000 */
[----:B-1----:R-:W-:-:S13]  /*0a20*/  ISETP.LE.AND P0, PT, R0, UR46, PT ;  /* 0x0000002e00007c0c */ /* 0x002fda000bf03270 */
[----:B------:R-:W-:Y:S05]  /*0a30*/  @P0 EXIT ;  /* 0x000000000000094d */ /* 0x000fea0003800000 */
[----:B------:R-:W-:Y:S01]  /*0a40*/  IADD3 R0, R2, -0x80, RZ ;  /* 0xffffff8002007810 */ /* 0x000fe20007ffe0ff */
[----:B------:R-:W1:Y:S01]  /*0a50*/  S2UR UR4, SR_CgaCtaId ;  /* 0x00000000000479c3 */ /* 0x000e620000008800 */
[----:B------:R-:W-:Y:S01]  /*0a60*/  UMOV UR40, 0x400 ;  /* 0x0000040000287882 */ /* 0x000fe20000000000 */
[----:B------:R-:W-:Y:S01]  /*0a70*/  MOV R19, 0x40 ;  /* 0x0000004000137802 */ /* 0x000fe20000000f00 */
[----:B------:R-:W-:Y:S01]  /*0a80*/  IMAD.MOV.U32 R15, RZ, RZ, -0x2 ;  /* 0xfffffffeff0f7424 */ /* 0x000fe200078e00ff */
[----:B------:R-:W-:Y:S01]  /*0a90*/  SHF.R.S32.HI R3, RZ, 0x1f, R0 ;  /* 0x0000001fff037819 */ /* 0x000fe20000011400 */
[----:B------:R-:W-:Y:S01]  /*0aa0*/  IMAD.MOV.U32 R23, RZ, RZ, RZ ;  /* 0x000000ffff177224 */ /* 0x000fe200078e00ff */
[----:B------:R-:W-:Y:S01]  /*0ab0*/  ULDC.64 UR48, c[0x0][0x198] ;  /* 0x0000660000307ab9 */ /* 0x000fe20000000a00 */
[----:B------:R-:W-:Y:S01]  /*0ac0*/  UMOV UR37, URZ ;  /* 0x0000003f00257c82 */ /* 0x000fe20008000000 */
[CC--:B------:R-:W-:Y:S01]  /*0ad0*/  LEA.HI R5, R3.reuse, R0.reuse, RZ, 0x4 ;  /* 0x0000000003057211 */ /* 0x0c0fe200078f20ff */
[----:B------:R-:W2:Y:S01]  /*0ae0*/  S2UR UR6, SR_SWINHI ;  /* 0x00000000000679c3 */ /* 0x000ea20000002f00 */
[----:B------:R-:W-:Y:S01]  /*0af0*/  LEA.HI R4, R3, R0, RZ, 0x7 ;  /* 0x0000000003047211 */ /* 0x000fe200078f38ff */
[----:B------:R-:W-:Y:S01]  /*0b00*/  UMOV UR36, URZ ;  /* 0x0000003f00247c82 */ /* 0x000fe20008000000 */
[----:B------:R-:W-:-:S02]  /*0b10*/  LOP3.LUT R7, R5, 0xfffffff0, RZ, 0xc0, !PT ;  /* 0xfffffff005077812 */ /* 0x000fc400078ec0ff */
[----:B------:R-:W-:Y:S02]  /*0b20*/  LOP3.LUT R157, R4, 0xffffff80, RZ, 0xc0, !PT ;  /* 0xffffff80049d7812 */ /* 0x000fe400078ec0ff */
[----:B------:R-:W-:Y:S01]  /*0b30*/  SHF.R.S32.HI R8, RZ, 0x4, R5 ;  /* 0x00000004ff087819 */ /* 0x000fe20000011405 */
[C---:B------:R-:W-:Y:S01]  /*0b40*/  IMAD.IADD R7, R0.reuse, 0x1, -R7 ;  /* 0x0000000100077824 */ /* 0x040fe200078e0a07 */
[----:B------:R-:W-:Y:S01]  /*0b50*/  LEA.HI R3, R3, R0, RZ, 0x5 ;  /* 0x0000000003037211 */ /* 0x000fe200078f28ff */
[----:B------:R-:W-:Y:S01]  /*0b60*/  IMAD.IADD R157, R0, 0x1, -R157 ;  /* 0x00000001009d7824 */ /* 0x000fe200078e0a9d */
[----:B------:R-:W-:Y:S02]  /*0b70*/  LEA.HI R5, R5, R8, RZ, 0x1 ;  /* 0x0000000805057211 */ /* 0x000fe400078f08ff */
[----:B------:R-:W-:Y:S02]  /*0b80*/  SHF.R.S32.HI R6, RZ, 0x1f, R7 ;  /* 0x0000001fff067819 */ /* 0x000fe40000011407 */
[----:B------:R-:W-:Y:S01]  /*0b90*/  SHF.R.S32.HI R10, RZ, 0x1f, R157 ;  /* 0x0000001fff0a7819 */ /* 0x000fe2000001149d */
[----:B-1----:R-:W-:Y:S01]  /*0ba0*/  ULEA UR40, UR4, UR40, 0x18 ;  /* 0x0000002804287291 */ /* 0x002fe2000f8ec03f */
[----:B------:R-:W-:-:S02]  /*0bb0*/  LEA.HI R6, R6, R7, RZ, 0x3 ;  /* 0x0000000706067211 */ /* 0x000fc400078f18ff */
[----:B------:R-:W-:Y:S02]  /*0bc0*/  LEA.HI R11, R10, R157, RZ, 0x2 ;  /* 0x0000009d0a0b7211 */ /* 0x000fe400078f10ff */
[----:B------:R-:W-:Y:S02]  /*0bd0*/  LOP3.LUT R0, R6, 0xfffffff8, RZ, 0xc0, !PT ;  /* 0xfffffff806007812 */ /* 0x000fe400078ec0ff */
[--C-:B------:R-:W-:Y:S01]  /*0be0*/  SHF.R.S32.HI R12, RZ, 0x2, R11.reuse ;  /* 0x00000002ff0c7819 */ /* 0x100fe2000001140b */
[----:B------:R-:W-:Y:S01]  /*0bf0*/  UMOV UR4, UR40 ;  /* 0x0000002800047c82 */ /* 0x000fe20008000000 */
[----:B--2---:R-:W-:Y:S01]  /*0c00*/  UMOV UR5, UR6 ;  /* 0x0000000600057c82 */ /* 0x004fe20008000000 */
[----:B------:R-:W-:Y:S01]  /*0c10*/  SHF.R.S32.HI R13, RZ, 0x1f, R11 ;  /* 0x0000001fff0d7819 */ /* 0x000fe2000001140b */
[----:B------:R-:W-:Y:S01]  /*0c20*/  IMAD.IADD R0, R7, 0x1, -R0 ;  /* 0x0000000107007824 */ /* 0x000fe200078e0a00 */
[----:B------:R-:W-:Y:S02]  /*0c30*/  LOP3.LUT R5, R5, 0x1ffffffe, RZ, 0xc0, !PT ;  /* 0x1ffffffe05057812 */ /* 0x000fe400078ec0ff */
[----:B------:R-:W-:-:S02]  /*0c40*/  SHF.R.S32.HI R9, RZ, 0x5, R3 ;  /* 0x00000005ff097819 */ /* 0x000fc40000011403 */
[----:B------:R-:W-:Y:S02]  /*0c50*/  SHF.R.S32.HI R14, RZ, 0x7, R4 ;  /* 0x00000007ff0e7819 */ /* 0x000fe40000011404 */
[----:B------:R-:W-:Y:S01]  /*0c60*/  LEA.HI R13, R13, R12, RZ, 0x3 ;  /* 0x0000000c0d0d7211 */ /* 0x000fe200078f18ff */
[----:B------:R-:W-:Y:S01]  /*0c70*/  IMAD.SHL.U32 R9, R9, 0x400, RZ ;  /* 0x0000040009097824 */ /* 0x000fe200078e00ff */
[----:B------:R-:W-:Y:S02]  /*0c80*/  IADD3 R5, R8, -R5, RZ ;  /* 0x8000000508057210 */ /* 0x000fe40007ffe0ff */
[C---:B------:R-:W-:Y:S01]  /*0c90*/  SHF.L.U32 R3, R0.reuse, 0x6, RZ ;  /* 0x0000000600037819 */ /* 0x040fe200000006ff */
[----:B------:R-:W-:Y:S01]  /*0ca0*/  IMAD R7, R7, 0x40, R9 ;  /* 0x0000004007077824 */ /* 0x000fe200078e0209 */
[----:B------:R-:W-:Y:S01]  /*0cb0*/  R2P PR, R0, 0x6 ;  /* 0x0000000600007804 */ /* 0x000fe20000000000 */
[----:B------:R-:W-:Y:S01]  /*0cc0*/  IMAD.HI R0, R14, 0x55555556, RZ ;  /* 0x555555560e007827 */ /* 0x000fe200078e02ff */
[----:B------:R-:W-:-:S02]  /*0cd0*/  LOP3.LUT R13, R13, 0xfffffff8, RZ, 0xc0, !PT ;  /* 0xfffffff80d0d7812 */ /* 0x000fc400078ec0ff */
[----:B------:R-:W-:Y:S01]  /*0ce0*/  LEA.HI R10, R10, R157, RZ, 0x5 ;  /* 0x0000009d0a0a7211 */ /* 0x000fe200078f28ff */
[----:B------:R-:W-:Y:S01]  /*0cf0*/  IMAD.SHL.U32 R8, R5, 0x8, RZ ;  /* 0x0000000805087824 */ /* 0x000fe200078e00ff */
[----:B------:R-:W-:Y:S01]  /*0d00*/  LOP3.LUT R4, R11, 0x7ffffffc, RZ, 0xc0, !PT ;  /* 0x7ffffffc0b047812 */ /* 0x000fe200078ec0ff */
[----:B------:R-:W-:Y:S01]  /*0d10*/  IMAD.IADD R13, R12, 0x1, -R13 ;  /* 0x000000010c0d7824 */ /* 0x000fe200078e0a0d */
[----:B------:R-:W-:Y:S02]  /*0d20*/  LEA.HI R0, R0, R0, RZ, 0x1 ;  /* 0x0000000000007211 */ /* 0x000fe400078f08ff */
[----:B------:R-:W-:Y:S01]  /*0d30*/  SHF.R.S32.HI R10, RZ, 0x5, R10 ;  /* 0x00000005ff0a7819 */ /* 0x000fe2000001140a */
[----:B------:R-:W-:Y:S01]  /*0d40*/  IMAD.IADD R156, R157, 0x1, -R4 ;  /* 0x000000019d9c7824 */ /* 0x000fe200078e0a04 */
[----:B------:R-:W-:Y:S01]  /*0d50*/  LOP3.LUT R3, R3, 0x1c0, RZ, 0xc0, !PT ;  /* 0x000001c003037812 */ /* 0x000fe200078ec0ff */
[----:B------:R-:W-:Y:S01]  /*0d60*/  IMAD.U32 R4, RZ, RZ, UR4 ;  /* 0x00000004ff047e24 */ /* 0x000fe2000f8e00ff */
[----:B------:R-:W-:Y:S01]  /*0d70*/  IADD3 R7, R8, R7, RZ ;  /* 0x0000000708077210 */ /* 0x000fe20007ffe0ff */
[----:B------:R-:W-:Y:S01]  /*0d80*/  IMAD R0, R0, -0x3, R14 ;  /* 0xfffffffd00007824 */ /* 0x000fe200078e020e */
[----:B------:R-:W-:Y:S01]  /*0d90*/  MOV R5, UR5 ;  /* 0x0000000500057c02 */ /* 0x000fe20008000f00 */
[----:B------:R-:W-:Y:S01]  /*0da0*/  IMAD R13, R10, 0x10, R13 ;  /* 0x000000100a0d7824 */ /* 0x000fe200078e020d */
[----:B------:R-:W-:Y:S01]  /*0db0*/  LOP3.LUT R8, R3, 0x8, R8, 0xf8, !PT ;  /* 0x0000000803087812 */ /* 0x000fe200078ef808 */
[----:B------:R-:W-:Y:S01]  /*0dc0*/  IMAD R156, R156, R15, 0xc0 ;  /* 0x000000c09c9c7424 */ /* 0x000fe200078e020f */
[----:B------:R-:W-:Y:S01]  /*0dd0*/  SHF.R.U32.HI R3, RZ, 0x3, R3 ;  /* 0x00000003ff037819 */ /* 0x000fe20000011603 */
[----:B------:R-:W-:Y:S01]  /*0de0*/  IMAD.WIDE R4, R7, 0x2, R4 ;  /* 0x0000000207047825 */ /* 0x000fe200078e0204 */
[----:B------:R-:W-:-:S02]  /*0df0*/  SHF.L.U32 R6, R6, 0x6, RZ ;  /* 0x0000000606067819 */ /* 0x000fc400000006ff */
[----:B------:R-:W-:Y:S01]  /*0e00*/  LOP3.LUT R3, R8, R3, RZ, 0x3c, !PT ;  /* 0x0000000308037212 */ /* 0x000fe200078e3cff */
[----:B------:R-:W-:Y:S01]  /*0e10*/  IMAD R152, R0, 0x40, R13 ;  /* 0x0000004000987824 */ /* 0x000fe200078e020d */
[----:B------:R-:W-:Y:S01]  /*0e20*/  LOP3.LUT R0, R17, 0x1, RZ, 0xfc, !PT ;  /* 0x0000000111007812 */ /* 0x000fe200078efcff */
[----:B------:R1:W-:Y:S01]  /*0e30*/  STL.64 [R1+0x10], R4 ;  /* 0x0000100401007387 */ /* 0x0003e20000100a00 */
[----:B------:R-:W-:Y:S02]  /*0e40*/  LOP3.LUT R6, R6, 0x7ffffe00, RZ, 0xc0, !PT ;  /* 0x7ffffe0006067812 */ /* 0x000fe400078ec0ff */
[----:B------:R-:W-:Y:S01]  /*0e50*/  SEL R19, R19, 0xffffffc0, !P2 ;  /* 0xffffffc013137807 */ /* 0x000fe20005000000 */
[----:B------:R1:W-:Y:S01]  /*0e60*/  STL [R1], R0 ;  /* 0x0000000001007387 */ /* 0x0003e20000100800 */
[----:B------:R-:W-:-:S04]  /*0e70*/  IADD3 R3, R3, R6, R9 ;  /* 0x0000000603037210 */ /* 0x000fc80007ffe009 */
[----:B------:R-:W-:-:S05]  /*0e80*/  LEA R155, R3, UR40, 0x1 ;  /* 0x00000028039b7c11 */ /* 0x000fca000f8e08ff */
[C---:B------:R-:W-:Y:S02]  /*0e90*/  VIADD R153, R155.reuse, 0x1e800 ;  /* 0x0001e8009b997836 */ /* 0x040fe40000000000 */
[----:B------:R-:W-:-:S03]  /*0ea0*/  VIADD R154, R155, 0x1e820 ;  /* 0x0001e8209b9a7836 */ /* 0x000fc60000000000 */
[C---:B------:R-:W-:Y:S01]  /*0eb0*/  @P1 IADD3 R154, R153.reuse, -0x20, RZ ;  /* 0xffffffe0999a1810 */ /* 0x040fe20007ffe0ff */
[----:B------:R-:W-:-:S03]  /*0ec0*/  IMAD.IADD R153, R153, 0x1, R19 ;  /* 0x0000000199997824 */ /* 0x000fc600078e0213 */
[----:B------:R-:W-:Y:S01]  /*0ed0*/  IADD3 R19, R19, R154, RZ ;  /* 0x0000009a13137210 */ /* 0x000fe20007ffe0ff */
[C---:B------:R-:W-:Y:S02]  /*0ee0*/  VIADD R18, R154.reuse, 0x6000 ;  /* 0x000060009a127836 */ /* 0x040fe40000000000 */
[----:B-1----:R-:W-:-:S07]  /*0ef0*/  VIADD R17, R154, 0xc000 ;  /* 0x0000c0009a117836 */ /* 0x002fce0000000000 */
.L_x_31:
[C---:B------:R-:W-:Y:S01]  /*0f00*/  VIADD R0, R2.reuse, 0xffffff80 ;  /* 0xffffff8002007836 */ /* 0x040fe20000000000 */
[----:B------:R-:W-:Y:S01]  /*0f10*/  IADD3 R3, R2, -0x80, RZ ;  /* 0xffffff8002037810 */ /* 0x000fe20007ffe0ff */
[----:B------:R-:W1:Y:S01]  /*0f20*/  LDC R121, c[0x0][0x2e0] ;  /* 0x0000b800ff797b82 */ /* 0x000e620000000800 */
[----:B------:R-:W-:Y:S01]  /*0f30*/  ULDC.64 UR6, c[0x0][0x3f8] ;  /* 0x0000fe0000067ab9 */ /* 0x000fe20000000a00 */
[----:B------:R-:W-:Y:S01]  /*0f40*/  ULDC UR4, c[0x0][0xda8] ;  /* 0x00036a0000047ab9 */ /* 0x000fe20000000800 */
[----:B------:R-:W-:Y:S01]  /*0f50*/  SHF.R.S32.HI R0, RZ, 0x1f, R0 ;  /* 0x0000001fff007819 */ /* 0x000fe20000011400 */
[----:B------:R-:W-:Y:S02]  /*0f60*/  UISETP.NE.U32.AND UP0, UPT, UR6, URZ, UPT ;  /* 0x0000003f0600728c */ /* 0x000fe4000bf05070 */
[----:B------:R-:W-:Y:S01]  /*0f70*/  UISETP.NE.AND UP1, UPT, UR4, 0x1, UPT ;  /* 0x000000010400788c */ /* 0x000fe2000bf25270 */
[----:B------:R-:W-:Y:S01]  /*0f80*/  LEA.HI R0, R0, R3, RZ, 0x7 ;  /* 0x0000000300007211 */ /* 0x000fe200078f38ff */
[----:B------:R-:W-:Y:S01]  /*0f90*/  UISETP.NE.AND.EX UP0, UPT, UR7, URZ, UPT, UP0 ;  /* 0x0000003f0700728c */ /* 0x000fe2000bf05300 */
[----:B------:R-:W-:-:S02]  /*0fa0*/  ULDC UR6, c[0x0][0x404] ;  /* 0x0001010000067ab9 */ /* 0x000fc40000000800 */
[----:B------:R-:W-:Y:S01]  /*0fb0*/  SHF.R.S32.HI R0, RZ, 0x7, R0 ;  /* 0x00000007ff007819 */ /* 0x000fe20000011400 */
[----:B------:R-:W-:Y:S02]  /*0fc0*/  USEL UR6, UR6, 0x1, UP0 ;  /* 0x0000000106067887 */ /* 0x000fe40008000000 */
[----:B------:R-:W-:Y:S02]  /*0fd0*/  UIADD3 UR7, UR40, 0x1e800, URZ ;  /* 0x0001e80028077890 */ /* 0x000fe4000fffe03f */
[----:B------:R2:W3:Y:S01]  /*0fe0*/  SHFL.IDX PT, R22, R0, RZ, 0x1f ;  /* 0x00001fff00167589 */ /* 0x0004e200000e0000 */
[----:B------:R-:W-:Y:S01]  /*0ff0*/  ULDC UR4, c[0x0][0xdb4] ;  /* 0x00036d0000047ab9 */ /* 0x000fe20000000800 */
[----:B------:R-:W-:Y:S02]  /*1000*/  ULOP3.LUT UP0, URZ, UR7, 0x3ff, URZ, 0xc0, !UPT ;  /* 0x000003ff073f7892 */ /* 0x000fe4000f80c03f */
[----:B------:R-:W-:Y:S01]  /*1010*/  UISETP.NE.AND UP2, UPT, UR4, 0x1, UPT ;  /* 0x000000010400788c */ /* 0x000fe2000bf45270 */
[----:B------:R-:W-:-:S02]  /*1020*/  UMOV UR41, UR46 ;  /* 0x0000002e00297c82 */ /* 0x000fc40008000000 */
[----:B------:R-:W-:Y:S01]  /*1030*/  @UP1 ULDC UR4, c[0x0][0xdac] ;  /* 0x00036b0000041ab9 */ /* 0x000fe20000000800 */
[----:B-1----:R-:W-:Y:S01]  /*1040*/  IMAD R121, R121, UR6, RZ ;  /* 0x0000000679797c24 */ /* 0x002fe2000f8e02ff */
[----:B------:R-:W-:Y:S01]  /*1050*/  UIMAD.WIDE.U32 UR4, UR46, UR4, URZ ;  /* 0x000000042e0472a5 */ /* 0x000fe2000f8e003f */
[----:B------:R-:W-:Y:S01]  /*1060*/  PLOP3.LUT P0, PT, PT, PT, UP0, 0x80, 0x0 ;  /* 0x000000000000781c */ /* 0x000fe20003f0f008 */
[----:B------:R-:W-:Y:S01]  /*1070*/  @UP1 ULDC UR6, c[0x0][0xdb0] ;  /* 0x00036c0000061ab9 */ /* 0x000fe20000000800 */
[----:B--2---:R-:W-:Y:S01]  /*1080*/  VIADD R0, R121, 0xbf ;  /* 0x000000bf79007836 */ /* 0x004fe20000000000 */
[----:B------:R-:W-:-:S03]  /*1090*/  @UP1 USHF.R.U32.HI UR41, URZ, UR6, UR5 ;  /* 0x000000063f291299 */ /* 0x000fc60008011605 */
[----:B------:R-:W-:Y:S01]  /*10a0*/  IMAD.HI R0, R0, 0x2aaaaaab, RZ ;  /* 0x2aaaaaab00007827 */ /* 0x000fe200078e02ff */
[----:B------:R-:W-:Y:S02]  /*10b0*/  @UP2 ULDC.64 UR6, c[0x0][0xdb8] ;  /* 0x00036e0000062ab9 */ /* 0x000fe40000000a00 */
[----:B------:R-:W-:Y:S02]  /*10c0*/  UIMAD.WIDE.U32 UR4, UR41, UR6, URZ ;  /* 0x00000006290472a5 */ /* 0x000fe4000f8e003f */
[----:B------:R-:W-:Y:S02]  /*10d0*/  UMOV UR44, UR41 ;  /* 0x00000029002c7c82 */ /* 0x000fe40008000000 */
[----:B------:R-:W-:Y:S01]  /*10e0*/  @UP2 USHF.R.U32.HI UR44, URZ, UR7, UR5 ;  /* 0x000000073f2c2299 */ /* 0x000fe20008011605 */
[----:B---3--:R-:W-:-:S05]  /*10f0*/  IMAD.HI R3, R22, 0x55555556, RZ ;  /* 0x5555555616037827 */ /* 0x008fca00078e02ff */
[----:B------:R-:W-:Y:S02]  /*1100*/  LEA.HI R5, R3, R3, RZ, 0x1 ;  /* 0x0000000303057211 */ /* 0x000fe400078f08ff */
[----:B------:R-:W-:-:S03]  /*1110*/  SHF.R.U32.HI R3, RZ, 0x1f, R0 ;  /* 0x0000001fff037819 */ /* 0x000fc60000011600 */
[----:B------:R-:W-:Y:S01]  /*1120*/  IMAD R24, R5, -0x3, R22 ;  /* 0xfffffffd05187824 */ /* 0x000fe200078e0216 */
[----:B------:R-:W-:-:S05]  /*1130*/  LEA.HI.SX32 R0, R0, R3, 0x1b ;  /* 0x0000000300007211 */ /* 0x000fca00078fdaff */
[----:B------:R1:W-:Y:S01]  /*1140*/  STL [R1+0xc], R0 ;  /* 0x00000c0001007387 */ /* 0x0003e20000100800 */
[----:B------:R-:W-:Y:S05]  /*1150*/  @!P0 BRA `(.L_x_9) ;  /* 0x0000000000408947 */ /* 0x000fea0003800000 */
[----:B-1----:R-:W-:Y:S01]  /*1160*/  MOV R0, 0x0 ;  /* 0x0000000000007802 */ /* 0x002fe20000000f00 */
[----:B------:R-:W-:Y:S01]  /*1170*/  ULDC.64 UR4, c[0x4][0xa8] ;  /* 0x01002a0000047ab9 */ /* 0x000fe20000000a00 */
[----:B------:R-:W-:Y:S01]  /*1180*/  ULDC.64 UR6, c[0x4][0x48] ;  /* 0x0100120000067ab9 */ /* 0x000fe20000000a00 */
[----:B------:R-:W-:Y:S01]  /*1190*/  MOV R4, UR4 ;  /* 0x0000000400047c02 */ /* 0x000fe20008000f00 */
[----:B------:R1:W2:Y:S01]  /*11a0*/  LDC.64 R14, c[0x4][R0] ;  /* 0x01000000000e7b82 */ /* 0x0002a20000000a00 */
[----:B------:R-:W-:Y:S01]  /*11b0*/  IMAD.U32 R5, RZ, RZ, UR5 ;  /* 0x00000005ff057e24 */ /* 0x000fe2000f8e00ff */
[----:B------:R-:W-:Y:S01]  /*11c0*/  ULDC.64 UR4, c[0x4][0xb0] ;  /* 0x01002c0000047ab9 */ /* 0x000fe20000000a00 */
[----:B------:R-:W-:Y:S01]  /*11d0*/  IMAD.U32 R10, RZ, RZ, UR6 ;  /* 0x00000006ff0a7e24 */ /* 0x000fe2000f8e00ff */
[----:B------:R-:W-:Y:S01]  /*11e0*/  MOV R7, UR5 ;  /* 0x0000000500077c02 */ /* 0x000fe20008000f00 */
[----:B------:R-:W-:Y:S01]  /*11f0*/  IMAD.U32 R6, RZ, RZ, UR4 ;  /* 0x00000004ff067e24 */ /* 0x000fe2000f8e00ff */
[----:B------:R-:W-:Y:S01]  /*1200*/  MOV R8, 0x70 ;  /* 0x0000007000087802 */ /* 0x000fe20000000f00 */
[----:B------:R-:W-:-:S02]  /*1210*/  IMAD.U32 R11, RZ, RZ, UR7 ;  /* 0x00000007ff0b7e24 */ /* 0x000fc4000f8e00ff */
[----:B------:R-:W-:Y:S02]  /*1220*/  IMAD.MOV.U32 R12, RZ, RZ, 0x1 ;  /* 0x00000001ff0c7424 */ /* 0x000fe400078e00ff */
[----:B-1----:R-:W-:-:S07]  /*1230*/  IMAD.MOV.U32 R13, RZ, RZ, RZ ;  /* 0x000000ffff0d7224 */ /* 0x002fce00078e00ff */
[----:B------:R-:W-:-:S07]  /*1240*/  LEPC R20, `(.L_x_9) ;  /* 0x000000001014794e */ /* 0x000fce0000000000 */
[----:B--2---:R-:W-:Y:S05]  /*1250*/  CALL.ABS.NOINC R14 ;  /* 0x000000000e007343 */ /* 0x004fea0003c00000 */
.L_x_9:
[----:B------:R-:W2:Y:S01]  /*1260*/  LDL R20, [R1] ;  /* 0x0000000001147983 */ /* 0x000ea20000100800 */
[----:B-1----:R-:W-:-:S04]  /*1270*/  LOP3.LUT R0, R23, 0x1, RZ, 0xc0, !PT ;  /* 0x0000000117007812 */ /* 0x002fc800078ec0ff */
[----:B------:R-:W-:-:S04]  /*1280*/  SHF.L.U32 R0, R0, 0x1f, RZ ;  /* 0x0000001f00007819 */ /* 0x000fc800000006ff */
[----:B------:R-:W1:Y:S01]  /*1290*/  SYNCS.PHASECHK.TRANS64.TRYWAIT P1, [UR40+0x30800], R0 ;  /* 0x03080000ff0075a7 */ /* 0x000e620008020168 */
[----:B--2---:R-:W-:Y:S01]  /*12a0*/  ISETP.NE.AND P0, PT, R20, 0x3, PT ;  /* 0x000000031400780c */ /* 0x004fe20003f05270 */
[----:B-1----:R-:W-:-:S12]  /*12b0*/  @!P1 BRA `(.L_x_10) ;  /* 0x000000a400849947 */ /* 0x002fd80003800000 */
.L_x_87:
[----:B------:R-:W-:Y:S05]  /*12c0*/  @!P0 BRA `(.L_x_11) ;  /* 0x0000000000048947 */ /* 0x000fea0003800000 */
[----:B------:R-:W-:Y:S01]  /*12d0*/  BPT.TRAP 0x1 ;  /* 0x000000040000795c */ /* 0x000fe20000300000 */
.L_x_11:
[----:B------:R-:W-:Y:S01]  /*12e0*/  IMAD.U32 R6, RZ, RZ, UR37 ;  /* 0x00000025ff067e24 */ /* 0x000fe2000f8e00ff */
[----:B-1----:R-:W-:-:S04]  /*12f0*/  MOV R3, UR36 ;  /* 0x0000002400037c02 */ /* 0x002fc80008000f00 */
[----:B------:R-:W-:Y:S02]  /*1300*/  LEA R3, R3, UR40, 0x3 ;  /* 0x0000002803037c11 */ /* 0x000fe4000f8e18ff */
[----:B------:R-:W-:-:S04]  /*1310*/  SHF.L.U32 R6, R6, 0x1f, RZ ;  /* 0x0000001f06067819 */ /* 0x000fc800000006ff */
[----:B------:R1:W2:Y:S01]  /*1320*/  SYNCS.PHASECHK.TRANS64.TRYWAIT P2, [R3+URZ+0x30830], R6 ;  /* 0x03083006030075a7 */ /* 0x0002a2000804017f */
[----:B------:R-:W-:Y:S05]  /*1330*/  @!P0 BRA `(.L_x_12) ;  /* 0x0000000000048947 */ /* 0x000fea0003800000 */
[----:B------:R-:W-:Y:S01]  /*1340*/  BPT.TRAP 0x1 ;  /* 0x000000040000795c */ /* 0x000fe20000300000 */
.L_x_12:
[----:B------:R-:W-:Y:S02]  /*1350*/  LEA R0, R24, UR40, 0xd ;  /* 0x0000002818007c11 */ /* 0x000fe4000f8e68ff */
[----:B------:R-:W-:-:S03]  /*1360*/  LOP3.LUT P1, RZ, R2, 0x7f, RZ, 0xc0, !PT ;  /* 0x0000007f02ff7812 */ /* 0x000fc6000782c0ff */
[----:B------:R-:W-:-:S05]  /*1370*/  VIADD R4, R0, 0xc400 ;  /* 0x0000c40000047836 */ /* 0x000fca0000000000 */
[----:B------:R-:W-:-:S04]  /*1380*/  SHF.R.U32.HI R4, RZ, 0x4, R4 ;  /* 0x00000004ff047819 */ /* 0x000fc80000011604 */
[----:B------:R-:W-:Y:S01]  /*1390*/  LOP3.LUT R4, R4, 0x3fff, RZ, 0xc0, !PT ;  /* 0x00003fff04047812 */ /* 0x000fe200078ec0ff */
[----:B--2---:R-:W-:Y:S06]  /*13a0*/  @P2 BRA `(.L_x_13) ;  /* 0x0000000000082947 */ /* 0x004fec0003800000 */
[----:B------:R-:W2:Y:S02]  /*13b0*/  SYNCS.PHASECHK.TRANS64.TRYWAIT P2, [R3+URZ+0x30830], R6 ;  /* 0x03083006030075a7 */ /* 0x000ea4000804017f */
[----:B--2---:R-:W-:Y:S05]  /*13c0*/  @!P2 BRA `(.L_x_14) ;  /* 0x000000a40058a947 */ /* 0x004fea0003800000 */
.L_x_13:
[----:B------:R-:W-:Y:S05]  /*13d0*/  WARPSYNC.ALL ;  /* 0x0000000000007948 */ /* 0x000fea0003800000 */
[----:B------:R-:W-:Y:S01]  /*13e0*/  MOV R151, RZ ;  /* 0x000000ff00977202 */ /* 0x000fe20000000f00 */
[----:B------:R-:W-:Y:S01]  /*13f0*/  IMAD.MOV.U32 R9, RZ, RZ, 0x40000040 ;  /* 0x40000040ff097424 */ /* 0x000fe200078e00ff */
[----:B------:R-:W-:Y:S01]  /*1400*/  LOP3.LUT R8, R4, 0x10000, RZ, 0xfc, !PT ;  /* 0x0001000004087812 */ /* 0x000fe200078efcff */
[----:B------:R-:W-:-:S03]  /*1410*/  UIADD3 UR4, UR40, 0x12400, URZ ;  /* 0x0001240028047890 */ /* 0x000fc6000fffe03f */
[C---:B------:R-:W-:Y:S01]  /*1420*/  R2UR UR8, R8.reuse ;  /* 0x00000000080872ca */ /* 0x040fe200000e0000 */
[----:B------:R-:W-:Y:S01]  /*1430*/  WARPGROUP.ARRIVE ;  /* 0x00000000000079c5 */ /* 0x000fe20000000000 */
[----:B------:R-:W-:Y:S01]  /*1440*/  R2UR UR9, R9 ;  /* 0x00000000090972ca */ /* 0x000fe200000e0000 */
[----:B------:R-:W-:Y:S01]  /*1450*/  USHF.R.U32.HI UR4, URZ, 0x4, UR4 ;  /* 0x000000043f047899 */ /* 0x000fe20008011604 */
[----:B------:R-:W-:Y:S01]  /*1460*/  R2UR UR16, R8 ;  /* 0x00000000081072ca */ /* 0x000fe200000e0000 */
[----:B------:R-:W-:Y:S01]  /*1470*/  UMOV UR11, 0x40000040 ;  /* 0x40000040000b7882 */ /* 0x000fe20000000000 */
[----:B------:R-:W-:Y:S01]  /*1480*/  UMOV UR13, 0x40000040 ;  /* 0x40000040000d7882 */ /* 0x000fe20000000000 */
[----:B------:R-:W-:Y:S01]  /*1490*/  ULOP3.LUT UR4, UR4, 0x3fff, URZ, 0xc0, !UPT ;  /* 0x00003fff04047892 */ /* 0x000fe2000f8ec03f */
[C---:B------:R-:W-:Y:S01]  /*14a0*/  VIADD R123, R121.reuse, 0xbf ;  /* 0x000000bf797b7836 */ /* 0x040fe20000000000 */
[----:B------:R-:W-:Y:S01]  /*14b0*/  UMOV UR15, 0x40000040 ;  /* 0x40000040000f7882 */ /* 0x000fe20000000000 */
[----:B------:R-:W-:Y:S01]  /*14c0*/  UMOV UR17, 0x40000040 ;  /* 0x4000004000117882 */ /* 0x000fe20000000000 */
[----:B------:R-:W-:Y:S01]  /*14d0*/  ULOP3.LUT UR4, UR4, 0x10000, URZ, 0xfc, !UPT ;  /* 0x0001000004047892 */ /* 0x000fe2000f8efc3f */
[----:B------:R-:W-:Y:S01]  /*14e0*/  IADD3 R122, R121, 0xbf, RZ ;  /* 0x000000bf797a7810 */ /* 0x000fe20007ffe0ff */
[----:B------:R-:W-:Y:S01]  /*14f0*/  UMOV UR19, 0x40000040 ;  /* 0x4000004000137882 */ /* 0x000fe20000000000 */
[----:B------:R-:W-:Y:S01]  /*1500*/  ULDC UR5, c[0x0][0x9d8] ;  /* 0x0002760000057ab9 */ /* 0x000fe20000000800 */
[----:B------:R-:W-:Y:S01]  /*1510*/  UIMAD UR6, UR36, 0x600, UR4 ;  /* 0x00000600240678a4 */ /* 0x000fe2000f8e0204 */
[----:B------:R-:W-:Y:S01]  /*1520*/  IMAD.HI R123, R123, 0x2aaaaaab, RZ ;  /* 0x2aaaaaab7b7b7827 */ /* 0x000fe200078e02ff */
[----:B------:R-:W-:Y:S01]  /*1530*/  UIADD3 UR12, UR16, 0x4, URZ ;  /* 0x00000004100c7890 */ /* 0x000fe2000fffe03f */
[----:B------:R-:W-:Y:S01]  /*1540*/  P2R R120, PR, RZ, 0x1 ;  /* 0x00000001ff787803 */ /* 0x000fe20000000000 */
[----:B------:R-:W-:Y:S01]  /*1550*/  UIADD3 UR14, UR6, 0x4, URZ ;  /* 0x00000004060e7890 */ /* 0x000fe2000fffe03f */
[----:B------:R-:W-:Y:S01]  /*1560*/  IMAD.HI R122, R122, 0x2aaaaaab, RZ ;  /* 0x2aaaaaab7a7a7827 */ /* 0x000fe200078e02ff */
[----:B------:R-:W-:Y:S01]  /*1570*/  UIADD3 UR18, UR6, 0x6, URZ ;  /* 0x0000000606127890 */ /* 0x000fe2000fffe03f */
[----:B------:R-:W-:Y:S01]  /*1580*/  SHF.R.U32.HI R123, RZ, 0x1f, R123 ;  /* 0x0000001fff7b7819 */ /* 0x000fe2000001167b */
[----:B------:R-:W-:Y:S01]  /*1590*/  UMOV UR10, UR6 ;  /* 0x00000006000a7c82 */ /* 0x000fe20008000000 */
[--C-:B------:R-:W-:Y:S01]  /*15a0*/  IMAD.MOV.U32 R149, RZ, RZ, R151.reuse ;  /* 0x000000ffff957224 */ /* 0x100fe200078e0097 */
[----:B------:R-:W-:Y:S01]  /*15b0*/  HGMMA.64x192x16.F32 R24, gdesc[UR8], RZ, !UPT, gsb0 ;  /* 0x02e00000081879f0 */ /* 0x000fe2000c0008ff */
[----:B------:R-:W-:Y:S01]  /*15c0*/  UIADD3 UR8, UR16, 0x2, URZ ;  /* 0x0000000210087890 */ /* 0x000fe2000fffe03f */
[----:B------:R-:W-:Y:S01]  /*15d0*/  LEA.HI.SX32 R122, R122, R123, 0x1b ;  /* 0x0000007b7a7a7211 */ /* 0x000fe200078fdaff */
[----:B------:R-:W-:Y:S01]  /*15e0*/  UIADD3 UR10, UR6, 0x2, URZ ;  /* 0x00000002060a7890 */ /* 0x000fe2000fffe03f */
[--C-:B------:R-:W-:Y:S01]  /*15f0*/  IMAD.MOV.U32 R147, RZ, RZ, R151.reuse ;  /* 0x000000ffff937224 */ /* 0x100fe200078e0097 */
[----:B------:R-:W-:Y:S01]  /*1600*/  UMOV UR9, 0x40000040 ;  /* 0x4000004000097882 */ /* 0x000fe20000000000 */
[----:B------:R-:W-:Y:S01]  /*1610*/  UMOV UR11, 0x40000040 ;  /* 0x40000040000b7882 */ /* 0x000fe20000000000 */
[----:B------:R-:W-:Y:S01]  /*1620*/  UIADD3 UR16, UR16, 0x6, URZ ;  /* 0x0000000610107890 */ /* 0x000fe2000fffe03f */
[-C--:B------:R-:W-:Y:S01]  /*1630*/  MOV R145, R151.reuse ;  /* 0x0000009700917202 */ /* 0x080fe20000000f00 */
[----:B------:R-:W-:Y:S01]  /*1640*/  ULDC UR6, c[0x0][0x988] ;  /* 0x0002620000067ab9 */ /* 0x000fe20000000800 */
[--C-:B------:R-:W-:Y:S01]  /*1650*/  IMAD.MOV.U32 R143, RZ, RZ, R151.reuse ;  /* 0x000000ffff8f7224 */ /* 0x100fe200078e0097 */
[-C--:B------:R-:W-:Y:S01]  /*1660*/  MOV R139, R151.reuse ;  /* 0x00000097008b7202 */ /* 0x080fe20000000f00 */
[--C-:B------:R-:W-:Y:S01]  /*1670*/  IMAD.MOV.U32 R141, RZ, RZ, R151.reuse ;  /* 0x000000ffff8d7224 */ /* 0x100fe200078e0097 */
[-C--:B------:R-:W-:Y:S01]  /*1680*/  MOV R133, R151.reuse ;  /* 0x0000009700857202 */ /* 0x080fe20000000f00 */
[--C-:B------:R-:W-:Y:S01]  /*1690*/  IMAD.MOV.U32 R137, RZ, RZ, R151.reuse ;  /* 0x000000ffff897224 */ /* 0x100fe200078e0097 */
[----:B------:R-:W-:Y:S01]  /*16a0*/  MOV R127, R151 ;  /* 0x00000097007f7202 */ /* 0x000fe20000000f00 */
[----:B------:R-:W-:-:S02]  /*16b0*/  IMAD.MOV.U32 R135, RZ, RZ, R151 ;  /* 0x000000ffff877224 */ /* 0x000fc400078e0097 */
[--C-:B------:R-:W-:Y:S02]  /*16c0*/  IMAD.MOV.U32 R131, RZ, RZ, R151.reuse ;  /* 0x000000ffff837224 */ /* 0x100fe400078e0097 */
[--C-:B------:R-:W-:Y:S02]  /*16d0*/  IMAD.MOV.U32 R129, RZ, RZ, R151.reuse ;  /* 0x000000ffff817224 */ /* 0x100fe400078e0097 */
[--C-:B------:R-:W-:Y:S02]  /*16e0*/  IMAD.MOV.U32 R125, RZ, RZ, R151.reuse ;  /* 0x000000ffff7d7224 */ /* 0x100fe400078e0097 */
[----:B------:R-:W-:Y:S01]  /*16f0*/  IMAD.MOV.U32 R123, RZ, RZ, R151 ;  /* 0x000000ffff7b7224 */ /* 0x000fe200078e0097 */
[----:B------:R-:W-:Y:S02]  /*1700*/  WARPGROUP.DEPBAR.LE gsb0, 0x0 ;  /* 0x00008000000079c5 */ /* 0x000fe40000010000 */
[----:B------:R-:W-:-:S06]  /*1710*/  WARPGROUP.ARRIVE ;  /* 0x00000000000079c5 */ /* 0x000fcc0000000000 */
[----:B------:R-:W-:Y:S03]  /*1720*/  HGMMA.64x192x16.F32 R24, gdesc[UR8], R24, gsb0 ;  /* 0x02e00000081879f0 */ /* 0x000fe60008000818 */
[----:B------:R-:W-:Y:S02]  /*1730*/  WARPGROUP.DEPBAR.LE gsb0, 0x0 ;  /* 0x00008000000079c5 */ /* 0x000fe40000010000 */
[----:B------:R-:W-:-:S15]  /*1740*/  WARPGROUP.ARRIVE ;  /* 0x00000000000079c5 */ /* 0x000fde0000000000 */
[----:B------:R-:W-:Y:S03]  /*1750*/  HGMMA.64x192x16.F32 R24, gdesc[UR12], R24, gsb0 ;  /* 0x02e000000c1879f0 */ /* 0x000fe60008000818 */
[----:B------:R-:W-:Y:S02]  /*1760*/  WARPGROUP.DEPBAR.LE gsb0, 0x0 ;  /* 0x00008000000079c5 */ /* 0x000fe40000010000 */
[----:B------:R-:W-:-:S15]  /*1770*/  WARPGROUP.ARRIVE ;  /* 0x00000000000079c5 */ /* 0x000fde0000000000 */
[----:B------:R-:W-:Y:S03]  /*1780*/  HGMMA.64x192x16.F32 R24, gdesc[UR16], R24, gsb0 ;  /* 0x02e00000101879f0 */ /* 0x000fe60008000818 */
[----:B------:R-:W-:Y:S02]  /*1790*/  WARPGROUP.DEPBAR.LE gsb0, 0x0 ;  /* 0x00008000000079c5 */ /* 0x000fe40000010000 */
[----:B------:R-:W-:Y:S01]  /*17a0*/  FMUL.FTZ R10, R28, UR5 ;  /* 0x000000051c0a7c20 */ /* 0x000fe20008410000 */
[----:B------:R-:W-:Y:S01]  /*17b0*/  FMUL.FTZ R12, R30, UR5 ;  /* 0x000000051e0c7c20 */ /* 0x000fe20008410000 */
[----:B-12---:R-:W-:Y:S01]  /*17c0*/  FMUL.FTZ R6, R26, UR5 ;  /* 0x000000051a067c20 */ /* 0x006fe20008410000 */
[----:B------:R-:W-:Y:S01]  /*17d0*/  FMUL.FTZ R7, R27, UR5 ;  /* 0x000000051b077c20 */ /* 0x000fe20008410000 */
[----:B------:R-:W-:Y:S01]  /*17e0*/  FMUL.FTZ R5, R25, UR5 ;  /* 0x0000000519057c20 */ /* 0x000fe20008410000 */
[----:B------:R-:W-:Y:S01]  /*17f0*/  FMUL.FTZ R14, R32, UR5 ;  /* 0x00000005200e7c20 */ /* 0x000fe20008410000 */
[----:B------:R-:W-:Y:S01]  /*1800*/  FMUL.FTZ R25, R37, UR5 ;  /* 0x0000000525197c20 */ /* 0x000fe20008410000 */
[----:B------:R-:W1:Y:S01]  /*1810*/  MUFU.TANH R10, R10 ;  /* 0x0000000a000a7308 */ /* 0x000e620000002400 */
[----:B------:R-:W-:Y:S01]  /*1820*/  FMUL.FTZ R32, R44, UR5 ;  /* 0x000000052c207c20 */ /* 0x000fe20008410000 */
[----:B------:R-:W-:Y:S01]  /*1830*/  FMUL.FTZ R44, R56, UR5 ;  /* 0x00000005382c7c20 */ /* 0x000fe20008410000 */
[----:B------:R-:W-:Y:S01]  /*1840*/  FMUL.FTZ R56, R68, UR5 ;  /* 0x0000000544387c20 */ /* 0x000fe20008410000 */
[----:B------:R-:W-:Y:S01]  /*1850*/  FMUL.FTZ R27, R39, UR5 ;  /* 0x00000005271b7c20 */ /* 0x000fe20008410000 */
[----:B------:R-:W-:Y:S01]  /*1860*/  FMUL.FTZ R68, R80, UR5 ;  /* 0x0000000550447c20 */ /* 0x000fe20008410000 */
[----:B------:R-:W-:Y:S01]  /*1870*/  FMUL.FTZ R13, R31, UR5 ;  /* 0x000000051f0d7c20 */ /* 0x000fe20008410000 */
[----:B------:R-:W-:Y:S01]  /*1880*/  IMAD.IADD R80, R156, 0x1, R121 ;  /* 0x000000019c507824 */ /* 0x000fe200078e0279 */
[----:B------:R-:W2:Y:S01]  /*1890*/  MUFU.TANH R12, R12 ;  /* 0x0000000c000c7308 */ /* 0x000ea20000002400 */
[----:B------:R-:W-:Y:S01]  /*18a0*/  FMUL.FTZ R20, R34, UR5 ;  /* 0x0000000522147c20 */ /* 0x000fe20008410000 */
[----:B------:R-:W-:Y:S01]  /*18b0*/  FMUL.FTZ R4, R24, UR5 ;  /* 0x0000000518047c20 */ /* 0x000fe20008410000 */
[----:B------:R-:W-:-:S02]  /*18c0*/  IMAD R80, R122, -0xc0, R80 ;  /* 0xffffff407a507824 */ /* 0x000fc400078e0250 */
[----:B------:R-:W-:Y:S01]  /*18d0*/  FMUL.FTZ R11, R29, UR5 ;  /* 0x000000051d0b7c20 */ /* 0x000fe20008410000 */
[----:B------:R-:W-:Y:S01]  /*18e0*/  FMUL.FTZ R29, R41, UR5 ;  /* 0x00000005291d7c20 */ /* 0x000fe20008410000 */
[----:B------:R-:W-:Y:S01]  /*18f0*/  FMUL.FTZ R21, R35, UR5 ;  /* 0x0000000523157c20 */ /* 0x000fe20008410000 */
[----:B------:R-:W-:Y:S01]  /*1900*/  FMUL.FTZ R15, R33, UR5 ;  /* 0x00000005210f7c20 */ /* 0x000fe20008410000 */
[----:B------:R-:W3:Y:S01]  /*1910*/  MUFU.TANH R6, R6 ;  /* 0x0000000600067308 */ /* 0x000ee20000002400 */
[----:B------:R-:W-:Y:S01]  /*1920*/  ISETP.GT.AND P3, PT, R80, 0x8, PT ;  /* 0x000000085000780c */ /* 0x000fe20003f64270 */
[----:B------:R-:W-:Y:S01]  /*1930*/  FMUL.FTZ R26, R38, UR5 ;  /* 0x00000005261a7c20 */ /* 0x000fe20008410000 */
[C---:B------:R-:W-:Y:S01]  /*1940*/  ISETP.GT.AND P4, PT, R80.reuse, RZ, PT ;  /* 0x000000ff5000720c */ /* 0x040fe20003f84270 */
[----:B------:R-:W-:Y:S01]  /*1950*/  FMUL.FTZ R33, R45, UR5 ;  /* 0x000000052d217c20 */ /* 0x000fe20008410000 */
[----:B------:R-:W-:Y:S01]  /*1960*/  ISETP.GT.AND P2, PT, R80, 0x1, PT ;  /* 0x000000015000780c */ /* 0x000fe20003f44270 */
[----:B------:R-:W-:Y:S01]  /*1970*/  FMUL.FTZ R45, R57, UR5 ;  /* 0x00000005392d7c20 */ /* 0x000fe20008410000 */
[----:B-1----:R-:W-:Y:S01]  /*1980*/  FSEL R10, R10, -INF , P3 ;  /* 0xff8000000a0a7808 */ /* 0x002fe20001800000 */
[----:B------:R-:W1:Y:S01]  /*1990*/  MUFU.TANH R7, R7 ;  /* 0x0000000700077308 */ /* 0x000e620000002400 */
[----:B--2---:R-:W-:Y:S01]  /*19a0*/  FSEL R12, R12, -INF , P3 ;  /* 0xff8000000c0c7808 */ /* 0x004fe20001800000 */
[----:B------:R-:W-:Y:S01]  /*19b0*/  FMUL.FTZ R57, R69, UR5 ;  /* 0x0000000545397c20 */ /* 0x000fe20008410000 */
[----:B------:R-:W-:Y:S01]  /*19c0*/  ISETP.GT.AND P3, PT, R80, 0x19, PT ;  /* 0x000000195000780c */ /* 0x000fe20003f64270 */
[----:B------:R-:W-:Y:S01]  /*19d0*/  FMUL.FTZ R69, R81, UR5 ;  /* 0x0000000551457c20 */ /* 0x000fe20008410000 */
[----:B------:R-:W-:Y:S01]  /*19e0*/  FMUL.FTZ R35, R47, UR5 ;  /* 0x000000052f237c20 */ /* 0x000fe20008410000 */
[----:B------:R-:W-:Y:S01]  /*19f0*/  FMUL.FTZ R81, R92, UR5 ;  /* 0x000000055c517c20 */ /* 0x000fe20008410000 */
[----:B------:R-:W-:Y:S01]  /*1a00*/  FMUL.FTZ R24, R36, UR5 ;  /* 0x0000000524187c20 */ /* 0x000fe20008410000 */
[----:B------:R-:W2:Y:S01]  /*1a10*/  MUFU.TANH R25, R25 ;  /* 0x0000001900197308 */ /* 0x000ea20000002400 */
[----:B---3--:R-:W-:Y:S01]  /*1a20*/  FSEL R6, R6, -INF , P4 ;  /* 0xff80000006067808 */ /* 0x008fe20002000000 */
[----:B------:R-:W-:Y:S01]  /*1a30*/  FMUL.FTZ R47, R59, UR5 ;  /* 0x000000053b2f7c20 */ /* 0x000fe20008410000 */
[----:B------:R-:W-:Y:S01]  /*1a40*/  FMUL.FTZ R31, R43, UR5 ;  /* 0x000000052b1f7c20 */ /* 0x000fe20008410000 */
[----:B------:R-:W-:Y:S01]  /*1a50*/  FMUL.FTZ R36, R48, UR5 ;  /* 0x0000000530247c20 */ /* 0x000fe20008410000 */
[----:B------:R-:W-:Y:S01]  /*1a60*/  FMUL.FTZ R59, R71, UR5 ;  /* 0x00000005473b7c20 */ /* 0x000fe20008410000 */
[----:B------:R-:W-:Y:S01]  /*1a70*/  ISETP.GT.AND P6, PT, R80, 0x9, PT ;  /* 0x000000095000780c */ /* 0x000fe20003fc4270 */
[----:B------:R-:W-:Y:S01]  /*1a80*/  FMUL.FTZ R30, R42, UR5 ;  /* 0x000000052a1e7c20 */ /* 0x000fe20008410000 */
[----:B------:R-:W3:Y:S01]  /*1a90*/  MUFU.TANH R27, R27 ;  /* 0x0000001b001b7308 */ /* 0x000ee20000002400 */
[----:B-1----:R-:W-:Y:S01]  /*1aa0*/  FSEL R7, R7, -INF , P2 ;  /* 0xff80000007077808 */ /* 0x002fe20001000000 */
[----:B------:R-:W-:Y:S01]  /*1ab0*/  FMUL.FTZ R48, R60, UR5 ;  /* 0x000000053c307c20 */ /* 0x000fe20008410000 */
[----:B------:R-:W-:Y:S01]  /*1ac0*/  FMUL.FTZ R71, R83, UR5 ;  /* 0x0000000553477c20 */ /* 0x000fe20008410000 */
[----:B------:R-:W-:Y:S01]  /*1ad0*/  FMUL.FTZ R60, R72, UR5 ;  /* 0x00000005483c7c20 */ /* 0x000fe20008410000 */
[----:B------:R-:W-:Y:S01]  /*1ae0*/  ISETP.GT.AND P5, PT, R80, 0x10, PT ;  /* 0x000000105000780c */ /* 0x000fe20003fa4270 */
[----:B------:R-:W-:Y:S01]  /*1af0*/  FMUL.FTZ R83, R94, UR5 ;  /* 0x000000055e537c20 */ /* 0x000fe20008410000 */
[----:B------:R-:W-:Y:S01]  /*1b00*/  FMUL.FTZ R72, R84, UR5 ;  /* 0x0000000554487c20 */ /* 0x000fe20008410000 */
[----:B------:R-:W1:Y:S01]  /*1b10*/  MUFU.TANH R13, R13 ;  /* 0x0000000d000d7308 */ /* 0x000e620000002400 */
[----:B--2---:R-:W-:Y:S01]  /*1b20*/  FSEL R92, R25, -INF , P3 ;  /* 0xff800000195c7808 */ /* 0x004fe20001800000 */
[----:B------:R-:W-:Y:S01]  /*1b30*/  FMUL.FTZ R42, R54, UR5 ;  /* 0x00000005362a7c20 */ /* 0x000fe20008410000 */
[----:B------:R-:W-:Y:S01]  /*1b40*/  FMNMX.FTZ R25, R6, R7, !PT ;  /* 0x0000000706197209 */ /* 0x000fe20007810000 */
[----:B------:R-:W-:Y:S01]  /*1b50*/  FMUL.FTZ R34, R46, UR5 ;  /* 0x000000052e227c20 */ /* 0x000fe20008410000 */
[----:B------:R-:W-:Y:S01]  /*1b60*/  FMUL.FTZ R54, R66, UR5 ;  /* 0x0000000542367c20 */ /* 0x000fe20008410000 */
[----:B------:R-:W-:Y:S01]  /*1b70*/  FMUL.FTZ R66, R78, UR5 ;  /* 0x000000054e427c20 */ /* 0x000fe20008410000 */
[----:B------:R-:W-:Y:S01]  /*1b80*/  FMUL.FTZ R78, R90, UR5 ;  /* 0x000000055a4e7c20 */ /* 0x000fe20008410000 */
[----:B------:R-:W2:Y:S01]  /*1b90*/  MUFU.TANH R14, R14 ;  /* 0x0000000e000e7308 */ /* 0x000ea20000002400 */
[----:B---3--:R-:W-:Y:S01]  /*1ba0*/  FSEL R94, R27, -INF , P3 ;  /* 0xff8000001b5e7808 */ /* 0x008fe20001800000 */
[----:B------:R-:W-:Y:S01]  /*1bb0*/  FMUL.FTZ R38, R50, UR5 ;  /* 0x0000000532267c20 */ /* 0x000fe20008410000 */
[----:B------:R-:W-:Y:S01]  /*1bc0*/  FMNMX.FTZ R27, R12, R25, !PT ;  /* 0x000000190c1b7209 */ /* 0x000fe20007810000 */
[----:B------:R-:W-:Y:S01]  /*1bd0*/  FMUL.FTZ R28, R40, UR5 ;  /* 0x00000005281c7c20 */ /* 0x000fe20008410000 */
[----:B------:R-:W-:Y:S01]  /*1be0*/  FMUL.FTZ R50, R62, UR5 ;  /* 0x000000053e327c20 */ /* 0x000fe20008410000 */
[----:B------:R-:W-:Y:S01]  /*1bf0*/  FMUL.FTZ R62, R74, UR5 ;  /* 0x000000054a3e7c20 */ /* 0x000fe20008410000 */
[----:B------:R-:W-:Y:S01]  /*1c00*/  FMUL.FTZ R74, R86, UR5 ;  /* 0x00000005564a7c20 */ /* 0x000fe20008410000 */
[----:B------:R-:W3:Y:S01]  /*1c10*/  MUFU.TANH R20, R20 ;  /* 0x0000001400147308 */ /* 0x000ee20000002400 */
[----:B-1----:R-:W-:Y:S01]  /*1c20*/  FSEL R84, R13, -INF , P6 ;  /* 0xff8000000d547808 */ /* 0x002fe20003000000 */
[----:B------:R-:W-:Y:S01]  /*1c30*/  FMUL.FTZ R13, R96, UR5 ;  /* 0x00000005600d7c20 */ /* 0x000fe20008410000 */
[----:B------:R-:W-:Y:S01]  /*1c40*/  FMUL.FTZ R39, R51, UR5 ;  /* 0x0000000533277c20 */ /* 0x000fe20008410000 */
[----:B------:R-:W-:Y:S01]  /*1c50*/  FMUL.FTZ R40, R52, UR5 ;  /* 0x0000000534287c20 */ /* 0x000fe20008410000 */
[----:B------:R-:W-:Y:S01]  /*1c60*/  FMNMX.FTZ R27, R84, R27, !PT ;  /* 0x0000001b541b7209 */ /* 0x000fe20007810000 */
[----:B------:R-:W-:Y:S01]  /*1c70*/  FMUL.FTZ R52, R64, UR5 ;  /* 0x0000000540347c20 */ /* 0x000fe20008410000 */
[----:B------:R-:W-:Y:S01]  /*1c80*/  FMUL.FTZ R64, R76, UR5 ;  /* 0x000000054c407c20 */ /* 0x000fe20008410000 */
[----:B------:R-:W1:Y:S01]  /*1c90*/  MUFU.TANH R4, R4 ;  /* 0x0000000400047308 */ /* 0x000e620000002400 */
[----:B--2---:R-:W-:Y:S01]  /*1ca0*/  FSEL R14, R14, -INF , P5 ;  /* 0xff8000000e0e7808 */ /* 0x004fe20002800000 */
[----:B------:R-:W-:Y:S01]  /*1cb0*/  FMUL.FTZ R76, R88, UR5 ;  /* 0x00000005584c7c20 */ /* 0x000fe20008410000 */
[----:B------:R-:W-:Y:S01]  /*1cc0*/  FMUL.FTZ R43, R55, UR5 ;  /* 0x00000005372b7c20 */ /* 0x000fe20008410000 */
[----:B------:R-:W-:Y:S01]  /*1cd0*/  FMUL.FTZ R37, R49, UR5 ;  /* 0x0000000531257c20 */ /* 0x000fe20008410000 */
[----:B------:R-:W-:Y:S01]  /*1ce0*/  FMUL.FTZ R46, R58, UR5 ;  /* 0x000000053a2e7c20 */ /* 0x000fe20008410000 */
[----:B------:R-:W-:Y:S01]  /*1cf0*/  ISETP.GT.AND P3, PT, R80, 0x30, PT ;  /* 0x000000305000780c */ /* 0x000fe20003f64270 */
[----:B------:R-:W-:Y:S01]  /*1d00*/  FMUL.FTZ R41, R53, UR5 ;  /* 0x0000000535297c20 */ /* 0x000fe20008410000 */
[----:B------:R-:W2:Y:S01]  /*1d10*/  MUFU.TANH R5, R5 ;  /* 0x0000000500057308 */ /* 0x000ea20000002400 */
[----:B---3--:R-:W-:Y:S01]  /*1d20*/  FSEL R20, R20, -INF , P5 ;  /* 0xff80000014147808 */ /* 0x008fe20002800000 */
[----:B------:R-:W-:Y:S01]  /*1d30*/  FMUL.FTZ R51, R63, UR5 ;  /* 0x000000053f337c20 */ /* 0x000fe20008410000 */
[----:B------:R-:W-:Y:S01]  /*1d40*/  ISETP.GT.AND P5, PT, R80, 0x21, PT ;  /* 0x000000215000780c */ /* 0x000fe20003fa4270 */
[----:B------:R-:W-:Y:S01]  /*1d50*/  FMUL.FTZ R55, R67, UR5 ;  /* 0x0000000543377c20 */ /* 0x000fe20008410000 */
[----:B------:R-:W-:Y:S01]  /*1d60*/  FMUL.FTZ R58, R70, UR5 ;  /* 0x00000005463a7c20 */ /* 0x000fe20008410000 */
[----:B------:R-:W-:Y:S01]  /*1d70*/  FMUL.FTZ R49, R61, UR5 ;  /* 0x000000053d317c20 */ /* 0x000fe20008410000 */
[----:B------:R-:W-:Y:S01]  /*1d80*/  FMUL.FTZ R53, R65, UR5 ;  /* 0x0000000541357c20 */ /* 0x000fe20008410000 */
[----:B------:R-:W3:Y:S01]  /*1d90*/  MUFU.TANH R29, R29 ;  /* 0x0000001d001d7308 */ /* 0x000ee20000002400 */
[----:B-1----:R-:W-:Y:S01]  /*1da0*/  FSEL R4, R4, -INF , P4 ;  /* 0xff80000004047808 */ /* 0x002fe20002000000 */
[----:B------:R-:W-:Y:S01]  /*1db0*/  FMUL.FTZ R63, R75, UR5 ;  /* 0x000000054b3f7c20 */ /* 0x000fe20008410000 */
[----:B------:R-:W-:Y:S01]  /*1dc0*/  ISETP.GT.AND P4, PT, R80, 0x11, PT ;  /* 0x000000115000780c */ /* 0x000fe20003f84270 */
[----:B------:R-:W-:Y:S01]  /*1dd0*/  FMUL.FTZ R61, R73, UR5 ;  /* 0x00000005493d7c20 */ /* 0x000fe20008410000 */
[----:B------:R-:W-:Y:S01]  /*1de0*/  FMUL.FTZ R70, R82, UR5 ;  /* 0x0000000552467c20 */ /* 0x000fe20008410000 */
[----:B------:R-:W-:Y:S01]  /*1df0*/  FMUL.FTZ R67, R79, UR5 ;  /* 0x000000054f437c20 */ /* 0x000fe20008410000 */
[----:B------:R-:W-:Y:S01]  /*1e00*/  FMUL.FTZ R65, R77, UR5 ;  /* 0x000000054d417c20 */ /* 0x000fe20008410000 */
        /* <DEDUP_REMOVED lines=21> */
[----:B------:R-:W-:-:S03]  /*1f60*/  FMNMX.FTZ R29, R90, R29, !PT ;  /* 0x0000001d5a1d7209 */ /* 0x000fc60007810000 */
[----:B------:R-:W1:Y:S01]  /*1f70*/  MUFU.TANH R31, R31 ;  /* 0x0000001f001f7308 */ /* 0x000e620000002400 */
[----:B--2---:R-:W-:-:S04]  /*1f80*/  FSEL R26, R26, -INF , P2 ;  /* 0xff8000001a1a7808 */ /* 0x004fc80001000000 */
[----:B------:R-:W-:-:S03]  /*1f90*/  FMNMX.FTZ R29, R26, R29, !PT ;  /* 0x0000001d1a1d7209 */ /* 0x000fc60007810000 */
[----:B------:R-:W2:Y:S01]  /*1fa0*/  MUFU.TANH R30, R30 ;  /* 0x0000001e001e7308 */ /* 0x000ea20000002400 */
[----:B---3--:R-:W-:Y:S01]  /*1fb0*/  FSEL R86, R11, -INF , P6 ;  /* 0xff8000000b567808 */ /* 0x008fe20003000000 */
[----:B------:R-:W-:Y:S01]  /*1fc0*/  FMUL.FTZ R11, R95, UR5 ;  /* 0x000000055f0b7c20 */ /* 0x000fe20008410000 */
[----:B------:R-:W-:Y:S01]  /*1fd0*/  ISETP.GT.AND P6, PT, R80, 0x20, PT ;  /* 0x000000205000780c */ /* 0x000fe20003fc4270 */
[----:B------:R-:W-:-:S04]  /*1fe0*/  FMUL.FTZ R95, R109, UR5 ;  /* 0x000000056d5f7c20 */ /* 0x000fc80008410000 */
[----:B------:R-:W3:Y:S01]  /*1ff0*/  MUFU.TANH R15, R15 ;  /* 0x0000000f000f7308 */ /* 0x000ee20000002400 */
[----:B-1----:R-:W-:Y:S02]  /*2000*/  FSEL R122, R31, -INF , P5 ;  /* 0xff8000001f7a7808 */ /* 0x002fe40002800000 */
[----:B------:R-:W-:Y:S01]  /*2010*/  FMNMX.FTZ R31, R94, R29, !PT ;  /* 0x0000001d5e1f7209 */ /* 0x000fe20007810000 */
[----:B------:R-:W-:Y:S01]  /*2020*/  FMUL.FTZ R29, R101, UR5 ;  /* 0x00000005651d7c20 */ /* 0x000fe20008410000 */
[----:B------:R-:W-:Y:S01]  /*2030*/  ISETP.GT.AND P5, PT, R80, 0x38, PT ;  /* 0x000000385000780c */ /* 0x000fe20003fa4270 */
[----:B------:R-:W-:Y:S02]  /*2040*/  FMUL.FTZ R101, R117, UR5 ;  /* 0x0000000575657c20 */ /* 0x000fe40008410000 */
[----:B------:R-:W1:Y:S01]  /*2050*/  MUFU.TANH R24, R24 ;  /* 0x0000001800187308 */ /* 0x000e620000002400 */
[----:B--2---:R-:W-:-:S04]  /*2060*/  FSEL R30, R30, -INF , P6 ;  /* 0xff8000001e1e7808 */ /* 0x004fc80003000000 */
[----:B------:R-:W-:-:S03]  /*2070*/  FMNMX.FTZ R31, R30, R31, !PT ;  /* 0x0000001f1e1f7209 */ /* 0x000fc60007810000 */
[----:B------:R-:W2:Y:S01]  /*2080*/  MUFU.TANH R34, R34 ;  /* 0x0000002200227308 */ /* 0x000ea20000002400 */
[----:B---3--:R-:W-:Y:S01]  /*2090*/  FSEL R88, R15, -INF , P4 ;  /* 0xff8000000f587808 */ /* 0x008fe20002000000 */
[----:B------:R-:W-:Y:S01]  /*20a0*/  FMUL.FTZ R15, R97, UR5 ;  /* 0x00000005610f7c20 */ /* 0x000fe20008410000 */
[----:B------:R-:W-:Y:S01]  /*20b0*/  ISETP.GT.AND P4, PT, R80, 0x28, PT ;  /* 0x000000285000780c */ /* 0x000fe20003f84270 */
[----:B------:R-:W-:Y:S01]  /*20c0*/  FMUL.FTZ R97, R113, UR5 ;  /* 0x0000000571617c20 */ /* 0x000fe20008410000 */
[----:B------:R-:W-:-:S03]  /*20d0*/  FMNMX.FTZ R31, R122, R31, !PT ;  /* 0x0000001f7a1f7209 */ /* 0x000fc60007810000 */
[----:B------:R-:W3:Y:S01]  /*20e0*/  MUFU.TANH R33, R33 ;  /* 0x0000002100217308 */ /* 0x000ee20000002400 */
[----:B-1----:R-:W-:Y:S02]  /*20f0*/  FSEL R24, R24, -INF , P2 ;  /* 0xff80000018187808 */ /* 0x002fe40001000000 */
[----:B------:R-:W-:-:S05]  /*2100*/  ISETP.GT.AND P2, PT, R80, 0x29, PT ;  /* 0x000000295000780c */ /* 0x000fca0003f44270 */
[----:B------:R-:W1:Y:S01]  /*2110*/  MUFU.TANH R35, R35 ;  /* 0x0000002300237308 */ /* 0x000e620000002400 */
[----:B--2---:R-:W-:-:S07]  /*2120*/  FSEL R34, R34, -INF , P4 ;  /* 0xff80000022227808 */ /* 0x004fce0002000000 */
[----:B------:R-:W2:Y:S01]  /*2130*/  MUFU.TANH R28, R28 ;  /* 0x0000001c001c7308 */ /* 0x000ea20000002400 */
[----:B---3--:R-:W-:Y:S02]  /*2140*/  FSEL R124, R33, -INF , P2 ;  /* 0xff800000217c7808 */ /* 0x008fe40001000000 */
[----:B------:R-:W-:Y:S01]  /*2150*/  FMNMX.FTZ R33, R34, R31, !PT ;  /* 0x0000001f22217209 */ /* 0x000fe20007810000 */
[----:B------:R-:W-:-:S04]  /*2160*/  FMUL.FTZ R31, R102, UR5 ;  /* 0x00000005661f7c20 */ /* 0x000fc80008410000 */
[----:B------:R-:W3:Y:S01]  /*2170*/  MUFU.TANH R38, R38 ;  /* 0x0000002600267308 */ /* 0x000ee20000002400 */
[----:B-1----:R-:W-:Y:S02]  /*2180*/  FSEL R126, R35, -INF , P2 ;  /* 0xff800000237e7808 */ /* 0x002fe40001000000 */
[----:B------:R-:W-:Y:S02]  /*2190*/  ISETP.GT.AND P2, PT, R80, 0x40, PT ;  /* 0x000000405000780c */ /* 0x000fe40003f44270 */
[----:B------:R-:W-:-:S03]  /*21a0*/  FMNMX.FTZ R33, R126, R33, !PT ;  /* 0x000000217e217209 */ /* 0x000fc60007810000 */
[----:B------:R-:W1:Y:S01]  /*21b0*/  MUFU.TANH R39, R39 ;  /* 0x0000002700277308 */ /* 0x000e620000002400 */
[----:B--2---:R-:W-:Y:S02]  /*21c0*/  FSEL R28, R28, -INF , P6 ;  /* 0xff8000001c1c7808 */ /* 0x004fe40003000000 */
[----:B------:R-:W-:-:S05]  /*21d0*/  ISETP.GT.AND P6, PT, R80, 0x31, PT ;  /* 0x000000315000780c */ /* 0x000fca0003fc4270 */
[----:B------:R-:W2:Y:S01]  /*21e0*/  MUFU.TANH R32, R32 ;  /* 0x0000002000207308 */ /* 0x000ea20000002400 */
[----:B---3--:R-:W-:-:S04]  /*21f0*/  FSEL R38, R38, -INF , P3 ;  /* 0xff80000026267808 */ /* 0x008fc80001800000 */
[----:B------:R-:W-:Y:S01]  /*2200*/  FMNMX.FTZ R35, R38, R33, !PT ;  /* 0x0000002126237209 */ /* 0x000fe20007810000 */
[----:B------:R-:W-:Y:S02]  /*2210*/  FMUL.FTZ R33, R103, UR5 ;  /* 0x0000000567217c20 */ /* 0x000fe40008410000 */
[----:B------:R-:W3:Y:S01]  /*2220*/  MUFU.TANH R42, R42 ;  /* 0x0000002a002a7308 */ /* 0x000ee20000002400 */
[----:B-1----:R-:W-:-:S04]  /*2230*/  FSEL R128, R39, -INF , P6 ;  /* 0xff80000027807808 */ /* 0x002fc80003000000 */
[----:B------:R-:W-:-:S03]  /*2240*/  FMNMX.FTZ R35, R128, R35, !PT ;  /* 0x0000002380237209 */ /* 0x000fc60007810000 */
[----:B------:R-:W1:Y:S01]  /*2250*/  MUFU.TANH R43, R43 ;  /* 0x0000002b002b7308 */ /* 0x000e620000002400 */
[----:B--2---:R-:W-:Y:S02]  /*2260*/  FSEL R32, R32, -INF , P4 ;  /* 0xff80000020207808 */ /* 0x004fe40002000000 */
[----:B------:R-:W-:-:S05]  /*2270*/  ISETP.GT.AND P4, PT, R80, 0x39, PT ;  /* 0x000000395000780c */ /* 0x000fca0003f84270 */
[----:B------:R-:W2:Y:S01]  /*2280*/  MUFU.TANH R36, R36 ;  /* 0x0000002400247308 */ /* 0x000ea20000002400 */
[----:B---3--:R-:W-:-:S04]  /*2290*/  FSEL R42, R42, -INF , P5 ;  /* 0xff8000002a2a7808 */ /* 0x008fc80002800000 */
[----:B------:R-:W-:-:S03]  /*22a0*/  FMNMX.FTZ R35, R42, R35, !PT ;  /* 0x000000232a237209 */ /* 0x000fc60007810000 */
[----:B------:R-:W3:Y:S01]  /*22b0*/  MUFU.TANH R37, R37 ;  /* 0x0000002500257308 */ /* 0x000ee20000002400 */
[----:B-1----:R-:W-:-:S07]  /*22c0*/  FSEL R100, R43, -INF , P4 ;  /* 0xff8000002b647808 */ /* 0x002fce0002000000 */
[----:B------:R-:W1:Y:S01]  /*22d0*/  MUFU.TANH R46, R46 ;  /* 0x0000002e002e7308 */ /* 0x000e620000002400 */
[----:B--2---:R-:W-:Y:S02]  /*22e0*/  FSEL R36, R36, -INF , P3 ;  /* 0xff80000024247808 */ /* 0x004fe40001800000 */
[----:B------:R-:W-:-:S05]  /*22f0*/  ISETP.GT.AND P3, PT, R80, 0x41, PT ;  /* 0x000000415000780c */ /* 0x000fca0003f64270 */
[----:B------:R-:W2:Y:S01]  /*2300*/  MUFU.TANH R47, R47 ;  /* 0x0000002f002f7308 */ /* 0x000ea20000002400 */
[----:B---3--:R-:W-:Y:S02]  /*2310*/  FSEL R130, R37, -INF , P6 ;  /* 0xff80000025827808 */ /* 0x008fe40003000000 */
[----:B------:R-:W-:Y:S01]  /*2320*/  FMNMX.FTZ R37, R100, R35, !PT ;  /* 0x0000002364257209 */ /* 0x000fe20007810000 */
[----:B------:R-:W-:Y:S01]  /*2330*/  FMUL.FTZ R35, R104, UR5 ;  /* 0x0000000568237c20 */ /* 0x000fe20008410000 */
[----:B------:R-:W-:-:S03]  /*2340*/  ISETP.GT.AND P6, PT, R80, 0x48, PT ;  /* 0x000000485000780c */ /* 0x000fc60003fc4270 */
[----:B------:R-:W3:Y:S01]  /*2350*/  MUFU.TANH R40, R40 ;  /* 0x0000002800287308 */ /* 0x000ee20000002400 */
[----:B-1----:R-:W-:-:S04]  /*2360*/  FSEL R46, R46, -INF , P2 ;  /* 0xff8000002e2e7808 */ /* 0x002fc80001000000 */
[----:B------:R-:W-:-:S03]  /*2370*/  FMNMX.FTZ R37, R46, R37, !PT ;  /* 0x000000252e257209 */ /* 0x000fc60007810000 */
[----:B------:R-:W1:Y:S01]  /*2380*/  MUFU.TANH R50, R50 ;  /* 0x0000003200327308 */ /* 0x000e620000002400 */
[----:B--2---:R-:W-:Y:S01]  /*2390*/  FSEL R134, R47, -INF , P3 ;  /* 0xff8000002f867808 */ /* 0x004fe20001800000 */
[----:B------:R-:W-:-:S03]  /*23a0*/  FMUL.FTZ R47, R110, UR5 ;  /* 0x000000056e2f7c20 */ /* 0x000fc60008410000 */
[----:B------:R-:W-:-:S03]  /*23b0*/  FMNMX.FTZ R37, R134, R37, !PT ;  /* 0x0000002586257209 */ /* 0x000fc60007810000 */
[----:B------:R-:W2:Y:S01]  /*23c0*/  MUFU.TANH R41, R41 ;  /* 0x0000002900297308 */ /* 0x000ea20000002400 */
[----:B---3--:R-:W-:Y:S02]  /*23d0*/  FSEL R40, R40, -INF , P5 ;  /* 0xff80000028287808 */ /* 0x008fe40002800000 */
[----:B------:R-:W-:-:S05]  /*23e0*/  ISETP.GT.AND P5, PT, R80, 0x49, PT ;  /* 0x000000495000780c */ /* 0x000fca0003fa4270 */
[----:B------:R-:W3:Y:S01]  /*23f0*/  MUFU.TANH R51, R51 ;  /* 0x0000003300337308 */ /* 0x000ee20000002400 */
[----:B-1----:R-:W-:-:S04]  /*2400*/  FSEL R50, R50, -INF , P6 ;  /* 0xff80000032327808 */ /* 0x002fc80003000000 */
[----:B------:R-:W-:Y:S01]  /*2410*/  FMNMX.FTZ R39, R50, R37, !PT ;  /* 0x0000002532277209 */ /* 0x000fe20007810000 */
[----:B------:R-:W-:Y:S02]  /*2420*/  FMUL.FTZ R37, R105, UR5 ;  /* 0x0000000569257c20 */ /* 0x000fe40008410000 */
[----:B------:R-:W1:Y:S01]  /*2430*/  MUFU.TANH R44, R44 ;  /* 0x0000002c002c7308 */ /* 0x000e620000002400 */
[----:B--2---:R-:W-:Y:S02]  /*2440*/  FSEL R132, R41, -INF , P4 ;  /* 0xff80000029847808 */ /* 0x004fe40002000000 */
[----:B------:R-:W-:-:S05]  /*2450*/  ISETP.GT.AND P4, PT, R80, 0x50, PT ;  /* 0x000000505000780c */ /* 0x000fca0003f84270 */
[----:B------:R-:W2:Y:S01]  /*2460*/  MUFU.TANH R54, R54 ;  /* 0x0000003600367308 */ /* 0x000ea20000002400 */
[----:B---3--:R-:W-:Y:S01]  /*2470*/  FSEL R102, R51, -INF , P5 ;  /* 0xff80000033667808 */ /* 0x008fe20002800000 */
[----:B------:R-:W-:-:S03]  /*2480*/  FMUL.FTZ R51, R108, UR5 ;  /* 0x000000056c337c20 */ /* 0x000fc60008410000 */
[----:B------:R-:W-:-:S03]  /*2490*/  FMNMX.FTZ R39, R102, R39, !PT ;  /* 0x0000002766277209 */ /* 0x000fc60007810000 */
[----:B------:R-:W3:Y:S01]  /*24a0*/  MUFU.TANH R45, R45 ;  /* 0x0000002d002d7308 */ /* 0x000ee20000002400 */
[----:B-1----:R-:W-:Y:S02]  /*24b0*/  FSEL R44, R44, -INF , P2 ;  /* 0xff8000002c2c7808 */ /* 0x002fe40001000000 */
[----:B------:R-:W-:-:S05]  /*24c0*/  ISETP.GT.AND P2, PT, R80, 0x51, PT ;  /* 0x000000515000780c */ /* 0x000fca0003f44270 */
[----:B------:R-:W1:Y:S01]  /*24d0*/  MUFU.TANH R55, R55 ;  /* 0x0000003700377308 */ /* 0x000e620000002400 */
[----:B--2---:R-:W-:-:S04]  /*24e0*/  FSEL R140, R54, -INF , P4 ;  /* 0xff800000368c7808 */ /* 0x004fc80002000000 */
[----:B------:R-:W-:Y:S01]  /*24f0*/  FMNMX.FTZ R41, R140, R39, !PT ;  /* 0x000000278c297209 */ /* 0x000fe20007810000 */
[----:B------:R-:W-:Y:S02]  /*2500*/  FMUL.FTZ R39, R106, UR5 ;  /* 0x000000056a277c20 */ /* 0x000fe40008410000 */
[----:B------:R-:W2:Y:S01]  /*2510*/  MUFU.TANH R48, R48 ;  /* 0x0000003000307308 */ /* 0x000ea20000002400 */
[----:B---3--:R-:W-:Y:S01]  /*2520*/  FSEL R136, R45, -INF , P3 ;  /* 0xff8000002d887808 */ /* 0x008fe20001800000 */
[----:B------:R-:W-:Y:S01]  /*2530*/  FMUL.FTZ R45, R107, UR5 ;  /* 0x000000056b2d7c20 */ /* 0x000fe20008410000 */
[----:B------:R-:W-:-:S05]  /*2540*/  ISETP.GT.AND P3, PT, R80, 0x58, PT ;  /* 0x000000585000780c */ /* 0x000fca0003f64270 */
[----:B------:R-:W3:Y:S01]  /*2550*/  MUFU.TANH R58, R58 ;  /* 0x0000003a003a7308 */ /* 0x000ee20000002400 */
[----:B-1----:R-:W-:Y:S01]  /*2560*/  FSEL R142, R55, -INF , P2 ;  /* 0xff800000378e7808 */ /* 0x002fe20001000000 */
[----:B------:R-:W-:-:S03]  /*2570*/  FMUL.FTZ R55, R118, UR5 ;  /* 0x0000000576377c20 */ /* 0x000fc60008410000 */
        /* <DEDUP_REMOVED lines=8> */
[----:B-1----:R-:W-:Y:S01]  /*2600*/  FSEL R138, R49, -INF , P5 ;  /* 0xff800000318a7808 */ /* 0x002fe20002800000 */
[----:B------:R-:W-:Y:S01]  /*2610*/  FMUL.FTZ R49, R114, UR5 ;  /* 0x0000000572317c20 */ /* 0x000fe20008410000 */
[----:B------:R-:W-:-:S05]  /*2620*/  ISETP.GT.AND P5, PT, R80, 0x60, PT ;  /* 0x000000605000780c */ /* 0x000fca0003fa4270 */
[----:B------:R-:W1:Y:S01]  /*2630*/  MUFU.TANH R62, R62 ;  /* 0x0000003e003e7308 */ /* 0x000e620000002400 */
[----:B--2---:R-:W-:-:S04]  /*2640*/  FSEL R144, R59, -INF , P6 ;  /* 0xff8000003b907808 */ /* 0x004fc80003000000 */
[----:B------:R-:W-:-:S03]  /*2650*/  FMNMX.FTZ R41, R144, R41, !PT ;  /* 0x0000002990297209 */ /* 0x000fc60007810000 */
[----:B------:R-:W2:Y:S01]  /*2660*/  MUFU.TANH R53, R53 ;  /* 0x0000003500357308 */ /* 0x000ea20000002400 */
[----:B---3--:R-:W-:Y:S02]  /*2670*/  FSEL R52, R52, -INF , P4 ;  /* 0xff80000034347808 */ /* 0x008fe40002000000 */
[----:B------:R-:W-:-:S05]  /*2680*/  ISETP.GT.AND P4, PT, R80, 0x61, PT ;  /* 0x000000615000780c */ /* 0x000fca0003f84270 */
        /* <DEDUP_REMOVED lines=10> */
[----:B-1----:R-:W-:Y:S02]  /*2730*/  FSEL R58, R57, -INF , P6 ;  /* 0xff800000393a7808 */ /* 0x002fe40003000000 */
[----:B------:R-:W-:-:S05]  /*2740*/  ISETP.GT.AND P6, PT, R80, 0x70, PT ;  /* 0x000000705000780c */ /* 0x000fca0003fc4270 */
[----:B------:R-:W1:Y:S01]  /*2750*/  MUFU.TANH R61, R61 ;  /* 0x0000003d003d7308 */ /* 0x000e620000002400 */
[----:B--2---:R-:W-:Y:S02]  /*2760*/  FSEL R56, R56, -INF , P3 ;  /* 0xff80000038387808 */ /* 0x004fe40001800000 */
[----:B------:R-:W-:-:S05]  /*2770*/  ISETP.GT.AND P3, PT, R80, 0x69, PT ;  /* 0x000000695000780c */ /* 0x000fca0003f64270 */
[----:B------:R-:W2:Y:S01]  /*2780*/  MUFU.TANH R70, R70 ;  /* 0x0000004600467308 */ /* 0x000ea20000002400 */
[----:B---3--:R-:W-:-:S07]  /*2790*/  FSEL R106, R66, -INF , P2 ;  /* 0xff800000426a7808 */ /* 0x008fce0001000000 */
[----:B------:R-:W3:Y:S01]  /*27a0*/  MUFU.TANH R67, R67 ;  /* 0x0000004300437308 */ /* 0x000ee20000002400 */
[----:B-1----:R-:W-:Y:S02]  /*27b0*/  FSEL R62, R61, -INF , P4 ;  /* 0xff8000003d3e7808 */ /* 0x002fe40002000000 */
[----:B------:R-:W-:-:S05]  /*27c0*/  ISETP.GT.AND P4, PT, R80, 0x78, PT ;  /* 0x000000785000780c */ /* 0x000fca0003f84270 */
[----:B------:R-:W1:Y:S01]  /*27d0*/  MUFU.TANH R60, R60 ;  /* 0x0000003c003c7308 */ /* 0x000e620000002400 */
[----:B--2---:R-:W-:Y:S02]  /*27e0*/  FSEL R41, R70, -INF , P6 ;  /* 0xff80000046297808 */ /* 0x004fe40003000000 */
[----:B------:R-:W-:-:S05]  /*27f0*/  FMNMX.FTZ R70, R106, R43, !PT ;  /* 0x0000002b6a467209 */ /* 0x000fca0007810000 */
[----:B------:R-:W2:Y:S01]  /*2800*/  MUFU.TANH R74, R74 ;  /* 0x0000004a004a7308 */ /* 0x000ea20000002400 */
[----:B---3--:R-:W-:-:S07]  /*2810*/  FSEL R67, R67, -INF , P3 ;  /* 0xff80000043437808 */ /* 0x008fce0001800000 */
[----:B------:R-:W3:Y:S01]  /*2820*/  MUFU.TANH R71, R71 ;  /* 0x0000004700477308 */ /* 0x000ee20000002400 */
[----:B-1----:R-:W-:Y:S02]  /*2830*/  FSEL R60, R60, -INF , P5 ;  /* 0xff8000003c3c7808 */ /* 0x002fe40002800000 */
[----:B------:R-:W-:-:S05]  /*2840*/  ISETP.GT.AND P5, PT, R80, 0x71, PT ;  /* 0x000000715000780c */ /* 0x000fca0003fa4270 */
[----:B------:R-:W1:Y:S01]  /*2850*/  MUFU.TANH R65, R65 ;  /* 0x0000004100417308 */ /* 0x000e620000002400 */
[----:B--2---:R-:W-:Y:S02]  /*2860*/  FSEL R108, R74, -INF , P4 ;  /* 0xff8000004a6c7808 */ /* 0x004fe40002000000 */
[----:B------:R-:W-:-:S04]  /*2870*/  FMNMX.FTZ R74, R67, R70, !PT ;  /* 0x00000046434a7209 */ /* 0x000fc80007810000 */
[----:B------:R-:W-:Y:S01]  /*2880*/  FMNMX.FTZ R74, R41, R74, !PT ;  /* 0x0000004a294a7209 */ /* 0x000fe20007810000 */
        /* <DEDUP_REMOVED lines=10> */
[----:B---3--:R-:W-:Y:S02]  /*2930*/  FSEL R110, R78, -INF , P3 ;  /* 0xff8000004e6e7808 */ /* 0x008fe40001800000 */
[----:B------:R-:W-:-:S05]  /*2940*/  FMNMX.FTZ R78, R108, R43, !PT ;  /* 0x0000002b6c4e7209 */ /* 0x000fca0007810000 */
[----:B------:R-:W3:Y:S01]  /*2950*/  MUFU.TANH R69, R69 ;  /* 0x0000004500457308 */ /* 0x000ee20000002400 */
[----:B-1----:R-:W-:-:S04]  /*2960*/  FSEL R75, R75, -INF , P2 ;  /* 0xff8000004b4b7808 */ /* 0x002fc80001000000 */
[----:B------:R-:W-:-:S03]  /*2970*/  FMNMX.FTZ R43, R75, R78, !PT ;  /* 0x0000004e4b2b7209 */ /* 0x000fc60007810000 */
[----:B------:R-:W1:Y:S01]  /*2980*/  MUFU.TANH R79, R79 ;  /* 0x0000004f004f7308 */ /* 0x000e620000002400 */
[----:B--2---:R-:W-:Y:S02]  /*2990*/  FSEL R150, R68, -INF , P6 ;  /* 0xff80000044967808 */ /* 0x004fe40003000000 */
[----:B------:R-:W-:Y:S02]  /*29a0*/  ISETP.GT.AND P6, PT, R80, 0x81, PT ;  /* 0x000000815000780c */ /* 0x000fe40003fc4270 */
        /* <DEDUP_REMOVED lines=47> */
[----:B---3--:R-:W-:Y:S01]  /*2ca0*/  FSEL R15, R39, -INF , P4 ;  /* 0xff800000270f7808 */ /* 0x008fe20002000000 */
[----:B------:R-:W-:-:S03]  /*2cb0*/  IMAD.U32 R39, RZ, RZ, UR6 ;  /* 0x00000006ff277e24 */ /* 0x000fc6000f8e00ff */
        /* <DEDUP_REMOVED lines=38> */
[----:B-1----:R-:W-:-:S04]  /*2f20*/  FSEL R55, R119, -INF , P2 ;  /* 0xff80000077377808 */ /* 0x002fc80001000000 */
[----:B------:R-:W-:-:S03]  /*2f30*/  FMNMX.FTZ R57, R55, R98, !PT ;  /* 0x0000006237397209 */ /* 0x000fc60007810000 */
[----:B------:R-:W1:Y:S02]  /*2f40*/  MUFU.TANH R97, R97 ;  /* 0x0000006100617308 */ /* 0x000e640000002400 */
[----:B------:R-:W4:Y:S06]  /*2f50*/  SHFL.BFLY PT, R80, R57, 0x2, 0x1f ;  /* 0x0c401f0039507f89 */ /* 0x000f2c00000e0000 */
[----:B------:R-:W-:Y:S08]  /*2f60*/  MUFU.TANH R99, R99 ;  /* 0x0000006300637308 */ /* 0x000ff00000002400 */
[----:B------:R-:W-:Y:S01]  /*2f70*/  MUFU.TANH R101, R101 ;  /* 0x0000006500657308 */ /* 0x000fe20000002400 */
[----:B----4-:R-:W-:-:S05]  /*2f80*/  FMNMX.FTZ R59, R57, R80, !PT ;  /* 0x00000050393b7209 */ /* 0x010fca0007810000 */
[----:B------:R-:W4:Y:S02]  /*2f90*/  SHFL.BFLY PT, R98, R59, 0x1, 0x1f ;  /* 0x0c201f003b627f89 */ /* 0x000f2400000e0000 */
[----:B----4-:R-:W-:Y:S02]  /*2fa0*/  FMNMX.FTZ R98, R59, R98, !PT ;  /* 0x000000623b627209 */ /* 0x010fe40007810000 */
[----:B------:R-:W-:Y:S02]  /*2fb0*/  FMNMX.FTZ R59, R4, R5, !PT ;  /* 0x00000005043b7209 */ /* 0x000fe40007810000 */
[C---:B------:R-:W-:Y:S01]  /*2fc0*/  FSETP.NEU.FTZ.AND P0, PT, R98.reuse, -INF , PT ;  /* 0xff8000006200780b */ /* 0x040fe20003f1d000 */
[----:B------:R-:W-:Y:S01]  /*2fd0*/  FMUL.FTZ R80, R98, R39 ;  /* 0x0000002762507220 */ /* 0x000fe20000410000 */
[----:B------:R-:W-:-:S04]  /*2fe0*/  FMNMX.FTZ R59, R10, R59, !PT ;  /* 0x0000003b0a3b7209 */ /* 0x000fc80007810000 */
[----:B------:R-:W-:Y:S02]  /*2ff0*/  FMNMX.FTZ R59, R86, R59, !PT ;  /* 0x0000003b563b7209 */ /* 0x000fe40007810000 */
[----:B------:R-:W-:Y:S02]  /*3000*/  FSEL R80, R80, RZ, P0 ;  /* 0x000000ff50507208 */ /* 0x000fe40000000000 */
[----:B------:R-:W-:Y:S02]  /*3010*/  FMNMX.FTZ R59, R14, R59, !PT ;  /* 0x0000003b0e3b7209 */ /* 0x000fe40007810000 */
[----:B------:R-:W-:Y:S01]  /*3020*/  ISETP.NE.AND P0, PT, R120, RZ, PT ;  /* 0x000000ff7800720c */ /* 0x000fe20003f05270 */
[--C-:B------:R-:W-:Y:S01]  /*3030*/  FFMA.FTZ R89, R46, R39, -R80.reuse ;  /* 0x000000272e597223 */ /* 0x100fe20000010850 */
[----:B------:R-:W-:Y:S01]  /*3040*/  FMNMX.FTZ R59, R88, R59, !PT ;  /* 0x0000003b583b7209 */ /* 0x000fe20007810000 */
[-CC-:B------:R-:W-:Y:S01]  /*3050*/  FFMA.FTZ R112, R94, R39.reuse, -R80.reuse ;  /* 0x000000275e707223 */ /* 0x180fe20000010850 */
[-CC-:B------:R-:W-:Y:S01]  /*3060*/  FFMA.FTZ R94, R67, R39.reuse, -R80.reuse ;  /* 0x00000027435e7223 */ /* 0x180fe20000010850 */
[--C-:B------:R-:W-:Y:S01]  /*3070*/  FFMA.FTZ R91, R50, R39, -R80.reuse ;  /* 0x00000027325b7223 */ /* 0x100fe20000010850 */
[----:B------:R-:W-:Y:S01]  /*3080*/  FMNMX.FTZ R59, R24, R59, !PT ;  /* 0x0000003b183b7209 */ /* 0x000fe20007810000 */
[-CC-:B------:R-:W-:Y:S01]  /*3090*/  FFMA.FTZ R77, R128, R39.reuse, -R80.reuse ;  /* 0x00000027804d7223 */ /* 0x180fe20000010850 */
[----:B--2---:R-:W-:Y:S01]  /*30a0*/  FSEL R128, R95, -INF , P6 ;  /* 0xff8000005f807808 */ /* 0x004fe20003000000 */
[--C-:B------:R-:W-:Y:S01]  /*30b0*/  FFMA.FTZ R116, R134, R39, -R80.reuse ;  /* 0x0000002786747223 */ /* 0x100fe20000010850 */
[----:B------:R-:W-:Y:S01]  /*30c0*/  FMNMX.FTZ R59, R92, R59, !PT ;  /* 0x0000003b5c3b7209 */ /* 0x000fe20007810000 */
[-CC-:B------:R-:W-:Y:S01]  /*30d0*/  FFMA.FTZ R87, R26, R39.reuse, -R80.reuse ;  /* 0x000000271a577223 */ /* 0x180fe20000010850 */
[----:B---3--:R-:W-:Y:S01]  /*30e0*/  FSEL R134, R93, -INF , P5 ;  /* 0xff8000005d867808 */ /* 0x008fe20002800000 */
[--C-:B------:R-:W-:Y:S01]  /*30f0*/  FFMA.FTZ R26, R34, R39, -R80.reuse ;  /* 0x00000027221a7223 */ /* 0x100fe20000010850 */
[----:B------:R-:W-:Y:S01]  /*3100*/  FMNMX.FTZ R59, R28, R59, !PT ;  /* 0x0000003b1c3b7209 */ /* 0x000fe20007810000 */
[-CC-:B------:R-:W-:Y:S01]  /*3110*/  FFMA.FTZ R34, R140, R39.reuse, -R80.reuse ;  /* 0x000000278c227223 */ /* 0x180fe20000010850 */
[-CC-:B------:R-:W-:Y:S01]  /*3120*/  FFMA.FTZ R142, R142, R39.reuse, -R80.reuse ;  /* 0x000000278e8e7223 */ /* 0x180fe20000010850 */
[----:B-1----:R-:W-:Y:S01]  /*3130*/  FSEL R140, R97, -INF , P4 ;  /* 0xff800000618c7808 */ /* 0x002fe20002000000 */
[--C-:B------:R-:W-:Y:S01]  /*3140*/  FFMA.FTZ R144, R144, R39, -R80.reuse ;  /* 0x0000002790907223 */ /* 0x100fe20000010850 */
[----:B------:R-:W-:Y:S01]  /*3150*/  FMNMX.FTZ R59, R96, R59, !PT ;  /* 0x0000003b603b7209 */ /* 0x000fe20007810000 */
[-CC-:B------:R-:W-:Y:S01]  /*3160*/  FFMA.FTZ R85, R42, R39.reuse, -R80.reuse ;  /* 0x000000272a557223 */ /* 0x180fe20000010850 */
[-CC-:B------:R-:W-:Y:S01]  /*3170*/  FFMA.FTZ R42, R104, R39.reuse, -R80.reuse ;  /* 0x00000027682a7223 */ /* 0x180fe20000010850 */
        /* <DEDUP_REMOVED lines=10> */
[----:B------:R-:W-:Y:S01]  /*3220*/  MUFU.EX2 R6, R6 ;  /* 0x0000000600067308 */ /* 0x000fe20000000800 */
[-CC-:B------:R-:W-:Y:S01]  /*3230*/  FFMA.FTZ R83, R31, R39.reuse, -R80.reuse ;  /* 0x000000271f537223 */ /* 0x180fe20000010850 */
[--C-:B------:R-:W-:Y:S01]  /*3240*/  FFMA.FTZ R69, R84, R39, -R80.reuse ;  /* 0x0000002754457223 */ /* 0x100fe20000010850 */
[----:B------:R-:W-:Y:S01]  /*3250*/  FMNMX.FTZ R59, R130, R59, !PT ;  /* 0x0000003b823b7209 */ /* 0x000fe20007810000 */
[-CC-:B------:R-:W-:Y:S01]  /*3260*/  FFMA.FTZ R146, R146, R39.reuse, -R80.reuse ;  /* 0x0000002792927223 */ /* 0x180fe20000010850 */
[-CC-:B------:R-:W-:Y:S01]  /*3270*/  FFMA.FTZ R73, R20, R39.reuse, -R80.reuse ;  /* 0x0000002714497223 */ /* 0x180fe20000010850 */
[--C-:B------:R-:W-:Y:S01]  /*3280*/  FFMA.FTZ R90, R90, R39, -R80.reuse ;  /* 0x000000275a5a7223 */ /* 0x100fe20000010850 */
[----:B------:R-:W-:Y:S01]  /*3290*/  FMNMX.FTZ R59, R40, R59, !PT ;  /* 0x0000003b283b7209 */ /* 0x000fe20007810000 */
[----:B------:R-:W1:Y:S01]  /*32a0*/  MUFU.EX2 R7, R7 ;  /* 0x0000000700077308 */ /* 0x000e620000000800 */
[-CC-:B------:R-:W-:Y:S01]  /*32b0*/  FFMA.FTZ R20, R30, R39.reuse, -R80.reuse ;  /* 0x000000271e147223 */ /* 0x180fe20000010850 */
[--C-:B------:R-:W-:Y:S01]  /*32c0*/  FFMA.FTZ R30, R38, R39, -R80.reuse ;  /* 0x00000027261e7223 */ /* 0x100fe20000010850 */
[----:B------:R-:W-:Y:S01]  /*32d0*/  FMNMX.FTZ R59, R132, R59, !PT ;  /* 0x0000003b843b7209 */ /* 0x000fe20007810000 */
[-CC-:B------:R-:W-:Y:S01]  /*32e0*/  FFMA.FTZ R38, R41, R39.reuse, -R80.reuse ;  /* 0x0000002729267223 */ /* 0x180fe20000010850 */
[-CC-:B------:R-:W-:Y:S01]  /*32f0*/  FFMA.FTZ R41, R71, R39.reuse, -R80.reuse ;  /* 0x0000002747297223 */ /* 0x180fe20000010850 */
[--C-:B------:R-:W-:Y:S01]  /*3300*/  FFMA.FTZ R71, R75, R39, -R80.reuse ;  /* 0x000000274b477223 */ /* 0x100fe20000010850 */
[----:B------:R-:W-:Y:S01]  /*3310*/  FMNMX.FTZ R59, R44, R59, !PT ;  /* 0x0000003b2c3b7209 */ /* 0x000fe20007810000 */
[----:B------:R-:W2:Y:S01]  /*3320*/  MUFU.EX2 R12, R12 ;  /* 0x0000000c000c7308 */ /* 0x000ea20000000800 */
[-CC-:B------:R-:W-:Y:S01]  /*3330*/  FFMA.FTZ R75, R110, R39.reuse, -R80.reuse ;  /* 0x000000276e4b7223 */ /* 0x180fe20000010850 */
[--C-:B------:R-:W-:Y:S01]  /*3340*/  FFMA.FTZ R110, R13, R39, -R80.reuse ;  /* 0x000000270d6e7223 */ /* 0x100fe20000010850 */
[----:B------:R-:W-:Y:S01]  /*3350*/  FMNMX.FTZ R59, R136, R59, !PT ;  /* 0x0000003b883b7209 */ /* 0x000fe20007810000 */
[-CC-:B------:R-:W-:Y:S01]  /*3360*/  FFMA.FTZ R63, R126, R39.reuse, -R80.reuse ;  /* 0x000000277e3f7223 */ /* 0x180fe20000010850 */
[-CC-:B------:R-:W-:Y:S01]  /*3370*/  FFMA.FTZ R108, R108, R39.reuse, -R80.reuse ;  /* 0x000000276c6c7223 */ /* 0x180fe20000010850 */
[--C-:B------:R-:W-:Y:S01]  /*3380*/  FFMA.FTZ R126, R53, R39, -R80.reuse ;  /* 0x00000027357e7223 */ /* 0x100fe20000010850 */
[----:B------:R-:W-:Y:S01]  /*3390*/  FMNMX.FTZ R59, R48, R59, !PT ;  /* 0x0000003b303b7209 */ /* 0x000fe20007810000 */
[----:B------:R-:W3:Y:S01]  /*33a0*/  MUFU.EX2 R69, R69 ;  /* 0x0000004500457308 */ /* 0x000ee20000000800 */
[----:B-1----:R-:W-:Y:S01]  /*33b0*/  FADD.FTZ R13, R6, R7 ;  /* 0x00000007060d7221 */ /* 0x002fe20000010000 */
        /* <DEDUP_REMOVED lines=12> */
[----:B------:R-:W-:Y:S01]  /*3480*/  FFMA.FTZ R45, R45, R39, -R80 ;  /* 0x000000272d2d7223 */ /* 0x000fe20000010850 */
[----:B------:R-:W-:Y:S01]  /*3490*/  FMNMX.FTZ R61, R56, R61, !PT ;  /* 0x0000003d383d7209 */ /* 0x000fe20007810000 */
[----:B------:R4:W-:Y:S01]  /*34a0*/  MUFU.EX2 R59, R142 ;  /* 0x0000008e003b7308 */ /* 0x0009e20000000800 */
[----:B------:R-:W-:-:S02]  /*34b0*/  MOV R148, R151 ;  /* 0x0000009700947202 */ /* 0x000fc40000000f00 */
[----:B------:R-:W-:-:S04]  /*34c0*/  FMNMX.FTZ R61, R58, R61, !PT ;  /* 0x0000003d3a3d7209 */ /* 0x000fc80007810000 */
[----:B------:R-:W-:Y:S01]  /*34d0*/  FMNMX.FTZ R61, R60, R61, !PT ;  /* 0x0000003d3c3d7209 */ /* 0x000fe20007810000 */
[----:B------:R-:W-:Y:S01]  /*34e0*/  MUFU.EX2 R90, R90 ;  /* 0x0000005a005a7308 */ /* 0x000fe20000000800 */
[----:B----4-:R-:W-:Y:S02]  /*34f0*/  FSEL R142, R99, -INF , P3 ;  /* 0xff800000638e7808 */ /* 0x010fe40001800000 */
[----:B------:R-:W-:-:S04]  /*3500*/  FMNMX.FTZ R65, R62, R61, !PT ;  /* 0x0000003d3e417209 */ /* 0x000fc80007810000 */
[----:B------:R-:W-:Y:S01]  /*3510*/  FMNMX.FTZ R65, R64, R65, !PT ;  /* 0x0000004140417209 */ /* 0x000fe20007810000 */
[----:B------:R4:W-:Y:S03]  /*3520*/  MUFU.EX2 R61, R144 ;  /* 0x00000090003d7308 */ /* 0x0009e60000000800 */
[----:B------:R-:W-:-:S04]  /*3530*/  FMNMX.FTZ R81, R66, R65, !PT ;  /* 0x0000004142517209 */ /* 0x000fc80007810000 */
[----:B------:R-:W-:Y:S01]  /*3540*/  FMNMX.FTZ R81, R150, R81, !PT ;  /* 0x0000005196517209 */ /* 0x000fe20007810000 */
[----:B------:R-:W-:Y:S01]  /*3550*/  MUFU.EX2 R65, R146 ;  /* 0x0000009200417308 */ /* 0x000fe20000000800 */
[----:B----4-:R-:W-:Y:S02]  /*3560*/  FSEL R144, R101, -INF , P2 ;  /* 0xff80000065907808 */ /* 0x010fe40001000000 */
[----:B------:R-:W-:-:S04]  /*3570*/  FMNMX.FTZ R81, R68, R81, !PT ;  /* 0x0000005144517209 */ /* 0x000fc80007810000 */
[----:B------:R-:W-:Y:S01]  /*3580*/  FMNMX.FTZ R81, R72, R81, !PT ;  /* 0x0000005148517209 */ /* 0x000fe20007810000 */
[----:B------:R-:W-:Y:S03]  /*3590*/  MUFU.EX2 R87, R87 ;  /* 0x0000005700577308 */ /* 0x000fe60000000800 */
        /* <DEDUP_REMOVED lines=8> */
[----:B------:R4:W-:Y:S03]  /*3620*/  MUFU.EX2 R81, R106 ;  /* 0x0000006a00517308 */ /* 0x0009e60000000800 */
[----:B------:R-:W-:-:S04]  /*3630*/  FMNMX.FTZ R67, R11, R46, !PT ;  /* 0x0000002e0b437209 */ /* 0x000fc80007810000 */
[----:B------:R-:W-:Y:S01]  /*3640*/  FMNMX.FTZ R46, R118, R67, !PT ;  /* 0x00000043762e7209 */ /* 0x000fe20007810000 */
[----:B------:R-:W-:Y:S01]  /*3650*/  MUFU.EX2 R57, R57 ;  /* 0x0000003900397308 */ /* 0x000fe20000000800 */
[----:B----4-:R-:W-:Y:S02]  /*3660*/  FFMA.FTZ R106, R43, R39, -R80 ;  /* 0x000000272b6a7223 */ /* 0x010fe40000010850 */
[----:B------:R-:W-:-:S04]  /*3670*/  FMNMX.FTZ R50, R29, R46, !PT ;  /* 0x0000002e1d327209 */ /* 0x000fc80007810000 */
[----:B------:R-:W-:Y:S01]  /*3680*/  FMNMX.FTZ R50, R35, R50, !PT ;  /* 0x0000003223327209 */ /* 0x000fe20007810000 */
[----:B------:R4:W-:Y:S03]  /*3690*/  MUFU.EX2 R46, R108 ;  /* 0x0000006c002e7308 */ /* 0x0009e60000000800 */
[----:B------:R-:W-:-:S04]  /*36a0*/  FMNMX.FTZ R50, R37, R50, !PT ;  /* 0x0000003225327209 */ /* 0x000fc80007810000 */
[----:B------:R-:W-:Y:S01]  /*36b0*/  FMNMX.FTZ R67, R27, R50, !PT ;  /* 0x000000321b437209 */ /* 0x000fe20007810000 */
[----:B------:R-:W-:Y:S01]  /*36c0*/  MUFU.EX2 R26, R26 ;  /* 0x0000001a001a7308 */ /* 0x000fe20000000800 */
[-CC-:B----4-:R-:W-:Y:S01]  /*36d0*/  FFMA.FTZ R108, R33, R39.reuse, -R80.reuse ;  /* 0x00000027216c7223 */ /* 0x190fe20000010850 */
[--C-:B------:R-:W-:Y:S01]  /*36e0*/  FFMA.FTZ R33, R15, R39, -R80.reuse ;  /* 0x000000270f217223 */ /* 0x100fe20000010850 */
[----:B------:R-:W-:Y:S01]  /*36f0*/  FMNMX.FTZ R67, R128, R67, !PT ;  /* 0x0000004380437209 */ /* 0x000fe20007810000 */
[----:B------:R-:W-:-:S03]  /*3700*/  FFMA.FTZ R80, R55, R39, -R80 ;  /* 0x0000002737507223 */ /* 0x000fc60000010850 */
[----:B------:R-:W-:Y:S01]  /*3710*/  FMNMX.FTZ R67, R134, R67, !PT ;  /* 0x0000004386437209 */ /* 0x000fe20007810000 */
[----:B------:R-:W-:Y:S03]  /*3720*/  MUFU.EX2 R63, R63 ;  /* 0x0000003f003f7308 */ /* 0x000fe60000000800 */
[----:B------:R-:W-:-:S04]  /*3730*/  FMNMX.FTZ R67, R140, R67, !PT ;  /* 0x000000438c437209 */ /* 0x000fc80007810000 */
[----:B------:R-:W-:Y:S01]  /*3740*/  FMNMX.FTZ R67, R142, R67, !PT ;  /* 0x000000438e437209 */ /* 0x000fe20007810000 */
[----:B------:R-:W-:Y:S03]  /*3750*/  MUFU.EX2 R30, R30 ;  /* 0x0000001e001e7308 */ /* 0x000fe60000000800 */
[----:B------:R-:W-:-:S05]  /*3760*/  FMNMX.FTZ R67, R144, R67, !PT ;  /* 0x0000004390437209 */ /* 0x000fca0007810000 */
[----:B------:R-:W4:Y:S01]  /*3770*/  SHFL.BFLY PT, R50, R67, 0x2, 0x1f ;  /* 0x0c401f0043327f89 */ /* 0x000f2200000e0000 */
[----:B------:R-:W-:Y:S08]  /*3780*/  MUFU.EX2 R77, R77 ;  /* 0x0000004d004d7308 */ /* 0x000ff00000000800 */
[----:B------:R-:W-:Y:S08]  /*3790*/  MUFU.EX2 R85, R85 ;  /* 0x0000005500557308 */ /* 0x000ff00000000800 */
[----:B------:R-:W-:Y:S01]  /*37a0*/  MUFU.EX2 R100, R100 ;  /* 0x0000006400647308 */ /* 0x000fe20000000800 */
[----:B----4-:R-:W-:-:S07]  /*37b0*/  FMNMX.FTZ R25, R67, R50, !PT ;  /* 0x0000003243197209 */ /* 0x010fce0007810000 */
[----:B------:R-:W-:Y:S01]  /*37c0*/  MUFU.EX2 R89, R89 ;  /* 0x0000005900597308 */ /* 0x000fe20000000800 */
[----:B------:R-:W4:Y:S07]  /*37d0*/  SHFL.BFLY PT, R50, R25, 0x1, 0x1f ;  /* 0x0c201f0019327f89 */ /* 0x000f2e00000e0000 */
[----:B------:R-:W-:Y:S08]  /*37e0*/  MUFU.EX2 R116, R116 ;  /* 0x0000007400747308 */ /* 0x000ff00000000800 */
[----:B------:R-:W-:Y:S08]  /*37f0*/  MUFU.EX2 R91, R91 ;  /* 0x0000005b005b7308 */ /* 0x000ff00000000800 */
[----:B------:R-:W-:Y:S01]  /*3800*/  MUFU.EX2 R120, R120 ;  /* 0x0000007800787308 */ /* 0x000fe20000000800 */
[----:B----4-:R-:W-:-:S04]  /*3810*/  FMNMX.FTZ R50, R25, R50, !PT ;  /* 0x0000003219327209 */ /* 0x010fc80007810000 */
[C---:B------:R-:W-:Y:S01]  /*3820*/  FSETP.NEU.FTZ.AND P2, PT, R50.reuse, -INF , PT ;  /* 0xff8000003200780b */ /* 0x040fe20003f5d000 */
[----:B------:R-:W-:Y:S02]  /*3830*/  FMUL.FTZ R25, R50, R39 ;  /* 0x0000002732197220 */ /* 0x000fe40000410000 */
[----:B------:R-:W-:Y:S03]  /*3840*/  MUFU.EX2 R34, R34 ;  /* 0x0000002200227308 */ /* 0x000fe60000000800 */
[----:B------:R-:W-:Y:S02]  /*3850*/  FSEL R25, R25, RZ, P2 ;  /* 0x000000ff19197208 */ /* 0x000fe40001000000 */
[----:B------:R-:W-:-:S03]  /*3860*/  ISETP.GE.AND P2, PT, R121, 0xc1, PT ;  /* 0x000000c17900780c */ /* 0x000fc60003f46270 */
[----:B------:R-:W-:Y:S01]  /*3870*/  MUFU.EX2 R42, R42 ;  /* 0x0000002a002a7308 */ /* 0x000fe20000000800 */
[-CC-:B------:R-:W-:Y:S01]  /*3880*/  FFMA.FTZ R4, R4, R39.reuse, -R25.reuse ;  /* 0x0000002704047223 */ /* 0x180fe20000010819 */
[-CC-:B------:R-:W-:Y:S01]  /*3890*/  FFMA.FTZ R31, R5, R39.reuse, -R25.reuse ;  /* 0x00000027051f7223 */ /* 0x180fe20000010819 */
[-CC-:B------:R-:W-:Y:S01]  /*38a0*/  FFMA.FTZ R99, R10, R39.reuse, -R25.reuse ;  /* 0x000000270a637223 */ /* 0x180fe20000010819 */
[-CC-:B------:R-:W-:Y:S01]  /*38b0*/  FFMA.FTZ R146, R86, R39.reuse, -R25.reuse ;  /* 0x0000002756927223 */ /* 0x180fe20000010819 */
[-CC-:B------:R-:W-:Y:S01]  /*38c0*/  FFMA.FTZ R14, R14, R39.reuse, -R25.reuse ;  /* 0x000000270e0e7223 */ /* 0x180fe20000010819 */
[-CC-:B------:R-:W-:Y:S01]  /*38d0*/  FFMA.FTZ R101, R88, R39.reuse, -R25.reuse ;  /* 0x0000002758657223 */ /* 0x180fe20000010819 */
[-CC-:B------:R-:W-:Y:S01]  /*38e0*/  FFMA.FTZ R88, R24, R39.reuse, -R25.reuse ;  /* 0x0000002718587223 */ /* 0x180fe20000010819 */
[----:B------:R-:W-:Y:S01]  /*38f0*/  MUFU.EX2 R4, R4 ;  /* 0x0000000400047308 */ /* 0x000fe20000000800 */
[-CC-:B------:R-:W-:Y:S01]  /*3900*/  FFMA.FTZ R24, R28, R39.reuse, -R25.reuse ;  /* 0x000000271c187223 */ /* 0x180fe20000010819 */
[-CC-:B------:R-:W-:Y:S01]  /*3910*/  FFMA.FTZ R28, R36, R39.reuse, -R25.reuse ;  /* 0x00000027241c7223 */ /* 0x180fe20000010819 */
[-C--:B------:R-:W-:Y:S01]  /*3920*/  FFMA.FTZ R36, R56, R39.reuse, -R25 ;  /* 0x0000002738247223 */ /* 0x080fe20000010819 */
[----:B--2---:R-:W-:Y:S01]  /*3930*/  FADD.FTZ R56, R12, R13 ;  /* 0x0000000d0c387221 */ /* 0x004fe20000010000 */
[-CC-:B------:R-:W-:Y:S01]  /*3940*/  FFMA.FTZ R53, R54, R39.reuse, -R25.reuse ;  /* 0x0000002736357223 */ /* 0x180fe20000010819 */
[-CC-:B------:R-:W-:Y:S01]  /*3950*/  FFMA.FTZ R103, R92, R39.reuse, -R25.reuse ;  /* 0x000000275c677223 */ /* 0x180fe20000010819 */
[----:B------:R-:W-:Y:S01]  /*3960*/  @!P1 IADD3 R5, R3, 0x30840, RZ ;  /* 0x0003084003059810 */ /* 0x000fe20007ffe0ff */
[----:B------:R-:W2:Y:S01]  /*3970*/  MUFU.EX2 R31, R31 ;  /* 0x0000001f001f7308 */ /* 0x000ea20000000800 */
[----:B---3--:R-:W-:Y:S01]  /*3980*/  FADD.FTZ R56, R69, R56 ;  /* 0x0000003845387221 */ /* 0x008fe20000010000 */
[-C--:B------:R-:W-:Y:S01]  /*3990*/  FFMA.FTZ R43, R96, R39.reuse, -R25 ;  /* 0x00000027602b7223 */ /* 0x080fe20000010819 */
[----:B------:R-:W-:Y:S01]  /*39a0*/  @!P1 PRMT R5, RZ, 0x654, R5 ;  /* 0x00000654ff059816 */ /* 0x000fe20000000005 */
[-CC-:B------:R-:W-:Y:S01]  /*39b0*/  FFMA.FTZ R10, R32, R39.reuse, -R25.reuse ;  /* 0x00000027200a7223 */ /* 0x180fe20000010819 */
[----:B-1----:R-:W-:Y:S01]  /*39c0*/  FADD.FTZ R15, R73, R56 ;  /* 0x00000038490f7221 */ /* 0x002fe20000010000 */
[-CC-:B------:R-:W-:Y:S01]  /*39d0*/  FFMA.FTZ R51, R124, R39.reuse, -R25.reuse ;  /* 0x000000277c337223 */ /* 0x180fe20000010819 */
[----:B------:R1:W-:Y:S01]  /*39e0*/  @!P1 SYNCS.ARRIVE.TRANS64.RED.A1T0 RZ, [R5+URZ], RZ ;  /* 0x000000ff05ff99a7 */ /* 0x0003e2000810043f */
[----:B------:R-:W3:Y:S01]  /*39f0*/  MUFU.EX2 R99, R99 ;  /* 0x0000006300637308 */ /* 0x000ee20000000800 */
[-CC-:B------:R-:W-:Y:S01]  /*3a00*/  FFMA.FTZ R93, R58, R39.reuse, -R25.reuse ;  /* 0x000000273a5d7223 */ /* 0x180fe20000010819 */
[-CC-:B------:R-:W-:Y:S01]  /*3a10*/  FFMA.FTZ R55, R130, R39.reuse, -R25.reuse ;  /* 0x0000002782377223 */ /* 0x180fe20000010819 */
[-CC-:B------:R-:W-:Y:S01]  /*3a20*/  FFMA.FTZ R86, R44, R39.reuse, -R25.reuse ;  /* 0x000000272c567223 */ /* 0x180fe20000010819 */
[-CC-:B------:R-:W-:Y:S01]  /*3a30*/  FFMA.FTZ R44, R60, R39.reuse, -R25.reuse ;  /* 0x000000273c2c7223 */ /* 0x180fe20000010819 */
[-CC-:B------:R-:W-:Y:S01]  /*3a40*/  FFMA.FTZ R40, R40, R39.reuse, -R25.reuse ;  /* 0x0000002728287223 */ /* 0x180fe20000010819 */
[-C--:B------:R-:W-:Y:S01]  /*3a50*/  FFMA.FTZ R66, R66, R39.reuse, -R25 ;  /* 0x0000002742427223 */ /* 0x080fe20000010819 */
[----:B-1----:R-:W-:Y:S01]  /*3a60*/  F2FP.F16.F32.PACK_AB R5, R7, R6 ;  /* 0x000000060705723e */ /* 0x002fe200000000ff */
[----:B------:R-:W1:Y:S01]  /*3a70*/  MUFU.EX2 R146, R146 ;  /* 0x0000009200927308 */ /* 0x000e620000000800 */
[----:B--2---:R-:W-:Y:S01]  /*3a80*/  FADD.FTZ R54, R4, R31 ;  /* 0x0000001f04367221 */ /* 0x004fe20000010000 */
[----:B------:R-:W-:Y:S01]  /*3a90*/  F2FP.F16.F32.PACK_AB R4, R31, R4 ;  /* 0x000000041f04723e */ /* 0x000fe200000000ff */
[-CC-:B------:R-:W-:Y:S01]  /*3aa0*/  FFMA.FTZ R67, R132, R39.reuse, -R25.reuse ;  /* 0x0000002784437223 */ /* 0x180fe20000010819 */
[-CC-:B------:R-:W-:Y:S01]  /*3ab0*/  FFMA.FTZ R62, R62, R39.reuse, -R25.reuse ;  /* 0x000000273e3e7223 */ /* 0x180fe20000010819 */
[----:B------:R-:W-:Y:S01]  /*3ac0*/  F2FP.F16.F32.PACK_AB R7, R69, R12 ;  /* 0x0000000c4507723e */ /* 0x000fe200000000ff */
[-CC-:B------:R-:W-:Y:S01]  /*3ad0*/  FFMA.FTZ R95, R136, R39.reuse, -R25.reuse ;  /* 0x00000027885f7223 */ /* 0x180fe20000010819 */
[-C--:B------:R-:W-:Y:S01]  /*3ae0*/  FFMA.FTZ R48, R48, R39.reuse, -R25 ;  /* 0x0000002730307223 */ /* 0x080fe20000010819 */
[----:B------:R-:W2:Y:S01]  /*3af0*/  MUFU.EX2 R14, R14 ;  /* 0x0000000e000e7308 */ /* 0x000ea20000000800 */
[----:B---3--:R-:W-:Y:S01]  /*3b00*/  FADD.FTZ R13, R99, R54 ;  /* 0x00000036630d7221 */ /* 0x008fe20000010000 */
[----:B------:R-:W-:Y:S01]  /*3b10*/  FADD.FTZ R54, R90, R15 ;  /* 0x0000000f5a367221 */ /* 0x000fe20000010000 */
[-CC-:B------:R-:W-:Y:S01]  /*3b20*/  FFMA.FTZ R97, R138, R39.reuse, -R25.reuse ;  /* 0x000000278a617223 */ /* 0x180fe20000010819 */
[-CC-:B------:R-:W-:Y:S01]  /*3b30*/  FFMA.FTZ R32, R52, R39.reuse, -R25.reuse ;  /* 0x0000002734207223 */ /* 0x180fe20000010819 */
[-CC-:B------:R-:W-:Y:S01]  /*3b40*/  FFMA.FTZ R52, R64, R39.reuse, -R25.reuse ;  /* 0x0000002740347223 */ /* 0x180fe20000010819 */
[----:B------:R-:W-:Y:S01]  /*3b50*/  FADD.FTZ R15, R87, R54 ;  /* 0x00000036570f7221 */ /* 0x000fe20000010000 */
[----:B------:R-:W-:Y:S01]  /*3b60*/  FFMA.FTZ R54, R150, R39, -R25 ;  /* 0x0000002796367223 */ /* 0x000fe20000010819 */
[----:B------:R-:W3:Y:S01]  /*3b70*/  MUFU.EX2 R101, R101 ;  /* 0x0000006500657308 */ /* 0x000ee20000000800 */
[----:B-1----:R-:W-:Y:S01]  /*3b80*/  FADD.FTZ R13, R146, R13 ;  /* 0x0000000d920d7221 */ /* 0x002fe20000010000 */
[C---:B------:R-:W-:Y:S01]  /*3b90*/  FADD.FTZ R105, R112.reuse, R15 ;  /* 0x0000000f70697221 */ /* 0x040fe20000010000 */
[----:B------:R-:W-:Y:S01]  /*3ba0*/  F2FP.F16.F32.PACK_AB R15, R112, R87 ;  /* 0x00000057700f723e */ /* 0x000fe200000000ff */
[-CC-:B------:R-:W-:Y:S01]  /*3bb0*/  FFMA.FTZ R70, R70, R39.reuse, -R25.reuse ;  /* 0x0000002746467223 */ /* 0x180fe20000010819 */
[-C--:B------:R-:W-:Y:S01]  /*3bc0*/  FFMA.FTZ R76, R76, R39.reuse, -R25 ;  /* 0x000000274c4c7223 */ /* 0x080fe20000010819 */
[----:B------:R-:W-:Y:S01]  /*3bd0*/  FADD.FTZ R58, R20, R105 ;  /* 0x00000069143a7221 */ /* 0x000fe20000010000 */
[----:B------:R-:W-:Y:S01]  /*3be0*/  FFMA.FTZ R74, R74, R39, -R25 ;  /* 0x000000274a4a7223 */ /* 0x000fe20000010819 */
[----:B------:R-:W1:Y:S01]  /*3bf0*/  MUFU.EX2 R88, R88 ;  /* 0x0000005800587308 */ /* 0x000e620000000800 */
[----:B--2---:R-:W-:Y:S01]  /*3c00*/  FADD.FTZ R6, R14, R13 ;  /* 0x0000000d0e067221 */ /* 0x004fe20000010000 */
[----:B------:R-:W-:Y:S01]  /*3c10*/  F2FP.F16.F32.PACK_AB R13, R90, R73 ;  /* 0x000000495a0d723e */ /* 0x000fe200000000ff */
[-CC-:B------:R-:W-:Y:S01]  /*3c20*/  FFMA.FTZ R78, R78, R39.reuse, -R25.reuse ;  /* 0x000000274e4e7223 */ /* 0x180fe20000010819 */
[-CC-:B------:R-:W-:Y:S01]  /*3c30*/  FFMA.FTZ R87, R82, R39.reuse, -R25.reuse ;  /* 0x0000002752577223 */ /* 0x180fe20000010819 */
[-CC-:B------:R-:W-:Y:S01]  /*3c40*/  FFMA.FTZ R114, R114, R39.reuse, -R25.reuse ;  /* 0x0000002772727223 */ /* 0x180fe20000010819 */
[-CC-:B------:R-:W-:Y:S01]  /*3c50*/  FFMA.FTZ R64, R11, R39.reuse, -R25.reuse ;  /* 0x000000270b407223 */ /* 0x180fe20000010819 */
[--C-:B------:R-:W-:Y:S01]  /*3c60*/  FFMA.FTZ R118, R118, R39, -R25.reuse ;  /* 0x0000002776767223 */ /* 0x100fe20000010819 */
[----:B------:R-:W2:Y:S01]  /*3c70*/  MUFU.EX2 R103, R103 ;  /* 0x0000006700677308 */ /* 0x000ea20000000800 */
[----:B---3--:R-:W-:Y:S01]  /*3c80*/  FADD.FTZ R73, R101, R6 ;  /* 0x0000000665497221 */ /* 0x008fe20000010000 */
[----:B------:R-:W-:Y:S01]  /*3c90*/  F2FP.F16.F32.PACK_AB R6, R146, R99 ;  /* 0x000000639206723e */ /* 0x000fe200000000ff */
[----:B------:R-:W-:Y:S01]  /*3ca0*/  FADD.FTZ R99, R57, R58 ;  /* 0x0000003a39637221 */ /* 0x000fe20000010000 */
[-CC-:B------:R-:W-:Y:S01]  /*3cb0*/  FFMA.FTZ R128, R128, R39.reuse, -R25.reuse ;  /* 0x0000002780807223 */ /* 0x180fe20000010819 */
[-CC-:B------:R-:W-:Y:S01]  /*3cc0*/  FFMA.FTZ R134, R134, R39.reuse, -R25.reuse ;  /* 0x0000002786867223 */ /* 0x180fe20000010819 */
[-C--:B------:R-:W-:Y:S01]  /*3cd0*/  FFMA.FTZ R140, R140, R39.reuse, -R25 ;  /* 0x000000278c8c7223 */ /* 0x080fe20000010819 */
[----:B------:R-:W-:Y:S01]  /*3ce0*/  FADD.FTZ R60, R26, R99 ;  /* 0x000000631a3c7221 */ /* 0x000fe20000010000 */
[----:B------:R-:W3:Y:S01]  /*3cf0*/  MUFU.EX2 R24, R24 ;  /* 0x0000001800187308 */ /* 0x000ee20000000800 */
[----:B-1----:R-:W-:Y:S01]  /*3d00*/  FADD.FTZ R56, R88, R73 ;  /* 0x0000004958387221 */ /* 0x002fe20000010000 */
[-CC-:B------:R-:W-:Y:S01]  /*3d10*/  FFMA.FTZ R73, R68, R39.reuse, -R25.reuse ;  /* 0x0000002744497223 */ /* 0x180fe20000010819 */
[----:B------:R-:W-:Y:S01]  /*3d20*/  FADD.FTZ R99, R63, R60 ;  /* 0x0000003c3f637221 */ /* 0x000fe20000010000 */
[-CC-:B------:R-:W-:Y:S01]  /*3d30*/  FFMA.FTZ R142, R142, R39.reuse, -R25.reuse ;  /* 0x000000278e8e7223 */ /* 0x180fe20000010819 */
[-CC-:B------:R-:W-:Y:S01]  /*3d40*/  FFMA.FTZ R144, R144, R39.reuse, -R25.reuse ;  /* 0x0000002790907223 */ /* 0x180fe20000010819 */
[----:B------:R1:W-:Y:S01]  /*3d50*/  STSM.16.M88.4 [R155+0x1e800], R4 ;  /* 0x01e800049b007844 */ /* 0x0003e20000000200 */
[----:B------:R-:W-:Y:S01]  /*3d60*/  F2FP.F16.F32.PACK_AB R12, R101, R14 ;  /* 0x0000000e650c723e */ /* 0x000fe200000000ff */
[----:B------:R-:W4:Y:S01]  /*3d70*/  MUFU.EX2 R43, R43 ;  /* 0x0000002b002b7308 */ /* 0x000f220000000800 */
[C---:B--2---:R-:W-:Y:S01]  /*3d80*/  FADD.FTZ R31, R103.reuse, R56 ;  /* 0x00000038671f7221 */ /* 0x044fe20000010000 */
[----:B------:R-:W-:Y:S01]  /*3d90*/  FFMA.FTZ R56, R72, R39, -R25 ;  /* 0x0000002748387223 */ /* 0x000fe20000010819 */
[----:B------:R-:W-:Y:S01]  /*3da0*/  F2FP.F16.F32.PACK_AB R14, R103, R88 ;  /* 0x00000058670e723e */ /* 0x000fe200000000ff */
[--C-:B------:R-:W-:Y:S01]  /*3db0*/  IMAD.MOV.U32 R150, RZ, RZ, R151.reuse ;  /* 0x000000ffff967224 */ /* 0x100fe200078e0097 */
[-C--:B------:R-:W-:Y:S01]  /*3dc0*/  MOV R136, R151.reuse ;  /* 0x0000009700887202 */ /* 0x080fe20000000f00 */
[----:B------:R-:W-:Y:S01]  /*3dd0*/  IMAD.MOV.U32 R146, RZ, RZ, R151 ;  /* 0x000000ffff927224 */ /* 0x000fe200078e0097 */
[-C--:B------:R-:W-:Y:S01]  /*3de0*/  MOV R130, R151.reuse ;  /* 0x0000009700827202 */ /* 0x080fe20000000f00 */
[----:B------:R-:W2:Y:S01]  /*3df0*/  MUFU.EX2 R10, R10 ;  /* 0x0000000a000a7308 */ /* 0x000ea20000000800 */
[----:B---3--:R-:W-:Y:S01]  /*3e00*/  FADD.FTZ R58, R24, R31 ;  /* 0x0000001f183a7221 */ /* 0x008fe20000010000 */
[----:B------:R3:W-:Y:S01]  /*3e10*/  STSM.16.M88.4 [R154], R12 ;  /* 0x0000000c9a007844 */ /* 0x0007e20000000200 */
[--C-:B------:R-:W-:Y:S01]  /*3e20*/  IMAD.MOV.U32 R138, RZ, RZ, R151.reuse ;  /* 0x000000ffff8a7224 */ /* 0x100fe200078e0097 */
[----:B------:R-:W-:Y:S01]  /*3e30*/  MOV R124, R151 ;  /* 0x00000097007c7202 */ /* 0x000fe20000000f00 */
[----:B------:R-:W-:Y:S01]  /*3e40*/  IMAD.MOV.U32 R132, RZ, RZ, R151 ;  /* 0x000000ffff847224 */ /* 0x000fe200078e0097 */
[----:B-1----:R-:W-:-:S02]  /*3e50*/  F2FP.F16.F32.PACK_AB R7, R120, R91 ;  /* 0x0000005b7807723e */ /* 0x002fc400000000ff */
[----:B------:R-:W1:Y:S01]  /*3e60*/  MUFU.EX2 R51, R51 ;  /* 0x0000003300337308 */ /* 0x000e620000000800 */
[----:B----4-:R-:W-:Y:S01]  /*3e70*/  FADD.FTZ R31, R43, R58 ;  /* 0x0000003a2b1f7221 */ /* 0x010fe20000010000 */
[----:B------:R-:W-:Y:S01]  /*3e80*/  FFMA.FTZ R58, R35, R39, -R25 ;  /* 0x00000027233a7223 */ /* 0x000fe20000010819 */
[----:B------:R-:W-:Y:S02]  /*3e90*/  F2FP.F16.F32.PACK_AB R24, R43, R24 ;  /* 0x000000182b18723e */ /* 0x000fe400000000ff */
[----:B------:R-:W-:-:S03]  /*3ea0*/  MOV R121, R151 ;  /* 0x0000009700797202 */ /* 0x000fc60000000f00 */
[----:B------:R-:W4:Y:S01]  /*3eb0*/  MUFU.EX2 R28, R28 ;  /* 0x0000001c001c7308 */ /* 0x000f220000000800 */
[----:B--2---:R-:W-:Y:S01]  /*3ec0*/  FADD.FTZ R60, R10, R31 ;  /* 0x0000001f0a3c7221 */ /* 0x004fe20000010000 */
[----:B------:R-:W-:-:S06]  /*3ed0*/  F2FP.F16.F32.PACK_AB R31, R100, R85 ;  /* 0x00000055641f723e */ /* 0x000fcc00000000ff */
[----:B------:R-:W2:Y:S08]  /*3ee0*/  MUFU.EX2 R55, R55 ;  /* 0x0000003700377308 */ /* 0x000eb00000000800 */
[----:B------:R-:W5:Y:S08]  /*3ef0*/  MUFU.EX2 R40, R40 ;  /* 0x0000002800287308 */ /* 0x000f700000000800 */
[----:B------:R3:W-:Y:S08]  /*3f00*/  MUFU.EX2 R69, R66 ;  /* 0x0000004200457308 */ /* 0x0007f00000000800 */
[----:B------:R1:W-:Y:S01]  /*3f10*/  MUFU.EX2 R3, R62 ;  /* 0x0000003e00037308 */ /* 0x0003e20000000800 */
[----:B---3--:R-:W-:-:S04]  /*3f20*/  FADD.FTZ R66, R30, R99 ;  /* 0x000000631e427221 */ /* 0x008fc80000010000 */
[----:B------:R-:W-:-:S03]  /*3f30*/  FADD.FTZ R68, R77, R66 ;  /* 0x000000424d447221 */ /* 0x000fc60000010000 */
[----:B------:R-:W3:Y:S01]  /*3f40*/  MUFU.EX2 R67, R67 ;  /* 0x0000004300437308 */ /* 0x000ee20000000800 */
[-CC-:B-1----:R-:W-:Y:S01]  /*3f50*/  FFMA.FTZ R62, R29, R39.reuse, -R25.reuse ;  /* 0x000000271d3e7223 */ /* 0x182fe20000010819 */
[----:B------:R-:W-:Y:S01]  /*3f60*/  FADD.FTZ R29, R51, R60 ;  /* 0x0000003c331d7221 */ /* 0x000fe20000010000 */
[-CC-:B------:R-:W-:Y:S01]  /*3f70*/  FFMA.FTZ R60, R37, R39.reuse, -R25.reuse ;  /* 0x00000027253c7223 */ /* 0x180fe20000010819 */
[----:B------:R-:W-:Y:S02]  /*3f80*/  FFMA.FTZ R37, R27, R39, -R25 ;  /* 0x000000271b257223 */ /* 0x000fe40000010819 */
[----:B----4-:R-:W-:Y:S01]  /*3f90*/  FADD.FTZ R66, R28, R29 ;  /* 0x0000001d1c427221 */ /* 0x010fe20000010000 */
[----:B------:R-:W-:Y:S01]  /*3fa0*/  FADD.FTZ R29, R85, R68 ;  /* 0x00000044551d7221 */ /* 0x000fe20000010000 */
[----:B------:R-:W1:Y:S01]  /*3fb0*/  MUFU.EX2 R86, R86 ;  /* 0x0000005600567308 */ /* 0x000e620000000800 */
[C---:B--2---:R-:W-:Y:S01]  /*3fc0*/  F2FP.F16.F32.PACK_AB R28, R55.reuse, R28 ;  /* 0x0000001c371c723e */ /* 0x044fe200000000ff */
[----:B------:R-:W-:Y:S01]  /*3fd0*/  FADD.FTZ R27, R55, R66 ;  /* 0x00000042371b7221 */ /* 0x000fe20000010000 */
[----:B------:R-:W-:-:S03]  /*3fe0*/  FADD.FTZ R68, R100, R29 ;  /* 0x0000001d64447221 */ /* 0x000fc60000010000 */
[----:B-----5:R-:W-:Y:S01]  /*3ff0*/  FADD.FTZ R66, R40, R27 ;  /* 0x0000001b28427221 */ /* 0x020fe20000010000 */
[----:B------:R-:W-:Y:S01]  /*4000*/  FADD.FTZ R29, R89, R68 ;  /* 0x00000044591d7221 */ /* 0x000fe20000010000 */
[----:B------:R-:W2:Y:S02]  /*4010*/  MUFU.EX2 R95, R95 ;  /* 0x0000005f005f7308 */ /* 0x000ea40000000800 */
[----:B---3--:R-:W-:Y:S01]  /*4020*/  FADD.FTZ R27, R67, R66 ;  /* 0x00000042431b7221 */ /* 0x008fe20000010000 */
[----:B------:R-:W-:-:S04]  /*4030*/  FADD.FTZ R68, R116, R29 ;  /* 0x0000001d74447221 */ /* 0x000fc80000010000 */
[----:B------:R-:W-:Y:S01]  /*4040*/  FADD.FTZ R25, R91, R68 ;  /* 0x000000445b197221 */ /* 0x000fe20000010000 */
[----:B------:R-:W3:Y:S01]  /*4050*/  MUFU.EX2 R48, R48 ;  /* 0x0000003000307308 */ /* 0x000ee20000000800 */
[----:B-1----:R-:W-:Y:S02]  /*4060*/  FADD.FTZ R66, R86, R27 ;  /* 0x0000001b56427221 */ /* 0x002fe40000010000 */
[----:B------:R-:W-:Y:S01]  /*4070*/  FADD.FTZ R29, R120, R25 ;  /* 0x00000019781d7221 */ /* 0x000fe20000010000 */
[----:B------:R-:W-:Y:S01]  /*4080*/  F2FP.F16.F32.PACK_AB R25, R57, R20 ;  /* 0x000000143919723e */ /* 0x000fe200000000ff */
[----:B------:R-:W-:-:S03]  /*4090*/  IMAD.MOV.U32 R120, RZ, RZ, R151 ;  /* 0x000000ffff787224 */ /* 0x000fc600078e0097 */
[----:B------:R-:W1:Y:S01]  /*40a0*/  MUFU.EX2 R97, R97 ;  /* 0x0000006100617308 */ /* 0x000e620000000800 */
[----:B--2---:R-:W-:Y:S01]  /*40b0*/  FADD.FTZ R27, R95, R66 ;  /* 0x000000425f1b7221 */ /* 0x004fe20000010000 */
[----:B------:R-:W-:Y:S01]  /*40c0*/  FADD.FTZ R66, R34, R29 ;  /* 0x0000001d22427221 */ /* 0x000fe20000010000 */
[----:B------:R-:W-:Y:S02]  /*40d0*/  F2FP.F16.F32.PACK_AB R29, R77, R30 ;  /* 0x0000001e4d1d723e */ /* 0x000fe400000000ff */
[----:B------:R-:W-:Y:S01]  /*40e0*/  F2FP.F16.F32.PACK_AB R30, R67, R40 ;  /* 0x00000028431e723e */ /* 0x000fe200000000ff */
[----:B------:R-:W-:Y:S02]  /*40f0*/  FADD.FTZ R5, R59, R66 ;  /* 0x000000423b057221 */ /* 0x000fe40000010000 */
[----:B------:R-:W2:Y:S01]  /*4100*/  MUFU.EX2 R32, R32 ;  /* 0x0000002000207308 */ /* 0x000ea20000000800 */
[----:B---3--:R-:W-:Y:S01]  /*4110*/  FADD.FTZ R20, R48, R27 ;  /* 0x0000001b30147221 */ /* 0x008fe20000010000 */
[----:B------:R-:W-:Y:S01]  /*4120*/  FADD.FTZ R6, R42, R5 ;  /* 0x000000052a067221 */ /* 0x000fe20000010000 */
[----:B------:R-:W-:-:S02]  /*4130*/  F2FP.F16.F32.PACK_AB R27, R63, R26 ;  /* 0x0000001a3f1b723e */ /* 0x000fc400000000ff */
[----:B------:R-:W-:Y:S01]  /*4140*/  F2FP.F16.F32.PACK_AB R26, R51, R10 ;  /* 0x0000000a331a723e */ /* 0x000fe200000000ff */
[----:B------:R-:W-:Y:S01]  /*4150*/  FADD.FTZ R6, R61, R6 ;  /* 0x000000063d067221 */ /* 0x000fe20000010000 */
[----:B------:R-:W-:Y:S01]  /*4160*/  F2FP.F16.F32.PACK_AB R5, R116, R89 ;  /* 0x000000597405723e */ /* 0x000fe200000000ff */
[----:B------:R-:W3:Y:S01]  /*4170*/  MUFU.EX2 R53, R53 ;  /* 0x0000003500357308 */ /* 0x000ee20000000800 */
[----:B-1----:R-:W-:Y:S01]  /*4180*/  FADD.FTZ R57, R97, R20 ;  /* 0x0000001461397221 */ /* 0x002fe20000010000 */
[----:B------:R-:W-:Y:S01]  /*4190*/  FADD.FTZ R15, R65, R6 ;  /* 0x00000006410f7221 */ /* 0x000fe20000010000 */
[----:B------:R-:W-:Y:S01]  /*41a0*/  F2FP.F16.F32.PACK_AB R6, R97, R48 ;  /* 0x000000306106723e */ /* 0x000fe200000000ff */
[----:B------:R1:W-:Y:S04]  /*41b0*/  STSM.16.M88.4 [R153], R24 ;  /* 0x0000001899007844 */ /* 0x0003e80000000200 */
[----:B------:R-:W4:Y:S01]  /*41c0*/  MUFU.EX2 R36, R36 ;  /* 0x0000002400247308 */ /* 0x000f220000000800 */
[----:B--2---:R-:W-:Y:S01]  /*41d0*/  FADD.FTZ R4, R32, R57 ;  /* 0x0000003920047221 */ /* 0x004fe20000010000 */
[----:B------:R-:W-:Y:S06]  /*41e0*/  STSM.16.M88.4 [R19], R28 ;  /* 0x0000001c13007844 */ /* 0x000fec0000000200 */
[----:B------:R-:W2:Y:S01]  /*41f0*/  MUFU.EX2 R93, R93 ;  /* 0x0000005d005d7308 */ /* 0x000ea20000000800 */
[----:B---3--:R-:W-:-:S07]  /*4200*/  FADD.FTZ R13, R53, R4 ;  /* 0x00000004350d7221 */ /* 0x008fce0000010000 */
[----:B------:R-:W3:Y:S01]  /*4210*/  MUFU.EX2 R84, R84 ;  /* 0x0000005400547308 */ /* 0x000ee20000000800 */
[----:B----4-:R-:W-:-:S07]  /*4220*/  FADD.FTZ R4, R36, R13 ;  /* 0x0000000d24047221 */ /* 0x010fce0000010000 */
[----:B------:R-:W4:Y:S01]  /*4230*/  MUFU.EX2 R44, R44 ;  /* 0x0000002c002c7308 */ /* 0x000f220000000800 */
[C---:B--2---:R-:W-:Y:S01]  /*4240*/  FADD.FTZ R13, R93.reuse, R4 ;  /* 0x000000045d0d7221 */ /* 0x044fe20000010000 */
[----:B------:R-:W-:-:S06]  /*4250*/  F2FP.F16.F32.PACK_AB R14, R93, R36 ;  /* 0x000000245d0e723e */ /* 0x000fcc00000000ff */
[----:B------:R-:W2:Y:S01]  /*4260*/  MUFU.EX2 R94, R94 ;  /* 0x0000005e005e7308 */ /* 0x000ea20000000800 */
[C---:B---3--:R-:W-:Y:S01]  /*4270*/  FADD.FTZ R4, R84.reuse, R15 ;  /* 0x0000000f54047221 */ /* 0x048fe20000010000 */
[----:B------:R-:W-:-:S03]  /*4280*/  F2FP.F16.F32.PACK_AB R65, R84, R65 ;  /* 0x000000415441723e */ /* 0x000fc600000000ff */
[----:B------:R-:W-:Y:S01]  /*4290*/  FADD.FTZ R15, R81, R4 ;  /* 0x00000004510f7221 */ /* 0x000fe20000010000 */
[----:B------:R-:W-:Y:S02]  /*42a0*/  F2FP.F16.F32.PACK_AB R4, R95, R86 ;  /* 0x000000565f04723e */ /* 0x000fe400000000ff */
[----:B------:R-:W3:Y:S01]  /*42b0*/  MUFU.EX2 R52, R52 ;  /* 0x0000003400347308 */ /* 0x000ee20000000800 */
[----:B----4-:R-:W-:Y:S02]  /*42c0*/  FADD.FTZ R10, R44, R13 ;  /* 0x0000000d2c0a7221 */ /* 0x010fe40000010000 */
[----:B------:R4:W-:Y:S02]  /*42d0*/  STSM.16.M88.4 [R155+0x24800], R4 ;  /* 0x024800049b007844 */ /* 0x0009e40000000200 */
[----:B------:R-:W-:-:S03]  /*42e0*/  FADD.FTZ R13, R3, R10 ;  /* 0x0000000a030d7221 */ /* 0x000fc60000010000 */
[----:B------:R-:W5:Y:S01]  /*42f0*/  MUFU.EX2 R38, R38 ;  /* 0x0000002600267308 */ /* 0x000f620000000800 */
[C---:B--2---:R-:W-:Y:S01]  /*4300*/  FADD.FTZ R15, R94.reuse, R15 ;  /* 0x0000000f5e0f7221 */ /* 0x044fe20000010000 */
[----:B------:R-:W-:-:S06]  /*4310*/  F2FP.F16.F32.PACK_AB R67, R94, R81 ;  /* 0x000000515e43723e */ /* 0x000fcc00000000ff */
[----:B------:R-:W2:Y:S01]  /*4320*/  MUFU.EX2 R41, R41 ;  /* 0x0000002900297308 */ /* 0x000ea20000000800 */
[----:B---3--:R-:W-:Y:S01]  /*4330*/  FADD.FTZ R10, R52, R13 ;  /* 0x0000000d340a7221 */ /* 0x008fe20000010000 */
[----:B------:R-:W-:Y:S02]  /*4340*/  F2FP.F16.F32.PACK_AB R13, R59, R34 ;  /* 0x000000223b0d723e */ /* 0x000fe400000000ff */
[----:B------:R-:W-:-:S04]  /*4350*/  F2FP.F16.F32.PACK_AB R66, R69, R52 ;  /* 0x000000344542723e */ /* 0x000fc800000000ff */
[----:B------:R-:W3:Y:S01]  /*4360*/  MUFU.EX2 R54, R54 ;  /* 0x0000003600367308 */ /* 0x000ee20000000800 */
[----:B-----5:R-:W-:Y:S01]  /*4370*/  FADD.FTZ R12, R38, R15 ;  /* 0x0000000f260c7221 */ /* 0x020fe20000010000 */
[----:B------:R-:W-:-:S06]  /*4380*/  FADD.FTZ R15, R69, R10 ;  /* 0x0000000a450f7221 */ /* 0x000fcc0000010000 */
[----:B------:R-:W1:Y:S01]  /*4390*/  MUFU.EX2 R73, R73 ;  /* 0x0000004900497308 */ /* 0x000e620000000800 */
[C---:B--2---:R-:W-:Y:S01]  /*43a0*/  FADD.FTZ R43, R41.reuse, R12 ;  /* 0x0000000c292b7221 */ /* 0x044fe20000010000 */
[----:B------:R-:W-:-:S03]  /*43b0*/  F2FP.F16.F32.PACK_AB R41, R41, R38 ;  /* 0x000000262929723e */ /* 0x000fc600000000ff */
[----:B------:R-:W-:-:S03]  /*43c0*/  FADD.FTZ R12, R46, R43 ;  /* 0x0000002b2e0c7221 */ /* 0x000fc60000010000 */
[----:B------:R-:W2:Y:S01]  /*43d0*/  MUFU.EX2 R71, R71 ;  /* 0x0000004700477308 */ /* 0x000ea20000000800 */
[----:B---3--:R-:W-:Y:S01]  /*43e0*/  FADD.FTZ R10, R54, R15 ;  /* 0x0000000f360a7221 */ /* 0x008fe20000010000 */
[----:B------:R-:W-:-:S06]  /*43f0*/  F2FP.F16.F32.PACK_AB R15, R61, R42 ;  /* 0x0000002a3d0f723e */ /* 0x000fcc00000000ff */
[----:B------:R-:W4:Y:S01]  /*4400*/  MUFU.EX2 R56, R56 ;  /* 0x0000003800387308 */ /* 0x000f220000000800 */
[C---:B-1----:R-:W-:Y:S01]  /*4410*/  FADD.FTZ R25, R73.reuse, R10 ;  /* 0x0000000a49197221 */ /* 0x042fe20000010000 */
[----:B------:R-:W-:-:S06]  /*4420*/  F2FP.F16.F32.PACK_AB R40, R73, R54 ;  /* 0x000000364928723e */ /* 0x000fcc00000000ff */
[----:B------:R-:W1:Y:S01]  /*4430*/  MUFU.EX2 R75, R75 ;  /* 0x0000004b004b7308 */ /* 0x000e620000000800 */
[C---:B--2---:R-:W-:Y:S01]  /*4440*/  FADD.FTZ R12, R71.reuse, R12 ;  /* 0x0000000c470c7221 */ /* 0x044fe20000010000 */
[----:B------:R-:W-:-:S06]  /*4450*/  F2FP.F16.F32.PACK_AB R43, R71, R46 ;  /* 0x0000002e472b723e */ /* 0x000fcc00000000ff */
[----:B------:R-:W2:Y:S01]  /*4460*/  MUFU.EX2 R11, R70 ;  /* 0x00000046000b7308 */ /* 0x000ea20000000800 */
[----:B----4-:R-:W-:-:S07]  /*4470*/  FADD.FTZ R4, R56, R25 ;  /* 0x0000001938047221 */ /* 0x010fce0000010000 */
[----:B------:R-:W3:Y:S01]  /*4480*/  MUFU.EX2 R102, R102 ;  /* 0x0000006600667308 */ /* 0x000ee20000000800 */
[----:B-1----:R-:W-:Y:S01]  /*4490*/  FADD.FTZ R25, R75, R12 ;  /* 0x0000000c4b197221 */ /* 0x002fe20000010000 */
[----:B------:R-:W-:-:S05]  /*44a0*/  F2FP.F16.F32.PACK_AB R12, R53, R32 ;  /* 0x00000020350c723e */ /* 0x000fca00000000ff */
[----:B------:R1:W-:Y:S01]  /*44b0*/  STSM.16.M88.4 [R18], R12 ;  /* 0x0000000c12007844 */ /* 0x0003e20000000200 */
[----:B------:R-:W4:Y:S01]  /*44c0*/  MUFU.EX2 R76, R76 ;  /* 0x0000004c004c7308 */ /* 0x000f220000000800 */
[C---:B--2---:R-:W-:Y:S01]  /*44d0*/  FADD.FTZ R7, R11.reuse, R4 ;  /* 0x000000040b077221 */ /* 0x044fe20000010000 */
[----:B------:R-:W-:-:S06]  /*44e0*/  F2FP.F16.F32.PACK_AB R42, R11, R56 ;  /* 0x000000380b2a723e */ /* 0x000fcc00000000ff */
[----:B------:R-:W-:Y:S01]  /*44f0*/  MUFU.EX2 R79, R79 ;  /* 0x0000004f004f7308 */ /* 0x000fe20000000800 */
[C---:B---3--:R-:W-:Y:S01]  /*4500*/  FADD.FTZ R6, R102.reuse, R25 ;  /* 0x0000001966067221 */ /* 0x048fe20000010000 */
[----:B------:R-:W-:-:S06]  /*4510*/  F2FP.F16.F32.PACK_AB R77, R102, R75 ;  /* 0x0000004b664d723e */ /* 0x000fcc00000000ff */
[----:B------:R-:W2:Y:S01]  /*4520*/  MUFU.EX2 R35, R74 ;  /* 0x0000004a00237308 */ /* 0x000ea20000000800 */
[----:B----4-:R-:W-:-:S07]  /*4530*/  FADD.FTZ R4, R76, R7 ;  /* 0x000000074c047221 */ /* 0x010fce0000010000 */
[----:B------:R-:W-:Y:S08]  /*4540*/  MUFU.EX2 R106, R106 ;  /* 0x0000006a006a7308 */ /* 0x000ff00000000800 */
[----:B------:R-:W3:Y:S01]  /*4550*/  MUFU.EX2 R78, R78 ;  /* 0x0000004e004e7308 */ /* 0x000ee20000000800 */
[C---:B--2---:R-:W-:Y:S01]  /*4560*/  FADD.FTZ R7, R35.reuse, R4 ;  /* 0x0000000423077221 */ /* 0x044fe20000010000 */
[----:B------:R-:W-:-:S06]  /*4570*/  F2FP.F16.F32.PACK_AB R76, R35, R76 ;  /* 0x0000004c234c723e */ /* 0x000fcc00000000ff */
[----:B------:R-:W-:Y:S08]  /*4580*/  MUFU.EX2 R21, R21 ;  /* 0x0000001500157308 */ /* 0x000ff00000000800 */
[----:B------:R-:W2:Y:S01]  /*4590*/  MUFU.EX2 R87, R87 ;  /* 0x0000005700577308 */ /* 0x000ea20000000800 */
[----:B---3--:R-:W-:-:S07]  /*45a0*/  FADD.FTZ R4, R78, R7 ;  /* 0x000000074e047221 */ /* 0x008fce0000010000 */
[----:B------:R-:W-:Y:S08]  /*45b0*/  MUFU.EX2 R104, R104 ;  /* 0x0000006800687308 */ /* 0x000ff00000000800 */
[----:B------:R-:W3:Y:S01]  /*45c0*/  MUFU.EX2 R114, R114 ;  /* 0x0000007200727308 */ /* 0x000ee20000000800 */
[C---:B--2---:R-:W-:Y:S01]  /*45d0*/  FADD.FTZ R7, R87.reuse, R4 ;  /* 0x0000000457077221 */ /* 0x044fe20000010000 */
[----:B------:R-:W-:-:S06]  /*45e0*/  F2FP.F16.F32.PACK_AB R78, R87, R78 ;  /* 0x0000004e574e723e */ /* 0x000fcc00000000ff */
[----:B------:R2:W1:Y:S08]  /*45f0*/  MUFU.EX2 R57, R64 ;  /* 0x0000004000397308 */ /* 0x0004700000000800 */
[----:B------:R-:W4:Y:S01]  /*4600*/  MUFU.EX2 R83, R83 ;  /* 0x0000005300537308 */ /* 0x000f220000000800 */
[----:B--2---:R-:W-:Y:S01]  /*4610*/  F2FP.F16.F32.PACK_AB R64, R3, R44 ;  /* 0x0000002c0340723e */ /* 0x004fe200000000ff */
[----:B------:R-:W-:Y:S01]  /*4620*/  FADD.FTZ R3, R79, R6 ;  /* 0x000000064f037221 */ /* 0x000fe20000010000 */
[----:B---3--:R-:W-:Y:S01]  /*4630*/  FADD.FTZ R4, R114, R7 ;  /* 0x0000000772047221 */ /* 0x008fe20000010000 */
[----:B------:R-:W-:-:S02]  /*4640*/  F2FP.F16.F32.PACK_AB R79, R106, R79 ;  /* 0x0000004f6a4f723e */ /* 0x000fc400000000ff */
[----:B------:R-:W-:Y:S01]  /*4650*/  FADD.FTZ R6, R106, R3 ;  /* 0x000000036a067221 */ /* 0x000fe20000010000 */
[----:B------:R2:W-:Y:S01]  /*4660*/  STSM.16.M88.4 [R153+0x6000], R64 ;  /* 0x0060004099007844 */ /* 0x0005e20000000200 */
[----:B------:R-:W3:Y:S01]  /*4670*/  MUFU.EX2 R108, R108 ;  /* 0x0000006c006c7308 */ /* 0x000ee20000000800 */
[----:B-1----:R-:W-:Y:S01]  /*4680*/  FADD.FTZ R13, R57, R4 ;  /* 0x00000004390d7221 */ /* 0x002fe20000010000 */
[----:B------:R-:W-:Y:S01]  /*4690*/  FADD.FTZ R25, R21, R6 ;  /* 0x0000000615197221 */ /* 0x000fe20000010000 */
[----:B------:R-:W-:Y:S01]  /*46a0*/  F2FP.F16.F32.PACK_AB R12, R57, R114 ;  /* 0x00000072390c723e */ /* 0x000fe200000000ff */
[----:B------:R2:W-:Y:S02]  /*46b0*/  STSM.16.M88.4 [R19+0x6000], R40 ;  /* 0x0060002813007844 */ /* 0x0005e40000000200 */
[----:B------:R-:W-:Y:S02]  /*46c0*/  FADD.FTZ R6, R104, R25 ;  /* 0x0000001968067221 */ /* 0x000fe40000010000 */
[----:B------:R-:W1:Y:S01]  /*46d0*/  MUFU.EX2 R118, R118 ;  /* 0x0000007600767308 */ /* 0x000e620000000800 */
[----:B------:R2:W-:Y:S01]  /*46e0*/  STSM.16.M88.4 [R155+0x2a800], R76 ;  /* 0x02a8004c9b007844 */ /* 0x0005e20000000200 */
[----:B----4-:R-:W-:-:S06]  /*46f0*/  FADD.FTZ R7, R83, R6 ;  /* 0x0000000653077221 */ /* 0x010fcc0000010000 */
[----:B------:R-:W4:Y:S01]  /*4700*/  MUFU.EX2 R33, R33 ;  /* 0x0000002100217308 */ /* 0x000f220000000800 */
[C---:B---3--:R-:W-:Y:S01]  /*4710*/  FADD.FTZ R6, R108.reuse, R7 ;  /* 0x000000076c067221 */ /* 0x048fe20000010000 */
[----:B------:R-:W-:-:S06]  /*4720*/  F2FP.F16.F32.PACK_AB R15, R108, R83 ;  /* 0x000000536c0f723e */ /* 0x000fcc00000000ff */
[----:B------:R-:W3:Y:S01]  /*4730*/  MUFU.EX2 R51, R62 ;  /* 0x0000003e00337308 */ /* 0x000ee20000000800 */
[----:B-1----:R-:W-:-:S07]  /*4740*/  FADD.FTZ R4, R118, R13 ;  /* 0x0000000d76047221 */ /* 0x002fce0000010000 */
[----:B------:R-:W1:Y:S01]  /*4750*/  MUFU.EX2 R110, R110 ;  /* 0x0000006e006e7308 */ /* 0x000e620000000800 */
[----:B----4-:R-:W-:-:S07]  /*4760*/  FADD.FTZ R13, R33, R6 ;  /* 0x00000006210d7221 */ /* 0x010fce0000010000 */
[----:B------:R-:W4:Y:S01]  /*4770*/  MUFU.EX2 R58, R58 ;  /* 0x0000003a003a7308 */ /* 0x000f220000000800 */
[C---:B---3--:R-:W-:Y:S01]  /*4780*/  FADD.FTZ R11, R51.reuse, R4 ;  /* 0x00000004330b7221 */ /* 0x048fe20000010000 */
[----:B------:R-:W-:-:S06]  /*4790*/  F2FP.F16.F32.PACK_AB R14, R51, R118 ;  /* 0x00000076330e723e */ /* 0x000fcc00000000ff */
[----:B------:R-:W3:Y:S01]  /*47a0*/  MUFU.EX2 R45, R45 ;  /* 0x0000002d002d7308 */ /* 0x000ee20000000800 */
[----:B-1----:R-:W-:Y:S01]  /*47b0*/  FADD.FTZ R6, R110, R13 ;  /* 0x0000000d6e067221 */ /* 0x002fe20000010000 */
[----:B------:R-:W-:Y:S02]  /*47c0*/  F2FP.F16.F32.PACK_AB R13, R104, R21 ;  /* 0x00000015680d723e */ /* 0x000fe400000000ff */
[----:B------:R-:W-:-:S03]  /*47d0*/  F2FP.F16.F32.PACK_AB R33, R110, R33 ;  /* 0x000000216e21723e */ /* 0x000fc600000000ff */
[----:B------:R2:W-:Y:S01]  /*47e0*/  STSM.16.M88.4 [R17], R12 ;  /* 0x0000000c11007844 */ /* 0x0005e20000000200 */
[----:B------:R-:W1:Y:S01]  /*47f0*/  MUFU.EX2 R122, R122 ;  /* 0x0000007a007a7308 */ /* 0x000e620000000800 */
[----:B----4-:R-:W-:-:S07]  /*4800*/  FADD.FTZ R4, R58, R11 ;  /* 0x0000000b3a047221 */ /* 0x010fce0000010000 */
[----:B------:R-:W4:Y:S01]  /*4810*/  MUFU.EX2 R5, R60 ;  /* 0x0000003c00057308 */ /* 0x000f220000000800 */
[----:B---3--:R-:W-:-:S07]  /*4820*/  FADD.FTZ R11, R45, R6 ;  /* 0x000000062d0b7221 */ /* 0x008fce0000010000 */
[----:B------:R-:W3:Y:S01]  /*4830*/  MUFU.EX2 R34, R37 ;  /* 0x0000002500227308 */ /* 0x000ee20000000800 */
[C---:B-1----:R-:W-:Y:S01]  /*4840*/  FADD.FTZ R6, R122.reuse, R11 ;  /* 0x0000000b7a067221 */ /* 0x042fe20000010000 */
[----:B------:R-:W-:Y:S01]  /*4850*/  F2FP.F16.F32.PACK_AB R35, R122, R45 ;  /* 0x0000002d7a23723e */ /* 0x000fe200000000ff */
[----:B------:R-:W-:-:S05]  /*4860*/  IMAD.MOV.U32 R122, RZ, RZ, R151 ;  /* 0x000000ffff7a7224 */ /* 0x000fca00078e0097 */
[----:B------:R-:W1:Y:S01]  /*4870*/  MUFU.EX2 R47, R47 ;  /* 0x0000002f002f7308 */ /* 0x000e620000000800 */
[C---:B----4-:R-:W-:Y:S01]  /*4880*/  FADD.FTZ R21, R5.reuse, R4 ;  /* 0x0000000405157221 */ /* 0x050fe20000010000 */
[----:B------:R-:W-:-:S06]  /*4890*/  F2FP.F16.F32.PACK_AB R32, R5, R58 ;  /* 0x0000003a0520723e */ /* 0x000fcc00000000ff */
[----:B------:R4:W5:Y:S01]  /*48a0*/  MUFU.EX2 R3, R128 ;  /* 0x0000008000037308 */ /* 0x0009620000000800 */
[----:B---3--:R-:W-:-:S07]  /*48b0*/  FADD.FTZ R4, R34, R21 ;  /* 0x0000001522047221 */ /* 0x008fce0000010000 */
[----:B------:R-:W3:Y:S01]  /*48c0*/  MUFU.EX2 R126, R126 ;  /* 0x0000007e007e7308 */ /* 0x000ee20000000800 */
[----:B-1----:R-:W-:Y:S01]  /*48d0*/  FADD.FTZ R25, R47, R6 ;  /* 0x000000062f197221 */ /* 0x002fe20000010000 */
[----:B----4-:R-:W-:-:S06]  /*48e0*/  IMAD.MOV.U32 R128, RZ, RZ, R151 ;  /* 0x000000ffff807224 */ /* 0x010fcc00078e0097 */
[----:B------:R1:W4:Y:S01]  /*48f0*/  MUFU.EX2 R24, R134 ;  /* 0x0000008600187308 */ /* 0x0003220000000800 */
[C---:B-----5:R-:W-:Y:S01]  /*4900*/  FADD.FTZ R21, R3.reuse, R4 ;  /* 0x0000000403157221 */ /* 0x060fe20000010000 */
[----:B------:R-:W-:-:S05]  /*4910*/  F2FP.F16.F32.PACK_AB R34, R3, R34 ;  /* 0x000000220322723e */ /* 0x000fca00000000ff */
[----:B------:R2:W-:Y:S01]  /*4920*/  STSM.16.M88.4 [R153+0xc000], R32 ;  /* 0x00c0002099007844 */ /* 0x0005e20000000200 */
[----:B------:R-:W5:Y:S01]  /*4930*/  MUFU.EX2 R49, R49 ;  /* 0x0000003100317308 */ /* 0x000f620000000800 */
[C---:B---3--:R-:W-:Y:S01]  /*4940*/  FADD.FTZ R6, R126.reuse, R25 ;  /* 0x000000197e067221 */ /* 0x048fe20000010000 */
[----:B------:R-:W-:Y:S01]  /*4950*/  F2FP.F16.F32.PACK_AB R25, R126, R47 ;  /* 0x0000002f7e19723e */ /* 0x000fe200000000ff */
[--C-:B-1----:R-:W-:Y:S02]  /*4960*/  IMAD.MOV.U32 R134, RZ, RZ, R151.reuse ;  /* 0x000000ffff867224 */ /* 0x102fe400078e0097 */
[----:B------:R-:W-:-:S03]  /*4970*/  IMAD.MOV.U32 R126, RZ, RZ, R151 ;  /* 0x000000ffff7e7224 */ /* 0x000fc600078e0097 */
[----:B------:R-:W1:Y:S01]  /*4980*/  MUFU.EX2 R80, R80 ;  /* 0x0000005000507308 */ /* 0x000e620000000800 */
[----:B----4-:R-:W-:-:S07]  /*4990*/  FADD.FTZ R4, R24, R21 ;  /* 0x0000001518047221 */ /* 0x010fce0000010000 */
[----:B------:R3:W4:Y:S01]  /*49a0*/  MUFU.EX2 R7, R140 ;  /* 0x0000008c00077308 */ /* 0x0007220000000800 */
[----:B-----5:R-:W-:-:S07]  /*49b0*/  FADD.FTZ R5, R49, R6 ;  /* 0x0000000631057221 */ /* 0x020fce0000010000 */
[----:B------:R-:W5:Y:S01]  /*49c0*/  MUFU.EX2 R142, R142 ;  /* 0x0000008e008e7308 */ /* 0x000f620000000800 */
[C---:B-1----:R-:W-:Y:S01]  /*49d0*/  F2FP.F16.F32.PACK_AB R27, R80.reuse, R49 ;  /* 0x00000031501b723e */ /* 0x042fe200000000ff */
[----:B------:R-:W-:Y:S01]  /*49e0*/  FADD.FTZ R5, R80, R5 ;  /* 0x0000000550057221 */ /* 0x000fe20000010000 */
[----:B---3--:R-:W-:-:S05]  /*49f0*/  IMAD.MOV.U32 R140, RZ, RZ, R151 ;  /* 0x000000ffff8c7224 */ /* 0x008fca00078e0097 */
[----:B------:R1:W3:Y:S01]  /*4a00*/  MUFU.EX2 R11, R144 ;  /* 0x00000090000b7308 */ /* 0x0002e20000000800 */
[C---:B----4-:R-:W-:Y:S01]  /*4a10*/  F2FP.F16.F32.PACK_AB R24, R7.reuse, R24 ;  /* 0x000000180718723e */ /* 0x050fe200000000ff */
[----:B------:R-:W-:-:S04]  /*4a20*/  FADD.FTZ R3, R7, R4 ;  /* 0x0000000407037221 */ /* 0x000fc80000010000 */
[----:B-----5:R-:W-:Y:S01]  /*4a30*/  FADD.FTZ R6, R142, R3 ;  /* 0x000000038e067221 */ /* 0x020fe20000010000 */
[----:B-1----:R-:W-:Y:S01]  /*4a40*/  IMAD.MOV.U32 R144, RZ, RZ, R151 ;  /* 0x000000ffff907224 */ /* 0x002fe200078e0097 */
[C---:B---3--:R-:W-:Y:S02]  /*4a50*/  F2FP.F16.F32.PACK_AB R26, R11.reuse, R142 ;  /* 0x0000008e0b1a723e */ /* 0x048fe400000000ff */
[----:B------:R-:W-:Y:S01]  /*4a60*/  FADD.FTZ R6, R11, R6 ;  /* 0x000000060b067221 */ /* 0x000fe20000010000 */
[----:B------:R-:W-:Y:S02]  /*4a70*/  MOV R142, R151 ;  /* 0x00000097008e7202 */ /* 0x000fe40000000f00 */
[----:B------:R2:W-:Y:S01]  /*4a80*/  STSM.16.M88.4 [R19+0xc000], R24 ;  /* 0x00c0001813007844 */ /* 0x0005e20000000200 */
[----:B------:R1:W-:Y:S06]  /*4a90*/  MEMBAR.ALL.CTA ;  /* 0x0000000000007992 */ /* 0x0003ec0000008000 */
[----:B-1----:R-:W1:Y:S02]  /*4aa0*/  FENCE.VIEW.ASYNC.S ;  /* 0x00000000000073c6 */ /* 0x002e640000000000 */
[----:B-1----:R-:W-:Y:S01]  /*4ab0*/  NOP ;  /* 0x0000000000007918 */ /* 0x002fe20000000000 */
[----:B------:R-:W-:Y:S05]  /*4ac0*/  @!P2 BRA `(.L_x_15) ;  /* 0x0000003400cca947 */ /* 0x000fea0003800000 */
[----:B------:R-:W3:Y:S01]  /*4ad0*/  LDL.LU R107, [R1+0xc] ;  /* 0x00000c00016b7983 */ /* 0x000ee20000300800 */
[----:B------:R-:W-:Y:S01]  /*4ae0*/  MOV R7, R98 ;  /* 0x0000006200077202 */ /* 0x000fe20000000f00 */
[----:B------:R-:W-:Y:S01]  /*4af0*/  IMAD.MOV.U32 R4, RZ, RZ, R50 ;  /* 0x000000ffff047224 */ /* 0x000fe200078e0032 */
[----:B------:R-:W-:Y:S02]  /*4b00*/  CS2R R150, SRZ ;  /* 0x0000000000967805 */ /* 0x000fe4000001ff00 */
[----:B------:R-:W-:Y:S02]  /*4b10*/  CS2R R148, SRZ ;  /* 0x0000000000947805 */ /* 0x000fe4000001ff00 */
[----:B------:R-:W-:Y:S02]  /*4b20*/  CS2R R146, SRZ ;  /* 0x0000000000927805 */ /* 0x000fe4000001ff00 */
[----:B------:R-:W-:Y:S02]  /*4b30*/  CS2R R144, SRZ ;  /* 0x0000000000907805 */ /* 0x000fe4000001ff00 */
[----:B------:R-:W-:-:S02]  /*4b40*/  CS2R R142, SRZ ;  /* 0x00000000008e7805 */ /* 0x000fc4000001ff00 */
[----:B------:R-:W-:Y:S02]  /*4b50*/  CS2R R140, SRZ ;  /* 0x00000000008c7805 */ /* 0x000fe4000001ff00 */
        /* <DEDUP_REMOVED lines=9> */
[----:B------:R-:W-:Y:S01]  /*4bf0*/  CS2R R120, SRZ ;  /* 0x0000000000787805 */ /* 0x000fe2000001ff00 */
[----:B------:R-:W-:Y:S01]  /*4c00*/  UMOV UR7, UR37 ;  /* 0x0000002500077c82 */ /* 0x000fe20008000000 */
[----:B------:R-:W-:Y:S01]  /*4c10*/  UMOV UR6, UR36 ;  /* 0x0000002400067c82 */ /* 0x000fe20008000000 */
[----:B------:R-:W-:Y:S01]  /*4c20*/  ULDC UR5, c[0x0][0x9d8] ;  /* 0x0002760000057ab9 */ /* 0x000fe20000000800 */
[----:B---3--:R-:W-:-:S07]  /*4c30*/  VIADD R3, R107, 0xfffffffe ;  /* 0xfffffffe6b037836 */ /* 0x008fce0000000000 */
.L_x_24:
[----:B------:R-:W-:Y:S01]  /*4c40*/  UIADD3 UR36, UR6, 0x1, URZ ;  /* 0x0000000106247890 */ /* 0x000fe2000fffe03f */
[----:B------:R-:W-:-:S03]  /*4c50*/  ISETP.NE.AND P3, PT, R22, RZ, PT ;  /* 0x000000ff1600720c */ /* 0x000fc60003f65270 */
[----:B------:R-:W-:-:S04]  /*4c60*/  UISETP.NE.AND UP0, UPT, UR36, 0x2, UPT ;  /* 0x000000022400788c */ /* 0x000fc8000bf05270 */
[----:B------:R-:W-:Y:S02]  /*4c70*/  USEL UR37, URZ, 0x1, UP0 ;  /* 0x000000013f257887 */ /* 0x000fe40008000000 */
[----:B------:R-:W-:Y:S02]  /*4c80*/  USEL UR36, UR36, URZ, UP0 ;  /* 0x0000003f24247287 */ /* 0x000fe40008000000 */
[----:B------:R-:W-:Y:S02]  /*4c90*/  ULOP3.LUT UR37, UR7, UR37, URZ, 0x3c, !UPT ;  /* 0x0000002507257292 */ /* 0x000fe4000f8e3c3f */
[----:B---3--:R-:W-:Y:S10]  /*4ca0*/  @P3 BRA `(.L_x_16) ;  /* 0x00000000002c3947 */ /* 0x008ff40003800000 */
[----:B------:R-:W-:Y:S05]  /*4cb0*/  @!P0 BRA `(.L_x_17) ;  /* 0x0000000000048947 */ /* 0x000fea0003800000 */
[----:B------:R-:W-:Y:S01]  /*4cc0*/  BPT.TRAP 0x1 ;  /* 0x000000040000795c */ /* 0x000fe20000300000 */
.L_x_17:
[----:B------:R-:W-:Y:S01]  /*4cd0*/  ULEA UR10, UR36, UR40, 0x3 ;  /* 0x00000028240a7291 */ /* 0x000fe2000f8e183f */
[----:B------:R-:W-:-:S05]  /*4ce0*/  IMAD.U32 R10, RZ, RZ, UR37 ;  /* 0x00000025ff0a7e24 */ /* 0x000fca000f8e00ff */
[----:B------:R-:W-:-:S04]  /*4cf0*/  SHF.L.U32 R10, R10, 0x1f, RZ ;  /* 0x0000001f0a0a7819 */ /* 0x000fc800000006ff */
[----:B------:R1:W3:Y:S01]  /*4d00*/  SYNCS.PHASECHK.TRANS64.TRYWAIT P2, [UR10+0x30830], R10 ;  /* 0x0308300aff0075a7 */ /* 0x0002e2000804014a */
[----:B------:R-:W-:Y:S05]  /*4d10*/  @!P0 BRA `(.L_x_18) ;  /* 0x0000000000048947 */ /* 0x000fea0003800000 */
[----:B------:R-:W-:Y:S01]  /*4d20*/  BPT.TRAP 0x1 ;  /* 0x000000040000795c */ /* 0x000fe20000300000 */
.L_x_18:
[----:B---3--:R-:W-:Y:S05]  /*4d30*/  @P2 BRA `(.L_x_16) ;  /* 0x0000000000082947 */ /* 0x008fea0003800000 */
[----:B------:R-:W3:Y:S02]  /*4d40*/  SYNCS.PHASECHK.TRANS64.TRYWAIT P2, [UR10+0x30830], R10 ;  /* 0x0308300aff0075a7 */ /* 0x000ee4000804014a */
[----:B---3--:R-:W-:Y:S05]  /*4d50*/  @!P2 BRA `(.L_x_19) ;  /* 0x0000006c0008a947 */ /* 0x008fea0003800000 */
.L_x_16:
[----:B-1-3--:R-:W-:Y:S01]  /*4d60*/  IADD3 R10, R16, 0x8, RZ ;  /* 0x00000008100a7810 */ /* 0x00afe20007ffe0ff */
[----:B------:R-:W-:Y:S01]  /*4d70*/  UIMAD UR22, UR36, 0x600, UR4 ;  /* 0x00000600241678a4 */ /* 0x000fe2000f8e0204 */
[----:B------:R-:W-:Y:S01]  /*4d80*/  R2UR UR20, R8 ;  /* 0x00000000081472ca */ /* 0x000fe200000e0000 */
[----:B------:R-:W-:Y:S01]  /*4d90*/  UMOV UR23, 0x40000040 ;  /* 0x4000004000177882 */ /* 0x000fe20000000000 */
[----:B------:R-:W-:Y:S01]  /*4da0*/  R2UR UR21, R9 ;  /* 0x00000000091572ca */ /* 0x000fe200000e0000 */
[----:B------:R1:W-:Y:S01]  /*4db0*/  BAR.SYNC.DEFER_BLOCKING R10, 0x100 ;  /* 0x0004000a0000751d */ /* 0x0003e20000010000 */
[----:B------:R-:W-:Y:S02]  /*4dc0*/  UIADD3 UR10, UR22, 0x2, URZ ;  /* 0x00000002160a7890 */ /* 0x000fe4000fffe03f */
[----:B------:R-:W-:Y:S02]  /*4dd0*/  UIADD3 UR14, UR22, 0x4, URZ ;  /* 0x00000004160e7890 */ /* 0x000fe4000fffe03f */
[----:B------:R-:W-:Y:S01]  /*4de0*/  UIADD3 UR18, UR22, 0x6, URZ ;  /* 0x0000000616127890 */ /* 0x000fe2000fffe03f */
[----:B------:R-:W-:Y:S01]  /*4df0*/  UMOV UR11, 0x40000040 ;  /* 0x40000040000b7882 */ /* 0x000fe20000000000 */
[----:B------:R-:W-:Y:S01]  /*4e00*/  UMOV UR15, 0x40000040 ;  /* 0x40000040000f7882 */ /* 0x000fe20000000000 */
[----:B------:R-:W-:Y:S01]  /*4e10*/  UMOV UR19, 0x40000040 ;  /* 0x4000004000137882 */ /* 0x000fe20000000000 */
[----:B--2---:R-:W-:-:S06]  /*4e20*/  WARPGROUP.ARRIVE ;  /* 0x00000000000079c5 */ /* 0x004fcc0000000000 */
[----:B------:R-:W-:Y:S03]  /*4e30*/  HGMMA.64x192x16.F32 R24, gdesc[UR20], RZ, !UPT, gsb0 ;  /* 0x02e00000141879f0 */ /* 0x000fe6000c0008ff */
[----:B------:R-:W-:Y:S02]  /*4e40*/  WARPGROUP.DEPBAR.LE gsb0, 0x0 ;  /* 0x00008000000079c5 */ /* 0x000fe40000010000 */
[----:B------:R-:W-:-:S15]  /*4e50*/  WARPGROUP.ARRIVE ;  /* 0x00000000000079c5 */ /* 0x000fde0000000000 */
        /* <DEDUP_REMOVED lines=8> */
[----:B-1----:R-:W-:Y:S05]  /*4ee0*/  @P3 BRA `(.L_x_20) ;  /* 0x00000000002c3947 */ /* 0x002fea0003800000 */
[----:B------:R-:W-:Y:S05]  /*4ef0*/  @!P0 BRA `(.L_x_21) ;  /* 0x0000000000048947 */ /* 0x000fea0003800000 */
[----:B------:R-:W-:Y:S01]  /*4f00*/  BPT.TRAP 0x1 ;  /* 0x000000040000795c */ /* 0x000fe20000300000 */
.L_x_21:
[----:B------:R-:W-:Y:S01]  /*4f10*/  ULEA UR10, UR6, UR40, 0x3 ;  /* 0x00000028060a7291 */ /* 0x000fe2000f8e183f */
[----:B------:R-:W-:-:S05]  /*4f20*/  IMAD.U32 R10, RZ, RZ, UR7 ;  /* 0x00000007ff0a7e24 */ /* 0x000fca000f8e00ff */
[----:B------:R-:W-:-:S04]  /*4f30*/  SHF.L.U32 R10, R10, 0x1f, RZ ;  /* 0x0000001f0a0a7819 */ /* 0x000fc800000006ff */
[----:B------:R1:W2:Y:S01]  /*4f40*/  SYNCS.PHASECHK.TRANS64.TRYWAIT P2, [UR10+0x30850], R10 ;  /* 0x0308500aff0075a7 */ /* 0x0002a2000804014a */
[----:B------:R-:W-:Y:S05]  /*4f50*/  @!P0 BRA `(.L_x_22) ;  /* 0x0000000000048947 */ /* 0x000fea0003800000 */
[----:B------:R-:W-:Y:S01]  /*4f60*/  BPT.TRAP 0x1 ;  /* 0x000000040000795c */ /* 0x000fe20000300000 */
.L_x_22:
[----:B--2---:R-:W-:Y:S05]  /*4f70*/  @P2 BRA `(.L_x_20) ;  /* 0x0000000000082947 */ /* 0x004fea0003800000 */
[----:B------:R-:W2:Y:S02]  /*4f80*/  SYNCS.PHASECHK.TRANS64.TRYWAIT P2, [UR10+0x30850], R10 ;  /* 0x0308500aff0075a7 */ /* 0x000ea4000804014a */
[----:B--2---:R-:W-:Y:S05]  /*4f90*/  @!P2 BRA `(.L_x_23) ;  /* 0x000000680090a947 */ /* 0x004fea0003800000 */
.L_x_20:
[----:B------:R-:W-:Y:S01]  /*4fa0*/  R2UR UR10, R0 ;  /* 0x00000000000a72ca */ /* 0x000fe200000e0000 */
[----:B------:R-:W-:Y:S01]  /*4fb0*/  UIADD3 UR7, UR40, 0x400, URZ ;  /* 0x0000040028077890 */ /* 0x000fe2000fffe03f */
[----:B------:R-:W-:Y:S01]  /*4fc0*/  WARPGROUP.ARRIVE ;  /* 0x00000000000079c5 */ /* 0x000fe20000000000 */
[----:B------:R-:W-:Y:S01]  /*4fd0*/  UMOV UR23, 0x40000040 ;  /* 0x4000004000177882 */ /* 0x000fe20000000000 */
[----:B------:R-:W-:Y:S01]  /*4fe0*/  UMOV UR21, 0x40000040 ;  /* 0x4000004000157882 */ /* 0x000fe20000000000 */
[----:B------:R-:W-:Y:S01]  /*4ff0*/  USHF.R.U32.HI UR7, URZ, 0x4, UR7 ;  /* 0x000000043f077899 */ /* 0x000fe20008011607 */
[----:B--2---:R-:W-:Y:S01]  /*5000*/  FMUL.FTZ R11, R24, UR5 ;  /* 0x00000005180b7c20 */ /* 0x004fe20008410000 */
[----:B------:R-:W-:Y:S01]  /*5010*/  FMUL.FTZ R13, R25, UR5 ;  /* 0x00000005190d7c20 */ /* 0x000fe20008410000 */
[----:B------:R-:W-:Y:S01]  /*5020*/  FMUL.FTZ R14, R28, UR5 ;  /* 0x000000051c0e7c20 */ /* 0x000fe20008410000 */
[----:B------:R-:W-:Y:S01]  /*5030*/  ULOP3.LUT UR7, UR7, 0x3fff, URZ, 0xc0, !UPT ;  /* 0x00003fff07077892 */ /* 0x000fe2000f8ec03f */
[----:B------:R-:W-:Y:S01]  /*5040*/  FMUL.FTZ R21, R29, UR5 ;  /* 0x000000051d157c20 */ /* 0x000fe20008410000 */
[----:B------:R-:W-:Y:S01]  /*5050*/  FMUL.FTZ R24, R32, UR5 ;  /* 0x0000000520187c20 */ /* 0x000fe20008410000 */
[----:B------:R-:W2:Y:S01]  /*5060*/  MUFU.TANH R11, R11 ;  /* 0x0000000b000b7308 */ /* 0x000ea20000002400 */
[----:B------:R-:W-:Y:S01]  /*5070*/  UIADD3 UR10, UR10, 0x1e800, URZ ;  /* 0x0001e8000a0a7890 */ /* 0x000fe2000fffe03f */
[----:B------:R-:W-:Y:S01]  /*5080*/  FMUL.FTZ R25, R33, UR5 ;  /* 0x0000000521197c20 */ /* 0x000fe20008410000 */
[----:B------:R-:W-:Y:S01]  /*5090*/  FMUL.FTZ R32, R48, UR5 ;  /* 0x0000000530207c20 */ /* 0x000fe20008410000 */
[----:B------:R-:W-:Y:S01]  /*50a0*/  FMUL.FTZ R48, R64, UR5 ;  /* 0x0000000540307c20 */ /* 0x000fe20008410000 */
[----:B------:R-:W-:Y:S01]  /*50b0*/  USHF.R.U32.HI UR10, URZ, 0x4, UR10 ;  /* 0x000000043f0a7899 */ /* 0x000fe2000801160a */
[----:B-1----:R-:W-:Y:S01]  /*50c0*/  FMUL.FTZ R10, R26, UR5 ;  /* 0x000000051a0a7c20 */ /* 0x002fe20008410000 */
[----:B------:R-:W-:Y:S01]  /*50d0*/  FMUL.FTZ R26, R36, UR5 ;  /* 0x00000005241a7c20 */ /* 0x000fe20008410000 */
[----:B------:R-:W1:Y:S01]  /*50e0*/  MUFU.TANH R13, R13 ;  /* 0x0000000d000d7308 */ /* 0x000e620000002400 */
[----:B------:R-:W-:Y:S01]  /*50f0*/  ULOP3.LUT UR11, UR10, 0x3fff, URZ, 0xc0, !UPT ;  /* 0x00003fff0a0b7892 */ /* 0x000fe2000f8ec03f */
[----:B------:R-:W-:Y:S01]  /*5100*/  FMUL.FTZ R33, R49, UR5 ;  /* 0x0000000531217c20 */ /* 0x000fe20008410000 */
[----:B------:R-:W-:Y:S01]  /*5110*/  UIMAD UR10, UR6, 0x600, UR7 ;  /* 0x00000600060a78a4 */ /* 0x000fe2000f8e0207 */
[----:B------:R-:W-:Y:S01]  /*5120*/  FMUL.FTZ R49, R65, UR5 ;  /* 0x0000000541317c20 */ /* 0x000fe20008410000 */
[----:B------:R-:W-:Y:S01]  /*5130*/  ULOP3.LUT UR7, UR11, 0x10000, URZ, 0xfc, !UPT ;  /* 0x000100000b077892 */ /* 0x000fe2000f8efc3f */
[----:B------:R-:W-:Y:S01]  /*5140*/  FMUL.FTZ R12, R27, UR5 ;  /* 0x000000051b0c7c20 */ /* 0x000fe20008410000 */
[----:B------:R-:W-:Y:S01]  /*5150*/  FMUL.FTZ R27, R37, UR5 ;  /* 0x00000005251b7c20 */ /* 0x000fe20008410000 */
[----:B------:R-:W3:Y:S01]  /*5160*/  MUFU.TANH R14, R14 ;  /* 0x0000000e000e7308 */ /* 0x000ee20000002400 */
[----:B--2---:R-:W-:Y:S01]  /*5170*/  FMNMX.FTZ R64, R11, R4, !PT ;  /* 0x000000040b407209 */ /* 0x004fe20007810000 */
[----:B------:R-:W-:Y:S01]  /*5180*/  UMOV UR22, UR10 ;  /* 0x0000000a00167c82 */ /* 0x000fe20008000000 */
[----:B------:R-:W-:Y:S01]  /*5190*/  FMUL.FTZ R36, R52, UR5 ;  /* 0x0000000534247c20 */ /* 0x000fe20008410000 */
[----:B------:R-:W-:Y:S01]  /*51a0*/  UMOV UR20, UR7 ;  /* 0x0000000700147c82 */ /* 0x000fe20008000000 */
[----:B------:R-:W-:Y:S01]  /*51b0*/  FMUL.FTZ R52, R68, UR5 ;  /* 0x0000000544347c20 */ /* 0x000fe20008410000 */
[----:B------:R-:W-:Y:S01]  /*51c0*/  HGMMA.64x64x16.F32 R120, gdesc[UR20].tnspB, R120, gsb0 ;  /* 0x40e00000147879f0 */ /* 0x000fe20008000878 */
[----:B------:R-:W-:Y:S01]  /*51d0*/  UIADD3 UR22, UR10, 0x80, URZ ;  /* 0x000000800a167890 */ /* 0x000fe2000fffe03f */
[----:B------:R-:W2:Y:S01]  /*51e0*/  MUFU.TANH R21, R21 ;  /* 0x0000001500157308 */ /* 0x000ea20000002400 */
[----:B------:R-:W-:Y:S01]  /*51f0*/  UIADD3 UR20, UR7, 0x2, URZ ;  /* 0x0000000207147890 */ /* 0x000fe2000fffe03f */
[----:B-1----:R-:W-:Y:S01]  /*5200*/  FMNMX.FTZ R65, R13, R64, !PT ;  /* 0x000000400d417209 */ /* 0x002fe20007810000 */
[----:B------:R-:W-:Y:S01]  /*5210*/  UMOV UR23, 0x40000040 ;  /* 0x4000004000177882 */ /* 0x000fe20000000000 */
[----:B------:R-:W-:Y:S01]  /*5220*/  UMOV UR21, 0x40000040 ;  /* 0x4000004000157882 */ /* 0x000fe20000000000 */
[----:B------:R-:W-:Y:S01]  /*5230*/  FMUL.FTZ R28, R40, UR5 ;  /* 0x00000005281c7c20 */ /* 0x000fe20008410000 */
[----:B------:R-:W-:Y:S01]  /*5240*/  FMUL.FTZ R29, R41, UR5 ;  /* 0x00000005291d7c20 */ /* 0x000fe20008410000 */
[----:B------:R-:W-:Y:S01]  /*5250*/  FMUL.FTZ R15, R30, UR5 ;  /* 0x000000051e0f7c20 */ /* 0x000fe20008410000 */
[----:B------:R-:W1:Y:S01]  /*5260*/  MUFU.TANH R24, R24 ;  /* 0x0000001800187308 */ /* 0x000e620000002400 */
[----:B---3--:R-:W-:Y:S01]  /*5270*/  FMNMX.FTZ R68, R14, R65, !PT ;  /* 0x000000410e447209 */ /* 0x008fe20007810000 */
[----:B------:R-:W-:Y:S01]  /*5280*/  FMUL.FTZ R30, R44, UR5 ;  /* 0x000000052c1e7c20 */ /* 0x000fe20008410000 */
[----:B------:R-:W-:Y:S01]  /*5290*/  FMUL.FTZ R37, R53, UR5 ;  /* 0x0000000535257c20 */ /* 0x000fe20008410000 */
[----:B------:R-:W-:Y:S01]  /*52a0*/  FMUL.FTZ R53, R69, UR5 ;  /* 0x0000000545357c20 */ /* 0x000fe20008410000 */
[----:B------:R-:W-:Y:S01]  /*52b0*/  FMUL.FTZ R20, R31, UR5 ;  /* 0x000000051f147c20 */ /* 0x000fe20008410000 */
[----:B------:R-:W-:Y:S01]  /*52c0*/  FMUL.FTZ R31, R45, UR5 ;  /* 0x000000052d1f7c20 */ /* 0x000fe20008410000 */
[----:B------:R-:W-:Y:S01]  /*52d0*/  FMUL.FTZ R40, R56, UR5 ;  /* 0x0000000538287c20 */ /* 0x000fe20008410000 */
[----:B------:R-:W3:Y:S01]  /*52e0*/  MUFU.TANH R25, R25 ;  /* 0x0000001900197308 */ /* 0x000ee20000002400 */
[----:B--2---:R-:W-:Y:S01]  /*52f0*/  FMNMX.FTZ R65, R21, R68, !PT ;  /* 0x0000004415417209 */ /* 0x004fe20007810000 */
[----:B------:R-:W-:Y:S01]  /*5300*/  FMUL.FTZ R56, R72, UR5 ;  /* 0x0000000548387c20 */ /* 0x000fe20008410000 */
[----:B------:R-:W-:Y:S01]  /*5310*/  FMUL.FTZ R41, R57, UR5 ;  /* 0x0000000539297c20 */ /* 0x000fe20008410000 */
[----:B------:R-:W-:Y:S01]  /*5320*/  FMUL.FTZ R57, R73, UR5 ;  /* 0x0000000549397c20 */ /* 0x000fe20008410000 */
[----:B------:R-:W-:Y:S01]  /*5330*/  FMUL.FTZ R44, R60, UR5 ;  /* 0x000000053c2c7c20 */ /* 0x000fe20008410000 */
[----:B------:R-:W-:Y:S01]  /*5340*/  FMUL.FTZ R60, R76, UR5 ;  /* 0x000000054c3c7c20 */ /* 0x000fe20008410000 */
[----:B------:R-:W-:Y:S01]  /*5350*/  FMUL.FTZ R45, R61, UR5 ;  /* 0x000000053d2d7c20 */ /* 0x000fe20008410000 */
[----:B------:R-:W2:Y:S01]  /*5360*/  MUFU.TANH R26, R26 ;  /* 0x0000001a001a7308 */ /* 0x000ea20000002400 */
[----:B-1----:R-:W-:Y:S01]  /*5370*/  FMNMX.FTZ R68, R24, R65, !PT ;  /* 0x0000004118447209 */ /* 0x002fe20007810000 */
[----:B------:R-:W-:Y:S01]  /*5380*/  FMUL.FTZ R61, R77, UR5 ;  /* 0x000000054d3d7c20 */ /* 0x000fe20008410000 */
[----:B------:R-:W-:Y:S01]  /*5390*/  FMUL.FTZ R64, R80, UR5 ;  /* 0x0000000550407c20 */ /* 0x000fe20008410000 */
[----:B------:R-:W-:Y:S01]  /*53a0*/  FMUL.FTZ R65, R81, UR5 ;  /* 0x0000000551417c20 */ /* 0x000fe20008410000 */
        /* <DEDUP_REMOVED lines=31> */
[----:B------:R-:W-:-:S04]  /*55a0*/  ISETP.GE.U32.AND P2, PT, R2, 0x180, PT ;  /* 0x000001800200780c */ /* 0x000fc80003f46070 */
[----:B------:R-:W3:Y:S01]  /*55b0*/  MUFU.TANH R31, R31 ;  /* 0x0000001f001f7308 */ /* 0x000ee20000002400 */
[----:B--2---:R-:W-:Y:S01]  /*55c0*/  FMNMX.FTZ R73, R29, R72, !PT ;  /* 0x000000481d497209 */ /* 0x004fe20007810000 */
[----:B------:R-:W-:-:S06]  /*55d0*/  FMUL.FTZ R72, R88, UR5 ;  /* 0x0000000558487c20 */ /* 0x000fcc0008410000 */
[----:B------:R-:W2:Y:S01]  /*55e0*/  MUFU.TANH R32, R32 ;  /* 0x0000002000207308 */ /* 0x000ea20000002400 */
[----:B-1----:R-:W-:Y:S01]  /*55f0*/  FMNMX.FTZ R76, R30, R73, !PT ;  /* 0x000000491e4c7209 */ /* 0x002fe20007810000 */
[----:B------:R-:W-:Y:S02]  /*5600*/  WARPGROUP.DEPBAR.LE gsb0, 0x0 ;  /* 0x00008000000079c5 */ /* 0x000fe40000010000 */
[----:B------:R-:W-:-:S04]  /*5610*/  WARPGROUP.ARRIVE ;  /* 0x00000000000079c5 */ /* 0x000fc80000000000 */
[----:B------:R-:W1:Y:S01]  /*5620*/  MUFU.TANH R33, R33 ;  /* 0x0000002100217308 */ /* 0x000e620000002400 */
[----:B---3--:R-:W-:Y:S01]  /*5630*/  FMNMX.FTZ R73, R31, R76, !PT ;  /* 0x0000004c1f497209 */ /* 0x008fe20007810000 */
[----:B------:R-:W-:Y:S01]  /*5640*/  HGMMA.64x64x16.F32 R120, gdesc[UR20].tnspB, R120, gsb0 ;  /* 0x40e00000147879f0 */ /* 0x000fe20008000878 */
[----:B------:R-:W-:Y:S02]  /*5650*/  UIADD3 UR22, UR10, 0x100, URZ ;  /* 0x000001000a167890 */ /* 0x000fe4000fffe03f */
[----:B------:R-:W-:Y:S01]  /*5660*/  UIADD3 UR20, UR7, 0x4, URZ ;  /* 0x0000000407147890 */ /* 0x000fe2000fffe03f */
[----:B------:R-:W-:Y:S01]  /*5670*/  UMOV UR23, 0x40000040 ;  /* 0x4000004000177882 */ /* 0x000fe20000000000 */
[----:B------:R-:W-:Y:S01]  /*5680*/  UMOV UR21, 0x40000040 ;  /* 0x4000004000157882 */ /* 0x000fe20000000000 */
[----:B------:R-:W3:Y:S01]  /*5690*/  MUFU.TANH R36, R36 ;  /* 0x0000002400247308 */ /* 0x000ee20000002400 */
[----:B--2---:R-:W-:Y:S01]  /*56a0*/  FMNMX.FTZ R76, R32, R73, !PT ;  /* 0x00000049204c7209 */ /* 0x004fe20007810000 */
[----:B------:R-:W-:-:S06]  /*56b0*/  FMUL.FTZ R73, R89, UR5 ;  /* 0x0000000559497c20 */ /* 0x000fcc0008410000 */
[----:B------:R-:W2:Y:S01]  /*56c0*/  MUFU.TANH R37, R37 ;  /* 0x0000002500257308 */ /* 0x000ea20000002400 */
[----:B-1----:R-:W-:Y:S01]  /*56d0*/  FMNMX.FTZ R77, R33, R76, !PT ;  /* 0x0000004c214d7209 */ /* 0x002fe20007810000 */
[----:B------:R-:W-:-:S06]  /*56e0*/  FMUL.FTZ R76, R92, UR5 ;  /* 0x000000055c4c7c20 */ /* 0x000fcc0008410000 */
[----:B------:R-:W1:Y:S01]  /*56f0*/  MUFU.TANH R40, R40 ;  /* 0x0000002800287308 */ /* 0x000e620000002400 */
[----:B---3--:R-:W-:-:S07]  /*5700*/  FMNMX.FTZ R80, R36, R77, !PT ;  /* 0x0000004d24507209 */ /* 0x008fce0007810000 */
[----:B------:R-:W3:Y:S01]  /*5710*/  MUFU.TANH R41, R41 ;  /* 0x0000002900297308 */ /* 0x000ee20000002400 */
[----:B--2---:R-:W-:-:S07]  /*5720*/  FMNMX.FTZ R77, R37, R80, !PT ;  /* 0x00000050254d7209 */ /* 0x004fce0007810000 */
[----:B------:R-:W2:Y:S01]  /*5730*/  MUFU.TANH R44, R44 ;  /* 0x0000002c002c7308 */ /* 0x000ea20000002400 */
[----:B-1----:R-:W-:Y:S01]  /*5740*/  FMNMX.FTZ R80, R40, R77, !PT ;  /* 0x0000004d28507209 */ /* 0x002fe20007810000 */
[----:B------:R-:W-:-:S06]  /*5750*/  FMUL.FTZ R77, R93, UR5 ;  /* 0x000000055d4d7c20 */ /* 0x000fcc0008410000 */
[----:B------:R-:W1:Y:S01]  /*5760*/  MUFU.TANH R45, R45 ;  /* 0x0000002d002d7308 */ /* 0x000e620000002400 */
[----:B---3--:R-:W-:Y:S01]  /*5770*/  FMNMX.FTZ R81, R41, R80, !PT ;  /* 0x0000005029517209 */ /* 0x008fe20007810000 */
[----:B------:R-:W-:-:S06]  /*5780*/  FMUL.FTZ R80, R96, UR5 ;  /* 0x0000000560507c20 */ /* 0x000fcc0008410000 */
[----:B------:R-:W3:Y:S01]  /*5790*/  MUFU.TANH R48, R48 ;  /* 0x0000003000307308 */ /* 0x000ee20000002400 */
[----:B--2---:R-:W-:-:S07]  /*57a0*/  FMNMX.FTZ R84, R44, R81, !PT ;  /* 0x000000512c547209 */ /* 0x004fce0007810000 */
[----:B------:R-:W2:Y:S01]  /*57b0*/  MUFU.TANH R49, R49 ;  /* 0x0000003100317308 */ /* 0x000ea20000002400 */
[----:B-1----:R-:W-:-:S07]  /*57c0*/  FMNMX.FTZ R81, R45, R84, !PT ;  /* 0x000000542d517209 */ /* 0x002fce0007810000 */
[----:B------:R-:W1:Y:S01]  /*57d0*/  MUFU.TANH R52, R52 ;  /* 0x0000003400347308 */ /* 0x000e620000002400 */
[----:B---3--:R-:W-:Y:S01]  /*57e0*/  FMNMX.FTZ R84, R48, R81, !PT ;  /* 0x0000005130547209 */ /* 0x008fe20007810000 */
[----:B------:R-:W-:Y:S01]  /*57f0*/  FMUL.FTZ R81, R97, UR5 ;  /* 0x0000000561517c20 */ /* 0x000fe20008410000 */
[----:B------:R-:W-:Y:S02]  /*5800*/  WARPGROUP.DEPBAR.LE gsb0, 0x0 ;  /* 0x00008000000079c5 */ /* 0x000fe40000010000 */
[----:B------:R-:W-:-:S03]  /*5810*/  WARPGROUP.ARRIVE ;  /* 0x00000000000079c5 */ /* 0x000fc60000000000 */
[----:B------:R-:W3:Y:S01]  /*5820*/  MUFU.TANH R53, R53 ;  /* 0x0000003500357308 */ /* 0x000ee20000002400 */
[----:B--2---:R-:W-:Y:S01]  /*5830*/  FMNMX.FTZ R85, R49, R84, !PT ;  /* 0x0000005431557209 */ /* 0x004fe20007810000 */
[----:B------:R-:W-:Y:S01]  /*5840*/  FMUL.FTZ R84, R100, UR5 ;  /* 0x0000000564547c20 */ /* 0x000fe20008410000 */
[----:B------:R-:W-:Y:S01]  /*5850*/  HGMMA.64x64x16.F32 R120, gdesc[UR20].tnspB, R120, gsb0 ;  /* 0x40e00000147879f0 */ /* 0x000fe20008000878 */
[----:B------:R-:W-:Y:S02]  /*5860*/  UIADD3 UR22, UR10, 0x180, URZ ;  /* 0x000001800a167890 */ /* 0x000fe4000fffe03f */
[----:B------:R-:W-:Y:S02]  /*5870*/  UIADD3 UR20, UR7, 0x6, URZ ;  /* 0x0000000607147890 */ /* 0x000fe4000fffe03f */
[----:B------:R-:W2:Y:S01]  /*5880*/  MUFU.TANH R56, R56 ;  /* 0x0000003800387308 */ /* 0x000ea20000002400 */
[----:B------:R-:W-:Y:S01]  /*5890*/  UMOV UR23, 0x40000040 ;  /* 0x4000004000177882 */ /* 0x000fe20000000000 */
[----:B------:R-:W-:Y:S01]  /*58a0*/  UMOV UR21, 0x40000040 ;  /* 0x4000004000157882 */ /* 0x000fe20000000000 */
[----:B-1----:R-:W-:-:S05]  /*58b0*/  FMNMX.FTZ R88, R52, R85, !PT ;  /* 0x0000005534587209 */ /* 0x002fca0007810000 */
[----:B------:R-:W1:Y:S01]  /*58c0*/  MUFU.TANH R57, R57 ;  /* 0x0000003900397308 */ /* 0x000e620000002400 */
[----:B---3--:R-:W-:-:S07]  /*58d0*/  FMNMX.FTZ R85, R53, R88, !PT ;  /* 0x0000005835557209 */ /* 0x008fce0007810000 */
        /* <DEDUP_REMOVED lines=17> */
[----:B--2---:R-:W-:Y:S01]  /*59f0*/  FMNMX.FTZ R96, R68, R93, !PT ;  /* 0x0000005d44607209 */ /* 0x004fe20007810000 */
[----:B------:R-:W-:Y:S02]  /*5a00*/  WARPGROUP.DEPBAR.LE gsb0, 0x0 ;  /* 0x00008000000079c5 */ /* 0x000fe40000010000 */
[----:B------:R-:W-:-:S04]  /*5a10*/  WARPGROUP.ARRIVE ;  /* 0x00000000000079c5 */ /* 0x000fc80000000000 */
[----:B------:R-:W2:Y:S01]  /*5a20*/  MUFU.TANH R73, R73 ;  /* 0x0000004900497308 */ /* 0x000ea20000002400 */
[----:B-1----:R-:W-:Y:S01]  /*5a30*/  FMNMX.FTZ R93, R69, R96, !PT ;  /* 0x00000060455d7209 */ /* 0x002fe20007810000 */
[----:B------:R-:W-:Y:S01]  /*5a40*/  HGMMA.64x64x16.F32 R120, gdesc[UR20].tnspB, R120, gsb0 ;  /* 0x40e00000147879f0 */ /* 0x000fe20008000878 */
[----:B------:R-:W-:Y:S02]  /*5a50*/  UIADD3 UR22, UR10, 0x200, URZ ;  /* 0x000002000a167890 */ /* 0x000fe4000fffe03f */
[----:B---3--:R-:W-:Y:S01]  /*5a60*/  FMNMX.FTZ R96, R72, R93, !PT ;  /* 0x0000005d48607209 */ /* 0x008fe20007810000 */
[----:B------:R-:W-:Y:S02]  /*5a70*/  UIADD3 UR20, UR7, 0x600, URZ ;  /* 0x0000060007147890 */ /* 0x000fe4000fffe03f */
[----:B------:R-:W1:Y:S01]  /*5a80*/  MUFU.TANH R76, R76 ;  /* 0x0000004c004c7308 */ /* 0x000e620000002400 */
[----:B------:R-:W-:Y:S01]  /*5a90*/  UMOV UR23, 0x40000040 ;  /* 0x4000004000177882 */ /* 0x000fe20000000000 */
[----:B------:R-:W-:Y:S01]  /*5aa0*/  UMOV UR21, 0x40000040 ;  /* 0x4000004000157882 */ /* 0x000fe20000000000 */
[----:B------:R-:W-:-:S05]  /*5ab0*/  FMUL.FTZ R93, R109, UR5 ;  /* 0x000000056d5d7c20 */ /* 0x000fca0008410000 */
[----:B------:R-:W3:Y:S01]  /*5ac0*/  MUFU.TANH R77, R77 ;  /* 0x0000004d004d7308 */ /* 0x000ee20000002400 */
[----:B--2---:R-:W-:Y:S01]  /*5ad0*/  FMNMX.FTZ R97, R73, R96, !PT ;  /* 0x0000006049617209 */ /* 0x004fe20007810000 */
[----:B------:R-:W-:Y:S01]  /*5ae0*/  FMUL.FTZ R96, R112, UR5 ;  /* 0x0000000570607c20 */ /* 0x000fe20008410000 */
[----:B------:R-:W-:Y:S01]  /*5af0*/  FMUL.FTZ R112, R43, UR5 ;  /* 0x000000052b707c20 */ /* 0x000fe20008410000 */
[----:B------:R-:W-:-:S04]  /*5b00*/  FMUL.FTZ R43, R50, UR5 ;  /* 0x00000005322b7c20 */ /* 0x000fc80008410000 */
[----:B------:R-:W2:Y:S01]  /*5b10*/  MUFU.TANH R80, R80 ;  /* 0x0000005000507308 */ /* 0x000ea20000002400 */
[----:B-1----:R-:W-:-:S07]  /*5b20*/  FMNMX.FTZ R100, R76, R97, !PT ;  /* 0x000000614c647209 */ /* 0x002fce0007810000 */
        /* <DEDUP_REMOVED lines=21> */
[----:B--2---:R-:W-:Y:S01]  /*5c80*/  FMNMX.FTZ R108, R92, R101, !PT ;  /* 0x000000655c6c7209 */ /* 0x004fe20007810000 */
[----:B------:R-:W-:Y:S02]  /*5c90*/  UIADD3 UR20, UR7, 0x602, URZ ;  /* 0x0000060207147890 */ /* 0x000fe4000fffe03f */
[----:B------:R-:W2:Y:S01]  /*5ca0*/  MUFU.TANH R96, R96 ;  /* 0x0000006000607308 */ /* 0x000ea20000002400 */
[----:B------:R-:W-:Y:S01]  /*5cb0*/  UMOV UR23, 0x40000040 ;  /* 0x4000004000177882 */ /* 0x000fe20000000000 */
[----:B------:R-:W-:-:S06]  /*5cc0*/  UMOV UR21, 0x40000040 ;  /* 0x4000004000157882 */ /* 0x000fcc0000000000 */
[----:B------:R-:W3:Y:S01]  /*5cd0*/  MUFU.TANH R97, R97 ;  /* 0x0000006100617308 */ /* 0x000ee20000002400 */
[----:B-1----:R-:W-:-:S07]  /*5ce0*/  FMNMX.FTZ R101, R93, R108, !PT ;  /* 0x0000006c5d657209 */ /* 0x002fce0007810000 */
[----:B------:R-:W1:Y:S01]  /*5cf0*/  MUFU.TANH R100, R100 ;  /* 0x0000006400647308 */ /* 0x000e620000002400 */
[----:B--2---:R-:W-:-:S07]  /*5d00*/  FMNMX.FTZ R108, R96, R101, !PT ;  /* 0x00000065606c7209 */ /* 0x004fce0007810000 */
[----:B------:R-:W2:Y:S01]  /*5d10*/  MUFU.TANH R104, R104 ;  /* 0x0000006800687308 */ /* 0x000ea20000002400 */
[----:B---3--:R-:W-:Y:S01]  /*5d20*/  FMNMX.FTZ R101, R97, R108, !PT ;  /* 0x0000006c61657209 */ /* 0x008fe20007810000 */
[----:B------:R-:W-:-:S06]  /*5d30*/  FMUL.FTZ R108, R39, UR5 ;  /* 0x00000005276c7c20 */ /* 0x000fcc0008410000 */
[----:B------:R-:W-:Y:S01]  /*5d40*/  MUFU.TANH R10, R10 ;  /* 0x0000000a000a7308 */ /* 0x000fe20000002400 */
[----:B-1----:R-:W-:-:S07]  /*5d50*/  FMNMX.FTZ R101, R100, R101, !PT ;  /* 0x0000006564657209 */ /* 0x002fce0007810000 */
[----:B------:R-:W-:Y:S01]  /*5d60*/  MUFU.TANH R12, R12 ;  /* 0x0000000c000c7308 */ /* 0x000fe20000002400 */
[----:B--2---:R-:W-:-:S05]  /*5d70*/  FMNMX.FTZ R116, R104, R101, !PT ;  /* 0x0000006568747209 */ /* 0x004fca0007810000 */
[----:B------:R-:W1:Y:S02]  /*5d80*/  SHFL.BFLY PT, R101, R116, 0x2, 0x1f ;  /* 0x0c401f0074657f89 */ /* 0x000e6400000e0000 */
[----:B------:R-:W-:Y:S08]  /*5d90*/  MUFU.TANH R15, R15 ;  /* 0x0000000f000f7308 */ /* 0x000ff00000002400 */
[----:B------:R-:W-:Y:S08]  /*5da0*/  MUFU.TANH R20, R20 ;  /* 0x0000001400147308 */ /* 0x000ff00000002400 */
[----:B------:R-:W-:Y:S01]  /*5db0*/  MUFU.TANH R34, R34 ;  /* 0x0000002200227308 */ /* 0x000fe20000002400 */
[----:B-1----:R-:W-:Y:S01]  /*5dc0*/  FMNMX.FTZ R39, R116, R101, !PT ;  /* 0x0000006574277209 */ /* 0x002fe20007810000 */
[----:B------:R-:W-:Y:S01]  /*5dd0*/  FMUL.FTZ R101, R47, UR5 ;  /* 0x000000052f657c20 */ /* 0x000fe20008410000 */
[----:B------:R-:W-:-:S02]  /*5de0*/  WARPGROUP.DEPBAR.LE gsb0, 0x0 ;  /* 0x00008000000079c5 */ /* 0x000fc40000010000 */
[----:B------:R-:W-:Y:S01]  /*5df0*/  WARPGROUP.ARRIVE ;  /* 0x00000000000079c5 */ /* 0x000fe20000000000 */
[----:B------:R-:W1:Y:S01]  /*5e00*/  SHFL.BFLY PT, R50, R39, 0x1, 0x1f ;  /* 0x0c201f0027327f89 */ /* 0x000e6200000e0000 */
[----:B------:R-:W-:Y:S01]  /*5e10*/  FMUL.FTZ R47, R51, UR5 ;  /* 0x00000005332f7c20 */ /* 0x000fe20008410000 */
[----:B------:R-:W-:Y:S01]  /*5e20*/  FMUL.FTZ R51, R55, UR5 ;  /* 0x0000000537337c20 */ /* 0x000fe20008410000 */
[----:B------:R-:W-:Y:S01]  /*5e30*/  FMUL.FTZ R55, R59, UR5 ;  /* 0x000000053b377c20 */ /* 0x000fe20008410000 */
[----:B------:R-:W-:Y:S01]  /*5e40*/  FMUL.FTZ R59, R63, UR5 ;  /* 0x000000053f3b7c20 */ /* 0x000fe20008410000 */
[----:B------:R-:W-:Y:S01]  /*5e50*/  HGMMA.64x64x16.F32 R120, gdesc[UR20].tnspB, R120, gsb0 ;  /* 0x40e00000147879f0 */ /* 0x000fe20008000878 */
[----:B------:R-:W-:Y:S01]  /*5e60*/  UIADD3 UR22, UR10, 0x300, URZ ;  /* 0x000003000a167890 */ /* 0x000fe2000fffe03f */
[----:B------:R2:W-:Y:S01]  /*5e70*/  MUFU.TANH R116, R101 ;  /* 0x0000006500747308 */ /* 0x0005e20000002400 */
[----:B------:R-:W-:Y:S01]  /*5e80*/  UIADD3 UR20, UR7, 0x604, URZ ;  /* 0x0000060407147890 */ /* 0x000fe2000fffe03f */
[----:B------:R-:W-:Y:S01]  /*5e90*/  UMOV UR23, 0x40000040 ;  /* 0x4000004000177882 */ /* 0x000fe20000000000 */
[----:B------:R-:W-:-:S05]  /*5ea0*/  UMOV UR21, 0x40000040 ;  /* 0x4000004000157882 */ /* 0x000fca0000000000 */
[----:B------:R-:W-:Y:S08]  /*5eb0*/  MUFU.TANH R35, R35 ;  /* 0x0000002300237308 */ /* 0x000ff00000002400 */
[----:B------:R-:W-:Y:S01]  /*5ec0*/  MUFU.TANH R38, R38 ;  /* 0x0000002600267308 */ /* 0x000fe20000002400 */
[----:B-1----:R-:W-:Y:S02]  /*5ed0*/  FMNMX.FTZ R50, R39, R50, !PT ;  /* 0x0000003227327209 */ /* 0x002fe40007810000 */
[----:B------:R-:W1:Y:S03]  /*5ee0*/  LDC R39, c[0x0][0x988] ;  /* 0x00026200ff277b82 */ /* 0x000e660000000800 */
[----:B------:R-:W-:-:S02]  /*5ef0*/  FADD.FTZ R4, -R50, R4 ;  /* 0x0000000432047221 */ /* 0x000fc40000010100 */
[----:B------:R-:W-:Y:S08]  /*5f00*/  MUFU.TANH R108, R108 ;  /* 0x0000006c006c7308 */ /* 0x000ff00000002400 */
[----:B------:R-:W-:Y:S08]  /*5f10*/  MUFU.TANH R42, R42 ;  /* 0x0000002a002a7308 */ /* 0x000ff00000002400 */
[----:B------:R-:W-:Y:S01]  /*5f20*/  MUFU.TANH R112, R112 ;  /* 0x0000007000707308 */ /* 0x000fe20000002400 */
[-C--:B-1----:R-:W-:Y:S01]  /*5f30*/  FMUL.FTZ R63, R50, R39.reuse ;  /* 0x00000027323f7220 */ /* 0x082fe20000410000 */
[----:B------:R-:W-:-:S03]  /*5f40*/  FMUL.FTZ R4, R4, R39 ;  /* 0x0000002704047220 */ /* 0x000fc60000410000 */
[-CC-:B------:R-:W-:Y:S01]  /*5f50*/  FFMA.FTZ R11, R11, R39.reuse, -R63.reuse ;  /* 0x000000270b0b7223 */ /* 0x180fe2000001083f */
[-CC-:B------:R-:W-:Y:S01]  /*5f60*/  FFMA.FTZ R13, R13, R39.reuse, -R63.reuse ;  /* 0x000000270d0d7223 */ /* 0x180fe2000001083f */
[-CC-:B--2---:R-:W-:Y:S01]  /*5f70*/  FFMA.FTZ R101, R21, R39.reuse, -R63.reuse ;  /* 0x0000002715657223 */ /* 0x184fe2000001083f */
[-CC-:B------:R-:W-:Y:S01]  /*5f80*/  FFMA.FTZ R21, R24, R39.reuse, -R63.reuse ;  /* 0x0000002718157223 */ /* 0x180fe2000001083f */
[-CC-:B------:R-:W-:Y:S01]  /*5f90*/  FFMA.FTZ R105, R85, R39.reuse, -R63.reuse ;  /* 0x0000002755697223 */ /* 0x180fe2000001083f */
        /* <DEDUP_REMOVED lines=8> */
[----:B------:R-:W1:Y:S01]  /*6020*/  MUFU.EX2 R85, R4 ;  /* 0x0000000400557308 */ /* 0x000e620000000800 */
[-CC-:B------:R-:W-:Y:S01]  /*6030*/  FFMA.FTZ R31, R31, R39.reuse, -R63.reuse ;  /* 0x000000271f1f7223 */ /* 0x180fe2000001083f */
[-CC-:B------:R-:W-:Y:S01]  /*6040*/  FFMA.FTZ R32, R32, R39.reuse, -R63.reuse ;  /* 0x0000002720207223 */ /* 0x180fe2000001083f */
[-CC-:B------:R-:W-:Y:S01]  /*6050*/  FFMA.FTZ R33, R33, R39.reuse, -R63.reuse ;  /* 0x0000002721217223 */ /* 0x180fe2000001083f */
[-CC-:B------:R-:W-:Y:S01]  /*6060*/  FFMA.FTZ R36, R36, R39.reuse, -R63.reuse ;  /* 0x0000002724247223 */ /* 0x180fe2000001083f */
[-CC-:B------:R-:W-:Y:S01]  /*6070*/  FFMA.FTZ R37, R37, R39.reuse, -R63.reuse ;  /* 0x0000002725257223 */ /* 0x180fe2000001083f */
[-CC-:B------:R-:W-:Y:S01]  /*6080*/  FFMA.FTZ R40, R40, R39.reuse, -R63.reuse ;  /* 0x0000002728287223 */ /* 0x180fe2000001083f */
[-CC-:B------:R-:W-:Y:S01]  /*6090*/  FFMA.FTZ R41, R41, R39.reuse, -R63.reuse ;  /* 0x0000002729297223 */ /* 0x180fe2000001083f */
[----:B------:R-:W2:Y:S01]  /*60a0*/  MUFU.EX2 R13, R13 ;  /* 0x0000000d000d7308 */ /* 0x000ea20000000800 */
[-CC-:B------:R-:W-:Y:S01]  /*60b0*/  FFMA.FTZ R44, R44, R39.reuse, -R63.reuse ;  /* 0x000000272c2c7223 */ /* 0x180fe2000001083f */
[-CC-:B------:R-:W-:Y:S01]  /*60c0*/  FFMA.FTZ R45, R45, R39.reuse, -R63.reuse ;  /* 0x000000272d2d7223 */ /* 0x180fe2000001083f */
[-CC-:B------:R-:W-:Y:S01]  /*60d0*/  FFMA.FTZ R48, R48, R39.reuse, -R63.reuse ;  /* 0x0000002730307223 */ /* 0x180fe2000001083f */
[-CC-:B------:R-:W-:Y:S01]  /*60e0*/  FFMA.FTZ R49, R49, R39.reuse, -R63.reuse ;  /* 0x0000002731317223 */ /* 0x180fe2000001083f */
[----:B------:R-:W-:Y:S01]  /*60f0*/  FFMA.FTZ R52, R52, R39, -R63 ;  /* 0x0000002734347223 */ /* 0x000fe2000001083f */
[----:B------:R-:W-:-:S02]  /*6100*/  WARPGROUP.DEPBAR.LE gsb0, 0x0 ;  /* 0x00008000000079c5 */ /* 0x000fc40000010000 */
[----:B------:R-:W-:Y:S01]  /*6110*/  WARPGROUP.ARRIVE ;  /* 0x00000000000079c5 */ /* 0x000fe20000000000 */
[----:B-1----:R-:W-:Y:S01]  /*6120*/  FFMA.FTZ R6, R85, R6, R24 ;  /* 0x0000000655067223 */ /* 0x002fe20000010018 */
[-CC-:B------:R-:W-:Y:S01]  /*6130*/  FFMA.FTZ R53, R53, R39.reuse, -R63.reuse ;  /* 0x0000002735357223 */ /* 0x180fe2000001083f */
[-CC-:B------:R-:W-:Y:S01]  /*6140*/  FFMA.FTZ R56, R56, R39.reuse, -R63.reuse ;  /* 0x0000002738387223 */ /* 0x180fe2000001083f */
[-CC-:B------:R-:W-:Y:S01]  /*6150*/  FFMA.FTZ R57, R57, R39.reuse, -R63.reuse ;  /* 0x0000002739397223 */ /* 0x180fe2000001083f */
[-CC-:B------:R-:W-:Y:S01]  /*6160*/  FFMA.FTZ R60, R60, R39.reuse, -R63.reuse ;  /* 0x000000273c3c7223 */ /* 0x180fe2000001083f */
[----:B------:R-:W-:Y:S01]  /*6170*/  HGMMA.64x64x16.F32 R120, gdesc[UR20].tnspB, R120, gsb0 ;  /* 0x40e00000147879f0 */ /* 0x000fe20008000878 */
[----:B------:R-:W-:Y:S01]  /*6180*/  UIADD3 UR22, UR10, 0x380, URZ ;  /* 0x000003800a167890 */ /* 0x000fe2000fffe03f */
[-CC-:B------:R-:W-:Y:S01]  /*6190*/  FFMA.FTZ R61, R61, R39.reuse, -R63.reuse ;  /* 0x000000273d3d7223 */ /* 0x180fe2000001083f */
[----:B------:R-:W-:Y:S01]  /*61a0*/  UIADD3 UR20, UR7, 0x606, URZ ;  /* 0x0000060607147890 */ /* 0x000fe2000fffe03f */
[C---:B--2---:R-:W-:Y:S01]  /*61b0*/  FADD.FTZ R6, R13.reuse, R6 ;  /* 0x000000060d067221 */ /* 0x044fe20000010000 */
[----:B------:R-:W-:Y:S01]  /*61c0*/  UMOV UR23, 0x40000040 ;  /* 0x4000004000177882 */ /* 0x000fe20000000000 */
[----:B------:R-:W-:Y:S01]  /*61d0*/  UMOV UR21, 0x40000040 ;  /* 0x4000004000157882 */ /* 0x000fe20000000000 */
[----:B------:R-:W-:Y:S01]  /*61e0*/  F2FP.F16.F32.PACK_AB R4, R13, R24 ;  /* 0x000000180d04723e */ /* 0x000fe200000000ff */
        /* <DEDUP_REMOVED lines=20> */
[----:B------:R-:W-:Y:S01]  /*6330*/  FFMA.FTZ R63, R104, R39, -R63 ;  /* 0x00000027683f7223 */ /* 0x000fe2000001083f */
[----:B------:R-:W-:Y:S01]  /*6340*/  FMUL.FTZ R104, R67, UR5 ;  /* 0x0000000543687c20 */ /* 0x000fe20008410000 */
[----:B-1----:R-:W-:Y:S01]  /*6350*/  FADD.FTZ R67, R13, R6 ;  /* 0x000000060d437221 */ /* 0x002fe20000010000 */
[----:B------:R-:W-:Y:S01]  /*6360*/  MUFU.EX2 R25, R25 ;  /* 0x0000001900197308 */ /* 0x000fe20000000800 */
[----:B------:R-:W-:Y:S01]  /*6370*/  FMUL.FTZ R11, R71, UR5 ;  /* 0x00000005470b7c20 */ /* 0x000fe20008410000 */
[----:B------:R-:W-:Y:S01]  /*6380*/  FMUL.FTZ R14, R75, UR5 ;  /* 0x000000054b0e7c20 */ /* 0x000fe20008410000 */
[C---:B--2---:R-:W-:Y:S01]  /*6390*/  FADD.FTZ R67, R24.reuse, R67 ;  /* 0x0000004318437221 */ /* 0x044fe20000010000 */
[----:B------:R-:W-:-:S04]  /*63a0*/  F2FP.F16.F32.PACK_AB R6, R24, R13 ;  /* 0x0000000d1806723e */ /* 0x000fc800000000ff */
[----:B------:R1:W2:Y:S08]  /*63b0*/  MUFU.EX2 R24, R21 ;  /* 0x0000001500187308 */ /* 0x0002b00000000800 */
[----:B------:R-:W3:Y:S01]  /*63c0*/  MUFU.TANH R46, R46 ;  /* 0x0000002e002e7308 */ /* 0x000ee20000002400 */
[----:B-1----:R-:W-:-:S04]  /*63d0*/  FMNMX.FTZ R21, R10, R7, !PT ;  /* 0x000000070a157209 */ /* 0x002fc80007810000 */
[----:B------:R-:W-:-:S03]  /*63e0*/  FMNMX.FTZ R21, R12, R21, !PT ;  /* 0x000000150c157209 */ /* 0x000fc60007810000 */
[----:B------:R-:W1:Y:S01]  /*63f0*/  MUFU.TANH R43, R43 ;  /* 0x0000002b002b7308 */ /* 0x000e620000002400 */
[----:B--2---:R-:W-:Y:S01]  /*6400*/  FADD.FTZ R13, R24, R67 ;  /* 0x00000043180d7221 */ /* 0x004fe20000010000 */
[----:B------:R-:W-:Y:S01]  /*6410*/  FMNMX.FTZ R21, R15, R21, !PT ;  /* 0x000000150f157209 */ /* 0x000fe20007810000 */
[----:B------:R-:W-:Y:S01]  /*6420*/  FMUL.FTZ R67, R79, UR5 ;  /* 0x000000054f437c20 */ /* 0x000fe20008410000 */
[C---:B------:R-:W-:Y:S01]  /*6430*/  F2FP.F16.F32.PACK_AB R24, R25.reuse, R24 ;  /* 0x000000181918723e */ /* 0x040fe200000000ff */
[----:B------:R-:W-:Y:S01]  /*6440*/  FADD.FTZ R13, R25, R13 ;  /* 0x0000000d190d7221 */ /* 0x000fe20000010000 */
[----:B------:R-:W-:Y:S01]  /*6450*/  FMNMX.FTZ R25, R20, R21, !PT ;  /* 0x0000001514197209 */ /* 0x000fe20007810000 */
[----:B------:R-:W-:Y:S01]  /*6460*/  FMUL.FTZ R21, R83, UR5 ;  /* 0x0000000553157c20 */ /* 0x000fe20008410000 */
[----:B------:R-:W2:Y:S02]  /*6470*/  MUFU.TANH R47, R47 ;  /* 0x0000002f002f7308 */ /* 0x000ea40000002400 */
[----:B------:R-:W-:-:S04]  /*6480*/  FMNMX.FTZ R25, R34, R25, !PT ;  /* 0x0000001922197209 */ /* 0x000fc80007810000 */
[----:B------:R-:W-:Y:S02]  /*6490*/  FMNMX.FTZ R25, R35, R25, !PT ;  /* 0x0000001923197209 */ /* 0x000fe40007810000 */
[----:B------:R-:W4:Y:S02]  /*64a0*/  MUFU.TANH R54, R54 ;  /* 0x0000003600367308 */ /* 0x000f240000002400 */
[----:B------:R-:W-:Y:S01]  /*64b0*/  FMNMX.FTZ R25, R38, R25, !PT ;  /* 0x0000001926197209 */ /* 0x000fe20007810000 */
[----:B------:R-:W-:Y:S02]  /*64c0*/  WARPGROUP.DEPBAR.LE gsb0, 0x0 ;  /* 0x00008000000079c5 */ /* 0x000fe40000010000 */
[----:B------:R-:W-:Y:S01]  /*64d0*/  WARPGROUP.ARRIVE ;  /* 0x00000000000079c5 */ /* 0x000fe20000000000 */
[----:B------:R-:W-:Y:S02]  /*64e0*/  FMNMX.FTZ R71, R108, R25, !PT ;  /* 0x000000196c477209 */ /* 0x000fe40007810000 */
[----:B------:R-:W5:Y:S01]  /*64f0*/  MUFU.TANH R51, R51 ;  /* 0x0000003300337308 */ /* 0x000f620000002400 */
[----:B------:R-:W-:Y:S01]  /*6500*/  FMUL.FTZ R25, R87, UR5 ;  /* 0x0000000557197c20 */ /* 0x000fe20008410000 */
[----:B------:R-:W-:Y:S01]  /*6510*/  FMNMX.FTZ R71, R42, R71, !PT ;  /* 0x000000472a477209 */ /* 0x000fe20007810000 */
[----:B------:R-:W-:Y:S01]  /*6520*/  HGMMA.64x64x16.F32 R120, gdesc[UR20].tnspB, R120, gsb0 ;  /* 0x40e00000147879f0 */ /* 0x000fe20008000878 */
[----:B------:R-:W-:-:S02]  /*6530*/  UIADD3 UR22, UR10, 0x400, URZ ;  /* 0x000004000a167890 */ /* 0x000fc4000fffe03f */
[----:B------:R-:W-:Y:S01]  /*6540*/  UIADD3 UR20, UR7, 0xc00, URZ ;  /* 0x00000c0007147890 */ /* 0x000fe2000fffe03f */
[----:B------:R-:W-:Y:S01]  /*6550*/  FMNMX.FTZ R71, R112, R71, !PT ;  /* 0x0000004770477209 */ /* 0x000fe20007810000 */
[----:B------:R-:W-:Y:S01]  /*6560*/  UMOV UR23, 0x40000040 ;  /* 0x4000004000177882 */ /* 0x000fe20000000000 */
[----:B------:R-:W-:Y:S01]  /*6570*/  UMOV UR21, 0x40000040 ;  /* 0x4000004000157882 */ /* 0x000fe20000000000 */
[----:B------:R-:W5:Y:S01]  /*6580*/  MUFU.TANH R58, R58 ;  /* 0x0000003a003a7308 */ /* 0x000f620000002400 */
[----:B---3--:R-:W-:-:S04]  /*6590*/  FMNMX.FTZ R71, R46, R71, !PT ;  /* 0x000000472e477209 */ /* 0x008fc80007810000 */
[----:B------:R-:W-:Y:S01]  /*65a0*/  FMNMX.FTZ R75, R116, R71, !PT ;  /* 0x00000047744b7209 */ /* 0x000fe20007810000 */
[----:B------:R-:W-:Y:S02]  /*65b0*/  FMUL.FTZ R71, R91, UR5 ;  /* 0x000000055b477c20 */ /* 0x000fe40008410000 */
[----:B------:R-:W3:Y:S01]  /*65c0*/  MUFU.TANH R55, R55 ;  /* 0x0000003700377308 */ /* 0x000ee20000002400 */
[----:B-1----:R-:W-:-:S04]  /*65d0*/  FMNMX.FTZ R75, R43, R75, !PT ;  /* 0x0000004b2b4b7209 */ /* 0x002fc80007810000 */
[----:B--2---:R-:W-:-:S03]  /*65e0*/  FMNMX.FTZ R75, R47, R75, !PT ;  /* 0x0000004b2f4b7209 */ /* 0x004fc60007810000 */
[----:B------:R-:W1:Y:S01]  /*65f0*/  MUFU.TANH R62, R62 ;  /* 0x0000003e003e7308 */ /* 0x000e620000002400 */
[----:B----4-:R-:W-:-:S04]  /*6600*/  FMNMX.FTZ R75, R54, R75, !PT ;  /* 0x0000004b364b7209 */ /* 0x010fc80007810000 */
[----:B-----5:R-:W-:Y:S01]  /*6610*/  FMNMX.FTZ R79, R51, R75, !PT ;  /* 0x0000004b334f7209 */ /* 0x020fe20007810000 */
[----:B------:R-:W-:Y:S02]  /*6620*/  FMUL.FTZ R75, R95, UR5 ;  /* 0x000000055f4b7c20 */ /* 0x000fe40008410000 */
[----:B------:R-:W2:Y:S01]  /*6630*/  MUFU.TANH R59, R59 ;  /* 0x0000003b003b7308 */ /* 0x000ea20000002400 */
[----:B------:R-:W-:-:S04]  /*6640*/  FMNMX.FTZ R79, R58, R79, !PT ;  /* 0x0000004f3a4f7209 */ /* 0x000fc80007810000 */
[----:B---3--:R-:W-:Y:S01]  /*6650*/  FMNMX.FTZ R83, R55, R79, !PT ;  /* 0x0000004f37537209 */ /* 0x008fe20007810000 */
[----:B------:R-:W-:Y:S02]  /*6660*/  FMUL.FTZ R79, R98, UR5 ;  /* 0x00000005624f7c20 */ /* 0x000fe40008410000 */
[----:B------:R-:W3:Y:S01]  /*6670*/  MUFU.TANH R66, R66 ;  /* 0x0000004200427308 */ /* 0x000ee20000002400 */
[----:B-1----:R-:W-:Y:S01]  /*6680*/  FMNMX.FTZ R98, R62, R83, !PT ;  /* 0x000000533e627209 */ /* 0x002fe20007810000 */
[----:B------:R-:W-:-:S06]  /*6690*/  FMUL.FTZ R83, R99, UR5 ;  /* 0x0000000563537c20 */ /* 0x000fcc0008410000 */
[----:B------:R-:W1:Y:S01]  /*66a0*/  MUFU.TANH R104, R104 ;  /* 0x0000006800687308 */ /* 0x000e620000002400 */
[----:B--2---:R-:W-:-:S07]  /*66b0*/  FMNMX.FTZ R87, R59, R98, !PT ;  /* 0x000000623b577209 */ /* 0x004fce0007810000 */
[----:B------:R-:W2:Y:S01]  /*66c0*/  MUFU.TANH R70, R70 ;  /* 0x0000004600467308 */ /* 0x000ea20000002400 */
[----:B---3--:R-:W-:-:S07]  /*66d0*/  FMNMX.FTZ R87, R66, R87, !PT ;  /* 0x0000005742577209 */ /* 0x008fce0007810000 */
[----:B------:R-:W3:Y:S01]  /*66e0*/  MUFU.TANH R11, R11 ;  /* 0x0000000b000b7308 */ /* 0x000ee20000002400 */
[----:B-1----:R-:W-:-:S07]  /*66f0*/  FMNMX.FTZ R87, R104, R87, !PT ;  /* 0x0000005768577209 */ /* 0x002fce0007810000 */
[----:B------:R-:W1:Y:S01]  /*6700*/  MUFU.TANH R74, R74 ;  /* 0x0000004a004a7308 */ /* 0x000e620000002400 */
[----:B--2---:R-:W-:Y:S01]  /*6710*/  FMNMX.FTZ R98, R70, R87, !PT ;  /* 0x0000005746627209 */ /* 0x004fe20007810000 */
[----:B------:R-:W-:Y:S02]  /*6720*/  WARPGROUP.DEPBAR.LE gsb0, 0x0 ;  /* 0x00008000000079c5 */ /* 0x000fe40000010000 */
[----:B------:R-:W-:-:S04]  /*6730*/  WARPGROUP.ARRIVE ;  /* 0x00000000000079c5 */ /* 0x000fc80000000000 */
[----:B------:R-:W2:Y:S01]  /*6740*/  MUFU.TANH R14, R14 ;  /* 0x0000000e000e7308 */ /* 0x000ea20000002400 */
[----:B---3--:R-:W-:Y:S01]  /*6750*/  FMNMX.FTZ R87, R11, R98, !PT ;  /* 0x000000620b577209 */ /* 0x008fe20007810000 */
[----:B------:R-:W-:Y:S01]  /*6760*/  HGMMA.64x64x16.F32 R120, gdesc[UR20].tnspB, R120, gsb0 ;  /* 0x40e00000147879f0 */ /* 0x000fe20008000878 */
[----:B------:R-:W-:Y:S02]  /*6770*/  UIADD3 UR22, UR10, 0x480, URZ ;  /* 0x000004800a167890 */ /* 0x000fe4000fffe03f */
[----:B------:R-:W-:-:S03]  /*6780*/  UIADD3 UR20, UR7, 0xc02, URZ ;  /* 0x00000c0207147890 */ /* 0x000fc6000fffe03f */
[----:B------:R-:W3:Y:S01]  /*6790*/  MUFU.TANH R78, R78 ;  /* 0x0000004e004e7308 */ /* 0x000ee20000002400 */
[----:B------:R-:W-:Y:S01]  /*67a0*/  UMOV UR23, 0x40000040 ;  /* 0x4000004000177882 */ /* 0x000fe20000000000 */
[----:B------:R-:W-:Y:S01]  /*67b0*/  UMOV UR21, 0x40000040 ;  /* 0x4000004000157882 */ /* 0x000fe20000000000 */
[----:B-1----:R-:W-:Y:S01]  /*67c0*/  FMNMX.FTZ R91, R74, R87, !PT ;  /* 0x000000574a5b7209 */ /* 0x002fe20007810000 */
[----:B------:R-:W-:Y:S01]  /*67d0*/  FMUL.FTZ R87, R103, UR5 ;  /* 0x0000000567577c20 */ /* 0x000fe20008410000 */
[----:B------:R-:W-:-:S03]  /*67e0*/  FMUL.FTZ R103, R119, UR5 ;  /* 0x0000000577677c20 */ /* 0x000fc60008410000 */
        /* <DEDUP_REMOVED lines=8> */
[----:B------:R-:W-:-:S06]  /*6870*/  FMUL.FTZ R91, R107, UR5 ;  /* 0x000000056b5b7c20 */ /* 0x000fcc0008410000 */
[----:B------:R-:W2:Y:S01]  /*6880*/  MUFU.TANH R25, R25 ;  /* 0x0000001900197308 */ /* 0x000ea20000002400 */
[----:B---3--:R-:W-:-:S07]  /*6890*/  FMNMX.FTZ R95, R21, R98, !PT ;  /* 0x00000062155f7209 */ /* 0x008fce0007810000 */
[----:B------:R-:W3:Y:S01]  /*68a0*/  MUFU.TANH R90, R90 ;  /* 0x0000005a005a7308 */ /* 0x000ee20000002400 */
[----:B-1----:R-:W-:-:S07]  /*68b0*/  FMNMX.FTZ R98, R86, R95, !PT ;  /* 0x0000005f56627209 */ /* 0x002fce0007810000 */
[----:B------:R-:W1:Y:S01]  /*68c0*/  MUFU.TANH R71, R71 ;  /* 0x0000004700477308 */ /* 0x000e620000002400 */
[----:B--2---:R-:W-:-:S07]  /*68d0*/  FMNMX.FTZ R95, R25, R98, !PT ;  /* 0x00000062195f7209 */ /* 0x004fce0007810000 */
[----:B------:R-:W2:Y:S01]  /*68e0*/  MUFU.TANH R94, R94 ;  /* 0x0000005e005e7308 */ /* 0x000ea20000002400 */
[----:B---3--:R-:W-:Y:S01]  /*68f0*/  FMNMX.FTZ R98, R90, R95, !PT ;  /* 0x0000005f5a627209 */ /* 0x008fe20007810000 */
[----:B------:R-:W-:Y:S01]  /*6900*/  FMUL.FTZ R95, R111, UR5 ;  /* 0x000000056f5f7c20 */ /* 0x000fe20008410000 */
[----:B------:R-:W-:Y:S02]  /*6910*/  WARPGROUP.DEPBAR.LE gsb0, 0x0 ;  /* 0x00008000000079c5 */ /* 0x000fe40000010000 */
[----:B------:R-:W-:-:S03]  /*6920*/  WARPGROUP.ARRIVE ;  /* 0x00000000000079c5 */ /* 0x000fc60000000000 */
[----:B------:R-:W3:Y:S01]  /*6930*/  MUFU.TANH R75, R75 ;  /* 0x0000004b004b7308 */ /* 0x000ee20000002400 */
[----:B-1----:R-:W-:Y:S02]  /*6940*/  FMNMX.FTZ R99, R71, R98, !PT ;  /* 0x0000006247637209 */ /* 0x002fe40007810000 */
[----:B------:R-:W-:Y:S01]  /*6950*/  HGMMA.64x64x16.F32 R120, gdesc[UR20].tnspB, R120, gsb0 ;  /* 0x40e00000147879f0 */ /* 0x000fe20008000878 */
[----:B------:R-:W-:Y:S01]  /*6960*/  UIADD3 UR22, UR10, 0x500, URZ ;  /* 0x000005000a167890 */ /* 0x000fe2000fffe03f */
[----:B--2---:R-:W-:Y:S01]  /*6970*/  FMNMX.FTZ R98, R94, R99, !PT ;  /* 0x000000635e627209 */ /* 0x004fe20007810000 */
[----:B------:R-:W-:Y:S02]  /*6980*/  UIADD3 UR20, UR7, 0xc04, URZ ;  /* 0x00000c0407147890 */ /* 0x000fe4000fffe03f */
[----:B------:R-:W1:Y:S01]  /*6990*/  MUFU.TANH R79, R79 ;  /* 0x0000004f004f7308 */ /* 0x000e620000002400 */
[----:B------:R-:W-:Y:S01]  /*69a0*/  UMOV UR23, 0x40000040 ;  /* 0x4000004000177882 */ /* 0x000fe20000000000 */
[----:B------:R-:W-:Y:S01]  /*69b0*/  UMOV UR21, 0x40000040 ;  /* 0x4000004000157882 */ /* 0x000fe20000000000 */
[----:B------:R-:W-:-:S05]  /*69c0*/  FMUL.FTZ R99, R115, UR5 ;  /* 0x0000000573637c20 */ /* 0x000fca0008410000 */
[----:B------:R-:W2:Y:S01]  /*69d0*/  MUFU.TANH R83, R83 ;  /* 0x0000005300537308 */ /* 0x000ea20000002400 */
[----:B---3--:R-:W-:-:S07]  /*69e0*/  FMNMX.FTZ R98, R75, R98, !PT ;  /* 0x000000624b627209 */ /* 0x008fce0007810000 */
[----:B------:R-:W3:Y:S01]  /*69f0*/  MUFU.TANH R102, R102 ;  /* 0x0000006600667308 */ /* 0x000ee20000002400 */
[----:B-1----:R-:W-:-:S07]  /*6a00*/  FMNMX.FTZ R98, R79, R98, !PT ;  /* 0x000000624f627209 */ /* 0x002fce0007810000 */
[----:B------:R-:W1:Y:S01]  /*6a10*/  MUFU.TANH R87, R87 ;  /* 0x0000005700577308 */ /* 0x000e620000002400 */
[----:B--2---:R-:W-:-:S07]  /*6a20*/  FMNMX.FTZ R101, R83, R98, !PT ;  /* 0x0000006253657209 */ /* 0x004fce0007810000 */
        /* <DEDUP_REMOVED lines=9> */
[----:B-1----:R-:W-:Y:S01]  /*6ac0*/  FMNMX.FTZ R98, R110, R101, !PT ;  /* 0x000000656e627209 */ /* 0x002fe20007810000 */
[----:B------:R-:W-:Y:S02]  /*6ad0*/  WARPGROUP.DEPBAR.LE gsb0, 0x0 ;  /* 0x00008000000079c5 */ /* 0x000fe40000010000 */
[----:B------:R-:W-:-:S04]  /*6ae0*/  WARPGROUP.ARRIVE ;  /* 0x00000000000079c5 */ /* 0x000fc80000000000 */
[----:B------:R-:W1:Y:S01]  /*6af0*/  MUFU.TANH R99, R99 ;  /* 0x0000006300637308 */ /* 0x000e620000002400 */
[----:B--2---:R-:W-:Y:S01]  /*6b00*/  FMNMX.FTZ R101, R95, R98, !PT ;  /* 0x000000625f657209 */ /* 0x004fe20007810000 */
[----:B------:R-:W-:Y:S03]  /*6b10*/  HGMMA.64x64x16.F32 R120, gdesc[UR20].tnspB, R120, gsb0 ;  /* 0x40e00000147879f0 */ /* 0x000fe60008000878 */
[----:B---3--:R-:W-:Y:S01]  /*6b20*/  FMNMX.FTZ R98, R114, R101, !PT ;  /* 0x0000006572627209 */ /* 0x008fe20007810000 */
[----:B------:R-:W-:Y:S02]  /*6b30*/  UIADD3 UR22, UR10, 0x580, URZ ;  /* 0x000005800a167890 */ /* 0x000fe4000fffe03f */
[----:B------:R-:W2:Y:S01]  /*6b40*/  MUFU.TANH R118, R118 ;  /* 0x0000007600767308 */ /* 0x000ea20000002400 */
[----:B------:R-:W-:Y:S01]  /*6b50*/  UIADD3 UR20, UR7, 0xc06, URZ ;  /* 0x00000c0607147890 */ /* 0x000fe2000fffe03f */
[----:B------:R-:W-:Y:S01]  /*6b60*/  UMOV UR23, 0x40000040 ;  /* 0x4000004000177882 */ /* 0x000fe20000000000 */
[----:B------:R-:W-:Y:S01]  /*6b70*/  UMOV UR21, 0x40000040 ;  /* 0x4000004000157882 */ /* 0x000fe20000000000 */
[----:B------:R-:W-:-:S04]  /*6b80*/  UMOV UR7, UR37 ;  /* 0x0000002500077c82 */ /* 0x000fc80008000000 */
[----:B------:R-:W3:Y:S01]  /*6b90*/  MUFU.TANH R103, R103 ;  /* 0x0000006700677308 */ /* 0x000ee20000002400 */
[----:B-1----:R-:W-:-:S07]  /*6ba0*/  FMNMX.FTZ R101, R99, R98, !PT ;  /* 0x0000006263657209 */ /* 0x002fce0007810000 */
[----:B------:R-:W-:Y:S01]  /*6bb0*/  MUFU.EX2 R26, R26 ;  /* 0x0000001a001a7308 */ /* 0x000fe20000000800 */
[----:B--2---:R-:W-:-:S07]  /*6bc0*/  FMNMX.FTZ R98, R118, R101, !PT ;  /* 0x0000006576627209 */ /* 0x004fce0007810000 */
[----:B------:R-:W-:Y:S01]  /*6bd0*/  MUFU.EX2 R27, R27 ;  /* 0x0000001b001b7308 */ /* 0x000fe20000000800 */
[----:B---3--:R-:W-:-:S05]  /*6be0*/  FMNMX.FTZ R107, R103, R98, !PT ;  /* 0x00000062676b7209 */ /* 0x008fca0007810000 */
[----:B------:R-:W1:Y:S02]  /*6bf0*/  SHFL.BFLY PT, R98, R107, 0x2, 0x1f ;  /* 0x0c401f006b627f89 */ /* 0x000e6400000e0000 */
[----:B------:R-:W-:Y:S08]  /*6c00*/  MUFU.EX2 R28, R28 ;  /* 0x0000001c001c7308 */ /* 0x000ff00000000800 */
[----:B------:R-:W-:Y:S08]  /*6c10*/  MUFU.EX2 R29, R29 ;  /* 0x0000001d001d7308 */ /* 0x000ff00000000800 */
[----:B------:R-:W-:Y:S01]  /*6c20*/  MUFU.EX2 R30, R30 ;  /* 0x0000001e001e7308 */ /* 0x000fe20000000800 */
[----:B-1----:R-:W-:-:S07]  /*6c30*/  FMNMX.FTZ R109, R107, R98, !PT ;  /* 0x000000626b6d7209 */ /* 0x002fce0007810000 */
[----:B------:R-:W-:Y:S01]  /*6c40*/  MUFU.EX2 R31, R31 ;  /* 0x0000001f001f7308 */ /* 0x000fe20000000800 */
[----:B------:R-:W1:Y:S07]  /*6c50*/  SHFL.BFLY PT, R98, R109, 0x1, 0x1f ;  /* 0x0c201f006d627f89 */ /* 0x000e6e00000e0000 */
[----:B------:R-:W-:Y:S08]  /*6c60*/  MUFU.EX2 R33, R33 ;  /* 0x0000002100217308 */ /* 0x000ff00000000800 */
[----:B------:R-:W-:Y:S01]  /*6c70*/  MUFU.EX2 R36, R36 ;  /* 0x0000002400247308 */ /* 0x000fe20000000800 */
[----:B------:R-:W-:-:S02]  /*6c80*/  WARPGROUP.DEPBAR.LE gsb0, 0x0 ;  /* 0x00008000000079c5 */ /* 0x000fc40000010000 */
[----:B------:R-:W-:-:S05]  /*6c90*/  WARPGROUP.ARRIVE ;  /* 0x00000000000079c5 */ /* 0x000fca0000000000 */
[----:B------:R-:W-:Y:S01]  /*6ca0*/  MUFU.EX2 R37, R37 ;  /* 0x0000002500257308 */ /* 0x000fe20000000800 */
[----:B------:R-:W-:Y:S01]  /*6cb0*/  HGMMA.64x64x16.F32 R120, gdesc[UR20].tnspB, R120, gsb0 ;  /* 0x40e00000147879f0 */ /* 0x000fe20008000878 */
[----:B-1----:R-:W-:-:S05]  /*6cc0*/  FMNMX.FTZ R98, R109, R98, !PT ;  /* 0x000000626d627209 */ /* 0x002fca0007810000 */
[CC--:B------:R-:W-:Y:S01]  /*6cd0*/  FMUL.FTZ R101, R98.reuse, R39.reuse ;  /* 0x0000002762657220 */ /* 0x0c0fe20000410000 */
[----:B------:R-:W-:Y:S01]  /*6ce0*/  FADD.FTZ R7, -R98, R7 ;  /* 0x0000000762077221 */ /* 0x000fe20000010100 */
[----:B------:R-:W-:Y:S02]  /*6cf0*/  MUFU.EX2 R40, R40 ;  /* 0x0000002800287308 */ /* 0x000fe40000000800 */
        /* <DEDUP_REMOVED lines=47> */
[-C--:B------:R-:W-:Y:S01]  /*6ff0*/  FFMA.FTZ R101, R103, R39.reuse, -R101 ;  /* 0x0000002767657223 */ /* 0x080fe20000010865 */
[----:B------:R-:W-:Y:S01]  /*7000*/  MOV R103, UR36 ;  /* 0x0000002400677c02 */ /* 0x000fe20008000f00 */
[----:B------:R-:W-:Y:S01]  /*7010*/  FMUL.FTZ R70, R7, R39 ;  /* 0x0000002707467220 */ /* 0x000fe20000410000 */
[----:B------:R-:W-:Y:S01]  /*7020*/  VIADD R7, R16, 0x9 ;  /* 0x0000000910077836 */ /* 0x000fe20000000000 */
[----:B------:R-:W-:Y:S01]  /*7030*/  MUFU.EX2 R12, R12 ;  /* 0x0000000c000c7308 */ /* 0x000fe20000000800 */
[----:B------:R-:W-:-:S03]  /*7040*/  @!P1 LEA R103, R103, UR40, 0x3 ;  /* 0x0000002867679c11 */ /* 0x000fc6000f8e18ff */
[----:B------:R-:W-:Y:S02]  /*7050*/  SEL R25, R7, 0x9, !P2 ;  /* 0x0000000907197807 */ /* 0x000fe40005000000 */
[----:B------:R-:W-:Y:S01]  /*7060*/  @!P1 VIADD R103, R103, 0x30840 ;  /* 0x0003084067679836 */ /* 0x000fe20000000000 */
[C---:B------:R-:W-:Y:S01]  /*7070*/  ISETP.GT.AND P2, PT, R3.reuse, RZ, PT ;  /* 0x000000ff0300720c */ /* 0x040fe20003f44270 */
[----:B------:R-:W-:Y:S01]  /*7080*/  MUFU.EX2 R70, R70 ;  /* 0x0000004600467308 */ /* 0x000fe20000000800 */
[----:B------:R-:W-:Y:S02]  /*7090*/  VIADD R3, R3, 0xffffffff ;  /* 0xffffffff03037836 */ /* 0x000fe40000000000 */
[----:B------:R-:W-:Y:S01]  /*70a0*/  @!P1 PRMT R103, RZ, 0x654, R103 ;  /* 0x00000654ff679816 */ /* 0x000fe20000000067 */
[----:B------:R-:W-:-:S04]  /*70b0*/  WARPGROUP.DEPBAR.LE gsb0, 0x0 ;  /* 0x00008000000079c5 */ /* 0x000fc80000010000 */
[----:B------:R-:W1:Y:S01]  /*70c0*/  MUFU.EX2 R7, R10 ;  /* 0x0000000a00077308 */ /* 0x000e620000000800 */
[----:B------:R2:W-:Y:S06]  /*70d0*/  BAR.ARV R25, 0x100 ;  /* 0x000400190000751d */ /* 0x0005ec0000002000 */
[----:B------:R3:W-:Y:S01]  /*70e0*/  @!P1 SYNCS.ARRIVE.TRANS64.RED.A1T0 RZ, [R103+URZ], RZ ;  /* 0x000000ff67ff99a7 */ /* 0x0007e2000810043f */
[----:B------:R-:W-:Y:S01]  /*70f0*/  MUFU.EX2 R15, R15 ;  /* 0x0000000f000f7308 */ /* 0x000fe20000000800 */
[-C--:B------:R-:W-:Y:S01]  /*7100*/  FMUL.FTZ R120, R120, R85.reuse ;  /* 0x0000005578787220 */ /* 0x080fe20000410000 */
[-C--:B------:R-:W-:Y:S01]  /*7110*/  FMUL.FTZ R121, R121, R85.reuse ;  /* 0x0000005579797220 */ /* 0x080fe20000410000 */
[-C--:B------:R-:W-:Y:S01]  /*7120*/  FMUL.FTZ R124, R124, R85.reuse ;  /* 0x000000557c7c7220 */ /* 0x080fe20000410000 */
[-C--:B------:R-:W-:Y:S01]  /*7130*/  FMUL.FTZ R125, R125, R85.reuse ;  /* 0x000000557d7d7220 */ /* 0x080fe20000410000 */
[-C--:B------:R-:W-:Y:S01]  /*7140*/  FMUL.FTZ R128, R128, R85.reuse ;  /* 0x0000005580807220 */ /* 0x080fe20000410000 */
[----:B------:R-:W-:Y:S01]  /*7150*/  FMUL.FTZ R129, R129, R85 ;  /* 0x0000005581817220 */ /* 0x000fe20000410000 */
[----:B---3--:R-:W-:Y:S01]  /*7160*/  IMAD.U32 R103, RZ, RZ, UR6 ;  /* 0x00000006ff677e24 */ /* 0x008fe2000f8e00ff */
[----:B------:R-:W3:Y:S01]  /*7170*/  MUFU.EX2 R20, R20 ;  /* 0x0000001400147308 */ /* 0x000ee20000000800 */
[----:B-1----:R-:W-:Y:S01]  /*7180*/  FFMA.FTZ R5, R70, R5, R7 ;  /* 0x0000000546057223 */ /* 0x002fe20000010007 */
[----:B------:R-:W-:Y:S01]  /*7190*/  UMOV UR6, UR36 ;  /* 0x0000002400067c82 */ /* 0x000fe20008000000 */
[-C--:B------:R-:W-:Y:S01]  /*71a0*/  FMUL.FTZ R132, R132, R85.reuse ;  /* 0x0000005584847220 */ /* 0x080fe20000410000 */
[----:B------:R-:W-:Y:S01]  /*71b0*/  @!P1 LEA R10, R103, UR40, 0x3 ;  /* 0x00000028670a9c11 */ /* 0x000fe2000f8e18ff */
[-C--:B------:R-:W-:Y:S01]  /*71c0*/  FMUL.FTZ R133, R133, R85.reuse ;  /* 0x0000005585857220 */ /* 0x080fe20000410000 */
[-C--:B------:R-:W-:Y:S01]  /*71d0*/  FMUL.FTZ R136, R136, R85.reuse ;  /* 0x0000005588887220 */ /* 0x080fe20000410000 */
[-C--:B------:R-:W-:Y:S01]  /*71e0*/  FMUL.FTZ R137, R137, R85.reuse ;  /* 0x0000005589897220 */ /* 0x080fe20000410000 */
[----:B------:R-:W-:Y:S01]  /*71f0*/  @!P1 IADD3 R10, R10, 0x30860, RZ ;  /* 0x000308600a0a9810 */ /* 0x000fe20007ffe0ff */
[----:B--2---:R-:W1:Y:S01]  /*7200*/  MUFU.EX2 R25, R34 ;  /* 0x0000002200197308 */ /* 0x004e620000000800 */
[-C--:B------:R-:W-:Y:S01]  /*7210*/  FMUL.FTZ R140, R140, R85.reuse ;  /* 0x000000558c8c7220 */ /* 0x080fe20000410000 */
[-C--:B------:R-:W-:Y:S01]  /*7220*/  FMUL.FTZ R141, R141, R85.reuse ;  /* 0x000000558d8d7220 */ /* 0x080fe20000410000 */
[----:B------:R-:W-:Y:S01]  /*7230*/  @!P1 PRMT R10, RZ, 0x654, R10 ;  /* 0x00000654ff0a9816 */ /* 0x000fe2000000000a */
[-C--:B------:R-:W-:Y:S01]  /*7240*/  FMUL.FTZ R144, R144, R85.reuse ;  /* 0x0000005590907220 */ /* 0x080fe20000410000 */
[-C--:B------:R-:W-:Y:S01]  /*7250*/  FMUL.FTZ R145, R145, R85.reuse ;  /* 0x0000005591917220 */ /* 0x080fe20000410000 */
[-C--:B------:R-:W-:Y:S01]  /*7260*/  FMUL.FTZ R148, R148, R85.reuse ;  /* 0x0000005594947220 */ /* 0x080fe20000410000 */
[----:B------:R2:W-:Y:S01]  /*7270*/  @!P1 SYNCS.ARRIVE.TRANS64.RED.A1T0 RZ, [R10+URZ], RZ ;  /* 0x000000ff0aff99a7 */ /* 0x0005e2000810043f */
[----:B------:R-:W-:Y:S01]  /*7280*/  MUFU.EX2 R38, R38 ;  /* 0x0000002600267308 */ /* 0x000fe20000000800 */
[----:B------:R-:W-:Y:S01]  /*7290*/  FMUL.FTZ R149, R149, R85 ;  /* 0x0000005595957220 */ /* 0x000fe20000410000 */
[-C--:B------:R-:W-:Y:S01]  /*72a0*/  FMUL.FTZ R122, R122, R70.reuse ;  /* 0x000000467a7a7220 */ /* 0x080fe20000410000 */
[-C--:B------:R-:W-:Y:S01]  /*72b0*/  FMUL.FTZ R123, R123, R70.reuse ;  /* 0x000000467b7b7220 */ /* 0x080fe20000410000 */
[-C--:B------:R-:W-:Y:S01]  /*72c0*/  FMUL.FTZ R126, R126, R70.reuse ;  /* 0x000000467e7e7220 */ /* 0x080fe20000410000 */
[-C--:B------:R-:W-:Y:S01]  /*72d0*/  FMUL.FTZ R127, R127, R70.reuse ;  /* 0x000000467f7f7220 */ /* 0x080fe20000410000 */
[-C--:B------:R-:W-:Y:S01]  /*72e0*/  FMUL.FTZ R130, R130, R70.reuse ;  /* 0x0000004682827220 */ /* 0x080fe20000410000 */
[C---:B--2---:R-:W-:Y:S01]  /*72f0*/  FADD.FTZ R10, R12.reuse, R5 ;  /* 0x000000050c0a7221 */ /* 0x044fe20000010000 */
[----:B------:R-:W-:Y:S01]  /*7300*/  F2FP.F16.F32.PACK_AB R5, R12, R7 ;  /* 0x000000070c05723e */ /* 0x000fe200000000ff */
[----:B------:R-:W2:Y:S01]  /*7310*/  MUFU.EX2 R111, R108 ;  /* 0x0000006c006f7308 */ /* 0x000ea20000000800 */
[----:B---3--:R-:W-:Y:S01]  /*7320*/  F2FP.F16.F32.PACK_AB R7, R20, R15 ;  /* 0x0000000f1407723e */ /* 0x008fe200000000ff */
[----:B------:R-:W-:Y:S01]  /*7330*/  FADD.FTZ R15, R15, R10 ;  /* 0x0000000a0f0f7221 */ /* 0x000fe20000010000 */
[-C--:B------:R-:W-:Y:S01]  /*7340*/  FMUL.FTZ R131, R131, R70.reuse ;  /* 0x0000004683837220 */ /* 0x080fe20000410000 */
[-C--:B------:R-:W-:Y:S01]  /*7350*/  FMUL.FTZ R134, R134, R70.reuse ;  /* 0x0000004686867220 */ /* 0x080fe20000410000 */
[-C--:B------:R-:W-:Y:S01]  /*7360*/  FMUL.FTZ R135, R135, R70.reuse ;  /* 0x0000004687877220 */ /* 0x080fe20000410000 */
[----:B------:R3:W-:Y:S01]  /*7370*/  STSM.16.M88.4 [R155+0x1e800], R4 ;  /* 0x01e800049b007844 */ /* 0x0007e20000000200 */
[----:B------:R-:W-:Y:S01]  /*7380*/  FADD.FTZ R20, R20, R15 ;  /* 0x0000000f14147221 */ /* 0x000fe20000010000 */
[----:B------:R-:W-:Y:S01]  /*7390*/  MUFU.EX2 R112, R112 ;  /* 0x0000007000707308 */ /* 0x000fe20000000800 */
[-C--:B------:R-:W-:Y:S01]  /*73a0*/  FMUL.FTZ R138, R138, R70.reuse ;  /* 0x000000468a8a7220 */ /* 0x080fe20000410000 */
[-C--:B------:R-:W-:Y:S01]  /*73b0*/  FMUL.FTZ R139, R139, R70.reuse ;  /* 0x000000468b8b7220 */ /* 0x080fe20000410000 */
[----:B-1----:R-:W-:Y:S01]  /*73c0*/  FADD.FTZ R15, R25, R20 ;  /* 0x00000014190f7221 */ /* 0x002fe20000010000 */
[-C--:B------:R-:W-:Y:S01]  /*73d0*/  FMUL.FTZ R142, R142, R70.reuse ;  /* 0x000000468e8e7220 */ /* 0x080fe20000410000 */
[-C--:B------:R-:W-:Y:S01]  /*73e0*/  FMUL.FTZ R143, R143, R70.reuse ;  /* 0x000000468f8f7220 */ /* 0x080fe20000410000 */
[-C--:B------:R-:W-:Y:S01]  /*73f0*/  FMUL.FTZ R146, R146, R70.reuse ;  /* 0x0000004692927220 */ /* 0x080fe20000410000 */
[-C--:B------:R-:W-:Y:S01]  /*7400*/  FMUL.FTZ R147, R147, R70.reuse ;  /* 0x0000004693937220 */ /* 0x080fe20000410000 */
[----:B------:R1:W-:Y:S01]  /*7410*/  MUFU.EX2 R34, R11 ;  /* 0x0000000b00227308 */ /* 0x0003e20000000800 */
[-C--:B------:R-:W-:Y:S01]  /*7420*/  FMUL.FTZ R150, R150, R70.reuse ;  /* 0x0000004696967220 */ /* 0x080fe20000410000 */
[----:B------:R-:W-:Y:S01]  /*7430*/  FMUL.FTZ R151, R151, R70 ;  /* 0x0000004697977220 */ /* 0x000fe20000410000 */
[----:B---3--:R-:W-:Y:S01]  /*7440*/  FADD.FTZ R6, R26, R13 ;  /* 0x0000000d1a067221 */ /* 0x008fe20000010000 */
[----:B------:R-:W-:-:S04]  /*7450*/  F2FP.F16.F32.PACK_AB R26, R27, R26 ;  /* 0x0000001a1b1a723e */ /* 0x000fc800000000ff */
[----:B------:R-:W3:Y:S01]  /*7460*/  MUFU.EX2 R4, R35 ;  /* 0x0000002300047308 */ /* 0x000ee20000000800 */
[----:B-1----:R-:W-:Y:S01]  /*7470*/  FADD.FTZ R11, R27, R6 ;  /* 0x000000061b0b7221 */ /* 0x002fe20000010000 */
[----:B--2---:R-:W-:-:S03]  /*7480*/  F2FP.F16.F32.PACK_AB R27, R111, R38 ;  /* 0x000000266f1b723e */ /* 0x004fc600000000ff */
[----:B------:R-:W-:-:S03]  /*7490*/  FADD.FTZ R10, R28, R11 ;  /* 0x0000000b1c0a7221 */ /* 0x000fc60000010000 */
[----:B------:R-:W1:Y:S01]  /*74a0*/  MUFU.EX2 R5, R42 ;  /* 0x0000002a00057308 */ /* 0x000e620000000800 */
[----:B------:R-:W-:-:S04]  /*74b0*/  FADD.FTZ R13, R29, R10 ;  /* 0x0000000a1d0d7221 */ /* 0x000fc80000010000 */
[----:B------:R-:W-:-:S03]  /*74c0*/  FADD.FTZ R10, R30, R13 ;  /* 0x0000000d1e0a7221 */ /* 0x000fc60000010000 */
[----:B------:R-:W2:Y:S01]  /*74d0*/  MUFU.EX2 R7, R46 ;  /* 0x0000002e00077308 */ /* 0x000ea20000000800 */
[C---:B---3--:R-:W-:Y:S01]  /*74e0*/  FADD.FTZ R15, R4.reuse, R15 ;  /* 0x0000000f040f7221 */ /* 0x048fe20000010000 */
[----:B------:R-:W-:Y:S01]  /*74f0*/  F2FP.F16.F32.PACK_AB R25, R4, R25 ;  /* 0x000000190419723e */ /* 0x000fe200000000ff */
[----:B------:R-:W-:Y:S02]  /*7500*/  FADD.FTZ R13, R31, R10 ;  /* 0x0000000a1f0d7221 */ /* 0x000fe40000010000 */
[----:B------:R-:W-:Y:S02]  /*7510*/  FADD.FTZ R4, R38, R15 ;  /* 0x0000000f26047221 */ /* 0x000fe40000010000 */
[----:B------:R-:W-:Y:S01]  /*7520*/  STSM.16.M88.4 [R154], R24 ;  /* 0x000000189a007844 */ /* 0x000fe20000000200 */
[----:B------:R-:W3:Y:S01]  /*7530*/  MUFU.EX2 R12, R32 ;  /* 0x00000020000c7308 */ /* 0x000ee20000000800 */
[----:B------:R-:W-:Y:S01]  /*7540*/  FADD.FTZ R6, R111, R4 ;  /* 0x000000046f067221 */ /* 0x000fe20000010000 */
[----:B------:R-:W-:-:S03]  /*7550*/  F2FP.F16.F32.PACK_AB R4, R29, R28 ;  /* 0x0000001c1d04723e */ /* 0x000fc600000000ff */
[----:B-1----:R-:W-:Y:S01]  /*7560*/  FADD.FTZ R11, R5, R6 ;  /* 0x00000006050b7221 */ /* 0x002fe20000010000 */
[C---:B------:R-:W-:Y:S02]  /*7570*/  F2FP.F16.F32.PACK_AB R5, R112.reuse, R5 ;  /* 0x000000057005723e */ /* 0x040fe400000000ff */
[----:B------:R-:W1:Y:S01]  /*7580*/  MUFU.EX2 R116, R116 ;  /* 0x0000007400747308 */ /* 0x000e620000000800 */
[----:B------:R-:W-:-:S04]  /*7590*/  FADD.FTZ R6, R112, R11 ;  /* 0x0000000b70067221 */ /* 0x000fc80000010000 */
[----:B--2---:R-:W-:-:S03]  /*75a0*/  FADD.FTZ R11, R7, R6 ;  /* 0x00000006070b7221 */ /* 0x004fc60000010000 */
[----:B------:R-:W2:Y:S01]  /*75b0*/  MUFU.EX2 R43, R43 ;  /* 0x0000002b002b7308 */ /* 0x000ea20000000800 */
[----:B---3--:R-:W-:Y:S01]  /*75c0*/  FADD.FTZ R10, R12, R13 ;  /* 0x0000000d0c0a7221 */ /* 0x008fe20000010000 */
[----:B------:R-:W-:-:S03]  /*75d0*/  F2FP.F16.F32.PACK_AB R12, R33, R12 ;  /* 0x0000000c210c723e */ /* 0x000fc600000000ff */
[----:B------:R-:W-:-:S03]  /*75e0*/  FADD.FTZ R13, R33, R10 ;  /* 0x0000000a210d7221 */ /* 0x000fc60000010000 */
[----:B------:R-:W-:Y:S01]  /*75f0*/  MUFU.EX2 R32, R96 ;  /* 0x0000006000207308 */ /* 0x000fe20000000800 */
[C---:B-1----:R-:W-:Y:S01]  /*7600*/  FADD.FTZ R6, R116.reuse, R11 ;  /* 0x0000000b74067221 */ /* 0x042fe20000010000 */
[----:B------:R-:W-:-:S06]  /*7610*/  F2FP.F16.F32.PACK_AB R7, R116, R7 ;  /* 0x000000077407723e */ /* 0x000fcc00000000ff */
[----:B------:R-:W1:Y:S01]  /*7620*/  MUFU.EX2 R96, R47 ;  /* 0x0000002f00607308 */ /* 0x000e620000000800 */
[----:B--2---:R-:W-:Y:S01]  /*7630*/  FADD.FTZ R11, R43, R6 ;  /* 0x000000062b0b7221 */ /* 0x004fe20000010000 */
[----:B------:R-:W-:-:S04]  /*7640*/  FADD.FTZ R6, R36, R13 ;  /* 0x0000000d24067221 */ /* 0x000fc80000010000 */
[----:B------:R-:W-:Y:S02]  /*7650*/  FADD.FTZ R13, R37, R6 ;  /* 0x00000006250d7221 */ /* 0x000fe40000010000 */
[----:B------:R-:W2:Y:S02]  /*7660*/  MUFU.EX2 R54, R54 ;  /* 0x0000003600367308 */ /* 0x000ea40000000800 */
[----:B------:R-:W-:-:S06]  /*7670*/  FADD.FTZ R10, R40, R13 ;  /* 0x0000000d280a7221 */ /* 0x000fcc0000010000 */
[----:B------:R-:W3:Y:S01]  /*7680*/  MUFU.EX2 R51, R51 ;  /* 0x0000003300337308 */ /* 0x000ee20000000800 */
[----:B-1----:R-:W-:-:S07]  /*7690*/  FADD.FTZ R11, R96, R11 ;  /* 0x0000000b600b7221 */ /* 0x002fce0000010000 */
[----:B------:R-:W1:Y:S01]  /*76a0*/  MUFU.EX2 R41, R41 ;  /* 0x0000002900297308 */ /* 0x000e620000000800 */
[----:B--2---:R-:W-:-:S07]  /*76b0*/  FADD.FTZ R6, R54, R11 ;  /* 0x0000000b36067221 */ /* 0x004fce0000010000 */
[----:B------:R-:W2:Y:S01]  /*76c0*/  MUFU.EX2 R58, R58 ;  /* 0x0000003a003a7308 */ /* 0x000ea20000000800 */
[----:B---3--:R-:W-:-:S07]  /*76d0*/  FADD.FTZ R11, R51, R6 ;  /* 0x00000006330b7221 */ /* 0x008fce0000010000 */
[----:B------:R-:W3:Y:S01]  /*76e0*/  MUFU.EX2 R44, R44 ;  /* 0x0000002c002c7308 */ /* 0x000ee20000000800 */
[----:B-1----:R-:W-:-:S07]  /*76f0*/  FADD.FTZ R13, R41, R10 ;  /* 0x0000000a290d7221 */ /* 0x002fce0000010000 */
[----:B------:R-:W1:Y:S01]  /*7700*/  MUFU.EX2 R55, R55 ;  /* 0x0000003700377308 */ /* 0x000e620000000800 */
[----:B--2---:R-:W-:-:S07]  /*7710*/  FADD.FTZ R6, R58, R11 ;  /* 0x0000000b3a067221 */ /* 0x004fce0000010000 */
[----:B------:R-:W2:Y:S01]  /*7720*/  MUFU.EX2 R45, R45 ;  /* 0x0000002d002d7308 */ /* 0x000ea20000000800 */
[----:B---3--:R-:W-:-:S07]  /*7730*/  FADD.FTZ R10, R44, R13 ;  /* 0x0000000d2c0a7221 */ /* 0x008fce0000010000 */
[----:B------:R-:W3:Y:S01]  /*7740*/  MUFU.EX2 R62, R62 ;  /* 0x0000003e003e7308 */ /* 0x000ee20000000800 */
[----:B-1----:R-:W-:Y:S01]  /*7750*/  FADD.FTZ R11, R55, R6 ;  /* 0x00000006370b7221 */ /* 0x002fe20000010000 */
[----:B------:R-:W-:-:S05]  /*7760*/  F2FP.F16.F32.PACK_AB R6, R31, R30 ;  /* 0x0000001e1f06723e */ /* 0x000fca00000000ff */
[----:B------:R1:W-:Y:S01]  /*7770*/  STSM.16.M88.4 [R153], R4 ;  /* 0x0000000499007844 */ /* 0x0003e20000000200 */
[----:B------:R-:W-:Y:S01]  /*7780*/  MUFU.EX2 R48, R48 ;  /* 0x0000003000307308 */ /* 0x000fe20000000800 */
[C---:B--2---:R-:W-:Y:S01]  /*7790*/  FADD.FTZ R13, R45.reuse, R10 ;  /* 0x0000000a2d0d7221 */ /* 0x044fe20000010000 */
[----:B------:R-:W-:-:S06]  /*77a0*/  F2FP.F16.F32.PACK_AB R30, R45, R44 ;  /* 0x0000002c2d1e723e */ /* 0x000fcc00000000ff */
[----:B------:R-:W2:Y:S01]  /*77b0*/  MUFU.EX2 R59, R59 ;  /* 0x0000003b003b7308 */ /* 0x000ea20000000800 */
[----:B---3--:R-:W-:-:S07]  /*77c0*/  FADD.FTZ R10, R62, R11 ;  /* 0x0000000b3e0a7221 */ /* 0x008fce0000010000 */
[----:B------:R-:W1:Y:S08]  /*77d0*/  MUFU.EX2 R49, R49 ;  /* 0x0000003100317308 */ /* 0x000e700000000800 */
[----:B------:R-:W3:Y:S01]  /*77e0*/  MUFU.EX2 R66, R66 ;  /* 0x0000004200427308 */ /* 0x000ee20000000800 */
[C---:B--2---:R-:W-:Y:S01]  /*77f0*/  FADD.FTZ R11, R59.reuse, R10 ;  /* 0x0000000a3b0b7221 */ /* 0x044fe20000010000 */
[----:B------:R-:W-:-:S06]  /*7800*/  F2FP.F16.F32.PACK_AB R31, R59, R62 ;  /* 0x0000003e3b1f723e */ /* 0x000fcc00000000ff */
[----:B------:R-:W-:Y:S01]  /*7810*/  MUFU.EX2 R52, R52 ;  /* 0x0000003400347308 */ /* 0x000fe20000000800 */
[----:B-1----:R-:W-:-:S07]  /*7820*/  F2FP.F16.F32.PACK_AB R4, R49, R48 ;  /* 0x000000303104723e */ /* 0x002fce00000000ff */
[----:B------:R-:W1:Y:S01]  /*7830*/  MUFU.EX2 R103, R104 ;  /* 0x0000006800677308 */ /* 0x000e620000000800 */
[----:B---3--:R-:W-:-:S07]  /*7840*/  FADD.FTZ R10, R66, R11 ;  /* 0x0000000b420a7221 */ /* 0x008fce0000010000 */
[----:B------:R-:W-:Y:S08]  /*7850*/  MUFU.EX2 R53, R53 ;  /* 0x0000003500357308 */ /* 0x000ff00000000800 */
[----:B------:R-:W2:Y:S01]  /*7860*/  MUFU.EX2 R107, R107 ;  /* 0x0000006b006b7308 */ /* 0x000ea20000000800 */
[----:B-1----:R-:W-:-:S07]  /*7870*/  FADD.FTZ R20, R103, R10 ;  /* 0x0000000a67147221 */ /* 0x002fce0000010000 */
[----:B------:R-:W1:Y:S08]  /*7880*/  MUFU.EX2 R56, R56 ;  /* 0x0000003800387308 */ /* 0x000e700000000800 */
[----:B------:R3:W-:Y:S01]  /*7890*/  MUFU.EX2 R35, R14 ;  /* 0x0000000e00237308 */ /* 0x0007e20000000800 */
[----:B--2---:R-:W-:-:S04]  /*78a0*/  FADD.FTZ R11, R107, R20 ;  /* 0x000000146b0b7221 */ /* 0x004fc80000010000 */
[----:B------:R-:W-:-:S03]  /*78b0*/  FADD.FTZ R11, R34, R11 ;  /* 0x0000000b220b7221 */ /* 0x000fc60000010000 */
[----:B------:R-:W2:Y:S01]  /*78c0*/  MUFU.EX2 R57, R57 ;  /* 0x0000003900397308 */ /* 0x000ea20000000800 */
[----:B---3--:R-:W-:Y:S01]  /*78d0*/  FADD.FTZ R14, R48, R13 ;  /* 0x0000000d300e7221 */ /* 0x008fe20000010000 */
[----:B------:R-:W-:-:S03]  /*78e0*/  F2FP.F16.F32.PACK_AB R13, R96, R43 ;  /* 0x0000002b600d723e */ /* 0x000fc600000000ff */
[----:B------:R-:W-:Y:S01]  /*78f0*/  FADD.FTZ R15, R49, R14 ;  /* 0x0000000e310f7221 */ /* 0x000fe20000010000 */
[----:B------:R-:W-:Y:S02]  /*7900*/  F2FP.F16.F32.PACK_AB R14, R37, R36 ;  /* 0x00000024250e723e */ /* 0x000fe400000000ff */
[----:B------:R-:W3:Y:S01]  /*7910*/  MUFU.EX2 R74, R74 ;  /* 0x0000004a004a7308 */ /* 0x000ee20000000800 */
[----:B------:R-:W-:Y:S01]  /*7920*/  FADD.FTZ R28, R52, R15 ;  /* 0x0000000f341c7221 */ /* 0x000fe20000010000 */
[----:B------:R-:W-:-:S03]  /*7930*/  F2FP.F16.F32.PACK_AB R15, R51, R54 ;  /* 0x00000036330f723e */ /* 0x000fc600000000ff */
[----:B------:R-:W-:Y:S01]  /*7940*/  FADD.FTZ R29, R53, R28 ;  /* 0x0000001c351d7221 */ /* 0x000fe20000010000 */
[----:B------:R-:W-:Y:S01]  /*7950*/  F2FP.F16.F32.PACK_AB R28, R41, R40 ;  /* 0x00000028291c723e */ /* 0x000fe200000000ff */
[----:B------:R4:W-:Y:S01]  /*7960*/  STSM.16.M88.4 [R19], R12 ;  /* 0x0000000c13007844 */ /* 0x0009e20000000200 */
[----:B------:R-:W5:Y:S01]  /*7970*/  MUFU.EX2 R60, R60 ;  /* 0x0000003c003c7308 */ /* 0x000f620000000800 */
[----:B-1----:R-:W-:-:S04]  /*7980*/  FADD.FTZ R20, R56, R29 ;  /* 0x0000001d38147221 */ /* 0x002fc80000010000 */
[----:B--2---:R-:W-:-:S03]  /*7990*/  FADD.FTZ R29, R57, R20 ;  /* 0x00000014391d7221 */ /* 0x004fc60000010000 */
[----:B------:R-:W1:Y:S01]  /*79a0*/  MUFU.EX2 R61, R61 ;  /* 0x0000003d003d7308 */ /* 0x000e620000000800 */
[----:B---3--:R-:W-:-:S04]  /*79b0*/  FADD.FTZ R20, R74, R11 ;  /* 0x0000000b4a147221 */ /* 0x008fc80000010000 */
[----:B------:R-:W-:-:S03]  /*79c0*/  FADD.FTZ R11, R35, R20 ;  /* 0x00000014230b7221 */ /* 0x000fc60000010000 */
[----:B------:R-:W2:Y:S01]  /*79d0*/  MUFU.EX2 R78, R78 ;  /* 0x0000004e004e7308 */ /* 0x000ea20000000800 */
[----:B-----5:R-:W-:Y:S01]  /*79e0*/  FADD.FTZ R36, R60, R29 ;  /* 0x0000001d3c247221 */ /* 0x020fe20000010000 */
[----:B------:R-:W-:-:S05]  /*79f0*/  F2FP.F16.F32.PACK_AB R29, R55, R58 ;  /* 0x0000003a371d723e */ /* 0x000fca00000000ff */
[----:B------:R-:W-:Y:S01]  /*7a00*/  STSM.16.M88.4 [R155+0x24800], R28 ;  /* 0x0248001c9b007844 */ /* 0x000fe20000000200 */
[----:B------:R-:W4:Y:S01]  /*7a10*/  MUFU.EX2 R64, R64 ;  /* 0x0000004000407308 */ /* 0x000f220000000800 */
[----:B-1----:R-:W-:-:S07]  /*7a20*/  FADD.FTZ R5, R61, R36 ;  /* 0x000000243d057221 */ /* 0x002fce0000010000 */
[----:B------:R-:W1:Y:S01]  /*7a30*/  MUFU.EX2 R109, R109 ;  /* 0x0000006d006d7308 */ /* 0x000e620000000800 */
[----:B--2---:R-:W-:-:S07]  /*7a40*/  FADD.FTZ R6, R78, R11 ;  /* 0x0000000b4e067221 */ /* 0x004fce0000010000 */
[----:B------:R-:W2:Y:S01]  /*7a50*/  MUFU.EX2 R65, R65 ;  /* 0x0000004100417308 */ /* 0x000ea20000000800 */
[----:B----4-:R-:W-:Y:S01]  /*7a60*/  FADD.FTZ R12, R64, R5 ;  /* 0x00000005400c7221 */ /* 0x010fe20000010000 */
[----:B------:R-:W-:-:S06]  /*7a70*/  F2FP.F16.F32.PACK_AB R5, R103, R66 ;  /* 0x000000426705723e */ /* 0x000fcc00000000ff */
[----:B------:R-:W3:Y:S01]  /*7a80*/  MUFU.EX2 R82, R82 ;  /* 0x0000005200527308 */ /* 0x000ee20000000800 */
[----:B-1----:R-:W-:Y:S01]  /*7a90*/  FADD.FTZ R7, R109, R6 ;  /* 0x000000066d077221 */ /* 0x002fe20000010000 */
[----:B------:R-:W-:-:S06]  /*7aa0*/  F2FP.F16.F32.PACK_AB R6, R53, R52 ;  /* 0x000000343506723e */ /* 0x000fcc00000000ff */
[----:B------:R-:W1:Y:S01]  /*7ab0*/  MUFU.EX2 R68, R68 ;  /* 0x0000004400447308 */ /* 0x000e620000000800 */
[----:B--2---:R-:W-:-:S07]  /*7ac0*/  FADD.FTZ R11, R65, R12 ;  /* 0x0000000c410b7221 */ /* 0x004fce0000010000 */
[----:B------:R-:W2:Y:S01]  /*7ad0*/  MUFU.EX2 R67, R67 ;  /* 0x0000004300437308 */ /* 0x000ea20000000800 */
[----:B---3--:R-:W-:Y:S01]  /*7ae0*/  FADD.FTZ R12, R82, R7 ;  /* 0x00000007520c7221 */ /* 0x008fe20000010000 */
[----:B------:R-:W-:-:S05]  /*7af0*/  F2FP.F16.F32.PACK_AB R7, R34, R107 ;  /* 0x0000006b2207723e */ /* 0x000fca00000000ff */
[----:B------:R3:W-:Y:S01]  /*7b00*/  STSM.16.M88.4 [R18], R4 ;  /* 0x0000000412007844 */ /* 0x0007e20000000200 */
[----:B------:R-:W4:Y:S01]  /*7b10*/  MUFU.EX2 R69, R69 ;  /* 0x0000004500457308 */ /* 0x000f220000000800 */
[----:B-1----:R-:W-:-:S07]  /*7b20*/  FADD.FTZ R14, R68, R11 ;  /* 0x0000000b440e7221 */ /* 0x002fce0000010000 */
[----:B------:R-:W1:Y:S01]  /*7b30*/  MUFU.EX2 R86, R86 ;  /* 0x0000005600567308 */ /* 0x000e620000000800 */
[----:B--2---:R-:W-:Y:S01]  /*7b40*/  FADD.FTZ R11, R67, R12 ;  /* 0x0000000c430b7221 */ /* 0x004fe20000010000 */
[----:B------:R-:W-:Y:S02]  /*7b50*/  F2FP.F16.F32.PACK_AB R12, R57, R56 ;  /* 0x00000038390c723e */ /* 0x000fe400000000ff */
[----:B---3--:R-:W-:-:S04]  /*7b60*/  F2FP.F16.F32.PACK_AB R4, R65, R64 ;  /* 0x000000404104723e */ /* 0x008fc800000000ff */
[----:B------:R-:W2:Y:S01]  /*7b70*/  MUFU.EX2 R72, R72 ;  /* 0x0000004800487308 */ /* 0x000ea20000000800 */
[C---:B----4-:R-:W-:Y:S01]  /*7b80*/  FADD.FTZ R13, R69.reuse, R14 ;  /* 0x0000000e450d7221 */ /* 0x050fe20000010000 */
[----:B------:R-:W-:-:S06]  /*7b90*/  F2FP.F16.F32.PACK_AB R6, R69, R68 ;  /* 0x000000444506723e */ /* 0x000fcc00000000ff */
[----:B------:R-:W3:Y:S01]  /*7ba0*/  MUFU.EX2 R21, R21 ;  /* 0x0000001500157308 */ /* 0x000ee20000000800 */
[----:B-1----:R-:W-:-:S07]  /*7bb0*/  FADD.FTZ R14, R86, R11 ;  /* 0x0000000b560e7221 */ /* 0x002fce0000010000 */
[----:B------:R-:W1:Y:S01]  /*7bc0*/  MUFU.EX2 R73, R73 ;  /* 0x0000004900497308 */ /* 0x000e620000000800 */
[----:B--2---:R-:W-:Y:S01]  /*7bd0*/  FADD.FTZ R20, R72, R13 ;  /* 0x0000000d48147221 */ /* 0x004fe20000010000 */
[----:B------:R-:W-:-:S06]  /*7be0*/  F2FP.F16.F32.PACK_AB R13, R35, R74 ;  /* 0x0000004a230d723e */ /* 0x000fcc00000000ff */
[----:B------:R-:W2:Y:S01]  /*7bf0*/  MUFU.EX2 R90, R90 ;  /* 0x0000005a005a7308 */ /* 0x000ea20000000800 */
[----:B---3--:R-:W-:Y:S01]  /*7c00*/  FADD.FTZ R11, R21, R14 ;  /* 0x0000000e150b7221 */ /* 0x008fe20000010000 */
[----:B------:R-:W-:-:S06]  /*7c10*/  F2FP.F16.F32.PACK_AB R14, R61, R60 ;  /* 0x0000003c3d0e723e */ /* 0x000fcc00000000ff */
[----:B------:R-:W3:Y:S01]  /*7c20*/  MUFU.EX2 R76, R76 ;  /* 0x0000004c004c7308 */ /* 0x000ee20000000800 */
[----:B-1----:R-:W-:-:S07]  /*7c30*/  FADD.FTZ R15, R73, R20 ;  /* 0x00000014490f7221 */ /* 0x002fce0000010000 */
[----:B------:R-:W1:Y:S01]  /*7c40*/  MUFU.EX2 R71, R71 ;  /* 0x0000004700477308 */ /* 0x000e620000000800 */
[----:B--2---:R-:W-:-:S07]  /*7c50*/  FADD.FTZ R20, R90, R11 ;  /* 0x0000000b5a147221 */ /* 0x004fce0000010000 */
[----:B------:R-:W2:Y:S01]  /*7c60*/  MUFU.EX2 R77, R77 ;  /* 0x0000004d004d7308 */ /* 0x000ea20000000800 */
[----:B---3--:R-:W-:Y:S01]  /*7c70*/  FADD.FTZ R24, R76, R15 ;  /* 0x0000000f4c187221 */ /* 0x008fe20000010000 */
[----:B------:R-:W-:-:S05]  /*7c80*/  F2FP.F16.F32.PACK_AB R15, R109, R78 ;  /* 0x0000004e6d0f723e */ /* 0x000fca00000000ff */
[----:B------:R3:W-:Y:S01]  /*7c90*/  STSM.16.M88.4 [R153+0x6000], R12 ;  /* 0x0060000c99007844 */ /* 0x0007e20000000200 */
[----:B------:R-:W4:Y:S01]  /*7ca0*/  MUFU.EX2 R94, R94 ;  /* 0x0000005e005e7308 */ /* 0x000f220000000800 */
[C---:B-1----:R-:W-:Y:S01]  /*7cb0*/  FADD.FTZ R5, R71.reuse, R20 ;  /* 0x0000001447057221 */ /* 0x042fe20000010000 */
[----:B------:R-:W-:-:S06]  /*7cc0*/  F2FP.F16.F32.PACK_AB R25, R71, R90 ;  /* 0x0000005a4719723e */ /* 0x000fcc00000000ff */
[----:B------:R-:W1:Y:S01]  /*7cd0*/  MUFU.EX2 R80, R80 ;  /* 0x0000005000507308 */ /* 0x000e620000000800 */
[C---:B--2---:R-:W-:Y:S01]  /*7ce0*/  FADD.FTZ R7, R77.reuse, R24 ;  /* 0x000000184d077221 */ /* 0x044fe20000010000 */
[----:B------:R-:W-:-:S06]  /*7cf0*/  F2FP.F16.F32.PACK_AB R26, R77, R76 ;  /* 0x0000004c4d1a723e */ /* 0x000fcc00000000ff */
[----:B------:R-:W2:Y:S01]  /*7d00*/  MUFU.EX2 R75, R75 ;  /* 0x0000004b004b7308 */ /* 0x000ea20000000800 */
[----:B----4-:R-:W-:Y:S01]  /*7d10*/  FADD.FTZ R20, R94, R5 ;  /* 0x000000055e147221 */ /* 0x010fe20000010000 */
[----:B------:R-:W-:-:S06]  /*7d20*/  F2FP.F16.F32.PACK_AB R5, R67, R82 ;  /* 0x000000524305723e */ /* 0x000fcc00000000ff */
[----:B------:R-:W4:Y:S01]  /*7d30*/  MUFU.EX2 R81, R81 ;  /* 0x0000005100517308 */ /* 0x000f220000000800 */
[----:B-1----:R-:W-:Y:S01]  /*7d40*/  FADD.FTZ R24, R80, R7 ;  /* 0x0000000750187221 */ /* 0x002fe20000010000 */
[----:B------:R-:W-:-:S05]  /*7d50*/  F2FP.F16.F32.PACK_AB R7, R21, R86 ;  /* 0x000000561507723e */ /* 0x000fca00000000ff */
[----:B------:R1:W-:Y:S01]  /*7d60*/  STSM.16.M88.4 [R19+0x6000], R4 ;  /* 0x0060000413007844 */ /* 0x0003e20000000200 */
[----:B------:R-:W5:Y:S01]  /*7d70*/  MUFU.EX2 R79, R79 ;  /* 0x0000004f004f7308 */ /* 0x000f620000000800 */
[C---:B--2---:R-:W-:Y:S01]  /*7d80*/  FADD.FTZ R20, R75.reuse, R20 ;  /* 0x000000144b147221 */ /* 0x044fe20000010000 */
[----:B------:R-:W-:-:S06]  /*7d90*/  F2FP.F16.F32.PACK_AB R27, R75, R94 ;  /* 0x0000005e4b1b723e */ /* 0x000fcc00000000ff */
[----:B------:R-:W2:Y:S01]  /*7da0*/  MUFU.EX2 R84, R84 ;  /* 0x0000005400547308 */ /* 0x000ea20000000800 */
[----:B----4-:R-:W-:Y:S01]  /*7db0*/  FADD.FTZ R21, R81, R24 ;  /* 0x0000001851157221 */ /* 0x010fe20000010000 */
[----:B------:R-:W-:Y:S02]  /*7dc0*/  F2FP.F16.F32.PACK_AB R24, R73, R72 ;  /* 0x000000484918723e */ /* 0x000fe400000000ff */
[----:B---3--:R-:W-:-:S03]  /*7dd0*/  F2FP.F16.F32.PACK_AB R12, R81, R80 ;  /* 0x00000050510c723e */ /* 0x008fc600000000ff */
[----:B------:R3:W-:Y:S01]  /*7de0*/  STSM.16.M88.4 [R155+0x2a800], R24 ;  /* 0x02a800189b007844 */ /* 0x0007e20000000200 */
[----:B------:R-:W4:Y:S01]  /*7df0*/  MUFU.EX2 R10, R83 ;  /* 0x00000053000a7308 */ /* 0x000f220000000800 */
[----:B-----5:R-:W-:-:S07]  /*7e00*/  FADD.FTZ R11, R79, R20 ;  /* 0x000000144f0b7221 */ /* 0x020fce0000010000 */
[----:B------:R-:W5:Y:S01]  /*7e10*/  MUFU.EX2 R105, R105 ;  /* 0x0000006900697308 */ /* 0x000f620000000800 */
[----:B--2---:R-:W-:-:S07]  /*7e20*/  FADD.FTZ R20, R84, R21 ;  /* 0x0000001554147221 */ /* 0x004fce0000010000 */
[----:B------:R-:W2:Y:S01]  /*7e30*/  MUFU.EX2 R102, R102 ;  /* 0x0000006600667308 */ /* 0x000ea20000000800 */
[C---:B----4-:R-:W-:Y:S01]  /*7e40*/  FADD.FTZ R11, R10.reuse, R11 ;  /* 0x0000000b0a0b7221 */ /* 0x050fe20000010000 */
[----:B------:R-:W-:-:S06]  /*7e50*/  F2FP.F16.F32.PACK_AB R13, R10, R79 ;  /* 0x0000004f0a0d723e */ /* 0x000fcc00000000ff */
[----:B------:R-:W4:Y:S01]  /*7e60*/  MUFU.EX2 R87, R87 ;  /* 0x0000005700577308 */ /* 0x000f220000000800 */
[C---:B-----5:R-:W-:Y:S01]  /*7e70*/  FADD.FTZ R21, R105.reuse, R20 ;  /* 0x0000001469157221 */ /* 0x060fe20000010000 */
[----:B------:R-:W-:-:S06]  /*7e80*/  F2FP.F16.F32.PACK_AB R14, R105, R84 ;  /* 0x00000054690e723e */ /* 0x000fcc00000000ff */
[----:B------:R-:W5:Y:S01]  /*7e90*/  MUFU.EX2 R88, R88 ;  /* 0x0000005800587308 */ /* 0x000f620000000800 */
[----:B--2---:R-:W-:-:S07]  /*7ea0*/  FADD.FTZ R20, R102, R11 ;  /* 0x0000000b66147221 */ /* 0x004fce0000010000 */
[----:B------:R-:W1:Y:S01]  /*7eb0*/  MUFU.EX2 R106, R106 ;  /* 0x0000006a006a7308 */ /* 0x000e620000000800 */
[C---:B----4-:R-:W-:Y:S01]  /*7ec0*/  FADD.FTZ R11, R87.reuse, R20 ;  /* 0x00000014570b7221 */ /* 0x050fe20000010000 */
[----:B------:R-:W-:-:S05]  /*7ed0*/  F2FP.F16.F32.PACK_AB R15, R87, R102 ;  /* 0x00000066570f723e */ /* 0x000fca00000000ff */
[----:B------:R3:W-:Y:S01]  /*7ee0*/  STSM.16.M88.4 [R17], R12 ;  /* 0x0000000c11007844 */ /* 0x0007e20000000200 */
[----:B------:R-:W2:Y:S01]  /*7ef0*/  MUFU.EX2 R89, R89 ;  /* 0x0000005900597308 */ /* 0x000ea20000000800 */
[----:B-----5:R-:W-:-:S07]  /*7f00*/  FADD.FTZ R28, R88, R21 ;  /* 0x00000015581c7221 */ /* 0x020fce0000010000 */
[----:B------:R-:W4:Y:S01]  /*7f10*/  MUFU.EX2 R91, R91 ;  /* 0x0000005b005b7308 */ /* 0x000f220000000800 */
[----:B-1----:R-:W-:-:S07]  /*7f20*/  FADD.FTZ R4, R106, R11 ;  /* 0x0000000b6a047221 */ /* 0x002fce0000010000 */
[----:B------:R-:W1:Y:S01]  /*7f30*/  MUFU.EX2 R92, R92 ;  /* 0x0000005c005c7308 */ /* 0x000e620000000800 */
[C---:B--2---:R-:W-:Y:S01]  /*7f40*/  FADD.FTZ R5, R89.reuse, R28 ;  /* 0x0000001c59057221 */ /* 0x044fe20000010000 */
[----:B------:R-:W-:-:S06]  /*7f50*/  F2FP.F16.F32.PACK_AB R28, R89, R88 ;  /* 0x00000058591c723e */ /* 0x000fcc00000000ff */
[----:B------:R-:W2:Y:S01]  /*7f60*/  MUFU.EX2 R33, R110 ;  /* 0x0000006e00217308 */ /* 0x000ea20000000800 */
[C---:B----4-:R-:W-:Y:S01]  /*7f70*/  FADD.FTZ R4, R91.reuse, R4 ;  /* 0x000000045b047221 */ /* 0x050fe20000010000 */
[----:B------:R-:W-:-:S06]  /*7f80*/  F2FP.F16.F32.PACK_AB R29, R91, R106 ;  /* 0x0000006a5b1d723e */ /* 0x000fcc00000000ff */
[----:B------:R-:W4:Y:S01]  /*7f90*/  MUFU.EX2 R93, R93 ;  /* 0x0000005d005d7308 */ /* 0x000f220000000800 */
[----:B-1----:R-:W-:-:S07]  /*7fa0*/  FADD.FTZ R6, R92, R5 ;  /* 0x000000055c067221 */ /* 0x002fce0000010000 */
[----:B------:R-:W1:Y:S01]  /*7fb0*/  MUFU.EX2 R31, R95 ;  /* 0x0000005f001f7308 */ /* 0x000e620000000800 */
[----:B--2---:R-:W-:-:S07]  /*7fc0*/  FADD.FTZ R4, R33, R4 ;  /* 0x0000000421047221 */ /* 0x004fce0000010000 */
[----:B------:R-:W2:Y:S01]  /*7fd0*/  MUFU.EX2 R35, R114 ;  /* 0x0000007200237308 */ /* 0x000ea20000000800 */
[C---:B----4-:R-:W-:Y:S01]  /*7fe0*/  FADD.FTZ R5, R93.reuse, R6 ;  /* 0x000000065d057221 */ /* 0x050fe20000010000 */
[----:B------:R-:W-:-:S03]  /*7ff0*/  F2FP.F16.F32.PACK_AB R30, R93, R92 ;  /* 0x0000005c5d1e723e */ /* 0x000fc600000000ff */
[----:B------:R-:W-:-:S03]  /*8000*/  FADD.FTZ R6, R32, R5 ;  /* 0x0000000520067221 */ /* 0x000fc60000010000 */
[----:B------:R-:W4:Y:S01]  /*8010*/  MUFU.EX2 R99, R99 ;  /* 0x0000006300637308 */ /* 0x000f220000000800 */
[C---:B-1----:R-:W-:Y:S01]  /*8020*/  FADD.FTZ R4, R31.reuse, R4 ;  /* 0x000000041f047221 */ /* 0x042fe20000010000 */
[----:B------:R-:W-:-:S05]  /*8030*/  F2FP.F16.F32.PACK_AB R31, R31, R33 ;  /* 0x000000211f1f723e */ /* 0x000fca00000000ff */
[----:B------:R3:W-:Y:S01]  /*8040*/  STSM.16.M88.4 [R153+0xc000], R28 ;  /* 0x00c0001c99007844 */ /* 0x0007e20000000200 */
[----:B------:R-:W1:Y:S01]  /*8050*/  MUFU.EX2 R97, R97 ;  /* 0x0000006100617308 */ /* 0x000e620000000800 */
[----:B--2---:R-:W-:-:S07]  /*8060*/  FADD.FTZ R4, R35, R4 ;  /* 0x0000000423047221 */ /* 0x004fce0000010000 */
[----:B------:R-:W2:Y:S01]  /*8070*/  MUFU.EX2 R100, R100 ;  /* 0x0000006400647308 */ /* 0x000ea20000000800 */
[C---:B----4-:R-:W-:Y:S01]  /*8080*/  F2FP.F16.F32.PACK_AB R33, R99.reuse, R35 ;  /* 0x000000236321723e */ /* 0x050fe200000000ff */
[----:B------:R-:W-:-:S06]  /*8090*/  FADD.FTZ R4, R99, R4 ;  /* 0x0000000463047221 */ /* 0x000fcc0000010000 */
[----:B------:R-:W4:Y:S01]  /*80a0*/  MUFU.EX2 R63, R63 ;  /* 0x0000003f003f7308 */ /* 0x000f220000000800 */
[C---:B-1----:R-:W-:Y:S01]  /*80b0*/  F2FP.F16.F32.PACK_AB R32, R97.reuse, R32 ;  /* 0x000000206120723e */ /* 0x042fe200000000ff */
[----:B------:R-:W-:-:S06]  /*80c0*/  FADD.FTZ R5, R97, R6 ;  /* 0x0000000661057221 */ /* 0x000fcc0000010000 */
[----:B------:R-:W1:Y:S01]  /*80d0*/  MUFU.EX2 R7, R118 ;  /* 0x0000007600077308 */ /* 0x000e620000000800 */
[----:B--2---:R-:W-:-:S07]  /*80e0*/  FADD.FTZ R6, R100, R5 ;  /* 0x0000000564067221 */ /* 0x004fce0000010000 */
[----:B------:R-:W2:Y:S01]  /*80f0*/  MUFU.EX2 R101, R101 ;  /* 0x0000006500657308 */ /* 0x000ea20000000800 */
[C---:B----4-:R-:W-:Y:S01]  /*8100*/  F2FP.F16.F32.PACK_AB R34, R63.reuse, R100 ;  /* 0x000000643f22723e */ /* 0x050fe200000000ff */
[----:B------:R-:W-:Y:S01]  /*8110*/  FADD.FTZ R6, R63, R6 ;  /* 0x000000063f067221 */ /* 0x000fe20000010000 */
[----:B-1----:R-:W-:Y:S01]  /*8120*/  FADD.FTZ R4, R7, R4 ;  /* 0x0000000407047221 */ /* 0x002fe20000010000 */
[----:B--2---:R-:W-:-:S03]  /*8130*/  F2FP.F16.F32.PACK_AB R35, R101, R7 ;  /* 0x000000076523723e */ /* 0x004fc600000000ff */
[----:B------:R-:W-:Y:S01]  /*8140*/  FADD.FTZ R5, R101, R4 ;  /* 0x0000000465057221 */ /* 0x000fe20000010000 */
[----:B------:R-:W-:Y:S01]  /*8150*/  IMAD.MOV.U32 R7, RZ, RZ, R98 ;  /* 0x000000ffff077224 */ /* 0x000fe200078e0062 */
[----:B------:R-:W-:Y:S01]  /*8160*/  MOV R4, R50 ;  /* 0x0000003200047202 */ /* 0x000fe20000000f00 */
[----:B------:R3:W-:Y:S01]  /*8170*/  STSM.16.M88.4 [R19+0xc000], R32 ;  /* 0x00c0002013007844 */ /* 0x0007e20000000200 */
[----:B------:R-:W-:Y:S01]  /*8180*/  @!PT LDS RZ, [RZ] ;  /* 0x00000000fffff984 */ /* 0x000fe20000000800 */
[----:B------:R-:W-:Y:S01]  /*8190*/  @!PT LDS RZ, [RZ] ;  /* 0x00000000fffff984 */ /* 0x000fe20000000800 */
[----:B------:R-:W-:Y:S01]  /*81a0*/  @!PT LDS RZ, [RZ] ;  /* 0x00000000fffff984 */ /* 0x000fe20000000800 */
[----:B------:R-:W-:Y:S01]  /*81b0*/  @!PT LDS RZ, [RZ] ;  /* 0x00000000fffff984 */ /* 0x000fe20000000800 */
[----:B------:R1:W-:Y:S06]  /*81c0*/  MEMBAR.ALL.CTA ;  /* 0x0000000000007992 */ /* 0x0003ec0000008000 */
[----:B-1----:R-:W1:Y:S02]  /*81d0*/  FENCE.VIEW.ASYNC.S ;  /* 0x00000000000073c6 */ /* 0x002e640000000000 */
[----:B-1----:R-:W-:Y:S01]  /*81e0*/  NOP ;  /* 0x0000000000007918 */ /* 0x002fe20000000000 */
[----:B------:R-:W-:Y:S05]  /*81f0*/  @P2 BRA `(.L_x_24) ;  /* 0xffffffc800902947 */ /* 0x000fea000383ffff */
.L_x_15:
[----:B------:R-:W-:Y:S06]  /*8200*/  BAR.ARV 0x8, 0x1a0 ;  /* 0x0206800000007b1d */ /* 0x000fec0000002000 */
[----:B------:R-:W-:Y:S05]  /*8210*/  @!P0 BRA `(.L_x_25) ;  /* 0x0000000000048947 */ /* 0x000fea0003800000 */
[----:B------:R-:W-:Y:S01]  /*8220*/  BPT.TRAP 0x1 ;  /* 0x000000040000795c */ /* 0x000fe20000300000 */
.L_x_25:
[----:B------:R-:W-:Y:S01]  /*8230*/  ULEA UR12, UR36, UR40, 0x3 ;  /* 0x00000028240c7291 */ /* 0x000fe2000f8e183f */
[----:B------:R-:W-:-:S05]  /*8240*/  IMAD.U32 R3, RZ, RZ, UR37 ;  /* 0x00000025ff037e24 */ /* 0x000fca000f8e00ff */
[----:B------:R-:W-:-:S04]  /*8250*/  SHF.L.U32 R3, R3, 0x1f, RZ ;  /* 0x0000001f03037819 */ /* 0x000fc800000006ff */
[----:B------:R1:W4:Y:S01]  /*8260*/  SYNCS.PHASECHK.TRANS64.TRYWAIT P2, [UR12+0x30850], R3 ;  /* 0x03085003ff0075a7 */ /* 0x000322000804014c */
[----:B------:R-:W-:Y:S05]  /*8270*/  @!P0 BRA `(.L_x_26) ;  /* 0x0000000000048947 */ /* 0x000fea0003800000 */
[----:B------:R-:W-:Y:S01]  /*8280*/  BPT.TRAP 0x1 ;  /* 0x000000040000795c */ /* 0x000fe20000300000 */
.L_x_26:
[----:B----4-:R-:W-:Y:S05]  /*8290*/  @P2 BRA `(.L_x_27) ;  /* 0x0000000000082947 */ /* 0x010fea0003800000 */
[----:B------:R-:W4:Y:S02]  /*82a0*/  SYNCS.PHASECHK.TRANS64.TRYWAIT P0, [UR12+0x30850], R3 ;  /* 0x03085003ff0075a7 */ /* 0x000f24000800014c */
[----:B----4-:R-:W-:Y:S05]  /*82b0*/  @!P0 BRA `(.L_x_28) ;  /* 0x0000003400e08947 */ /* 0x010fea0003800000 */
.L_x_27:
[----:B------:R-:W-:Y:S01]  /*82c0*/  R2UR UR4, R0 ;  /* 0x00000000000472ca */ /* 0x000fe200000e0000 */
[----:B------:R-:W-:Y:S01]  /*82d0*/  UIADD3 UR5, UR40, 0x400, URZ ;  /* 0x0000040028057890 */ /* 0x000fe2000fffe03f */
[----:B------:R-:W5:Y:S01]  /*82e0*/  LDL.64 R20, [R1+0x10] ;  /* 0x0000100001147983 */ /* 0x000f620000100a00 */
[----:B------:R-:W-:Y:S01]  /*82f0*/  WARPGROUP.ARRIVE ;  /* 0x00000000000079c5 */ /* 0x000fe20000000000 */
[----:B------:R-:W-:Y:S01]  /*8300*/  UMOV UR7, 0x40000040 ;  /* 0x4000004000077882 */ /* 0x000fe20000000000 */
[----:B------:R-:W-:Y:S01]  /*8310*/  USHF.R.U32.HI UR5, URZ, 0x4, UR5 ;  /* 0x000000043f057899 */ /* 0x000fe20008011605 */
[----:B----4-:R-:W4:Y:S01]  /*8320*/  SHFL.BFLY PT, R4, R5, 0x2, 0x1f ;  /* 0x0c401f0005047f89 */ /* 0x010f2200000e0000 */
[----:B------:R-:W-:Y:S01]  /*8330*/  UMOV UR11, 0x40000040 ;  /* 0x40000040000b7882 */ /* 0x000fe20000000000 */
[----:B------:R-:W-:Y:S01]  /*8340*/  UMOV UR9, 0x40000040 ;  /* 0x4000004000097882 */ /* 0x000fe20000000000 */
[----:B------:R-:W-:Y:S01]  /*8350*/  ULOP3.LUT UR5, UR5, 0x3fff, URZ, 0xc0, !UPT ;  /* 0x00003fff05057892 */ /* 0x000fe2000f8ec03f */
[----:B-1----:R-:W1:Y:S01]  /*8360*/  SHFL.BFLY PT, R3, R6, 0x2, 0x1f ;  /* 0x0c401f0006037f89 */ /* 0x002e6200000e0000 */
[----:B------:R-:W-:Y:S01]  /*8370*/  UIADD3 UR42, -UR41, URZ, URZ ;  /* 0x0000003f292a7290 */ /* 0x000fe2000fffe13f */
[C---:B------:R-:W-:Y:S01]  /*8380*/  IADD3 R47, R2.reuse, -0x80, RZ ;  /* 0xffffff80022f7810 */ /* 0x040fe20007ffe0ff */
[----:B------:R-:W-:Y:S01]  /*8390*/  UIADD3 UR4, UR4, 0x1e800, URZ ;  /* 0x0001e80004047890 */ /* 0x000fe2000fffe03f */
[----:B------:R-:W-:Y:S01]  /*83a0*/  VIADD R48, R2, 0xffffff80 ;  /* 0xffffff8002307836 */ /* 0x000fe20000000000 */
[----:B------:R-:W-:Y:S01]  /*83b0*/  UIMAD UR6, UR36, 0x600, UR5 ;  /* 0x00000600240678a4 */ /* 0x000fe2000f8e0205 */
[----:B------:R-:W-:Y:S01]  /*83c0*/  SHF.R.S32.HI R47, RZ, 0x1f, R47 ;  /* 0x0000001fff2f7819 */ /* 0x000fe2000001142f */
[----:B------:R-:W-:Y:S01]  /*83d0*/  USHF.R.U32.HI UR4, URZ, 0x4, UR4 ;  /* 0x000000043f047899 */ /* 0x000fe20008011604 */
[----:B------:R-:W-:Y:S01]  /*83e0*/  UMOV UR5, 0x40000040 ;  /* 0x4000004000057882 */ /* 0x000fe20000000000 */
[----:B------:R-:W-:Y:S01]  /*83f0*/  UIADD3 UR10, UR6, 0x80, URZ ;  /* 0x00000080060a7890 */ /* 0x000fe2000fffe03f */
[----:B------:R-:W-:Y:S01]  /*8400*/  LEA.HI R47, R47, R48, RZ, 0x5 ;  /* 0x000000302f2f7211 */ /* 0x000fe200078f28ff */
[----:B------:R-:W-:-:S02]  /*8410*/  ULOP3.LUT UR4, UR4, 0x3fff, URZ, 0xc0, !UPT ;  /* 0x00003fff04047892 */ /* 0x000fc4000f8ec03f */
[----:B------:R-:W-:Y:S01]  /*8420*/  UIADD3 UR43, -UR44, URZ, URZ ;  /* 0x0000003f2c2b7290 */ /* 0x000fe2000fffe13f */
[----:B------:R-:W-:Y:S01]  /*8430*/  SHF.R.S32.HI R47, RZ, 0x5, R47 ;  /* 0x00000005ff2f7819 */ /* 0x000fe2000001142f */
[----:B------:R-:W-:-:S04]  /*8440*/  ULOP3.LUT UR4, UR4, 0x10000, URZ, 0xfc, !UPT ;  /* 0x0001000004047892 */ /* 0x000fc8000f8efc3f */
[----:B------:R-:W-:Y:S01]  /*8450*/  UIADD3 UR8, UR4, 0x2, URZ ;  /* 0x0000000204087890 */ /* 0x000fe2000fffe03f */
[----:B----4-:R-:W-:Y:S01]  /*8460*/  FADD.FTZ R7, R4, R5 ;  /* 0x0000000504077221 */ /* 0x010fe20000010000 */
[----:B-1----:R-:W-:-:S03]  /*8470*/  FADD.FTZ R3, R3, R6 ;  /* 0x0000000603037221 */ /* 0x002fc60000010000 */
[----:B------:R-:W-:Y:S01]  /*8480*/  HGMMA.64x64x16.F32 R120, gdesc[UR4].tnspB, R120, gsb0 ;  /* 0x40e00000047879f0 */ /* 0x000fe20008000878 */
[----:B------:R-:W-:Y:S01]  /*8490*/  UMOV UR7, 0x40000040 ;  /* 0x4000004000077882 */ /* 0x000fe20000000000 */
[----:B------:R-:W-:Y:S01]  /*84a0*/  UMOV UR5, 0x40000040 ;  /* 0x4000004000057882 */ /* 0x000fe20000000000 */
[----:B--23--:R-:W1:Y:S04]  /*84b0*/  SHFL.BFLY PT, R12, R7, 0x1, 0x1f ;  /* 0x0c201f00070c7f89 */ /* 0x00ce6800000e0000 */
[----:B------:R-:W2:Y:S01]  /*84c0*/  SHFL.BFLY PT, R0, R3, 0x1, 0x1f ;  /* 0x0c201f0003007f89 */ /* 0x000ea200000e0000 */
[----:B-1----:R-:W-:Y:S01]  /*84d0*/  FADD.FTZ R14, R7, R12 ;  /* 0x0000000c070e7221 */ /* 0x002fe20000010000 */
[----:B------:R-:W-:Y:S02]  /*84e0*/  IMAD.U32 R12, RZ, RZ, UR12 ;  /* 0x0000000cff0c7e24 */ /* 0x000fe4000f8e00ff */
[----:B--2---:R-:W-:Y:S01]  /*84f0*/  FADD.FTZ R13, R3, R0 ;  /* 0x00000000030d7221 */ /* 0x004fe20000010000 */
[----:B------:R-:W-:-:S02]  /*8500*/  IMAD.MOV.U32 R0, RZ, RZ, RZ ;  /* 0x000000ffff007224 */ /* 0x000fc400078e00ff */
[----:B------:R-:W-:Y:S02]  /*8510*/  @!P1 VIADD R12, R12, 0x30860 ;  /* 0x000308600c0c9836 */ /* 0x000fe40000000000 */
[----:B------:R-:W-:-:S03]  /*8520*/  FSETP.NE.FTZ.AND P2, PT, R13, RZ, PT ;  /* 0x000000ff0d00720b */ /* 0x000fc60003f55000 */
[----:B------:R-:W-:-:S10]  /*8530*/  @!P1 PRMT R12, RZ, 0x654, R12 ;  /* 0x00000654ff0c9816 */ /* 0x000fd4000000000c */
[----:B------:R-:W-:Y:S01]  /*8540*/  @P2 MUFU.RCP R0, R13 ;  /* 0x0000000d00002308 */ /* 0x000fe20000001000 */
[----:B------:R-:W-:Y:S02]  /*8550*/  WARPGROUP.DEPBAR.LE gsb0, 0x0 ;  /* 0x00008000000079c5 */ /* 0x000fe40000010000 */
[----:B------:R-:W-:-:S06]  /*8560*/  WARPGROUP.ARRIVE ;  /* 0x00000000000079c5 */ /* 0x000fcc0000000000 */
[----:B------:R-:W-:Y:S01]  /*8570*/  HGMMA.64x64x16.F32 R120, gdesc[UR8].tnspB, R120, gsb0 ;  /* 0x40e00000087879f0 */ /* 0x000fe20008000878 */
[----:B------:R-:W-:Y:S02]  /*8580*/  UIADD3 UR10, UR6, 0x100, URZ ;  /* 0x00000100060a7890 */ /* 0x000fe4000fffe03f */
[----:B------:R-:W-:Y:S01]  /*8590*/  UIADD3 UR8, UR4, 0x4, URZ ;  /* 0x0000000404087890 */ /* 0x000fe2000fffe03f */
[----:B------:R-:W-:Y:S01]  /*85a0*/  UMOV UR11, 0x40000040 ;  /* 0x40000040000b7882 */ /* 0x000fe20000000000 */
[----:B------:R-:W-:Y:S01]  /*85b0*/  UMOV UR9, 0x40000040 ;  /* 0x4000004000097882 */ /* 0x000fe20000000000 */
        /* <DEDUP_REMOVED lines=14> */
[C---:B-----5:R-:W-:Y:S02]  /*86a0*/  IADD3 R9, P4, R20.reuse, 0x20, RZ ;  /* 0x0000002014097810 */ /* 0x060fe40007f9e0ff */
[----:B------:R-:W-:Y:S02]  /*86b0*/  IADD3 R5, P0, R20, 0x60, RZ ;  /* 0x0000006014057810 */ /* 0x000fe40007f1e0ff */
[----:B------:R-:W-:-:S02]  /*86c0*/  LOP3.LUT R8, R9, 0x380, RZ, 0xc0, !PT ;  /* 0x0000038009087812 */ /* 0x000fc400078ec0ff */
[----:B------:R-:W-:Y:S02]  /*86d0*/  LOP3.LUT R4, R5, 0x380, RZ, 0xc0, !PT ;  /* 0x0000038005047812 */ /* 0x000fe400078ec0ff */
[----:B------:R-:W-:Y:S02]  /*86e0*/  SHF.R.U64 R8, R8, 0x3, RZ ;  /* 0x0000000308087819 */ /* 0x000fe400000012ff */
[----:B------:R-:W-:Y:S02]  /*86f0*/  IADD3 R3, P3, R20, 0x40, RZ ;  /* 0x0000004014037810 */ /* 0x000fe40007f7e0ff */
[----:B------:R-:W-:Y:S01]  /*8700*/  LOP3.LUT R8, R8, R9, RZ, 0x3c, !PT ;  /* 0x0000000908087212 */ /* 0x000fe200078e3cff */
[--C-:B------:R-:W-:Y:S01]  /*8710*/  IMAD.X R9, RZ, RZ, R21.reuse, P4 ;  /* 0x000000ffff097224 */ /* 0x100fe200020e0615 */
[----:B------:R-:W-:Y:S01]  /*8720*/  LOP3.LUT R10, R20, 0x380, RZ, 0xc0, !PT ;  /* 0x00000380140a7812 */ /* 0x000fe200078ec0ff */
[----:B------:R-:W-:Y:S01]  /*8730*/  IMAD.X R7, RZ, RZ, R21, P3 ;  /* 0x000000ffff077224 */ /* 0x000fe200018e0615 */
[----:B------:R-:W-:-:S02]  /*8740*/  SHF.R.U64 R4, R4, 0x3, RZ ;  /* 0x0000000304047819 */ /* 0x000fc400000012ff */
[----:B------:R-:W-:Y:S02]  /*8750*/  FSETP.NE.FTZ.AND P4, PT, R14, RZ, PT ;  /* 0x000000ff0e00720b */ /* 0x000fe40003f95000 */
[----:B------:R-:W-:Y:S02]  /*8760*/  LOP3.LUT R6, R3, 0x380, RZ, 0xc0, !PT ;  /* 0x0000038003067812 */ /* 0x000fe400078ec0ff */
[----:B------:R-:W-:Y:S02]  /*8770*/  SHF.R.U64 R10, R10, 0x3, RZ ;  /* 0x000000030a0a7819 */ /* 0x000fe400000012ff */
[----:B------:R-:W-:Y:S02]  /*8780*/  LOP3.LUT R4, R4, R5, RZ, 0x3c, !PT ;  /* 0x0000000504047212 */ /* 0x000fe400078e3cff */
[----:B------:R-:W-:Y:S02]  /*8790*/  IADD3.X R5, RZ, R21, RZ, P0, !PT ;  /* 0x00000015ff057210 */ /* 0x000fe400007fe4ff */
[----:B------:R-:W-:-:S02]  /*87a0*/  SHF.R.U64 R6, R6, 0x3, RZ ;  /* 0x0000000306067819 */ /* 0x000fc400000012ff */
[----:B------:R-:W-:Y:S02]  /*87b0*/  MOV R11, R21 ;  /* 0x00000015000b7202 */ /* 0x000fe40000000f00 */
[----:B------:R-:W-:Y:S02]  /*87c0*/  LOP3.LUT R10, R10, R20, RZ, 0x3c, !PT ;  /* 0x000000140a0a7212 */ /* 0x000fe400078e3cff */
[----:B------:R-:W-:Y:S02]  /*87d0*/  MOV R38, R4 ;  /* 0x0000000400267202 */ /* 0x000fe40000000f00 */
[----:B------:R-:W-:Y:S01]  /*87e0*/  LOP3.LUT R6, R6, R3, RZ, 0x3c, !PT ;  /* 0x0000000306067212 */ /* 0x000fe200078e3cff */
[----:B------:R-:W1:Y:S01]  /*87f0*/  LDC.64 R4, c[0x0][0xb78] ;  /* 0x0002de00ff047b82 */ /* 0x000e620000000a00 */
[----:B------:R-:W-:Y:S01]  /*8800*/  MOV R43, R10 ;  /* 0x0000000a002b7202 */ /* 0x000fe20000000f00 */
[----:B------:R-:W-:Y:S01]  /*8810*/  IMAD.MOV.U32 R10, RZ, RZ, RZ ;  /* 0x000000ffff0a7224 */ /* 0x000fe200078e00ff */
[----:B------:R-:W2:Y:S01]  /*8820*/  @P4 MUFU.LG2 R11, R14 ;  /* 0x0000000e000b4308 */ /* 0x000ea20000000c00 */
[----:B------:R-:W-:Y:S01]  /*8830*/  MOV R40, R6 ;  /* 0x0000000600287202 */ /* 0x000fe20000000f00 */
[----:B------:R-:W-:Y:S01]  /*8840*/  @P2 FMUL.FTZ R7, R39, 0.69314718246459960938 ;  /* 0x3f31721827072820 */ /* 0x000fe20000410000 */
[----:B------:R-:W-:-:S02]  /*8850*/  MOV R42, R8 ;  /* 0x00000008002a7202 */ /* 0x000fc40000000f00 */
[----:B------:R-:W-:Y:S02]  /*8860*/  LOP3.LUT P0, RZ, R157, 0x3, RZ, 0xc0, !PT ;  /* 0x000000039dff7812 */ /* 0x000fe4000780c0ff */
[----:B------:R-:W-:Y:S01]  /*8870*/  MOV R21, 0xff800000 ;  /* 0xff80000000157802 */ /* 0x000fe20000000f00 */
[----:B------:R-:W3:Y:S08]  /*8880*/  @P2 MUFU.LG2 R6, R13 ;  /* 0x0000000d00062308 */ /* 0x000ef00000000c00 */
[----:B------:R4:W5:Y:S01]  /*8890*/  @P4 MUFU.RCP R10, R14 ;  /* 0x0000000e000a4308 */ /* 0x0009620000001000 */
[----:B--2---:R-:W-:Y:S01]  /*88a0*/  @P4 FMUL.FTZ R11, R11, 0.69314718246459960938 ;  /* 0x3f3172180b0b4820 */ /* 0x004fe20000410000 */
[----:B------:R-:W-:-:S02]  /*88b0*/  WARPGROUP.DEPBAR.LE gsb0, 0x0 ;  /* 0x00008000000079c5 */ /* 0x000fc40000010000 */
[----:B------:R-:W-:Y:S01]  /*88c0*/  WARPGROUP.ARRIVE ;  /* 0x00000000000079c5 */ /* 0x000fe20000000000 */
[----:B----4-:R-:W-:Y:S01]  /*88d0*/  @P4 FMUL.FTZ R14, R39, 0.69314718246459960938 ;  /* 0x3f317218270e4820 */ /* 0x010fe20000410000 */
[----:B---3--:R-:W-:-:S04]  /*88e0*/  @P2 FMUL.FTZ R6, R6, 0.69314718246459960938 ;  /* 0x3f31721806062820 */ /* 0x008fc80000410000 */
[----:B------:R-:W-:Y:S01]  /*88f0*/  HGMMA.64x64x16.F32 R120, gdesc[UR8].tnspB, R120, gsb0 ;  /* 0x40e00000087879f0 */ /* 0x000fe20008000878 */
[----:B------:R-:W-:Y:S01]  /*8900*/  UIADD3 UR10, UR6, 0x280, URZ ;  /* 0x00000280060a7890 */ /* 0x000fe2000fffe03f */
[----:B------:R-:W-:Y:S01]  /*8910*/  @P4 FFMA.FTZ R21, R14, R98, R11 ;  /* 0x000000620e154223 */ /* 0x000fe2000001000b */
        /* <DEDUP_REMOVED lines=38> */
[----:B------:R-:W-:Y:S02]  /*8b80*/  UIADD3 UR6, UR6, 0x580, URZ ;  /* 0x0000058006067890 */ /* 0x000fe4000fffe03f */
[----:B------:R-:W-:Y:S01]  /*8b90*/  UIADD3 UR4, UR4, 0xc06, URZ ;  /* 0x00000c0604047890 */ /* 0x000fe2000fffe03f */
[----:B------:R-:W-:Y:S02]  /*8ba0*/  WARPGROUP.DEPBAR.LE gsb0, 0x0 ;  /* 0x00008000000079c5 */ /* 0x000fe40000010000 */
[----:B------:R-:W-:-:S06]  /*8bb0*/  WARPGROUP.ARRIVE ;  /* 0x00000000000079c5 */ /* 0x000fcc0000000000 */
[----:B------:R-:W-:Y:S01]  /*8bc0*/  HGMMA.64x64x16.F32 R120, gdesc[UR8].tnspB, R120, gsb0 ;  /* 0x40e00000087879f0 */ /* 0x000fe20008000878 */
[----:B------:R-:W-:Y:S02]  /*8bd0*/  ULDC.64 UR8, c[0x0][0xb70] ;  /* 0x0002dc0000087ab9 */ /* 0x000fe40000000a00 */
[----:B------:R-:W-:Y:S02]  /*8be0*/  WARPGROUP.DEPBAR.LE gsb0, 0x0 ;  /* 0x00008000000079c5 */ /* 0x000fe40000010000 */
[----:B------:R-:W-:-:S06]  /*8bf0*/  WARPGROUP.ARRIVE ;  /* 0x00000000000079c5 */ /* 0x000fcc0000000000 */
[----:B------:R-:W-:Y:S01]  /*8c00*/  HGMMA.64x64x16.F32 R120, gdesc[UR4].tnspB, R120, gsb0 ;  /* 0x40e00000047879f0 */ /* 0x000fe20008000878 */
[----:B------:R-:W-:Y:S01]  /*8c10*/  ULDC UR4, c[0x0][0xda8] ;  /* 0x00036a0000047ab9 */ /* 0x000fe20000000800 */
[----:B------:R-:W-:Y:S01]  /*8c20*/  ULDC UR7, c[0x0][0xa88] ;  /* 0x0002a20000077ab9 */ /* 0x000fe20000000800 */
[----:B------:R-:W-:-:S03]  /*8c30*/  UIMAD UR42, UR4, UR42, UR46 ;  /* 0x0000002a042a72a4 */ /* 0x000fc6000f8e022e */
[----:B------:R-:W-:Y:S01]  /*8c40*/  ULDC UR4, c[0x0][0xdb4] ;  /* 0x00036d0000047ab9 */ /* 0x000fe20000000800 */
[----:B------:R-:W-:Y:S02]  /*8c50*/  UIMAD UR42, UR42, 0xc0, URZ ;  /* 0x000000c02a2a78a4 */ /* 0x000fe4000f8e023f */
[----:B------:R-:W-:-:S04]  /*8c60*/  UIMAD UR43, UR4, UR43, UR41 ;  /* 0x0000002b042b72a4 */ /* 0x000fc8000f8e0229 */
[----:B------:R-:W-:Y:S01]  /*8c70*/  USHF.R.S32.HI UR4, URZ, 0x1f, UR43 ;  /* 0x0000001f3f047899 */ /* 0x000fe2000801142b */
[----:B------:R-:W-:-:S03]  /*8c80*/  VIADD R29, R152, UR42 ;  /* 0x0000002a981d7c36 */ /* 0x000fc60008000000 */
[----:B------:R-:W-:Y:S02]  /*8c90*/  UIMAD UR6, UR4, UR8, URZ ;  /* 0x00000008040672a4 */ /* 0x000fe4000f8e023f */
[----:B------:R-:W-:Y:S01]  /*8ca0*/  UIMAD.WIDE.U32 UR4, UR43, UR8, URZ ;  /* 0x000000082b0472a5 */ /* 0x000fe2000f8e003f */
[----:B------:R-:W-:Y:S01]  /*8cb0*/  IADD3 R3, R29, 0x8, RZ ;  /* 0x000000081d037810 */ /* 0x000fe20007ffe0ff */
[----:B------:R-:W-:Y:S01]  /*8cc0*/  UIMAD UR6, UR43, UR9, UR6 ;  /* 0x000000092b0672a4 */ /* 0x000fe2000f8e0206 */
[----:B------:R-:W-:Y:S02]  /*8cd0*/  SHF.R.S32.HI R45, RZ, 0x1f, R29 ;  /* 0x0000001fff2d7819 */ /* 0x000fe4000001141d */
[----:B------:R-:W-:Y:S01]  /*8ce0*/  ISETP.GE.OR P3, PT, R3, UR7, P0 ;  /* 0x0000000703007c0c */ /* 0x000fe20008766670 */
[----:B------:R-:W-:Y:S01]  /*8cf0*/  IMAD.U32 R8, RZ, RZ, UR4 ;  /* 0x00000004ff087e24 */ /* 0x000fe2000f8e00ff */
[----:B------:R-:W-:Y:S01]  /*8d00*/  USHF.R.S32.HI UR4, URZ, 0x1f, UR44 ;  /* 0x0000001f3f047899 */ /* 0x000fe2000801142c */
[----:B------:R-:W-:Y:S01]  /*8d10*/  MOV R9, UR5 ;  /* 0x0000000500097c02 */ /* 0x000fe20008000f00 */
[----:B------:R-:W-:Y:S01]  /*8d20*/  UIADD3 UR6, UR5, UR6, URZ ;  /* 0x0000000605067290 */ /* 0x000fe2000fffe03f */
[----:B------:R-:W-:-:S02]  /*8d30*/  IMAD.MOV.U32 R3, RZ, RZ, -0x800000 ;  /* 0xff800000ff037424 */ /* 0x000fc400078e00ff */
[----:B------:R-:W-:Y:S01]  /*8d40*/  @P2 FFMA.FTZ R3, R7, R50, R6 ;  /* 0x0000003207032223 */ /* 0x000fe20000010006 */
[----:B------:R-:W-:Y:S01]  /*8d50*/  ISETP.GE.OR P0, PT, R29, UR7, P0 ;  /* 0x000000071d007c0c */ /* 0x000fe20008706670 */
[C---:B-1----:R-:W-:Y:S01]  /*8d60*/  IMAD R14, R4.reuse, UR4, RZ ;  /* 0x00000004040e7c24 */ /* 0x042fe2000f8e02ff */
[----:B------:R-:W-:Y:S01]  /*8d70*/  ULDC.64 UR4, c[0x0][0xb40] ;  /* 0x0002d00000047ab9 */ /* 0x000fe20000000a00 */
[----:B------:R-:W-:Y:S02]  /*8d80*/  IMAD.U32 R9, RZ, RZ, UR6 ;  /* 0x00000006ff097e24 */ /* 0x000fe4000f8e00ff */
[----:B------:R-:W-:Y:S02]  /*8d90*/  IMAD R46, R5, UR44, R14 ;  /* 0x0000002c052e7c24 */ /* 0x000fe4000f8e020e */
[----:B------:R-:W-:Y:S01]  /*8da0*/  IMAD.WIDE.U32 R8, R4, UR44, R8 ;  /* 0x0000002c04087c25 */ /* 0x000fe2000f8e0008 */
[----:B------:R-:W-:Y:S02]  /*8db0*/  WARPGROUP.DEPBAR.LE gsb0, 0x0 ;  /* 0x00008000000079c5 */ /* 0x000fe40000010000 */
[----:B------:R1:W-:Y:S01]  /*8dc0*/  @!P1 SYNCS.ARRIVE.TRANS64.RED.A1T0 RZ, [R12+URZ], RZ ;  /* 0x000000ff0cff99a7 */ /* 0x0003e2000810043f */
[-C--:B------:R-:W-:Y:S01]  /*8dd0*/  FMUL.FTZ R6, R121, R0.reuse ;  /* 0x0000000079067220 */ /* 0x080fe20000410000 */
[-C--:B------:R-:W-:Y:S01]  /*8de0*/  FMUL.FTZ R7, R120, R0.reuse ;  /* 0x0000000078077220 */ /* 0x080fe20000410000 */
[-C--:B------:R-:W-:Y:S01]  /*8df0*/  FMUL.FTZ R11, R125, R0.reuse ;  /* 0x000000007d0b7220 */ /* 0x080fe20000410000 */
[-C--:B------:R-:W-:Y:S01]  /*8e00*/  FMUL.FTZ R15, R129, R0.reuse ;  /* 0x00000000810f7220 */ /* 0x080fe20000410000 */
[-C--:B------:R-:W-:Y:S01]  /*8e10*/  FMUL.FTZ R20, R128, R0.reuse ;  /* 0x0000000080147220 */ /* 0x080fe20000410000 */
[-C--:B------:R-:W-:Y:S01]  /*8e20*/  FMUL.FTZ R22, R133, R0.reuse ;  /* 0x0000000085167220 */ /* 0x080fe20000410000 */
[-C--:B------:R-:W-:Y:S01]  /*8e30*/  FMUL.FTZ R25, R132, R0.reuse ;  /* 0x0000000084197220 */ /* 0x080fe20000410000 */
[-C--:B-1----:R-:W-:Y:S01]  /*8e40*/  FMUL.FTZ R12, R124, R0.reuse ;  /* 0x000000007c0c7220 */ /* 0x082fe20000410000 */
[-C--:B------:R-:W-:Y:S01]  /*8e50*/  FMUL.FTZ R24, R137, R0.reuse ;  /* 0x0000000089187220 */ /* 0x080fe20000410000 */
[-C--:B------:R-:W-:Y:S01]  /*8e60*/  FMUL.FTZ R27, R136, R0.reuse ;  /* 0x00000000881b7220 */ /* 0x080fe20000410000 */
[-C--:B------:R-:W-:Y:S01]  /*8e70*/  FMUL.FTZ R26, R141, R0.reuse ;  /* 0x000000008d1a7220 */ /* 0x080fe20000410000 */
[-C--:B------:R-:W-:Y:S01]  /*8e80*/  FMUL.FTZ R31, R140, R0.reuse ;  /* 0x000000008c1f7220 */ /* 0x080fe20000410000 */
[-C--:B------:R-:W-:Y:S01]  /*8e90*/  FMUL.FTZ R30, R145, R0.reuse ;  /* 0x00000000911e7220 */ /* 0x080fe20000410000 */
[-C--:B------:R-:W-:Y:S01]  /*8ea0*/  FMUL.FTZ R35, R144, R0.reuse ;  /* 0x0000000090237220 */ /* 0x080fe20000410000 */
[-C--:B------:R-:W-:Y:S01]  /*8eb0*/  FMUL.FTZ R34, R149, R0.reuse ;  /* 0x0000000095227220 */ /* 0x080fe20000410000 */
[----:B------:R-:W-:Y:S01]  /*8ec0*/  FMUL.FTZ R39, R148, R0 ;  /* 0x0000000094277220 */ /* 0x000fe20000410000 */
[-C--:B-----5:R-:W-:Y:S01]  /*8ed0*/  FMUL.FTZ R5, R123, R10.reuse ;  /* 0x0000000a7b057220 */ /* 0x0a0fe20000410000 */
[-C--:B------:R-:W-:Y:S01]  /*8ee0*/  FMUL.FTZ R0, R122, R10.reuse ;  /* 0x0000000a7a007220 */ /* 0x080fe20000410000 */
[-C--:B------:R-:W-:Y:S01]  /*8ef0*/  FMUL.FTZ R13, R127, R10.reuse ;  /* 0x0000000a7f0d7220 */ /* 0x080fe20000410000 */
[-C--:B------:R-:W-:Y:S01]  /*8f00*/  FMUL.FTZ R14, R126, R10.reuse ;  /* 0x0000000a7e0e7220 */ /* 0x080fe20000410000 */
[----:B------:R-:W-:Y:S01]  /*8f10*/  F2FP.F16.F32.PACK_AB R4, R6, R7 ;  /* 0x000000070604723e */ /* 0x000fe200000000ff */
[----:B------:R-:W-:Y:S01]  /*8f20*/  FMUL.FTZ R28, R143, R10 ;  /* 0x0000000a8f1c7220 */ /* 0x000fe20000410000 */
[----:B------:R-:W-:Y:S01]  /*8f30*/  F2FP.F16.F32.PACK_AB R5, R5, R0 ;  /* 0x000000000505723e */ /* 0x000fe200000000ff */
[----:B------:R-:W-:Y:S01]  /*8f40*/  FMUL.FTZ R0, R131, R10 ;  /* 0x0000000a83007220 */ /* 0x000fe20000410000 */
[----:B------:R-:W-:Y:S01]  /*8f50*/  F2FP.F16.F32.PACK_AB R6, R11, R12 ;  /* 0x0000000c0b06723e */ /* 0x000fe200000000ff */
[----:B------:R-:W-:Y:S01]  /*8f60*/  FMUL.FTZ R11, R130, R10 ;  /* 0x0000000a820b7220 */ /* 0x000fe20000410000 */
[----:B------:R-:W-:Y:S01]  /*8f70*/  F2FP.F16.F32.PACK_AB R7, R13, R14 ;  /* 0x0000000e0d07723e */ /* 0x000fe200000000ff */
[----:B------:R-:W-:Y:S01]  /*8f80*/  BAR.SYNC.DEFER_BLOCKING 0x1, 0x180 ;  /* 0x0046000000007b1d */ /* 0x000fe20000010000 */
[----:B------:R-:W-:Y:S01]  /*8f90*/  IADD3 R44, P1, R29, R8, RZ ;  /* 0x000000081d2c7210 */ /* 0x000fe20007f3e0ff */
[-C--:B------:R-:W-:Y:S01]  /*8fa0*/  FMUL.FTZ R12, R135, R10.reuse ;  /* 0x0000000a870c7220 */ /* 0x080fe20000410000 */
        /* <DEDUP_REMOVED lines=8> */
[----:B------:R-:W-:-:S02]  /*9030*/  IADD3.X R45, R45, R9, R46, P1, !PT ;  /* 0x000000092d2d7210 */ /* 0x000fc40000ffe42e */
[----:B------:R-:W-:Y:S02]  /*9040*/  F2FP.F16.F32.PACK_AB R9, R0, R11 ;  /* 0x0000000b0009723e */ /* 0x000fe400000000ff */
[----:B------:R-:W-:Y:S01]  /*9050*/  F2FP.F16.F32.PACK_AB R11, R12, R13 ;  /* 0x0000000d0c0b723e */ /* 0x000fe200000000ff */
[----:B------:R-:W1:Y:S01]  /*9060*/  SHFL.IDX PT, R0, R47, RZ, 0x1f ;  /* 0x00001fff2f007589 */ /* 0x000e6200000e0000 */
[----:B------:R-:W-:Y:S02]  /*9070*/  F2FP.F16.F32.PACK_AB R8, R15, R20 ;  /* 0x000000140f08723e */ /* 0x000fe400000000ff */
[----:B------:R-:W-:Y:S02]  /*9080*/  F2FP.F16.F32.PACK_AB R10, R22, R25 ;  /* 0x00000019160a723e */ /* 0x000fe400000000ff */
[----:B------:R-:W-:Y:S02]  /*9090*/  F2FP.F16.F32.PACK_AB R13, R14, R29 ;  /* 0x0000001d0e0d723e */ /* 0x000fe400000000ff */
[----:B------:R-:W-:Y:S01]  /*90a0*/  F2FP.F16.F32.PACK_AB R12, R24, R27 ;  /* 0x0000001b180c723e */ /* 0x000fe200000000ff */
[----:B------:R2:W-:Y:S01]  /*90b0*/  STSM.16.M88.4 [R43], R4 ;  /* 0x000000042b007844 */ /* 0x0005e20000000200 */
[----:B------:R-:W-:-:S02]  /*90c0*/  F2FP.F16.F32.PACK_AB R14, R26, R31 ;  /* 0x0000001f1a0e723e */ /* 0x000fc400000000ff */
[----:B------:R-:W-:Y:S01]  /*90d0*/  F2FP.F16.F32.PACK_AB R15, R28, R33 ;  /* 0x000000211c0f723e */ /* 0x000fe200000000ff */
[----:B------:R3:W-:Y:S01]  /*90e0*/  STSM.16.M88.4 [R42], R8 ;  /* 0x000000082a007844 */ /* 0x0007e20000000200 */
[----:B------:R-:W-:Y:S02]  /*90f0*/  F2FP.F16.F32.PACK_AB R24, R30, R35 ;  /* 0x000000231e18723e */ /* 0x000fe400000000ff */
[----:B------:R-:W-:Y:S01]  /*9100*/  F2FP.F16.F32.PACK_AB R25, R32, R37 ;  /* 0x000000252019723e */ /* 0x000fe200000000ff */
[----:B------:R3:W-:Y:S01]  /*9110*/  STSM.16.M88.4 [R40], R12 ;  /* 0x0000000c28007844 */ /* 0x0007e20000000200 */
[----:B------:R-:W-:Y:S02]  /*9120*/  F2FP.F16.F32.PACK_AB R26, R34, R39 ;  /* 0x00000027221a723e */ /* 0x000fe400000000ff */
[----:B------:R-:W-:-:S05]  /*9130*/  F2FP.F16.F32.PACK_AB R27, R36, R41 ;  /* 0x00000029241b723e */ /* 0x000fca00000000ff */
[----:B------:R3:W-:Y:S01]  /*9140*/  STSM.16.M88.4 [R38], R24 ;  /* 0x0000001826007844 */ /* 0x0007e20000000200 */
[C---:B--2---:R-:W-:Y:S01]  /*9150*/  LEA R4, P1, R44.reuse, UR4, 0x2 ;  /* 0x000000042c047c11 */ /* 0x044fe2000f8210ff */
[----:B------:R-:W-:Y:S01]  /*9160*/  ULDC UR4, c[0x0][0xc] ;  /* 0x0000030000047ab9 */ /* 0x000fe20000000800 */
[----:B------:R-:W-:Y:S01]  /*9170*/  @!PT LDS RZ, [RZ] ;  /* 0x00000000fffff984 */ /* 0x000fe20000000800 */
[----:B------:R-:W-:Y:S01]  /*9180*/  @!PT LDS RZ, [RZ] ;  /* 0x00000000fffff984 */ /* 0x000fe20000000800 */
[----:B------:R-:W-:Y:S01]  /*9190*/  @!PT LDS RZ, [RZ] ;  /* 0x00000000fffff984 */ /* 0x000fe20000000800 */
[----:B------:R2:W-:Y:S06]  /*91a0*/  MEMBAR.ALL.CTA ;  /* 0x0000000000007992 */ /* 0x0005ec0000008000 */
[----:B--2---:R-:W2:Y:S01]  /*91b0*/  FENCE.VIEW.ASYNC.S ;  /* 0x00000000000073c6 */ /* 0x004ea20000000000 */
[----:B------:R-:W-:Y:S01]  /*91c0*/  LEA.HI.X R5, R44, UR5, R45, 0x2, P1 ;  /* 0x000000052c057c11 */ /* 0x000fe200088f142d */
[----:B------:R-:W-:Y:S01]  /*91d0*/  UIADD3 UR46, UR4, UR46, URZ ;  /* 0x0000002e042e7290 */ /* 0x000fe2000fffe03f */
[----:B--2---:R-:W-:Y:S06]  /*91e0*/  BAR.ARV 0x1, 0x1a0 ;  /* 0x0046800000007b1d */ /* 0x004fec0000002000 */
[----:B------:R3:W-:Y:S04]  /*91f0*/  @!P3 STG.E desc[UR38][R4.64+0x20], R21 ;  /* 0x000020150400b986 */ /* 0x0007e8000c101926 */
[----:B------:R3:W-:Y:S01]  /*9200*/  @!P0 STG.E desc[UR38][R4.64], R3 ;  /* 0x0000000304008986 */ /* 0x0007e2000c101926 */
[----:B-1----:R-:W-:-:S13]  /*9210*/  ISETP.NE.AND P0, PT, R0, 0xb, PT ;  /* 0x0000000b0000780c */ /* 0x002fda0003f05270 */
[----:B---3--:R-:W-:Y:S05]  /*9220*/  @P0 BRA `(.L_x_29) ;  /* 0x00000000003c0947 */ /* 0x008fea0003800000 */
[----:B------:R-:W-:Y:S01]  /*9230*/  BAR.SYNC.DEFER_BLOCKING 0x1, 0x1a0 ;  /* 0x0046800000007b1d */ /* 0x000fe20000010000 */
[----:B------:R-:W-:-:S05]  /*9240*/  ELECT P0, URZ, PT ;  /* 0x00000000003f782f */ /* 0x000fca0003800000 */
[----:B------:R-:W-:Y:S08]  /*9250*/  BSSY B0, `(.L_x_29) ;  /* 0x000000c000007945 */ /* 0x000ff00003800000 */
[----:B------:R-:W-:Y:S05]  /*9260*/  @!P0 BRA `(.L_x_30) ;  /* 0x0000000000288947 */ /* 0x000fea0003800000 */
[----:B------:R-:W-:Y:S01]  /*9270*/  UIADD3 UR4, UP0, UR48, 0x9f0, URZ ;  /* 0x000009f030047890 */ /* 0x000fe2000ff1e03f */
[----:B------:R-:W-:Y:S01]  /*9280*/  UMOV UR41, URZ ;  /* 0x0000003f00297c82 */ /* 0x000fe20008000000 */
[----:B------:R-:W-:Y:S02]  /*9290*/  UMOV UR45, URZ ;  /* 0x0000003f002d7c82 */ /* 0x000fe40008000000 */
[----:B------:R-:W-:Y:S02]  /*92a0*/  UIADD3.X UR5, URZ, UR49, URZ, UP0, !UPT ;  /* 0x000000313f057290 */ /* 0x000fe400087fe43f */
[----:B------:R-:W-:-:S04]  /*92b0*/  UIADD3 UR6, UR40, 0x30820, URZ ;  /* 0x0003082028067890 */ /* 0x000fc8000fffe03f */
[----:B------:R-:W-:-:S03]  /*92c0*/  UPRMT UR6, URZ, 0x654, UR6 ;  /* 0x000006543f067896 */ /* 0x000fc60008000006 */
[----:B------:R1:W-:Y:S01]  /*92d0*/  UTMASTG.5D [UR40], [UR4] ;  /* 0x00000028040073b5 */ /* 0x0003e20008020000 */
[----:B------:R0:W-:Y:S01]  /*92e0*/  UTMACMDFLUSH ;  /* 0x00000000000079b7 */ /* 0x0001e20000000000 */
[----:B------:R-:W-:-:S04]  /*92f0*/  DEPBAR.LE SB0, 0x0 ;  /* 0x000080000000791a */ /* 0x000fc80000000000 */
[----:B-1----:R-:W-:Y:S03]  /*9300*/  SYNCS.ARRIVE.TRANS64.RED.A1T0 RZ, [UR6], RZ ;  /* 0x000000ffffff79a7 */ /* 0x002fe60008100406 */
.L_x_30:
[----:B------:R-:W-:Y:S05]  /*9310*/  BSYNC B0 ;  /* 0x0000000000007941 */ /* 0x000fea0003800000 */
.L_x_29:
[----:B------:R-:W1:Y:S01]  /*9320*/  LDC R0, c[0x0][0xda4] ;  /* 0x00036900ff007b82 */ /* 0x000e620000000800 */
[----:B------:R-:W-:Y:S01]  /*9330*/  UIADD3 UR36, UR36, 0x1, URZ ;  /* 0x0000000124247890 */ /* 0x000fe2000fffe03f */
[----:B------:R-:W-:-:S03]  /*9340*/  VIADD R23, R23, 0x1 ;  /* 0x0000000117177836 */ /* 0x000fc60000000000 */
[----:B------:R-:W-:-:S04]  /*9350*/  UISETP.NE.AND UP0, UPT, UR36, 0x2, UPT ;  /* 0x000000022400788c */ /* 0x000fc8000bf05270 */
[----:B------:R-:W-:Y:S02]  /*9360*/  USEL UR4, URZ, 0x1, UP0 ;  /* 0x000000013f047887 */ /* 0x000fe40008000000 */
[----:B------:R-:W-:Y:S02]  /*9370*/  USEL UR36, UR36, URZ, UP0 ;  /* 0x0000003f24247287 */ /* 0x000fe40008000000 */
[----:B------:R-:W-:Y:S01]  /*9380*/  ULOP3.LUT UR37, UR37, UR4, URZ, 0x3c, !UPT ;  /* 0x0000000425257292 */ /* 0x000fe2000f8e3c3f */
[----:B-1----:R-:W-:-:S13]  /*9390*/  ISETP.LE.AND P0, PT, R0, UR46, PT ;  /* 0x0000002e00007c0c */ /* 0x002fda000bf03270 */
[----:B------:R-:W-:Y:S05]  /*93a0*/  @!P0 BRA `(.L_x_31) ;  /* 0xffffff7800d48947 */ /* 0x000fea000383ffff */
[----:B------:R-:W-:Y:S05]  /*93b0*/  EXIT ;  /* 0x000000000000794d */ /* 0x000fea0003800000 */
.L_x_7:
[----:B------:R-:W-:-:S08]  /*93c0*/  NOP ;  /* 0x0000000000007918 */ /* 0x000fd00000000000 */
[----:B------:R-:W1:-:S00]  /*93d0*/  USETMAXREG.DEALLOC.CTAPOOL 0x20 ;  /* 0x00000020000079c8 */ /* 0x000e4000080e0500 */
[----:B-1----:R-:W-:-:S05]  /*93e0*/  LOP3.LUT R16, R0, 0x3, RZ, 0xc0, !PT ;  /* 0x0000000300107812 */ /* 0x002fca00078ec0ff */
[----:B------:R-:W1:Y:S02]  /*93f0*/  SHFL.IDX PT, R0, R16, RZ, 0x1f ;  /* 0x00001fff10007589 */ /* 0x000e6400000e0000 */
[----:B-1----:R-:W-:-:S13]  /*9400*/  ISETP.NE.AND P0, PT, R0, RZ, PT ;  /* 0x000000ff0000720c */ /* 0x002fda0003f05270 */
[----:B------:R-:W-:Y:S05]  /*9410*/  @P0 EXIT ;  /* 0x000000000000094d */ /* 0x000fea0003800000 */
[----:B------:R-:W1:Y:S01]  /*9420*/  S2UR UR4, SR_CTAID.X ;  /* 0x00000000000479c3 */ /* 0x000e620000002500 */
[----:B------:R-:W-:Y:S01]  /*9430*/  IMAD.MOV.U32 R22, RZ, RZ, RZ ;  /* 0x000000ffff167224 */ /* 0x000fe200078e00ff */
[----:B------:R-:W-:Y:S01]  /*9440*/  MOV R27, 0x1 ;  /* 0x00000001001b7802 */ /* 0x000fe20000000f00 */
[----:B------:R-:W-:-:S05]  /*9450*/  IMAD.MOV.U32 R19, RZ, RZ, 0x1 ;  /* 0x00000001ff137424 */ /* 0x000fca00078e00ff */
[----:B------:R-:W1:Y:S02]  /*9460*/  LDC R0, c[0x0][0xda4] ;  /* 0x00036900ff007b82 */ /* 0x000e640000000800 */
[----:B-1----:R-:W-:-:S13]  /*9470*/  ISETP.LE.AND P0, PT, R0, UR4, PT ;  /* 0x0000000400007c0c */ /* 0x002fda000bf03270 */
[----:B------:R-:W-:Y:S05]  /*9480*/  @P0 BRA `(.L_x_32) ;  /* 0x00000020004c0947 */ /* 0x000fea0003800000 */
[----:B------:R-:W-:Y:S01]  /*9490*/  LOP3.LUT R28, R2, 0x1f, RZ, 0xc0, !PT ;  /* 0x0000001f021c7812 */ /* 0x000fe200078ec0ff */
[----:B------:R-:W-:Y:S01]  /*94a0*/  IMAD.U32 R29, RZ, RZ, UR4 ;  /* 0x00000004ff1d7e24 */ /* 0x000fe2000f8e00ff */
[----:B------:R-:W-:Y:S01]  /*94b0*/  MOV R22, RZ ;  /* 0x000000ff00167202 */ /* 0x000fe20000000f00 */
[----:B------:R-:W-:Y:S01]  /*94c0*/  IMAD.MOV.U32 R19, RZ, RZ, 0x1 ;  /* 0x00000001ff137424 */ /* 0x000fe200078e00ff */
[----:B------:R-:W-:Y:S01]  /*94d0*/  ULDC.64 UR40, c[0x0][0x198] ;  /* 0x0000660000287ab9 */ /* 0x000fe20000000a00 */
[----:B------:R-:W-:Y:S01]  /*94e0*/  IMAD.MOV.U32 R27, RZ, RZ, RZ ;  /* 0x000000ffff1b7224 */ /* 0x000fe200078e00ff */
[----:B------:R-:W-:-:S06]  /*94f0*/  ULDC UR36, c[0x0][0xc] ;  /* 0x0000030000247ab9 */ /* 0x000fcc0000000800 */
.L_x_74:
[----:B-1----:R-:W1:Y:S01]  /*9500*/  LDC R0, c[0x0][0xda8] ;  /* 0x00036a00ff007b82 */ /* 0x002e620000000800 */
[----:B--2---:R-:W2:Y:S01]  /*9510*/  S2R R6, SR_CgaCtaId ;  /* 0x0000000000067919 */ /* 0x004ea20000008800 */
[----:B------:R-:W-:Y:S05]  /*9520*/  YIELD ;  /* 0x0000000000007946 */ /* 0x000fea0003800000 */
[----:B------:R-:W-:Y:S01]  /*9530*/  ULDC.64 UR4, c[0x0][0x3f8] ;  /* 0x0000fe0000047ab9 */ /* 0x000fe20000000a00 */
[----:B------:R-:W3:Y:S01]  /*9540*/  LDC R4, c[0x0][0xdb4] ;  /* 0x00036d00ff047b82 */ /* 0x000ee20000000800 */
[----:B------:R-:W-:Y:S01]  /*9550*/  UISETP.NE.U32.AND UP0, UPT, UR4, URZ, UPT ;  /* 0x0000003f0400728c */ /* 0x000fe2000bf05070 */
[----:B------:R-:W-:-:S02]  /*9560*/  MOV R7, R29 ;  /* 0x0000001d00077202 */ /* 0x000fc40000000f00 */
[----:B------:R-:W-:Y:S01]  /*9570*/  MOV R25, 0x400 ;  /* 0x0000040000197802 */ /* 0x000fe20000000f00 */
[----:B------:R-:W-:Y:S01]  /*9580*/  UISETP.NE.AND.EX UP0, UPT, UR5, URZ, UPT, UP0 ;  /* 0x0000003f0500728c */ /* 0x000fe2000bf05300 */
[----:B------:R-:W-:Y:S02]  /*9590*/  ULDC UR4, c[0x0][0x404] ;  /* 0x0001010000047ab9 */ /* 0x000fe40000000800 */
[----:B------:R-:W4:Y:S01]  /*95a0*/  LDC R26, c[0x0][0x2e0] ;  /* 0x0000b800ff1a7b82 */ /* 0x000f220000000800 */
[----:B------:R-:W-:Y:S01]  /*95b0*/  USEL UR4, UR4, 0x1, UP0 ;  /* 0x0000000104047887 */ /* 0x000fe20008000000 */
[----:B-1----:R-:W-:Y:S02]  /*95c0*/  ISETP.NE.AND P0, PT, R0, 0x1, PT ;  /* 0x000000010000780c */ /* 0x002fe40003f05270 */
[----:B---3--:R-:W-:Y:S02]  /*95d0*/  ISETP.NE.AND P1, PT, R4, 0x1, PT ;  /* 0x000000010400780c */ /* 0x008fe40003f25270 */
[----:B--2---:R-:W-:-:S09]  /*95e0*/  LEA R25, R6, R25, 0x18 ;  /* 0x0000001906197211 */ /* 0x004fd200078ec0ff */
[----:B------:R-:W1:Y:S01]  /*95f0*/  @P0 LDC R0, c[0x0][0xdac] ;  /* 0x00036b00ff000b82 */ /* 0x000e620000000800 */
[----:B----4-:R-:W-:-:S07]  /*9600*/  IMAD R26, R26, UR4, RZ ;  /* 0x000000041a1a7c24 */ /* 0x010fce000f8e02ff */
[----:B------:R-:W2:Y:S08]  /*9610*/  @P0 LDC R5, c[0x0][0xdb0] ;  /* 0x00036c00ff050b82 */ /* 0x000eb00000000800 */
[----:B------:R-:W3:Y:S01]  /*9620*/  @P1 LDC.64 R2, c[0x0][0xdb8] ;  /* 0x00036e00ff021b82 */ /* 0x000ee20000000a00 */
[----:B-1----:R-:W-:-:S05]  /*9630*/  @P0 IMAD.HI.U32 R0, R29, R0, RZ ;  /* 0x000000001d000227 */ /* 0x002fca00078e00ff */
[----:B--2---:R-:W-:Y:S01]  /*9640*/  @P0 SHF.R.U32.HI R7, RZ, R5, R0 ;  /* 0x00000005ff070219 */ /* 0x004fe20000011600 */
[----:B------:R-:W-:-:S04]  /*9650*/  VIADD R0, R26, 0xbf ;  /* 0x000000bf1a007836 */ /* 0x000fc80000000000 */
[----:B------:R-:W-:Y:S01]  /*9660*/  IMAD.MOV.U32 R24, RZ, RZ, R7 ;  /* 0x000000ffff187224 */ /* 0x000fe200078e0007 */
[----:B------:R1:W-:Y:S01]  /*9670*/  STL [R1+0x8], R7 ;  /* 0x0000080701007387 */ /* 0x0003e20000100800 */
[----:B------:R-:W-:-:S04]  /*9680*/  IMAD.HI R0, R0, 0x2aaaaaab, RZ ;  /* 0x2aaaaaab00007827 */ /* 0x000fc800078e02ff */
[----:B---3--:R-:W-:-:S05]  /*9690*/  @P1 IMAD.HI.U32 R2, R7, R2, RZ ;  /* 0x0000000207021227 */ /* 0x008fca00078e00ff */
[----:B------:R-:W-:Y:S02]  /*96a0*/  @P1 SHF.R.U32.HI R24, RZ, R3, R2 ;  /* 0x00000003ff181219 */ /* 0x000fe40000011602 */
[----:B------:R-:W-:Y:S02]  /*96b0*/  IADD3 R2, R25, 0x12400, RZ ;  /* 0x0001240019027810 */ /* 0x000fe40007ffe0ff */
[----:B------:R-:W-:Y:S01]  /*96c0*/  SHF.R.U32.HI R3, RZ, 0x1f, R0 ;  /* 0x0000001fff037819 */ /* 0x000fe20000011600 */
[----:B------:R-:W-:Y:S01]  /*96d0*/  IMAD.MOV R23, RZ, RZ, -R24 ;  /* 0x000000ffff177224 */ /* 0x000fe200078e0a18 */
[----:B------:R-:W-:Y:S02]  /*96e0*/  LOP3.LUT P0, RZ, R2, 0x3ff, RZ, 0xc0, !PT ;  /* 0x000003ff02ff7812 */ /* 0x000fe4000780c0ff */
[----:B------:R-:W-:Y:S01]  /*96f0*/  LEA.HI.SX32 R2, R0, R3, 0x1b ;  /* 0x0000000300027211 */ /* 0x000fe200078fdaff */
[----:B------:R-:W-:-:S10]  /*9700*/  IMAD R23, R4, R23, R7 ;  /* 0x0000001704177224 */ /* 0x000fd400078e0207 */
[----:B-1----:R-:W-:Y:S05]  /*9710*/  @!P0 BRA `(.L_x_33) ;  /* 0x0000000000408947 */ /* 0x002fea0003800000 */
[----:B------:R-:W-:Y:S01]  /*9720*/  MOV R14, 0x0 ;  /* 0x00000000000e7802 */ /* 0x000fe20000000f00 */
[----:B------:R-:W-:Y:S01]  /*9730*/  ULDC.64 UR6, c[0x4][0xa8] ;  /* 0x01002a0000067ab9 */ /* 0x000fe20000000a00 */
[----:B------:R-:W-:Y:S01]  /*9740*/  ULDC.64 UR8, c[0x4][0xb0] ;  /* 0x01002c0000087ab9 */ /* 0x000fe20000000a00 */
[----:B------:R-:W-:Y:S01]  /*9750*/  ULDC.64 UR4, c[0x4][0x30] ;  /* 0x01000c0000047ab9 */ /* 0x000fe20000000a00 */
[----:B------:R-:W-:Y:S01]  /*9760*/  IMAD.U32 R4, RZ, RZ, UR6 ;  /* 0x00000006ff047e24 */ /* 0x000fe2000f8e00ff */
[----:B------:R-:W-:Y:S01]  /*9770*/  MOV R5, UR7 ;  /* 0x0000000700057c02 */ /* 0x000fe20008000f00 */
[----:B------:R-:W1:Y:S01]  /*9780*/  LDC.64 R14, c[0x4][R14] ;  /* 0x010000000e0e7b82 */ /* 0x000e620000000a00 */
[----:B------:R-:W-:Y:S01]  /*9790*/  IMAD.U32 R6, RZ, RZ, UR8 ;  /* 0x00000008ff067e24 */ /* 0x000fe2000f8e00ff */
[----:B------:R-:W-:Y:S01]  /*97a0*/  MOV R10, UR4 ;  /* 0x00000004000a7c02 */ /* 0x000fe20008000f00 */
[----:B------:R-:W-:Y:S01]  /*97b0*/  IMAD.U32 R7, RZ, RZ, UR9 ;  /* 0x00000009ff077e24 */ /* 0x000fe2000f8e00ff */
[----:B------:R-:W-:Y:S01]  /*97c0*/  MOV R12, 0x1 ;  /* 0x00000001000c7802 */ /* 0x000fe20000000f00 */
[----:B------:R-:W-:-:S02]  /*97d0*/  IMAD.U32 R11, RZ, RZ, UR5 ;  /* 0x00000005ff0b7e24 */ /* 0x000fc4000f8e00ff */
[----:B------:R-:W-:Y:S02]  /*97e0*/  IMAD.MOV.U32 R8, RZ, RZ, 0x70 ;  /* 0x00000070ff087424 */ /* 0x000fe400078e00ff */
[----:B------:R-:W-:-:S07]  /*97f0*/  IMAD.MOV.U32 R13, RZ, RZ, RZ ;  /* 0x000000ffff0d7224 */ /* 0x000fce00078e00ff */
[----:B------:R-:W-:-:S07]  /*9800*/  LEPC R20, `(.L_x_33) ;  /* 0x000000001014794e */ /* 0x000fce0000000000 */
[----:B-1----:R-:W-:Y:S05]  /*9810*/  CALL.ABS.NOINC R14 ;  /* 0x000000000e007343 */ /* 0x002fea0003c00000 */
.L_x_33:
[----:B------:R-:W-:-:S05]  /*9820*/  VIADD R0, R25, 0x400 ;  /* 0x0000040019007836 */ /* 0x000fca0000000000 */
[----:B------:R-:W-:-:S13]  /*9830*/  LOP3.LUT P0, RZ, R0, 0x3ff, RZ, 0xc0, !PT ;  /* 0x000003ff00ff7812 */ /* 0x000fda000780c0ff */
[----:B------:R-:W-:Y:S05]  /*9840*/  @!P0 BRA `(.L_x_34) ;  /* 0x0000000000808947 */ /* 0x000fea0003800000 */
[----:B------:R-:W-:Y:S01]  /*9850*/  MOV R0, 0x0 ;  /* 0x0000000000007802 */ /* 0x000fe20000000f00 */
[----:B------:R-:W-:Y:S01]  /*9860*/  ULDC.64 UR6, c[0x4][0xa8] ;  /* 0x01002a0000067ab9 */ /* 0x000fe20000000a00 */
[----:B------:R-:W-:Y:S01]  /*9870*/  ULDC.64 UR8, c[0x4][0xb0] ;  /* 0x01002c0000087ab9 */ /* 0x000fe20000000a00 */
[----:B------:R-:W-:Y:S01]  /*9880*/  ULDC.64 UR4, c[0x4][0x38] ;  /* 0x01000e0000047ab9 */ /* 0x000fe20000000a00 */
[----:B------:R1:W2:Y:S01]  /*9890*/  LDC.64 R14, c[0x4][R0] ;  /* 0x01000000000e7b82 */ /* 0x0002a20000000a00 */
[----:B------:R-:W-:Y:S01]  /*98a0*/  MOV R4, UR6 ;  /* 0x0000000600047c02 */ /* 0x000fe20008000f00 */
[----:B------:R-:W-:Y:S01]  /*98b0*/  IMAD.U32 R5, RZ, RZ, UR7 ;  /* 0x00000007ff057e24 */ /* 0x000fe2000f8e00ff */
[----:B------:R-:W-:Y:S01]  /*98c0*/  MOV R7, UR9 ;  /* 0x0000000900077c02 */ /* 0x000fe20008000f00 */
[----:B------:R-:W-:Y:S01]  /*98d0*/  IMAD.U32 R6, RZ, RZ, UR8 ;  /* 0x00000008ff067e24 */ /* 0x000fe2000f8e00ff */
[----:B------:R-:W-:Y:S01]  /*98e0*/  MOV R8, 0x70 ;  /* 0x0000007000087802 */ /* 0x000fe20000000f00 */
[----:B------:R-:W-:-:S02]  /*98f0*/  IMAD.U32 R10, RZ, RZ, UR4 ;  /* 0x00000004ff0a7e24 */ /* 0x000fc4000f8e00ff */
[----:B------:R-:W-:Y:S02]  /*9900*/  IMAD.U32 R11, RZ, RZ, UR5 ;  /* 0x00000005ff0b7e24 */ /* 0x000fe4000f8e00ff */
[----:B------:R-:W-:Y:S02]  /*9910*/  IMAD.MOV.U32 R12, RZ, RZ, 0x1 ;  /* 0x00000001ff0c7424 */ /* 0x000fe400078e00ff */
[----:B-1----:R-:W-:-:S07]  /*9920*/  IMAD.MOV.U32 R13, RZ, RZ, RZ ;  /* 0x000000ffff0d7224 */ /* 0x002fce00078e00ff */
[----:B------:R-:W-:-:S07]  /*9930*/  LEPC R20, `(.L_x_35) ;  /* 0x000000001014794e */ /* 0x000fce0000000000 */
[----:B--2---:R-:W-:Y:S05]  /*9940*/  CALL.ABS.NOINC R14 ;  /* 0x000000000e007343 */ /* 0x004fea0003c00000 */
.L_x_35:
        /* <DEDUP_REMOVED lines=16> */
.L_x_34:
[----:B------:R-:W2:Y:S01]  /*9a50*/  LDL.LU R20, [R1+0x8] ;  /* 0x0000080001147983 */ /* 0x000ea20000300800 */
[----:B------:R-:W-:Y:S01]  /*9a60*/  ULDC.64 UR4, c[0x0][0x9f8] ;  /* 0x00027e0000047ab9 */ /* 0x000fe20000000a00 */
[----:B------:R-:W1:Y:S01]  /*9a70*/  LDC R3, c[0x0][0x428] ;  /* 0x00010a00ff037b82 */ /* 0x000e620000000800 */
[----:B------:R-:W-:Y:S01]  /*9a80*/  ISETP.NE.U32.AND P0, PT, RZ, UR4, PT ;  /* 0x00000004ff007c0c */ /* 0x000fe2000bf05070 */
[----:B------:R-:W-:Y:S01]  /*9a90*/  ULDC UR4, c[0x0][0xda8] ;  /* 0x00036a0000047ab9 */ /* 0x000fe20000000800 */
[----:B------:R-:W-:Y:S02]  /*9aa0*/  MOV R0, R24 ;  /* 0x0000001800007202 */ /* 0x000fe40000000f00 */
[----:B------:R-:W-:-:S13]  /*9ab0*/  ISETP.NE.AND.EX P0, PT, RZ, UR5, PT, P0 ;  /* 0x00000005ff007c0c */ /* 0x000fda000bf05300 */
[----:B------:R-:W3:Y:S02]  /*9ac0*/  @P0 LDC.64 R4, c[0x0][0x9f8] ;  /* 0x00027e00ff040b82 */ /* 0x000ee40000000a00 */
[----:B---3--:R-:W-:-:S05]  /*9ad0*/  @P0 IMAD.WIDE R4, R24, 0x4, R4 ;  /* 0x0000000418040825 */ /* 0x008fca00078e0204 */
[----:B------:R3:W5:Y:S01]  /*9ae0*/  @P0 LDG.E R0, desc[UR38][R4.64] ;  /* 0x0000002604000981 */ /* 0x000762000c1e1900 */
[----:B-1----:R-:W-:Y:S01]  /*9af0*/  ISETP.NE.AND P0, PT, R3, 0x1, PT ;  /* 0x000000010300780c */ /* 0x002fe20003f05270 */
[----:B------:R-:W-:Y:S01]  /*9b00*/  IMAD.MOV.U32 R3, RZ, RZ, R23 ;  /* 0x000000ffff037224 */ /* 0x000fe200078e0017 */
[----:B------:R-:W-:-:S04]  /*9b10*/  ISETP.NE.AND P1, PT, R28, RZ, PT ;  /* 0x000000ff1c00720c */ /* 0x000fc80003f25270 */
[----:B------:R-:W-:-:S07]  /*9b20*/  PLOP3.LUT P2, PT, P1, PT, PT, 0x8, 0x0 ;  /* 0x000000000000781c */ /* 0x000fce0000f4e170 */
[----:B------:R-:W1:Y:S02]  /*9b30*/  @P0 LDC R6, c[0x0][0x42c] ;  /* 0x00010b00ff060b82 */ /* 0x000e640000000800 */
[----:B------:R-:W-:-:S05]  /*9b40*/  VOTEU.ALL UP1, P1 ;  /* 0x00000000003f7886 */ /* 0x000fca0000820000 */
[----:B------:R-:W-:Y:S01]  /*9b50*/  @!UP1 UIADD3 UR8, UP0, UR40, 0x270, URZ ;  /* 0x0000027028089890 */ /* 0x000fe2000ff1e03f */
[----:B------:R-:W4:Y:S03]  /*9b60*/  @P0 LDC R7, c[0x0][0x430] ;  /* 0x00010c00ff070b82 */ /* 0x000f260000000800 */
[----:B------:R-:W-:-:S03]  /*9b70*/  @!UP1 UIADD3.X UR9, URZ, UR41, URZ, UP0, !UPT ;  /* 0x000000293f099290 */ /* 0x000fc600087fe43f */
[----:B------:R-:W-:Y:S01]  /*9b80*/  VOTEU.ALL UP0, P1 ;  /* 0x00000000003f7886 */ /* 0x000fe20000800000 */
[----:B-1----:R-:W-:-:S05]  /*9b90*/  @P0 IMAD.HI.U32 R6, R23, R6, RZ ;  /* 0x0000000617060227 */ /* 0x002fca00078e00ff */
[----:B----4-:R-:W-:Y:S01]  /*9ba0*/  @P0 SHF.R.U32.HI R3, RZ, R7, R6 ;  /* 0x00000007ff030219 */ /* 0x010fe20000011606 */
[----:B--2---:R-:W-:-:S04]  /*9bb0*/  IMAD.MOV R10, RZ, RZ, -R20 ;  /* 0x000000ffff0a7224 */ /* 0x004fc800078e0a14 */
[----:B------:R-:W-:-:S04]  /*9bc0*/  IMAD R10, R10, UR4, R29 ;  /* 0x000000040a0a7c24 */ /* 0x000fc8000f8e021d */
[----:B---3--:R-:W-:-:S07]  /*9bd0*/  IMAD R10, R10, 0xc0, RZ ;  /* 0x000000c00a0a7824 */ /* 0x008fce00078e02ff */
.L_x_36:
[----:B------:R-:W-:Y:S02]  /*9be0*/  PLOP3.LUT P0, PT, P0, P2, PT, 0xa2, 0x0 ;  /* 0x000000000000781c */ /* 0x000fe40000705472 */
[----:B------:R-:W-:Y:S01]  /*9bf0*/  @P2 R2UR P0, UR7, R24 ;  /* 0x00000000180722ca */ /* 0x000fe20000000000 */
[----:B------:R-:W-:-:S07]  /*9c00*/  UMOV UR4, URZ ;  /* 0x0000003f00047c82 */ /* 0x000fce0008000000 */
[----:B------:R-:W-:Y:S02]  /*9c10*/  PLOP3.LUT P0, PT, P0, P2, PT, 0xa2, 0x0 ;  /* 0x000000000000781c */ /* 0x000fe40000705472 */
[----:B------:R-:W-:-:S08]  /*9c20*/  @P2 R2UR.OR P0, UR6, R23 ;  /* 0x00000000170622ca */ /* 0x000fd00000100000 */
[----:B------:R-:W-:Y:S02]  /*9c30*/  PLOP3.LUT P0, PT, P0, P2, PT, 0xa2, 0x0 ;  /* 0x000000000000781c */ /* 0x000fe40000705472 */
[----:B------:R-:W-:-:S08]  /*9c40*/  @P2 R2UR.OR P0, UR5, R10 ;  /* 0x000000000a0522ca */ /* 0x000fd00000100000 */
[----:B------:R-:W-:-:S05]  /*9c50*/  @P2 PLOP3.LUT P2, PT, P0, PT, PT, 0x80, 0x0 ;  /* 0x000000000000281c */ /* 0x000fca000074f070 */
[----:B------:R1:W-:Y:S08]  /*9c60*/  @!UP0 UTMAPF.L2.4D [UR4], [UR8] ;  /* 0x00000004080085b8 */ /* 0x0003f00008018000 */
[----:B-1----:R-:W-:Y:S05]  /*9c70*/  @P2 BRA.U.ANY `(.L_x_36) ;  /* 0xfffffffd00d82947 */ /* 0x002fea000393ffff */
[----:B------:R-:W1:Y:S01]  /*9c80*/  LDC.64 R4, c[0x0][0x3f8] ;  /* 0x0000fe00ff047b82 */ /* 0x000e620000000a00 */
[----:B------:R-:W-:Y:S01]  /*9c90*/  UMOV UR4, 0xffffffff ;  /* 0xffffffff00047882 */ /* 0x000fe20000000000 */
[----:B-1----:R-:W-:-:S04]  /*9ca0*/  ISETP.NE.U32.AND P0, PT, R4, RZ, PT ;  /* 0x000000ff0400720c */ /* 0x002fc80003f05070 */
[----:B------:R-:W-:-:S04]  /*9cb0*/  ISETP.NE.AND.EX P0, PT, R5, RZ, PT, P0 ;  /* 0x000000ff0500720c */ /* 0x000fc80003f05300 */
[----:B-----5:R-:W-:Y:S01]  /*9cc0*/  SEL R9, R0, RZ, !P0 ;  /* 0x000000ff00097207 */ /* 0x020fe20004000000 */
[----:B------:R-:W-:Y:S08]  /*9cd0*/  BRA.DIV UR4, `(.L_x_37) ;  /* 0x0000001e04707947 */ /* 0x000ff0000b800000 */
.L_x_90:
[----:B------:R-:W-:Y:S01]  /*9ce0*/  UMOV UR4, 0xffffffff ;  /* 0xffffffff00047882 */ /* 0x000fe20000000000 */
[----:B------:R-:W-:Y:S02]  /*9cf0*/  SHF.R.S32.HI R8, RZ, 0x1f, R0 ;  /* 0x0000001fff087819 */ /* 0x000fe40000011400 */
[----:B------:R-:W-:Y:S01]  /*9d00*/  IADD3 R13, R2, -0x1, RZ ;  /* 0xffffffff020d7810 */ /* 0x000fe20007ffe0ff */
[----:B------:R-:W-:Y:S06]  /*9d10*/  BRA.DIV UR4, `(.L_x_38) ;  /* 0x0000001e04887947 */ /* 0x000fec000b800000 */
[----:B------:R-:W-:-:S13]  /*9d20*/  ELECT P6, URZ, PT ;  /* 0x00000000003f782f */ /* 0x000fda00038c0000 */
.L_x_93:
[----:B------:R-:W-:Y:S05]  /*9d30*/  @!P6 BRA `(.L_x_39) ;  /* 0x0000000000c4e947 */ /* 0x000fea0003800000 */
[----:B------:R1:W-:Y:S01]  /*9d40*/  STL [R1], R13 ;  /* 0x0000000d01007387 */ /* 0x0003e20000100800 */
[----:B------:R-:W-:Y:S01]  /*9d50*/  IMAD.MOV.U32 R9, RZ, RZ, R0 ;  /* 0x000000ffff097224 */ /* 0x000fe200078e0000 */
[----:B------:R-:W-:Y:S06]  /*9d60*/  @!P0 BRA `(.L_x_40) ;  /* 0x0000000000488947 */ /* 0x000fec0003800000 */
[----:B------:R-:W2:Y:S01]  /*9d70*/  LDC R12, c[0x0][0x41c] ;  /* 0x00010700ff0c7b82 */ /* 0x000ea20000000800 */
[----:B------:R-:W-:Y:S01]  /*9d80*/  IMAD.MOV.U32 R20, RZ, RZ, R13 ;  /* 0x000000ffff147224 */ /* 0x000fe200078e000d */
[----:B------:R-:W-:Y:S01]  /*9d90*/  ULDC.64 UR4, c[0x0][0x408] ;  /* 0x0001020000047ab9 */ /* 0x000fe20000000a00 */
[----:B--2---:R-:W-:-:S13]  /*9da0*/  ISETP.NE.AND P1, PT, R12, 0x1, PT ;  /* 0x000000010c00780c */ /* 0x004fda0003f25270 */
[----:B------:R-:W2:Y:S02]  /*9db0*/  @P1 LDC.64 R6, c[0x0][0x420] ;  /* 0x00010800ff061b82 */ /* 0x000ea40000000a00 */
[----:B--2---:R-:W-:-:S05]  /*9dc0*/  @P1 IMAD.HI.U32 R6, R13, R6, RZ ;  /* 0x000000060d061227 */ /* 0x004fca00078e00ff */
[----:B------:R-:W-:Y:S01]  /*9dd0*/  @P1 SHF.R.U32.HI R20, RZ, R7, R6 ;  /* 0x00000007ff141219 */ /* 0x000fe20000011606 */
[----:B------:R-:W-:-:S03]  /*9de0*/  IMAD R7, R8, UR4, RZ ;  /* 0x0000000408077c24 */ /* 0x000fc6000f8e02ff */
[--C-:B------:R-:W-:Y:S01]  /*9df0*/  SHF.R.S32.HI R21, RZ, 0x1f, R20.reuse ;  /* 0x0000001fff157819 */ /* 0x100fe20000011414 */
[C---:B------:R-:W-:Y:S02]  /*9e00*/  IMAD R7, R0.reuse, UR5, R7 ;  /* 0x0000000500077c24 */ /* 0x040fe4000f8e0207 */
[----:B------:R-:W-:-:S05]  /*9e10*/  IMAD.WIDE.U32 R14, R0, UR4, R20 ;  /* 0x00000004000e7c25 */ /* 0x000fca000f8e0014 */
[----:B------:R-:W-:Y:S02]  /*9e20*/  IADD3 R7, R15, R7, RZ ;  /* 0x000000070f077210 */ /* 0x000fe40007ffe0ff */
[----:B------:R-:W-:Y:S01]  /*9e30*/  LEA R6, P1, R14, R4, 0x2 ;  /* 0x000000040e067211 */ /* 0x000fe200078210ff */
[----:B------:R-:W-:-:S03]  /*9e40*/  IMAD.MOV R11, RZ, RZ, -R20 ;  /* 0x000000ffff0b7224 */ /* 0x000fc600078e0a14 */
[----:B------:R-:W-:-:S05]  /*9e50*/  LEA.HI.X R7, R14, R5, R7, 0x2, P1 ;  /* 0x000000050e077211 */ /* 0x000fca00008f1407 */
[----:B------:R2:W5:Y:S02]  /*9e60*/  LDG.E R9, desc[UR38][R6.64] ;  /* 0x0000002606097981 */ /* 0x000564000c1e1900 */
[----:B--2---:R-:W-:-:S05]  /*9e70*/  IMAD R6, R12, R11, R13 ;  /* 0x0000000b0c067224 */ /* 0x004fca00078e020d */
[----:B------:R2:W-:Y:S02]  /*9e80*/  STL [R1], R6 ;  /* 0x0000000601007387 */ /* 0x0005e40000100800 */
.L_x_40:
[----:B------:R-:W-:Y:S01]  /*9e90*/  IMAD R7, R22, 0x8, R25 ;  /* 0x0000000816077824 */ /* 0x000fe200078e0219 */
[----:B--2---:R-:W-:Y:S02]  /*9ea0*/  SHF.L.U32 R6, R19, 0x1f, RZ ;  /* 0x0000001f13067819 */ /* 0x004fe400000006ff */
[----:B------:R-:W-:Y:S02]  /*9eb0*/  ISETP.NE.AND P2, PT, R18, RZ, PT ;  /* 0x000000ff1200720c */ /* 0x000fe40003f45270 */
[----:B------:R-:W2:Y:S02]  /*9ec0*/  SYNCS.PHASECHK.TRANS64.TRYWAIT P1, [R7+URZ+0x30840], R6 ;  /* 0x03084006070075a7 */ /* 0x000ea4000802017f */
[----:B--2---:R-:W-:Y:S09]  /*9ed0*/  @!P1 BRA `(.L_x_41) ;  /* 0x0000001c00389947 */ /* 0x004ff20003800000 */
.L_x_94:
[----:B------:R-:W-:Y:S05]  /*9ee0*/  @P2 BRA `(.L_x_42) ;  /* 0x0000000000142947 */ /* 0x000fea0003800000 */
[----:B------:R-:W-:Y:S02]  /*9ef0*/  ISETP.NE.AND P1, PT, R28, RZ, PT ;  /* 0x000000ff1c00720c */ /* 0x000fe40003f25270 */
[----:B--2---:R-:W-:-:S04]  /*9f00*/  MOV R6, 0x6000 ;  /* 0x0000600000067802 */ /* 0x004fc80000000f00 */
[----:B------:R3:W-:Y:S07]  /*9f10*/  SYNCS.ARRIVE.TRANS64 RZ, [R7+URZ+0x30830], R6 ;  /* 0x0308300607ff79a7 */ /* 0x0007ee000800003f */
[----:B------:R-:W-:Y:S05]  /*9f20*/  @!P1 BRA `(.L_x_42) ;  /* 0x0000000000049947 */ /* 0x000fea0003800000 */
[----:B------:R-:W-:Y:S01]  /*9f30*/  BPT.TRAP 0x1 ;  /* 0x000000040000795c */ /* 0x000fe20000300000 */
.L_x_42:
[----:B------:R-:W4:Y:S01]  /*9f40*/  LDL R11, [R1] ;  /* 0x00000000010b7983 */ /* 0x000f220000100800 */
[----:B--23--:R-:W-:Y:S01]  /*9f50*/  IMAD R6, R22, 0x6000, R25 ;  /* 0x0000600016067824 */ /* 0x00cfe200078e0219 */
[----:B------:R-:W-:Y:S01]  /*9f60*/  R2UR UR9, R7 ;  /* 0x00000000070972ca */ /* 0x000fe200000e0000 */
[----:B------:R-:W-:Y:S01]  /*9f70*/  UIADD3 UR4, UP0, UR40, 0x370, URZ ;  /* 0x0000037028047890 */ /* 0x000fe2000ff1e03f */
[----:B------:R-:W-:Y:S01]  /*9f80*/  R2UR UR12, R3 ;  /* 0x00000000030c72ca */ /* 0x000fe200000e0000 */
[----:B------:R-:W-:Y:S01]  /*9f90*/  UMOV UR6, 0x0 ;  /* 0x0000000000067882 */ /* 0x000fe20000000000 */
[----:B------:R-:W-:Y:S01]  /*9fa0*/  R2UR UR8, R6 ;  /* 0x00000000060872ca */ /* 0x000fe200000e0000 */
[----:B------:R-:W-:Y:S01]  /*9fb0*/  UIADD3.X UR5, URZ, UR41, URZ, UP0, !UPT ;  /* 0x000000293f057290 */ /* 0x000fe200087fe43f */
[----:B-----5:R-:W-:Y:S01]  /*9fc0*/  R2UR UR13, R9 ;  /* 0x00000000090d72ca */ /* 0x020fe200000e0000 */
[----:B------:R-:W-:Y:S01]  /*9fd0*/  UMOV UR7, 0x14f00000 ;  /* 0x14f0000000077882 */ /* 0x000fe20000000000 */
[----:B------:R-:W-:-:S05]  /*9fe0*/  UMOV UR10, URZ ;  /* 0x0000003f000a7c82 */ /* 0x000fca0008000000 */
[----:B------:R-:W-:-:S04]  /*9ff0*/  UIADD3 UR9, UR9, 0x30830, URZ ;  /* 0x0003083009097890 */ /* 0x000fc8000fffe03f */
[----:B------:R-:W-:Y:S01]  /*a000*/  UIADD3 UR8, UR8, 0x12400, URZ ;  /* 0x0001240008087890 */ /* 0x000fe2000fffe03f */
[----:B----4-:R-:W-:-:S13]  /*a010*/  R2UR UR11, R11 ;  /* 0x000000000b0b72ca */ /* 0x010fda00000e0000 */
[----:B------:R-:W-:-:S09]  /*a020*/  UIMAD UR11, UR11, 0xc0, URZ ;  /* 0x000000c00b0b78a4 */ /* 0x000fd2000f8e023f */
[----:B------:R2:W-:Y:S02]  /*a030*/  UTMALDG.4D [UR8], [UR4], desc[UR6] ;  /* 0x00000608040075b4 */ /* 0x0005e40008019000 */
[----:B--2---:R-:W-:Y:S01]  /*a040*/  NOP ;  /* 0x0000000000007918 */ /* 0x004fe20000000000 */
.L_x_39:
[----:B------:R-:W-:Y:S05]  /*a050*/  WARPSYNC.ALL ;  /* 0x0000000000007948 */ /* 0x000fea0003800000 */
[----:B------:R-:W-:Y:S01]  /*a060*/  BAR.SYNC.DEFER_BLOCKING 0x8, 0x1a0 ;  /* 0x0206800000007b1d */ /* 0x000fe20000010000 */
[----:B------:R-:W-:Y:S02]  /*a070*/  ELECT P1, URZ, PT ;  /* 0x00000000003f782f */ /* 0x000fe40003820000 */
[----:B------:R-:W-:Y:S01]  /*a080*/  R2UR UR9, R25 ;  /* 0x00000000190972ca */ /* 0x000fe200000e0000 */
[----:B------:R-:W-:-:S10]  /*a090*/  UIADD3 UR4, UP0, UR40, 0x270, URZ ;  /* 0x0000027028047890 */ /* 0x000fd4000ff1e03f */
[----:B------:R-:W-:Y:S02]  /*a0a0*/  @P1 R2UR UR13, R24 ;  /* 0x00000000180d12ca */ /* 0x000fe400000e0000 */
[----:B------:R-:W-:Y:S01]  /*a0b0*/  @P1 R2UR UR12, R23 ;  /* 0x00000000170c12ca */ /* 0x000fe200000e0000 */
[----:B------:R-:W-:Y:S01]  /*a0c0*/  UIADD3.X UR5, URZ, UR41, URZ, UP0, !UPT ;  /* 0x000000293f057290 */ /* 0x000fe200087fe43f */
[----:B------:R-:W-:Y:S01]  /*a0d0*/  @P1 R2UR UR11, R10 ;  /* 0x000000000a0b12ca */ /* 0x000fe200000e0000 */
[----:B------:R-:W-:Y:S01]  /*a0e0*/  UMOV UR6, 0x0 ;  /* 0x0000000000067882 */ /* 0x000fe20000000000 */
[----:B------:R-:W-:Y:S01]  /*a0f0*/  UMOV UR7, 0x12f00000 ;  /* 0x12f0000000077882 */ /* 0x000fe20000000000 */
[----:B------:R-:W-:Y:S01]  /*a100*/  UMOV UR10, URZ ;  /* 0x0000003f000a7c82 */ /* 0x000fe20008000000 */
[----:B------:R-:W-:Y:S01]  /*a110*/  BSSY B0, `(.L_x_43) ;  /* 0x000000b000007945 */ /* 0x000fe20003800000 */
[----:B------:R-:W-:Y:S01]  /*a120*/  ISETP.GE.AND P2, PT, R26, 0xc1, PT ;  /* 0x000000c11a00780c */ /* 0x000fe20003f46270 */
[----:B------:R-:W-:Y:S01]  /*a130*/  @P1 IMAD.MOV.U32 R6, RZ, RZ, 0x6000 ;  /* 0x00006000ff061424 */ /* 0x000fe200078e00ff */
[----:B------:R-:W-:-:S02]  /*a140*/  UIADD3 UR8, UR9, 0xc400, URZ ;  /* 0x0000c40009087890 */ /* 0x000fc4000fffe03f */
[----:B------:R-:W-:Y:S01]  /*a150*/  UIADD3 UR9, UR9, 0x30800, URZ ;  /* 0x0003080009097890 */ /* 0x000fe2000fffe03f */
[----:B------:R2:W-:Y:S08]  /*a160*/  @P1 SYNCS.ARRIVE.TRANS64 RZ, [R25+URZ+0x30800], R6 ;  /* 0x0308000619ff19a7 */ /* 0x0005f0000800003f */
[----:B------:R3:W-:Y:S01]  /*a170*/  UTMALDG.4D [UR8], [UR4], desc[UR6] ;  /* 0x00000608040075b4 */ /* 0x0007e20008019000 */
[----:B--2---:R-:W-:-:S04]  /*a180*/  LOP3.LUT R6, R27, 0x1, RZ, 0xc, !PT ;  /* 0x000000011b067812 */ /* 0x004fc800078e0cff */
[----:B------:R-:W-:-:S04]  /*a190*/  SHF.L.U32 R6, R6, 0x1f, RZ ;  /* 0x0000001f06067819 */ /* 0x000fc800000006ff */
[----:B------:R-:W2:Y:S02]  /*a1a0*/  SYNCS.PHASECHK.TRANS64.TRYWAIT P1, [R25+URZ+0x30820], R6 ;  /* 0x03082006190075a7 */ /* 0x000ea4000802017f */
[----:B--23--:R-:W-:Y:S05]  /*a1b0*/  @!P1 BRA `(.L_x_44) ;  /* 0x0000001800949947 */ /* 0x00cfea0003800000 */
.L_x_95:
[----:B------:R-:W-:Y:S05]  /*a1c0*/  BSYNC B0 ;  /* 0x0000000000007941 */ /* 0x000fea0003800000 */
.L_x_43:
[----:B------:R-:W-:Y:S05]  /*a1d0*/  @!P2 BRA `(.L_x_45) ;  /* 0x000000100050a947 */ /* 0x000fea0003800000 */
[----:B------:R-:W-:Y:S01]  /*a1e0*/  IMAD.MOV R15, RZ, RZ, -R2 ;  /* 0x000000ffff0f7224 */ /* 0x000fe200078e0a02 */
[----:B--2---:R-:W-:Y:S01]  /*a1f0*/  MOV R6, 0x1 ;  /* 0x0000000100067802 */ /* 0x004fe20000000f00 */
[----:B------:R-:W-:-:S03]  /*a200*/  VIADD R11, R2, 0xfffffffe ;  /* 0xfffffffe020b7836 */ /* 0x000fc60000000000 */
[----:B------:R-:W-:-:S05]  /*a210*/  VIADDMNMX R15, R15, R6, 0xffffffff, !PT ;  /* 0xffffffff0f0f7446 */ /* 0x000fca0007800106 */
[----:B------:R-:W-:-:S05]  /*a220*/  IMAD.IADD R6, R2, 0x1, R15 ;  /* 0x0000000102067824 */ /* 0x000fca00078e020f */
[----:B------:R-:W-:-:S04]  /*a230*/  LOP3.LUT R6, R6, 0x1, RZ, 0xc0, !PT ;  /* 0x0000000106067812 */ /* 0x000fc800078ec0ff */
[----:B------:R-:W-:-:S13]  /*a240*/  ISETP.NE.U32.AND P1, PT, R6, 0x1, PT ;  /* 0x000000010600780c */ /* 0x000fda0003f25070 */
[----:B------:R-:W-:Y:S05]  /*a250*/  @P1 BRA `(.L_x_46) ;  /* 0x0000000400601947 */ /* 0x000fea0003800000 */
[----:B------:R-:W-:Y:S01]  /*a260*/  IADD3 R10, R22, 0x1, RZ ;  /* 0x00000001160a7810 */ /* 0x000fe20007ffe0ff */
[----:B------:R-:W-:Y:S03]  /*a270*/  BSSY B0, `(.L_x_47) ;  /* 0x0000053000007945 */ /* 0x000fe60003800000 */
[----:B------:R-:W-:-:S04]  /*a280*/  ISETP.NE.AND P1, PT, R10, 0x2, PT ;  /* 0x000000020a00780c */ /* 0x000fc80003f25270 */
[----:B------:R-:W-:Y:S02]  /*a290*/  SEL R12, RZ, 0x1, P1 ;  /* 0x00000001ff0c7807 */ /* 0x000fe40000800000 */
[----:B------:R-:W-:Y:S02]  /*a2a0*/  SEL R10, R10, RZ, P1 ;  /* 0x000000ff0a0a7207 */ /* 0x000fe40000800000 */
[----:B------:R-:W-:Y:S01]  /*a2b0*/  LOP3.LUT R12, R19, R12, RZ, 0x3c, !PT ;  /* 0x0000000c130c7212 */ /* 0x000fe200078e3cff */
[----:B------:R-:W-:Y:S06]  /*a2c0*/  @!P6 BRA `(.L_x_48) ;  /* 0x000000040034e947 */ /* 0x000fec0003800000 */
[----:B------:R-:W-:Y:S01]  /*a2d0*/  IMAD.MOV.U32 R6, RZ, RZ, R9 ;  /* 0x000000ffff067224 */ /* 0x000fe200078e0009 */
[----:B------:R-:W-:Y:S06]  /*a2e0*/  @!P0 BRA `(.L_x_49) ;  /* 0x0000000000448947 */ /* 0x000fec0003800000 */
[----:B------:R-:W2:Y:S01]  /*a2f0*/  LDC R20, c[0x0][0x41c] ;  /* 0x00010700ff147b82 */ /* 0x000ea20000000800 */
[----:B------:R-:W-:Y:S02]  /*a300*/  ULDC.64 UR4, c[0x0][0x408] ;  /* 0x0001020000047ab9 */ /* 0x000fe40000000a00 */
[----:B------:R-:W-:-:S04]  /*a310*/  IMAD R21, R8, UR4, RZ ;  /* 0x0000000408157c24 */ /* 0x000fc8000f8e02ff */
[----:B------:R-:W-:Y:S01]  /*a320*/  IMAD R21, R0, UR5, R21 ;  /* 0x0000000500157c24 */ /* 0x000fe2000f8e0215 */
[----:B--2---:R-:W-:-:S13]  /*a330*/  ISETP.NE.AND P1, PT, R20, 0x1, PT ;  /* 0x000000011400780c */ /* 0x004fda0003f25270 */
[----:B------:R-:W2:Y:S02]  /*a340*/  @P1 LDC.64 R6, c[0x0][0x420] ;  /* 0x00010800ff061b82 */ /* 0x000ea40000000a00 */
[----:B--2---:R-:W-:-:S04]  /*a350*/  @P1 IMAD.HI.U32 R14, R11, R6, RZ ;  /* 0x000000060b0e1227 */ /* 0x004fc800078e00ff */
[----:B------:R-:W-:Y:S01]  /*a360*/  IMAD.MOV.U32 R6, RZ, RZ, R11 ;  /* 0x000000ffff067224 */ /* 0x000fe200078e000b */
[----:B------:R-:W-:-:S04]  /*a370*/  @P1 SHF.R.U32.HI R6, RZ, R7, R14 ;  /* 0x00000007ff061219 */ /* 0x000fc8000001160e */
[--C-:B------:R-:W-:Y:S02]  /*a380*/  SHF.R.S32.HI R7, RZ, 0x1f, R6.reuse ;  /* 0x0000001fff077819 */ /* 0x100fe40000011406 */
[----:B------:R-:W-:Y:S01]  /*a390*/  IADD3 R14, -R6, RZ, RZ ;  /* 0x000000ff060e7210 */ /* 0x000fe20007ffe1ff */
[----:B------:R-:W-:-:S04]  /*a3a0*/  IMAD.WIDE.U32 R6, R0, UR4, R6 ;  /* 0x0000000400067c25 */ /* 0x000fc8000f8e0006 */
[----:B------:R-:W-:Y:S01]  /*a3b0*/  IMAD.IADD R7, R21, 0x1, R7 ;  /* 0x0000000115077824 */ /* 0x000fe200078e0207 */
[----:B------:R-:W-:Y:S01]  /*a3c0*/  LEA R4, P1, R6, R4, 0x2 ;  /* 0x0000000406047211 */ /* 0x000fe200078210ff */
[----:B------:R-:W-:-:S03]  /*a3d0*/  IMAD R11, R20, R14, R11 ;  /* 0x0000000e140b7224 */ /* 0x000fc600078e020b */
[----:B------:R-:W-:-:S05]  /*a3e0*/  LEA.HI.X R5, R6, R5, R7, 0x2, P1 ;  /* 0x0000000506057211 */ /* 0x000fca00008f1407 */
[----:B------:R2:W5:Y:S04]  /*a3f0*/  LDG.E R6, desc[UR38][R4.64] ;  /* 0x0000002604067981 */ /* 0x000568000c1e1900 */
.L_x_49:
[----:B--2---:R-:W-:Y:S01]  /*a400*/  IMAD R5, R10, 0x8, R25 ;  /* 0x000000080a057824 */ /* 0x004fe200078e0219 */
[----:B------:R-:W-:Y:S02]  /*a410*/  SHF.L.U32 R4, R12, 0x1f, RZ ;  /* 0x0000001f0c047819 */ /* 0x000fe400000006ff */
[----:B------:R-:W-:Y:S02]  /*a420*/  ISETP.NE.AND P1, PT, R18, RZ, PT ;  /* 0x000000ff1200720c */ /* 0x000fe40003f25270 */
[----:B------:R-:W2:Y:S02]  /*a430*/  SYNCS.PHASECHK.TRANS64.TRYWAIT P2, [R5+URZ+0x30840], R4 ;  /* 0x03084004050075a7 */ /* 0x000ea4000804017f */
[----:B--2---:R-:W-:Y:S09]  /*a440*/  @!P2 BRA `(.L_x_50) ;  /* 0x000000180004a947 */ /* 0x004ff20003800000 */
.L_x_96:
[----:B------:R-:W-:Y:S05]  /*a450*/  @P1 BRA `(.L_x_51) ;  /* 0x0000000000141947 */ /* 0x000fea0003800000 */
[----:B------:R-:W-:Y:S02]  /*a460*/  ISETP.NE.AND P2, PT, R28, RZ, PT ;  /* 0x000000ff1c00720c */ /* 0x000fe40003f45270 */
[----:B--2---:R-:W-:-:S04]  /*a470*/  MOV R4, 0x6000 ;  /* 0x0000600000047802 */ /* 0x004fc80000000f00 */
[----:B------:R3:W-:Y:S07]  /*a480*/  SYNCS.ARRIVE.TRANS64 RZ, [R5+URZ+0x30830], R4 ;  /* 0x0308300405ff79a7 */ /* 0x0007ee000800003f */
[----:B------:R-:W-:Y:S05]  /*a490*/  @!P2 BRA `(.L_x_51) ;  /* 0x000000000004a947 */ /* 0x000fea0003800000 */
[----:B------:R-:W-:Y:S01]  /*a4a0*/  BPT.TRAP 0x1 ;  /* 0x000000040000795c */ /* 0x000fe20000300000 */
.L_x_51:
[----:B--23--:R-:W-:Y:S01]  /*a4b0*/  IMAD R4, R10, 0x6000, R25 ;  /* 0x000060000a047824 */ /* 0x00cfe200078e0219 */
[----:B------:R-:W-:Y:S01]  /*a4c0*/  R2UR UR9, R5 ;  /* 0x00000000050972ca */ /* 0x000fe200000e0000 */
[----:B------:R-:W-:Y:S01]  /*a4d0*/  UIADD3 UR4, UP0, UR40, 0x370, URZ ;  /* 0x0000037028047890 */ /* 0x000fe2000ff1e03f */
[----:B------:R-:W-:Y:S01]  /*a4e0*/  R2UR UR11, R11 ;  /* 0x000000000b0b72ca */ /* 0x000fe200000e0000 */
[----:B------:R-:W-:Y:S01]  /*a4f0*/  VIADD R5, R25, 0x30800 ;  /* 0x0003080019057836 */ /* 0x000fe20000000000 */
[----:B------:R-:W-:Y:S01]  /*a500*/  R2UR UR8, R4 ;  /* 0x00000000040872ca */ /* 0x000fe200000e0000 */
[----:B------:R-:W-:Y:S01]  /*a510*/  UIADD3.X UR5, URZ, UR41, URZ, UP0, !UPT ;  /* 0x000000293f057290 */ /* 0x000fe200087fe43f */
[----:B------:R-:W-:Y:S01]  /*a520*/  R2UR UR12, R3 ;  /* 0x00000000030c72ca */ /* 0x000fe200000e0000 */
[----:B------:R-:W-:Y:S01]  /*a530*/  IMAD R4, R22, 0x8, R5 ;  /* 0x0000000816047824 */ /* 0x000fe200078e0205 */
[----:B-----5:R-:W-:Y:S01]  /*a540*/  R2UR UR13, R6 ;  /* 0x00000000060d72ca */ /* 0x020fe200000e0000 */
[----:B------:R-:W-:Y:S01]  /*a550*/  UMOV UR6, 0x0 ;  /* 0x0000000000067882 */ /* 0x000fe20000000000 */
[----:B------:R-:W-:Y:S01]  /*a560*/  SHF.L.U32 R7, R19, 0x1f, RZ ;  /* 0x0000001f13077819 */ /* 0x000fe200000006ff */
[----:B------:R-:W-:Y:S01]  /*a570*/  UMOV UR7, 0x14f00000 ;  /* 0x14f0000000077882 */ /* 0x000fe20000000000 */
[----:B------:R-:W-:Y:S01]  /*a580*/  UMOV UR10, URZ ;  /* 0x0000003f000a7c82 */ /* 0x000fe20008000000 */
[----:B------:R-:W-:-:S02]  /*a590*/  UIADD3 UR9, UR9, 0x30830, URZ ;  /* 0x0003083009097890 */ /* 0x000fc4000fffe03f */
[----:B------:R-:W-:Y:S02]  /*a5a0*/  UIMAD UR11, UR11, 0xc0, URZ ;  /* 0x000000c00b0b78a4 */ /* 0x000fe4000f8e023f */
[----:B------:R-:W-:-:S09]  /*a5b0*/  UIADD3 UR8, UR8, 0x12400, URZ ;  /* 0x0001240008087890 */ /* 0x000fd2000fffe03f */
[----:B------:R2:W-:Y:S01]  /*a5c0*/  UTMALDG.4D [UR8], [UR4], desc[UR6] ;  /* 0x00000608040075b4 */ /* 0x0005e20008019000 */
[----:B------:R-:W3:Y:S02]  /*a5d0*/  SYNCS.PHASECHK.TRANS64.TRYWAIT P2, [R4+URZ+0x60], R7 ;  /* 0x00006007040075a7 */ /* 0x000ee4000804017f */
[----:B--23--:R-:W-:Y:S05]  /*a5e0*/  @!P2 BRA `(.L_x_52) ;  /* 0x0000001400b0a947 */ /* 0x00cfea0003800000 */
.L_x_97:
[----:B------:R-:W-:Y:S05]  /*a5f0*/  @P1 BRA `(.L_x_53) ;  /* 0x0000000000181947 */ /* 0x000fea0003800000 */
[----:B------:R-:W-:Y:S01]  /*a600*/  ISETP.NE.AND P1, PT, R28, RZ, PT ;  /* 0x000000ff1c00720c */ /* 0x000fe20003f25270 */
[----:B------:R-:W-:Y:S01]  /*a610*/  IMAD.MOV.U32 R5, RZ, RZ, 0x6000 ;  /* 0x00006000ff057424 */ /* 0x000fe200078e00ff */
[----:B--2---:R-:W-:-:S04]  /*a620*/  LEA R4, R22, R25, 0x3 ;  /* 0x0000001916047211 */ /* 0x004fc800078e18ff */
[----:B------:R3:W-:Y:S07]  /*a630*/  SYNCS.ARRIVE.TRANS64 RZ, [R4+URZ+0x30850], R5 ;  /* 0x0308500504ff79a7 */ /* 0x0007ee000800003f */
[----:B------:R-:W-:Y:S05]  /*a640*/  @!P1 BRA `(.L_x_53) ;  /* 0x0000000000049947 */ /* 0x000fea0003800000 */
[----:B------:R-:W-:Y:S01]  /*a650*/  BPT.TRAP 0x1 ;  /* 0x000000040000795c */ /* 0x000fe20000300000 */
.L_x_53:
[----:B--23--:R-:W2:Y:S01]  /*a660*/  LDL.LU R4, [R1] ;  /* 0x0000000001047983 */ /* 0x00cea20000300800 */
[----:B------:R-:W-:Y:S01]  /*a670*/  IMAD R5, R22, 0x6000, R25 ;  /* 0x0000600016057824 */ /* 0x000fe200078e0219 */
[----:B------:R-:W-:Y:S01]  /*a680*/  R2UR UR13, R9 ;  /* 0x00000000090d72ca */ /* 0x000fe200000e0000 */
[----:B------:R-:W-:Y:S01]  /*a690*/  UIADD3 UR4, UP0, UR40, 0x470, URZ ;  /* 0x0000047028047890 */ /* 0x000fe2000ff1e03f */
[----:B------:R-:W-:Y:S01]  /*a6a0*/  R2UR UR12, R3 ;  /* 0x00000000030c72ca */ /* 0x000fe200000e0000 */
[----:B------:R-:W-:Y:S01]  /*a6b0*/  UMOV UR6, 0x0 ;  /* 0x0000000000067882 */ /* 0x000fe20000000000 */
[----:B------:R-:W-:Y:S01]  /*a6c0*/  R2UR UR8, R5 ;  /* 0x00000000050872ca */ /* 0x000fe200000e0000 */
[----:B------:R-:W-:Y:S01]  /*a6d0*/  UIADD3.X UR5, URZ, UR41, URZ, UP0, !UPT ;  /* 0x000000293f057290 */ /* 0x000fe200087fe43f */
[----:B------:R3:W-:Y:S01]  /*a6e0*/  STL [R1], R11 ;  /* 0x0000000b01007387 */ /* 0x0007e20000100800 */
[----:B------:R-:W-:Y:S01]  /*a6f0*/  UMOV UR7, 0x14f00000 ;  /* 0x14f0000000077882 */ /* 0x000fe20000000000 */
[----:B------:R-:W-:Y:S01]  /*a700*/  UMOV UR10, URZ ;  /* 0x0000003f000a7c82 */ /* 0x000fe20008000000 */
[----:B------:R-:W-:-:S08]  /*a710*/  IMAD.MOV.U32 R9, RZ, RZ, R6 ;  /* 0x000000ffff097224 */ /* 0x000fd000078e0006 */
[----:B------:R-:W-:Y:S01]  /*a720*/  UIADD3 UR8, UR8, 0x400, URZ ;  /* 0x0000040008087890 */ /* 0x000fe2000fffe03f */
[----:B--2---:R-:W-:Y:S02]  /*a730*/  R2UR UR11, R4 ;  /* 0x00000000040b72ca */ /* 0x004fe400000e0000 */
[----:B------:R-:W-:-:S04]  /*a740*/  LEA R4, R22, R25, 0x3 ;  /* 0x0000001916047211 */ /* 0x000fc800078e18ff */
[----:B------:R-:W-:-:S07]  /*a750*/  R2UR UR9, R4 ;  /* 0x00000000040972ca */ /* 0x000fce00000e0000 */
[----:B------:R-:W-:-:S06]  /*a760*/  UIMAD UR11, UR11, 0xc0, URZ ;  /* 0x000000c00b0b78a4 */ /* 0x000fcc000f8e023f */
[----:B------:R-:W-:-:S09]  /*a770*/  UIADD3 UR9, UR9, 0x30850, URZ ;  /* 0x0003085009097890 */ /* 0x000fd2000fffe03f */
[----:B------:R3:W-:Y:S02]  /*a780*/  UTMALDG.4D [UR8], [UR4], desc[UR6] ;  /* 0x00000608040075b4 */ /* 0x0007e40008019000 */
[----:B---3--:R-:W-:Y:S01]  /*a790*/  NOP ;  /* 0x0000000000007918 */ /* 0x008fe20000000000 */
.L_x_48:
[----:B------:R-:W-:Y:S05]  /*a7a0*/  BSYNC B0 ;  /* 0x0000000000007941 */ /* 0x000fea0003800000 */
.L_x_47:
[----:B------:R-:W-:Y:S01]  /*a7b0*/  IADD3 R11, R2, -0x3, RZ ;  /* 0xfffffffd020b7810 */ /* 0x000fe20007ffe0ff */
[----:B------:R-:W-:Y:S01]  /*a7c0*/  IMAD.MOV.U32 R22, RZ, RZ, R10 ;  /* 0x000000ffff167224 */ /* 0x000fe200078e000a */
[----:B------:R-:W-:-:S07]  /*a7d0*/  MOV R19, R12 ;  /* 0x0000000c00137202 */ /* 0x000fce0000000f00 */
.L_x_46:
[----:B------:R-:W-:Y:S01]  /*a7e0*/  IMAD.MOV R2, RZ, RZ, -R15 ;  /* 0x000000ffff027224 */ /* 0x000fe200078e0a0f */
[----:B------:R-:W-:Y:S04]  /*a7f0*/  BSSY B0, `(.L_x_45) ;  /* 0x00000b2000007945 */ /* 0x000fe80003800000 */
[----:B------:R-:W-:-:S13]  /*a800*/  ISETP.NE.AND P1, PT, R13, R2, PT ;  /* 0x000000020d00720c */ /* 0x000fda0003f25270 */
[----:B------:R-:W-:Y:S05]  /*a810*/  @!P1 BRA `(.L_x_54) ;  /* 0x0000000800bc9947 */ /* 0x000fea0003800000 */
[----:B------:R-:W-:-:S07]  /*a820*/  MOV R4, R9 ;  /* 0x0000000900047202 */ /* 0x000fce0000000f00 */
.L_x_69:
[----:B------:R-:W-:Y:S01]  /*a830*/  VIADD R2, R22, 0x1 ;  /* 0x0000000116027836 */ /* 0x000fe20000000000 */
[----:B------:R-:W-:Y:S04]  /*a840*/  BSSY B1, `(.L_x_55) ;  /* 0x0000053000017945 */ /* 0x000fe80003800000 */
[----:B------:R-:W-:-:S04]  /*a850*/  ISETP.NE.AND P1, PT, R2, 0x2, PT ;  /* 0x000000020200780c */ /* 0x000fc80003f25270 */
[----:B-1----:R-:W-:Y:S02]  /*a860*/  SEL R10, RZ, 0x1, P1 ;  /* 0x00000001ff0a7807 */ /* 0x002fe40000800000 */
[----:B------:R-:W-:Y:S02]  /*a870*/  SEL R2, R2, RZ, P1 ;  /* 0x000000ff02027207 */ /* 0x000fe40000800000 */
[----:B------:R-:W-:Y:S01]  /*a880*/  LOP3.LUT R10, R19, R10, RZ, 0x3c, !PT ;  /* 0x0000000a130a7212 */ /* 0x000fe200078e3cff */
[----:B------:R-:W-:Y:S06]  /*a890*/  @!P6 BRA `(.L_x_56) ;  /* 0x000000040034e947 */ /* 0x000fec0003800000 */
[----:B------:R-:W-:Y:S01]  /*a8a0*/  MOV R12, R11 ;  /* 0x0000000b000c7202 */ /* 0x000fe20000000f00 */
[----:B------:R-:W-:Y:S06]  /*a8b0*/  @!P0 BRA `(.L_x_57) ;  /* 0x00000000004c8947 */ /* 0x000fec0003800000 */
[----:B------:R-:W2:Y:S01]  /*a8c0*/  LDC R12, c[0x0][0x41c] ;  /* 0x00010700ff0c7b82 */ /* 0x000ea20000000800 */
[----:B-1----:R-:W-:Y:S01]  /*a8d0*/  IMAD.MOV.U32 R13, RZ, RZ, R11 ;  /* 0x000000ffff0d7224 */ /* 0x002fe200078e000b */
[----:B------:R-:W-:Y:S02]  /*a8e0*/  ULDC.64 UR4, c[0x0][0x408] ;  /* 0x0001020000047ab9 */ /* 0x000fe40000000a00 */
[----:B------:R-:W-:-:S04]  /*a8f0*/  IMAD R15, R8, UR4, RZ ;  /* 0x00000004080f7c24 */ /* 0x000fc8000f8e02ff */
[----:B------:R-:W-:Y:S01]  /*a900*/  IMAD R15, R0, UR5, R15 ;  /* 0x00000005000f7c24 */ /* 0x000fe2000f8e020f */
[----:B--2---:R-:W-:-:S13]  /*a910*/  ISETP.NE.AND P1, PT, R12, 0x1, PT ;  /* 0x000000010c00780c */ /* 0x004fda0003f25270 */
[----:B------:R-:W1:Y:S02]  /*a920*/  @P1 LDC.64 R4, c[0x0][0x420] ;  /* 0x00010800ff041b82 */ /* 0x000e640000000a00 */
[----:B-1----:R-:W-:-:S05]  /*a930*/  @P1 IMAD.HI.U32 R4, R11, R4, RZ ;  /* 0x000000040b041227 */ /* 0x002fca00078e00ff */
[----:B------:R-:W-:Y:S02]  /*a940*/  @P1 SHF.R.U32.HI R13, RZ, R5, R4 ;  /* 0x00000005ff0d1219 */ /* 0x000fe40000011604 */
[----:B------:R-:W1:Y:S02]  /*a950*/  LDC.64 R4, c[0x0][0x3f8] ;  /* 0x0000fe00ff047b82 */ /* 0x000e640000000a00 */
[----:B------:R-:W-:Y:S02]  /*a960*/  SHF.R.S32.HI R7, RZ, 0x1f, R13 ;  /* 0x0000001fff077819 */ /* 0x000fe4000001140d */
[----:B------:R-:W-:-:S05]  /*a970*/  MOV R6, R13 ;  /* 0x0000000d00067202 */ /* 0x000fca0000000f00 */
[----:B------:R-:W-:-:S04]  /*a980*/  IMAD.WIDE.U32 R6, R0, UR4, R6 ;  /* 0x0000000400067c25 */ /* 0x000fc8000f8e0006 */
[----:B------:R-:W-:Y:S01]  /*a990*/  IMAD.IADD R7, R15, 0x1, R7 ;  /* 0x000000010f077824 */ /* 0x000fe200078e0207 */
[----:B-1----:R-:W-:-:S04]  /*a9a0*/  LEA R4, P1, R6, R4, 0x2 ;  /* 0x0000000406047211 */ /* 0x002fc800078210ff */
[----:B------:R-:W-:-:S05]  /*a9b0*/  LEA.HI.X R5, R6, R5, R7, 0x2, P1 ;  /* 0x0000000506057211 */ /* 0x000fca00008f1407 */
[----:B------:R2:W5:Y:S01]  /*a9c0*/  LDG.E R4, desc[UR38][R4.64] ;  /* 0x0000002604047981 */ /* 0x000562000c1e1900 */
[----:B------:R-:W-:-:S05]  /*a9d0*/  IADD3 R6, -R13, RZ, RZ ;  /* 0x000000ff0d067210 */ /* 0x000fca0007ffe1ff */
[----:B------:R-:W-:-:S07]  /*a9e0*/  IMAD R12, R12, R6, R11 ;  /* 0x000000060c0c7224 */ /* 0x000fce00078e020b */
.L_x_57:
[----:B------:R-:W-:Y:S01]  /*a9f0*/  IMAD R6, R2, 0x8, R25 ;  /* 0x0000000802067824 */ /* 0x000fe200078e0219 */
[----:B--2---:R-:W-:Y:S02]  /*aa00*/  SHF.L.U32 R5, R10, 0x1f, RZ ;  /* 0x0000001f0a057819 */ /* 0x004fe400000006ff */
[----:B------:R-:W-:Y:S02]  /*aa10*/  ISETP.NE.AND P1, PT, R18, RZ, PT ;  /* 0x000000ff1200720c */ /* 0x000fe40003f25270 */
[----:B------:R-:W2:Y:S02]  /*aa20*/  SYNCS.PHASECHK.TRANS64.TRYWAIT P2, [R6+URZ+0x30840], R5 ;  /* 0x03084005060075a7 */ /* 0x000ea4000804017f */
[----:B--2---:R-:W-:Y:S09]  /*aa30*/  @!P2 BRA `(.L_x_58) ;  /* 0x0000001000b0a947 */ /* 0x004ff20003800000 */
.L_x_98:
[----:B------:R-:W-:Y:S05]  /*aa40*/  @P1 BRA `(.L_x_59) ;  /* 0x0000000000141947 */ /* 0x000fea0003800000 */
[----:B------:R-:W-:Y:S02]  /*aa50*/  ISETP.NE.AND P2, PT, R28, RZ, PT ;  /* 0x000000ff1c00720c */ /* 0x000fe40003f45270 */
[----:B--2---:R-:W-:-:S04]  /*aa60*/  MOV R5, 0x6000 ;  /* 0x0000600000057802 */ /* 0x004fc80000000f00 */
[----:B------:R3:W-:Y:S07]  /*aa70*/  SYNCS.ARRIVE.TRANS64 RZ, [R6+URZ+0x30830], R5 ;  /* 0x0308300506ff79a7 */ /* 0x0007ee000800003f */
[----:B------:R-:W-:Y:S05]  /*aa80*/  @!P2 BRA `(.L_x_59) ;  /* 0x000000000004a947 */ /* 0x000fea0003800000 */
[----:B------:R-:W-:Y:S01]  /*aa90*/  BPT.TRAP 0x1 ;  /* 0x000000040000795c */ /* 0x000fe20000300000 */
.L_x_59:
[----:B--23--:R-:W-:Y:S01]  /*aaa0*/  IMAD R5, R2, 0x6000, R25 ;  /* 0x0000600002057824 */ /* 0x00cfe200078e0219 */
[----:B------:R-:W-:Y:S01]  /*aab0*/  R2UR UR9, R6 ;  /* 0x00000000060972ca */ /* 0x000fe200000e0000 */
[----:B------:R-:W-:Y:S01]  /*aac0*/  UIADD3 UR4, UP0, UR40, 0x370, URZ ;  /* 0x0000037028047890 */ /* 0x000fe2000ff1e03f */
[----:B------:R-:W-:Y:S01]  /*aad0*/  R2UR UR11, R12 ;  /* 0x000000000c0b72ca */ /* 0x000fe200000e0000 */
[----:B------:R-:W-:Y:S01]  /*aae0*/  UMOV UR6, 0x0 ;  /* 0x0000000000067882 */ /* 0x000fe20000000000 */
[----:B------:R-:W-:Y:S01]  /*aaf0*/  R2UR UR8, R5 ;  /* 0x00000000050872ca */ /* 0x000fe200000e0000 */
[----:B------:R-:W-:Y:S01]  /*ab00*/  UIADD3.X UR5, URZ, UR41, URZ, UP0, !UPT ;  /* 0x000000293f057290 */ /* 0x000fe200087fe43f */
[----:B------:R-:W-:Y:S01]  /*ab10*/  R2UR UR12, R3 ;  /* 0x00000000030c72ca */ /* 0x000fe200000e0000 */
[----:B------:R-:W-:Y:S01]  /*ab20*/  VIADD R5, R25, 0x30800 ;  /* 0x0003080019057836 */ /* 0x000fe20000000000 */
[----:B-----5:R-:W-:Y:S01]  /*ab30*/  R2UR UR13, R4 ;  /* 0x00000000040d72ca */ /* 0x020fe200000e0000 */
[----:B------:R-:W-:Y:S01]  /*ab40*/  UMOV UR7, 0x14f00000 ;  /* 0x14f0000000077882 */ /* 0x000fe20000000000 */
[----:B------:R-:W-:Y:S01]  /*ab50*/  SHF.L.U32 R19, R19, 0x1f, RZ ;  /* 0x0000001f13137819 */ /* 0x000fe200000006ff */
[----:B------:R-:W-:Y:S01]  /*ab60*/  UMOV UR10, URZ ;  /* 0x0000003f000a7c82 */ /* 0x000fe20008000000 */
[----:B------:R-:W-:Y:S01]  /*ab70*/  LEA R6, R22, R5, 0x3 ;  /* 0x0000000516067211 */ /* 0x000fe200078e18ff */
[----:B------:R-:W-:-:S02]  /*ab80*/  UIADD3 UR9, UR9, 0x30830, URZ ;  /* 0x0003083009097890 */ /* 0x000fc4000fffe03f */
[----:B------:R-:W-:Y:S02]  /*ab90*/  UIMAD UR11, UR11, 0xc0, URZ ;  /* 0x000000c00b0b78a4 */ /* 0x000fe4000f8e023f */
[----:B------:R-:W-:-:S09]  /*aba0*/  UIADD3 UR8, UR8, 0x12400, URZ ;  /* 0x0001240008087890 */ /* 0x000fd2000fffe03f */
[----:B------:R2:W-:Y:S01]  /*abb0*/  UTMALDG.4D [UR8], [UR4], desc[UR6] ;  /* 0x00000608040075b4 */ /* 0x0005e20008019000 */
[----:B------:R-:W3:Y:S02]  /*abc0*/  SYNCS.PHASECHK.TRANS64.TRYWAIT P2, [R6+URZ+0x60], R19 ;  /* 0x00006013060075a7 */ /* 0x000ee4000804017f */
[----:B--23--:R-:W-:Y:S05]  /*abd0*/  @!P2 BRA `(.L_x_60) ;  /* 0x00000010005ca947 */ /* 0x00cfea0003800000 */
.L_x_99:
[----:B------:R-:W-:Y:S05]  /*abe0*/  @P1 BRA `(.L_x_61) ;  /* 0x0000000000141947 */ /* 0x000fea0003800000 */
[----:B------:R-:W-:Y:S01]  /*abf0*/  ISETP.NE.AND P1, PT, R28, RZ, PT ;  /* 0x000000ff1c00720c */ /* 0x000fe20003f25270 */
[----:B------:R-:W-:-:S04]  /*ac00*/  IMAD.MOV.U32 R5, RZ, RZ, 0x6000 ;  /* 0x00006000ff057424 */ /* 0x000fc800078e00ff */
[----:B------:R3:W-:Y:S08]  /*ac10*/  SYNCS.ARRIVE.TRANS64 RZ, [R6+URZ+0x50], R5 ;  /* 0x0000500506ff79a7 */ /* 0x0007f0000800003f */
[----:B------:R-:W-:Y:S05]  /*ac20*/  @!P1 BRA `(.L_x_61) ;  /* 0x0000000000049947 */ /* 0x000fea0003800000 */
[----:B------:R-:W-:Y:S01]  /*ac30*/  BPT.TRAP 0x1 ;  /* 0x000000040000795c */ /* 0x000fe20000300000 */
.L_x_61:
[----:B---3--:R-:W3:Y:S01]  /*ac40*/  LDL.LU R5, [R1] ;  /* 0x0000000001057983 */ /* 0x008ee20000300800 */
[----:B------:R-:W-:Y:S01]  /*ac50*/  IMAD R22, R22, 0x6000, R25 ;  /* 0x0000600016167824 */ /* 0x000fe200078e0219 */
[----:B------:R-:W-:Y:S01]  /*ac60*/  R2UR UR9, R6 ;  /* 0x00000000060972ca */ /* 0x000fe200000e0000 */
[----:B------:R-:W-:Y:S01]  /*ac70*/  UIADD3 UR4, UP0, UR40, 0x470, URZ ;  /* 0x0000047028047890 */ /* 0x000fe2000ff1e03f */
[----:B------:R-:W-:Y:S01]  /*ac80*/  R2UR UR13, R9 ;  /* 0x00000000090d72ca */ /* 0x000fe200000e0000 */
[----:B------:R-:W-:Y:S01]  /*ac90*/  UMOV UR6, 0x0 ;  /* 0x0000000000067882 */ /* 0x000fe20000000000 */
[----:B------:R-:W-:Y:S01]  /*aca0*/  R2UR UR8, R22 ;  /* 0x00000000160872ca */ /* 0x000fe200000e0000 */
[----:B------:R-:W-:Y:S01]  /*acb0*/  UIADD3.X UR5, URZ, UR41, URZ, UP0, !UPT ;  /* 0x000000293f057290 */ /* 0x000fe200087fe43f */
[----:B------:R-:W-:Y:S01]  /*acc0*/  R2UR UR12, R3 ;  /* 0x00000000030c72ca */ /* 0x000fe200000e0000 */
[----:B------:R-:W-:Y:S01]  /*acd0*/  UMOV UR7, 0x14f00000 ;  /* 0x14f0000000077882 */ /* 0x000fe20000000000 */
[----:B------:R-:W-:Y:S01]  /*ace0*/  UMOV UR10, URZ ;  /* 0x0000003f000a7c82 */ /* 0x000fe20008000000 */
[----:B------:R4:W-:Y:S01]  /*acf0*/  STL [R1], R12 ;  /* 0x0000000c01007387 */ /* 0x0009e20000100800 */
[----:B------:R-:W-:-:S03]  /*ad00*/  MOV R9, R4 ;  /* 0x0000000400097202 */ /* 0x000fc60000000f00 */
[----:B------:R-:W-:-:S04]  /*ad10*/  UIADD3 UR9, UR9, 0x50, URZ ;  /* 0x0000005009097890 */ /* 0x000fc8000fffe03f */
[----:B------:R-:W-:Y:S01]  /*ad20*/  UIADD3 UR8, UR8, 0x400, URZ ;  /* 0x0000040008087890 */ /* 0x000fe2000fffe03f */
[----:B---3--:R-:W-:-:S13]  /*ad30*/  R2UR UR11, R5 ;  /* 0x00000000050b72ca */ /* 0x008fda00000e0000 */
[----:B------:R-:W-:-:S09]  /*ad40*/  UIMAD UR11, UR11, 0xc0, URZ ;  /* 0x000000c00b0b78a4 */ /* 0x000fd2000f8e023f */
[----:B------:R4:W-:Y:S02]  /*ad50*/  UTMALDG.4D [UR8], [UR4], desc[UR6] ;  /* 0x00000608040075b4 */ /* 0x0009e40008019000 */
[----:B----4-:R-:W-:Y:S01]  /*ad60*/  NOP ;  /* 0x0000000000007918 */ /* 0x010fe20000000000 */
.L_x_56:
[----:B------:R-:W-:Y:S05]  /*ad70*/  BSYNC B1 ;  /* 0x0000000000017941 */ /* 0x000fea0003800000 */
.L_x_55:
[----:B------:R-:W-:Y:S01]  /*ad80*/  VIADD R22, R2, 0x1 ;  /* 0x0000000102167836 */ /* 0x000fe20000000000 */
[----:B------:R-:W-:Y:S04]  /*ad90*/  BSSY B1, `(.L_x_62) ;  /* 0x0000054000017945 */ /* 0x000fe80003800000 */
[----:B------:R-:W-:-:S04]  /*ada0*/  ISETP.NE.AND P1, PT, R22, 0x2, PT ;  /* 0x000000021600780c */ /* 0x000fc80003f25270 */
[----:B--2---:R-:W-:Y:S02]  /*adb0*/  SEL R19, RZ, 0x1, P1 ;  /* 0x00000001ff137807 */ /* 0x004fe40000800000 */
[----:B------:R-:W-:Y:S02]  /*adc0*/  SEL R22, R22, RZ, P1 ;  /* 0x000000ff16167207 */ /* 0x000fe40000800000 */
[----:B------:R-:W-:Y:S01]  /*add0*/  LOP3.LUT R19, R10, R19, RZ, 0x3c, !PT ;  /* 0x000000130a137212 */ /* 0x000fe200078e3cff */
[----:B------:R-:W-:Y:S06]  /*ade0*/  @!P6 BRA `(.L_x_63) ;  /* 0x000000040038e947 */ /* 0x000fec0003800000 */
[----:B-1----:R-:W-:Y:S01]  /*adf0*/  IADD3 R13, R11, -0x1, RZ ;  /* 0xffffffff0b0d7810 */ /* 0x002fe20007ffe0ff */
[----:B------:R-:W-:Y:S06]  /*ae00*/  @!P0 BRA `(.L_x_64) ;  /* 0x00000000004c8947 */ /* 0x000fec0003800000 */
[----:B------:R-:W1:Y:S01]  /*ae10*/  LDC R12, c[0x0][0x41c] ;  /* 0x00010700ff0c7b82 */ /* 0x000e620000000800 */
[----:B------:R-:W-:Y:S01]  /*ae20*/  IMAD.MOV.U32 R15, RZ, RZ, R13 ;  /* 0x000000ffff0f7224 */ /* 0x000fe200078e000d */
[----:B------:R-:W-:Y:S02]  /*ae30*/  ULDC.64 UR4, c[0x0][0x408] ;  /* 0x0001020000047ab9 */ /* 0x000fe40000000a00 */
[----:B------:R-:W-:-:S04]  /*ae40*/  IMAD R21, R8, UR4, RZ ;  /* 0x0000000408157c24 */ /* 0x000fc8000f8e02ff */
[----:B------:R-:W-:Y:S01]  /*ae50*/  IMAD R21, R0, UR5, R21 ;  /* 0x0000000500157c24 */ /* 0x000fe2000f8e0215 */
[----:B-1----:R-:W-:-:S13]  /*ae60*/  ISETP.NE.AND P1, PT, R12, 0x1, PT ;  /* 0x000000010c00780c */ /* 0x002fda0003f25270 */
        /* <DEDUP_REMOVED lines=13> */
.L_x_64:
[----:B-1----:R-:W-:Y:S01]  /*af40*/  IMAD R5, R22, 0x8, R25 ;  /* 0x0000000816057824 */ /* 0x002fe200078e0219 */
[----:B------:R-:W-:Y:S02]  /*af50*/  SHF.L.U32 R6, R19, 0x1f, RZ ;  /* 0x0000001f13067819 */ /* 0x000fe400000006ff */
[----:B------:R-:W-:Y:S02]  /*af60*/  ISETP.NE.AND P1, PT, R18, RZ, PT ;  /* 0x000000ff1200720c */ /* 0x000fe40003f25270 */
[----:B------:R-:W1:Y:S02]  /*af70*/  SYNCS.PHASECHK.TRANS64.TRYWAIT P2, [R5+URZ+0x30840], R6 ;  /* 0x03084006050075a7 */ /* 0x000e64000804017f */
[----:B-1----:R-:W-:Y:S09]  /*af80*/  @!P2 BRA `(.L_x_65) ;  /* 0x0000000c0084a947 */ /* 0x002ff20003800000 */
.L_x_100:
[----:B------:R-:W-:Y:S05]  /*af90*/  @P1 BRA `(.L_x_66) ;  /* 0x0000000000141947 */ /* 0x000fea0003800000 */
[----:B------:R-:W-:Y:S02]  /*afa0*/  ISETP.NE.AND P2, PT, R28, RZ, PT ;  /* 0x000000ff1c00720c */ /* 0x000fe40003f45270 */
[----:B-1----:R-:W-:-:S04]  /*afb0*/  MOV R6, 0x6000 ;  /* 0x0000600000067802 */ /* 0x002fc80000000f00 */
[----:B------:R2:W-:Y:S07]  /*afc0*/  SYNCS.ARRIVE.TRANS64 RZ, [R5+URZ+0x30830], R6 ;  /* 0x0308300605ff79a7 */ /* 0x0005ee000800003f */
[----:B------:R-:W-:Y:S05]  /*afd0*/  @!P2 BRA `(.L_x_66) ;  /* 0x000000000004a947 */ /* 0x000fea0003800000 */
[----:B------:R-:W-:Y:S01]  /*afe0*/  BPT.TRAP 0x1 ;  /* 0x000000040000795c */ /* 0x000fe20000300000 */
.L_x_66:
[----:B-12---:R-:W-:Y:S01]  /*aff0*/  IMAD R5, R22, 0x6000, R25 ;  /* 0x0000600016057824 */ /* 0x006fe200078e0219 */
[----:B------:R-:W-:Y:S01]  /*b000*/  R2UR UR11, R13 ;  /* 0x000000000d0b72ca */ /* 0x000fe200000e0000 */
[----:B------:R-:W-:Y:S01]  /*b010*/  UIADD3 UR4, UP0, UR40, 0x370, URZ ;  /* 0x0000037028047890 */ /* 0x000fe2000ff1e03f */
[----:B------:R-:W-:Y:S01]  /*b020*/  R2UR UR12, R3 ;  /* 0x00000000030c72ca */ /* 0x000fe200000e0000 */
[----:B------:R-:W-:Y:S01]  /*b030*/  UMOV UR6, 0x0 ;  /* 0x0000000000067882 */ /* 0x000fe20000000000 */
[----:B------:R-:W-:Y:S01]  /*b040*/  R2UR UR8, R5 ;  /* 0x00000000050872ca */ /* 0x000fe200000e0000 */
[----:B------:R-:W-:Y:S01]  /*b050*/  VIADD R5, R25, 0x30800 ;  /* 0x0003080019057836 */ /* 0x000fe20000000000 */
[----:B-----5:R-:W-:Y:S01]  /*b060*/  R2UR UR13, R4 ;  /* 0x00000000040d72ca */ /* 0x020fe200000e0000 */
[----:B------:R-:W-:Y:S01]  /*b070*/  UIADD3.X UR5, URZ, UR41, URZ, UP0, !UPT ;  /* 0x000000293f057290 */ /* 0x000fe200087fe43f */
[----:B------:R-:W-:Y:S01]  /*b080*/  SHF.L.U32 R10, R10, 0x1f, RZ ;  /* 0x0000001f0a0a7819 */ /* 0x000fe200000006ff */
[----:B------:R-:W-:Y:S01]  /*b090*/  UMOV UR7, 0x14f00000 ;  /* 0x14f0000000077882 */ /* 0x000fe20000000000 */
[----:B------:R-:W-:Y:S01]  /*b0a0*/  LEA R6, R22, R5, 0x3 ;  /* 0x0000000516067211 */ /* 0x000fe200078e18ff */
[----:B------:R-:W-:Y:S01]  /*b0b0*/  IMAD R5, R2, 0x8, R5 ;  /* 0x0000000802057824 */ /* 0x000fe200078e0205 */
[----:B------:R-:W-:Y:S01]  /*b0c0*/  UMOV UR10, URZ ;  /* 0x0000003f000a7c82 */ /* 0x000fe20008000000 */
[----:B------:R-:W-:Y:S01]  /*b0d0*/  UIMAD UR11, UR11, 0xc0, URZ ;  /* 0x000000c00b0b78a4 */ /* 0x000fe2000f8e023f */
[----:B------:R-:W-:-:S03]  /*b0e0*/  R2UR UR9, R6 ;  /* 0x00000000060972ca */ /* 0x000fc600000e0000 */
[----:B------:R-:W-:-:S10]  /*b0f0*/  UIADD3 UR8, UR8, 0x12400, URZ ;  /* 0x0001240008087890 */ /* 0x000fd4000fffe03f */
[----:B------:R-:W-:-:S09]  /*b100*/  UIADD3 UR9, UR9, 0x30, URZ ;  /* 0x0000003009097890 */ /* 0x000fd2000fffe03f */
[----:B------:R1:W-:Y:S01]  /*b110*/  UTMALDG.4D [UR8], [UR4], desc[UR6] ;  /* 0x00000608040075b4 */ /* 0x0003e20008019000 */
[----:B------:R-:W2:Y:S02]  /*b120*/  SYNCS.PHASECHK.TRANS64.TRYWAIT P2, [R5+URZ+0x60], R10 ;  /* 0x0000600a050075a7 */ /* 0x000ea4000804017f */
[----:B-12---:R-:W-:Y:S05]  /*b130*/  @!P2 BRA `(.L_x_67) ;  /* 0x0000000c002ca947 */ /* 0x006fea0003800000 */
.L_x_101:
[----:B------:R-:W-:Y:S05]  /*b140*/  @P1 BRA `(.L_x_68) ;  /* 0x0000000000141947 */ /* 0x000fea0003800000 */
[----:B------:R-:W-:Y:S02]  /*b150*/  ISETP.NE.AND P1, PT, R28, RZ, PT ;  /* 0x000000ff1c00720c */ /* 0x000fe40003f25270 */
[----:B------:R-:W-:-:S04]  /*b160*/  MOV R6, 0x6000 ;  /* 0x0000600000067802 */ /* 0x000fc80000000f00 */
[----:B------:R2:W-:Y:S07]  /*b170*/  SYNCS.ARRIVE.TRANS64 RZ, [R5+URZ+0x50], R6 ;  /* 0x0000500605ff79a7 */ /* 0x0005ee000800003f */
[----:B------:R-:W-:Y:S05]  /*b180*/  @!P1 BRA `(.L_x_68) ;  /* 0x0000000000049947 */ /* 0x000fea0003800000 */
[----:B------:R-:W-:Y:S01]  /*b190*/  BPT.TRAP 0x1 ;  /* 0x000000040000795c */ /* 0x000fe20000300000 */
.L_x_68:
[----:B--2---:R-:W2:Y:S01]  /*b1a0*/  LDL.LU R6, [R1] ;  /* 0x0000000001067983 */ /* 0x004ea20000300800 */
        /* <DEDUP_REMOVED lines=11> */
[----:B------:R-:W-:-:S03]  /*b260*/  IMAD.MOV.U32 R9, RZ, RZ, R4 ;  /* 0x000000ffff097224 */ /* 0x000fc600078e0004 */
[----:B------:R-:W-:-:S04]  /*b270*/  UIADD3 UR9, UR9, 0x50, URZ ;  /* 0x0000005009097890 */ /* 0x000fc8000fffe03f */
[----:B------:R-:W-:Y:S01]  /*b280*/  UIADD3 UR8, UR8, 0x400, URZ ;  /* 0x0000040008087890 */ /* 0x000fe2000fffe03f */
[----:B--2---:R-:W-:-:S13]  /*b290*/  R2UR UR11, R6 ;  /* 0x00000000060b72ca */ /* 0x004fda00000e0000 */
[----:B------:R-:W-:-:S09]  /*b2a0*/  UIMAD UR11, UR11, 0xc0, URZ ;  /* 0x000000c00b0b78a4 */ /* 0x000fd2000f8e023f */
[----:B------:R3:W-:Y:S02]  /*b2b0*/  UTMALDG.4D [UR8], [UR4], desc[UR6] ;  /* 0x00000608040075b4 */ /* 0x0007e40008019000 */
[----:B---3--:R-:W-:Y:S01]  /*b2c0*/  NOP ;  /* 0x0000000000007918 */ /* 0x008fe20000000000 */
.L_x_63:
[----:B------:R-:W-:Y:S05]  /*b2d0*/  BSYNC B1 ;  /* 0x0000000000017941 */ /* 0x000fea0003800000 */
.L_x_62:
[C---:B------:R-:W-:Y:S02]  /*b2e0*/  ISETP.GT.AND P1, PT, R11.reuse, 0x1, PT ;  /* 0x000000010b00780c */ /* 0x040fe40003f24270 */
[----:B------:R-:W-:-:S11]  /*b2f0*/  IADD3 R11, R11, -0x2, RZ ;  /* 0xfffffffe0b0b7810 */ /* 0x000fd60007ffe0ff */
[----:B------:R-:W-:Y:S05]  /*b300*/  @P1 BRA `(.L_x_69) ;  /* 0xfffffff400481947 */ /* 0x000fea000383ffff */
.L_x_54:
[----:B------:R-:W-:Y:S05]  /*b310*/  BSYNC B0 ;  /* 0x0000000000007941 */ /* 0x000fea0003800000 */
.L_x_45:
[----:B------:R-:W-:Y:S04]  /*b320*/  BSSY B0, `(.L_x_70) ;  /* 0x000001e000007945 */ /* 0x000fe80003800000 */
[----:B------:R-:W-:Y:S05]  /*b330*/  @!P6 BRA `(.L_x_71) ;  /* 0x000000000070e947 */ /* 0x000fea0003800000 */
[----:B-1----:R-:W-:Y:S01]  /*b340*/  IMAD R5, R22, 0x8, R25 ;  /* 0x0000000816057824 */ /* 0x002fe200078e0219 */
[----:B------:R-:W-:Y:S02]  /*b350*/  SHF.L.U32 R0, R19, 0x1f, RZ ;  /* 0x0000001f13007819 */ /* 0x000fe400000006ff */
[----:B------:R-:W-:Y:S02]  /*b360*/  ISETP.NE.AND P1, PT, R18, RZ, PT ;  /* 0x000000ff1200720c */ /* 0x000fe40003f25270 */
[----:B------:R-:W1:Y:S02]  /*b370*/  SYNCS.PHASECHK.TRANS64.TRYWAIT P0, [R5+URZ+0x30860], R0 ;  /* 0x03086000050075a7 */ /* 0x000e64000800017f */
[----:B-1----:R-:W-:Y:S09]  /*b380*/  @!P0 BRA `(.L_x_72) ;  /* 0x0000000800ac8947 */ /* 0x002ff20003800000 */
.L_x_102:
[----:B------:R-:W-:Y:S05]  /*b390*/  @P1 BRA `(.L_x_73) ;  /* 0x0000000000141947 */ /* 0x000fea0003800000 */
[----:B------:R-:W-:Y:S02]  /*b3a0*/  ISETP.NE.AND P0, PT, R28, RZ, PT ;  /* 0x000000ff1c00720c */ /* 0x000fe40003f05270 */
[----:B-1----:R-:W-:-:S04]  /*b3b0*/  MOV R0, 0x6000 ;  /* 0x0000600000007802 */ /* 0x002fc80000000f00 */
[----:B------:R3:W-:Y:S07]  /*b3c0*/  SYNCS.ARRIVE.TRANS64 RZ, [R5+URZ+0x30850], R0 ;  /* 0x0308500005ff79a7 */ /* 0x0007ee000800003f */
[----:B------:R-:W-:Y:S05]  /*b3d0*/  @!P0 BRA `(.L_x_73) ;  /* 0x0000000000048947 */ /* 0x000fea0003800000 */
[----:B------:R-:W-:Y:S01]  /*b3e0*/  BPT.TRAP 0x1 ;  /* 0x000000040000795c */ /* 0x000fe20000300000 */
.L_x_73:
[----:B-1-3--:R-:W3:Y:S01]  /*b3f0*/  LDL R0, [R1] ;  /* 0x0000000001007983 */ /* 0x00aee20000100800 */
[----:B--2---:R-:W-:Y:S01]  /*b400*/  IMAD R25, R22, 0x6000, R25 ;  /* 0x0000600016197824 */ /* 0x004fe200078e0219 */
        /* <DEDUP_REMOVED lines=8> */
[----:B------:R-:W-:-:S05]  /*b490*/  UMOV UR10, URZ ;  /* 0x0000003f000a7c82 */ /* 0x000fca0008000000 */
[----:B------:R-:W-:-:S04]  /*b4a0*/  UIADD3 UR9, UR9, 0x30850, URZ ;  /* 0x0003085009097890 */ /* 0x000fc8000fffe03f */
[----:B------:R-:W-:Y:S01]  /*b4b0*/  UIADD3 UR8, UR8, 0x400, URZ ;  /* 0x0000040008087890 */ /* 0x000fe2000fffe03f */
[----:B---3--:R-:W-:-:S13]  /*b4c0*/  R2UR UR11, R0 ;  /* 0x00000000000b72ca */ /* 0x008fda00000e0000 */
[----:B------:R-:W-:-:S09]  /*b4d0*/  UIMAD UR11, UR11, 0xc0, URZ ;  /* 0x000000c00b0b78a4 */ /* 0x000fd2000f8e023f */
[----:B------:R3:W-:Y:S02]  /*b4e0*/  UTMALDG.4D [UR8], [UR4], desc[UR6] ;  /* 0x00000608040075b4 */ /* 0x0007e40008019000 */
[----:B---3--:R-:W-:Y:S01]  /*b4f0*/  NOP ;  /* 0x0000000000007918 */ /* 0x008fe20000000000 */
.L_x_71:
[----:B------:R-:W-:Y:S05]  /*b500*/  BSYNC B0 ;  /* 0x0000000000007941 */ /* 0x000fea0003800000 */
.L_x_70:
[----:B------:R-:W-:Y:S01]  /*b510*/  IADD3 R29, R29, UR36, RZ ;  /* 0x000000241d1d7c10 */ /* 0x000fe2000fffe0ff */
[----:B------:R-:W-:Y:S01]  /*b520*/  ULDC UR4, c[0x0][0xda4] ;  /* 0x0003690000047ab9 */ /* 0x000fe20000000800 */
[----:B------:R-:W-:Y:S02]  /*b530*/  VIADD R22, R22, 0x1 ;  /* 0x0000000116167836 */ /* 0x000fe40000000000 */
[----:B------:R-:W-:Y:S01]  /*b540*/  ISETP.GE.AND P1, PT, R29, UR4, PT ;  /* 0x000000041d007c0c */ /* 0x000fe2000bf26270 */
[----:B------:R-:W-:Y:S02]  /*b550*/  VIADD R27, R27, 0x1 ;  /* 0x000000011b1b7836 */ /* 0x000fe40000000000 */
[----:B------:R-:W-:-:S04]  /*b560*/  ISETP.NE.AND P0, PT, R22, 0x2, PT ;  /* 0x000000021600780c */ /* 0x000fc80003f05270 */
[----:B------:R-:W-:Y:S02]  /*b570*/  SEL R0, RZ, 0x1, P0 ;  /* 0x00000001ff007807 */ /* 0x000fe40000000000 */
[----:B------:R-:W-:Y:S02]  /*b580*/  SEL R22, R22, RZ, P0 ;  /* 0x000000ff16167207 */ /* 0x000fe40000000000 */
[----:B------:R-:W-:Y:S02]  /*b590*/  LOP3.LUT R19, R19, R0, RZ, 0x3c, !PT ;  /* 0x0000000013137212 */ /* 0x000fe400078e3cff */
[----:B------:R-:W-:Y:S05]  /*b5a0*/  @!P1 BRA `(.L_x_74) ;  /* 0xffffffdc00d49947 */ /* 0x000fea000383ffff */
[----:B------:R-:W-:-:S07]  /*b5b0*/  LOP3.LUT R27, R27, 0x1, RZ, 0xc, !PT ;  /* 0x000000011b1b7812 */ /* 0x000fce00078e0cff */
.L_x_32:
[----:B------:R-:W3:Y:S01]  /*b5c0*/  S2R R3, SR_CgaCtaId ;  /* 0x0000000000037919 */ /* 0x000ee20000008800 */
[----:B------:R-:W-:Y:S01]  /*b5d0*/  MOV R0, 0x400 ;  /* 0x0000040000007802 */ /* 0x000fe20000000f00 */
[----:B------:R-:W-:Y:S01]  /*b5e0*/  BSSY B0, `(.L_x_75) ;  /* 0x0000005000007945 */ /* 0x000fe20003800000 */
[----:B------:R-:W-:Y:S02]  /*b5f0*/  SHF.L.U32 R27, R27, 0x1f, RZ ;  /* 0x0000001f1b1b7819 */ /* 0x000fe400000006ff */
[----:B---3--:R-:W-:-:S04]  /*b600*/  LEA R8, R3, R0, 0x18 ;  /* 0x0000000003087211 */ /* 0x008fc800078ec0ff */
[----:B------:R-:W3:Y:S02]  /*b610*/  SYNCS.PHASECHK.TRANS64.TRYWAIT P0, [R8+URZ+0x30820], R27 ;  /* 0x0308201b080075a7 */ /* 0x000ee4000800017f */
[----:B---3--:R-:W-:Y:S05]  /*b620*/  @!P0 BRA `(.L_x_76) ;  /* 0x0000000800188947 */ /* 0x008fea0003800000 */
.L_x_103:
[----:B------:R-:W-:Y:S05]  /*b630*/  BSYNC B0 ;  /* 0x0000000000007941 */ /* 0x000fea0003800000 */
.L_x_75:
[----:B------:R-:W-:-:S03]  /*b640*/  UMOV UR4, 0xffffffff ;  /* 0xffffffff00047882 */ /* 0x000fc60000000000 */
[----:B------:R-:W-:Y:S05]  /*b650*/  BRA.DIV UR4, `(.L_x_77) ;  /* 0x0000000a04207947 */ /* 0x000fea000b800000 */
[----:B------:R4:W1:Y:S02]  /*b660*/  SHFL.IDX PT, R14, R16, RZ, 0x1f ;  /* 0x00001fff100e7589 */ /* 0x00086400000e0000 */
.L_x_106:
[----:B-1----:R-:W-:Y:S01]  /*b670*/  ISETP.NE.AND P0, PT, R14, RZ, PT ;  /* 0x000000ff0e00720c */ /* 0x002fe20003f05270 */
[----:B------:R-:W-:-:S12]  /*b680*/  BSSY B0, `(.L_x_78) ;  /* 0x0000023000007945 */ /* 0x000fd80003800000 */
[----:B------:R-:W-:Y:S05]  /*b690*/  @P0 BRA `(.L_x_79) ;  /* 0x0000000000840947 */ /* 0x000fea0003800000 */
[----:B------:R-:W-:-:S03]  /*b6a0*/  UMOV UR4, 0xffffffff ;  /* 0xffffffff00047882 */ /* 0x000fc60000000000 */
[----:B------:R-:W-:Y:S05]  /*b6b0*/  BRA.DIV UR4, `(.L_x_80) ;  /* 0x0000000a04307947 */ /* 0x000fea000b800000 */
[----:B------:R-:W-:-:S13]  /*b6c0*/  ELECT P6, URZ, PT ;  /* 0x00000000003f782f */ /* 0x000fda00038c0000 */
.L_x_109:
[----:B------:R-:W-:Y:S05]  /*b6d0*/  @!P6 BRA `(.L_x_79) ;  /* 0x000000000074e947 */ /* 0x000fea0003800000 */
[----:B------:R-:W-:-:S04]  /*b6e0*/  LOP3.LUT R17, R17, 0x2, RZ, 0xfc, !PT ;  /* 0x0000000211117812 */ /* 0x000fc800078efcff */
[----:B------:R-:W-:-:S13]  /*b6f0*/  ISETP.NE.AND P2, PT, R17, 0x3, PT ;  /* 0x000000031100780c */ /* 0x000fda0003f45270 */
[----:B------:R-:W-:Y:S05]  /*b700*/  @!P2 BRA `(.L_x_81) ;  /* 0x000000000004a947 */ /* 0x000fea0003800000 */
[----:B------:R-:W-:Y:S01]  /*b710*/  BPT.TRAP 0x1 ;  /* 0x000000040000795c */ /* 0x000fe20000300000 */
.L_x_81:
[----:B------:R-:W-:Y:S02]  /*b720*/  IADD3 R3, R8, 0x30840, RZ ;  /* 0x0003084008037810 */ /* 0x000fe40007ffe0ff */
[----:B------:R-:W-:Y:S02]  /*b730*/  SHF.L.U32 R4, R19, 0x1f, RZ ;  /* 0x0000001f13047819 */ /* 0x000fe400000006ff */
[C---:B------:R-:W-:Y:S01]  /*b740*/  IADD3 R0, R22.reuse, 0x1, RZ ;  /* 0x0000000116007810 */ /* 0x040fe20007ffe0ff */
[----:B------:R-:W-:-:S03]  /*b750*/  IMAD R5, R22, 0x8, R3 ;  /* 0x0000000816057824 */ /* 0x000fc600078e0203 */
[C---:B------:R-:W-:Y:S01]  /*b760*/  ISETP.NE.AND P1, PT, R0.reuse, 0x2, PT ;  /* 0x000000020000780c */ /* 0x040fe20003f25270 */
[----:B------:R-:W1:Y:S03]  /*b770*/  SYNCS.PHASECHK.TRANS64.TRYWAIT P0, [R5+URZ], R4 ;  /* 0x00000004050075a7 */ /* 0x000e66000800017f */
[----:B------:R-:W-:Y:S02]  /*b780*/  SEL R2, RZ, 0x1, P1 ;  /* 0x00000001ff027807 */ /* 0x000fe40000800000 */
[----:B--2---:R-:W-:Y:S02]  /*b790*/  SEL R6, R0, RZ, P1 ;  /* 0x000000ff00067207 */ /* 0x004fe40000800000 */
[----:B------:R-:W-:-:S03]  /*b7a0*/  LOP3.LUT R0, R19, R2, RZ, 0x3c, !PT ;  /* 0x0000000213007212 */ /* 0x000fc600078e3cff */
[----:B------:R-:W-:Y:S01]  /*b7b0*/  IMAD R3, R6, 0x8, R3 ;  /* 0x0000000806037824 */ /* 0x000fe200078e0203 */
[----:B------:R-:W-:Y:S01]  /*b7c0*/  SHF.L.U32 R0, R0, 0x1f, RZ ;  /* 0x0000001f00007819 */ /* 0x000fe200000006ff */
[----:B-1----:R-:W-:Y:S06]  /*b7d0*/  @!P0 BRA `(.L_x_82) ;  /* 0x0000000800088947 */ /* 0x002fec0003800000 */
.L_x_110:
[----:B------:R-:W2:Y:S02]  /*b7e0*/  SYNCS.PHASECHK.TRANS64.TRYWAIT P0, [R3+URZ], R0 ;  /* 0x00000000030075a7 */ /* 0x000ea4000800017f */
[----:B--2---:R-:W-:Y:S05]  /*b7f0*/  @!P0 BRA `(.L_x_83) ;  /* 0x0000000800148947 */ /* 0x004fea0003800000 */
.L_x_111:
[----:B------:R-:W-:Y:S05]  /*b800*/  @!P2 BRA `(.L_x_84) ;  /* 0x000000000004a947 */ /* 0x000fea0003800000 */
[----:B------:R-:W-:Y:S01]  /*b810*/  BPT.TRAP 0x1 ;  /* 0x000000040000795c */ /* 0x000fe20000300000 */
.L_x_84:
[----:B--2---:R-:W-:-:S05]  /*b820*/  IADD3 R3, R8, 0x30860, RZ ;  /* 0x0003086008037810 */ /* 0x004fca0007ffe0ff */
[----:B-1----:R-:W-:-:S04]  /*b830*/  IMAD R5, R22, 0x8, R3 ;  /* 0x0000000816057824 */ /* 0x002fc800078e0203 */
[----:B------:R-:W1:Y:S02]  /*b840*/  SYNCS.PHASECHK.TRANS64.TRYWAIT P0, [R5+URZ], R4 ;  /* 0x00000004050075a7 */ /* 0x000e64000800017f */
[----:B-1----:R-:W-:Y:S05]  /*b850*/  @!P0 BRA `(.L_x_85) ;  /* 0x0000000800108947 */ /* 0x002fea0003800000 */
.L_x_112:
[----:B------:R-:W-:-:S07]  /*b860*/  LEA R3, R6, R3, 0x3 ;  /* 0x0000000306037211 */ /* 0x000fce00078e18ff */
.L_x_86:
[----:B--2---:R2:W1:Y:S02]  /*b870*/  SYNCS.PHASECHK.TRANS64.TRYWAIT P0, [R3+URZ], R0 ;  /* 0x00000000030075a7 */ /* 0x004464000800017f */
[----:B-1----:R-:W-:Y:S05]  /*b880*/  @!P0 NANOSLEEP.SYNCS 0x989680 ;  /* 0x009896800000895d */ /* 0x002fea0003900000 */
[----:B------:R-:W1:Y:S02]  /*b890*/  @!P0 SYNCS.PHASECHK.TRANS64 P0, [R3+URZ], R0 ;  /* 0x00000000030085a7 */ /* 0x000e64000800007f */
[----:B-1----:R-:W-:Y:S05]  /*b8a0*/  @!P0 BRA `(.L_x_86) ;  /* 0xfffffffc00f08947 */ /* 0x002fea000383ffff */
.L_x_79:
[----:B------:R-:W-:Y:S05]  /*b8b0*/  BSYNC B0 ;  /* 0x0000000000007941 */ /* 0x000fea0003800000 */
.L_x_78:
[----:B------:R-:W-:Y:S05]  /*b8c0*/  EXIT ;  /* 0x000000000000794d */ /* 0x000fea0003800000 */
.L_x_10:
[----:B-1----:R-:W-:-:S04]  /*b8d0*/  IMAD.U32 R3, RZ, RZ, UR40 ;  /* 0x00000028ff037e24 */ /* 0x002fc8000f8e00ff */
[----:B------:R1:W2:Y:S03]  /*b8e0*/  SYNCS.PHASECHK.TRANS64.TRYWAIT P1, [R3+URZ+0x30800], R0 ;  /* 0x03080000030075a7 */ /* 0x0002a6000802017f */
[----:B--2---:R-:W-:Y:S05]  /*b8f0*/  @!P1 NANOSLEEP.SYNCS 0x989680 ;  /* 0x009896800000995d */ /* 0x004fea0003900000 */
[----:B------:R-:W2:Y:S02]  /*b900*/  @!P1 SYNCS.PHASECHK.TRANS64 P1, [R3+URZ+0x30800], R0 ;  /* 0x03080000030095a7 */ /* 0x000ea4000802007f */
[----:B--2---:R-:W-:Y:S05]  /*b910*/  @!P1 BRA `(.L_x_10) ;  /* 0xfffffffc00ec9947 */ /* 0x004fea000383ffff */
[----:B------:R-:W-:Y:S05]  /*b920*/  BRA `(.L_x_87) ;  /* 0xffffff5800647947 */ /* 0x000fea000383ffff */
.L_x_14:
[----:B--2---:R2:W3:Y:S02]  /*b930*/  SYNCS.PHASECHK.TRANS64.TRYWAIT P2, [R3+URZ+0x30830], R6 ;  /* 0x03083006030075a7 */ /* 0x0044e4000804017f */
[----:B---3--:R-:W-:Y:S05]  /*b940*/  @!P2 NANOSLEEP.SYNCS 0x989680 ;  /* 0x009896800000a95d */ /* 0x008fea0003900000 */
[----:B------:R-:W3:Y:S02]  /*b950*/  @!P2 SYNCS.PHASECHK.TRANS64 P2, [R3+URZ+0x30830], R6 ;  /* 0x030830060300a5a7 */ /* 0x000ee4000804007f */
[----:B---3--:R-:W-:Y:S05]  /*b960*/  @!P2 BRA `(.L_x_14) ;  /* 0xfffffffc00f0a947 */ /* 0x008fea000383ffff */
[----:B------:R-:W-:Y:S05]  /*b970*/  BRA `(.L_x_13) ;  /* 0xffffff5800947947 */ /* 0x000fea000383ffff */
.L_x_19:
[----:B---3--:R-:W-:-:S04]  /*b980*/  MOV R11, UR10 ;  /* 0x0000000a000b7c02 */ /* 0x008fc80008000f00 */
[----:B------:R3:W4:Y:S03]  /*b990*/  SYNCS.PHASECHK.TRANS64.TRYWAIT P2, [R11+URZ+0x30830], R10 ;  /* 0x0308300a0b0075a7 */ /* 0x000726000804017f */
[----:B----4-:R-:W-:Y:S05]  /*b9a0*/  @!P2 NANOSLEEP.SYNCS 0x989680 ;  /* 0x009896800000a95d */ /* 0x010fea0003900000 */
[----:B------:R-:W4:Y:S02]  /*b9b0*/  @!P2 SYNCS.PHASECHK.TRANS64 P2, [R11+URZ+0x30830], R10 ;  /* 0x0308300a0b00a5a7 */ /* 0x000f24000804007f */
[----:B----4-:R-:W-:Y:S05]  /*b9c0*/  @!P2 BRA `(.L_x_19) ;  /* 0xfffffffc00eca947 */ /* 0x010fea000383ffff */
[----:B------:R-:W-:Y:S05]  /*b9d0*/  BRA `(.L_x_16) ;  /* 0xffffff9000e07947 */ /* 0x000fea000383ffff */
.L_x_23:
[----:B--2---:R-:W-:-:S04]  /*b9e0*/  IMAD.U32 R11, RZ, RZ, UR10 ;  /* 0x0000000aff0b7e24 */ /* 0x004fc8000f8e00ff */
[----:B------:R2:W3:Y:S03]  /*b9f0*/  SYNCS.PHASECHK.TRANS64.TRYWAIT P2, [R11+URZ+0x30850], R10 ;  /* 0x0308500a0b0075a7 */ /* 0x0004e6000804017f */
[----:B---3--:R-:W-:Y:S05]  /*ba00*/  @!P2 NANOSLEEP.SYNCS 0x989680 ;  /* 0x009896800000a95d */ /* 0x008fea0003900000 */
[----:B------:R-:W3:Y:S02]  /*ba10*/  @!P2 SYNCS.PHASECHK.TRANS64 P2, [R11+URZ+0x30850], R10 ;  /* 0x0308500a0b00a5a7 */ /* 0x000ee4000804007f */
[----:B---3--:R-:W-:Y:S05]  /*ba20*/  @!P2 BRA `(.L_x_23) ;  /* 0xfffffffc00eca947 */ /* 0x008fea000383ffff */
[----:B------:R-:W-:Y:S05]  /*ba30*/  BRA `(.L_x_20) ;  /* 0xffffff9400587947 */ /* 0x000fea000383ffff */
.L_x_28:
[----:B----4-:R-:W-:-:S04]  /*ba40*/  MOV R4, UR12 ;  /* 0x0000000c00047c02 */ /* 0x010fc80008000f00 */
[----:B------:R4:W1:Y:S03]  /*ba50*/  SYNCS.PHASECHK.TRANS64.TRYWAIT P0, [R4+URZ+0x30850], R3 ;  /* 0x03085003040075a7 */ /* 0x000866000800017f */
[----:B-1----:R-:W-:Y:S05]  /*ba60*/  @!P0 NANOSLEEP.SYNCS 0x989680 ;  /* 0x009896800000895d */ /* 0x002fea0003900000 */
[----:B------:R-:W1:Y:S02]  /*ba70*/  @!P0 SYNCS.PHASECHK.TRANS64 P0, [R4+URZ+0x30850], R3 ;  /* 0x03085003040085a7 */ /* 0x000e64000800007f */
[----:B-1----:R-:W-:Y:S05]  /*ba80*/  @!P0 BRA `(.L_x_28) ;  /* 0xfffffffc00ec8947 */ /* 0x002fea000383ffff */
[----:B------:R-:W-:Y:S05]  /*ba90*/  BRA `(.L_x_27) ;  /* 0xffffffc800087947 */ /* 0x000fea000383ffff */
.L_x_37:
[----:B------:R-:W-:Y:S01]  /*baa0*/  BSSY B0, `(.L_x_88) ;  /* 0x0000008000007945 */ /* 0x000fe20003800000 */
[----:B------:R-:W-:Y:S01]  /*bab0*/  IMAD.MOV.U32 R13, RZ, RZ, R16 ;  /* 0x000000ffff0d7224 */ /* 0x000fe200078e0010 */
[----:B------:R-:W-:Y:S01]  /*bac0*/  MOV R12, RZ ;  /* 0x000000ff000c7202 */ /* 0x000fe20000000f00 */
[----:B------:R-:W-:Y:S01]  /*bad0*/  IMAD.MOV.U32 R11, RZ, RZ, 0x1f ;  /* 0x0000001fff0b7424 */ /* 0x000fe200078e00ff */
[----:B------:R-:W-:-:S07]  /*bae0*/  MOV R15, 0xffffffff ;  /* 0xffffffff000f7802 */ /* 0x000fce0000000f00 */
[----:B------:R-:W-:Y:S05]  /*baf0*/  WARPSYNC.COLLECTIVE R15, `(.L_x_89) ;  /* 0x000000000f087348 */ /* 0x000fea0003c00000 */
[----:B------:R1:W2:Y:S02]  /*bb00*/  SHFL.IDX P6, R14, R13, R12, R11 ;  /* 0x0000000c0d0e7389 */ /* 0x0002a400000c000b */
[----:B-12---:R-:W-:Y:S01]  /*bb10*/  ENDCOLLECTIVE ;  /* 0x000000000000791b */ /* 0x006fe20003800000 */
.L_x_89:
[----:B------:R-:W-:Y:S05]  /*bb20*/  BSYNC B0 ;  /* 0x0000000000007941 */ /* 0x000fea0003800000 */
.L_x_88:
[----:B------:R-:W-:Y:S05]  /*bb30*/  BRA `(.L_x_90) ;  /* 0xffffffe000687947 */ /* 0x000fea000383ffff */
.L_x_38:
[----:B------:R-:W-:Y:S01]  /*bb40*/  BSSY B0, `(.L_x_91) ;  /* 0x0000006000007945 */ /* 0x000fe20003800000 */
[----:B------:R-:W-:-:S07]  /*bb50*/  IMAD.MOV.U32 R15, RZ, RZ, -0x1 ;  /* 0xffffffffff0f7424 */ /* 0x000fce00078e00ff */
[----:B------:R-:W-:Y:S05]  /*bb60*/  WARPSYNC.COLLECTIVE R15, `(.L_x_92) ;  /* 0x000000000f0c7348 */ /* 0x000fea0003c00000 */
[----:B------:R-:W-:Y:S02]  /*bb70*/  ELECT P6, UR62, PT ;  /* 0x00000000003e782f */ /* 0x000fe400038c0000 */
[----:B------:R-:W-:Y:S01]  /*bb80*/  MOV R14, UR62 ;  /* 0x0000003e000e7c02 */ /* 0x000fe20008000f00 */
[----:B------:R-:W-:Y:S10]  /*bb90*/  ENDCOLLECTIVE ;  /* 0x000000000000791b */ /* 0x000ff40003800000 */
.L_x_92:
[----:B------:R-:W-:Y:S05]  /*bba0*/  BSYNC B0 ;  /* 0x0000000000007941 */ /* 0x000fea0003800000 */
.L_x_91:
[----:B------:R-:W-:Y:S05]  /*bbb0*/  BRA `(.L_x_93) ;  /* 0xffffffe0005c7947 */ /* 0x000fea000383ffff */
.L_x_41:
[----:B--2---:R2:W3:Y:S02]  /*bbc0*/  SYNCS.PHASECHK.TRANS64.TRYWAIT P1, [R7+URZ+0x30840], R6 ;  /* 0x03084006070075a7 */ /* 0x0044e4000802017f */
[----:B---3--:R-:W-:Y:S05]  /*bbd0*/  @!P1 NANOSLEEP.SYNCS 0x989680 ;  /* 0x009896800000995d */ /* 0x008fea0003900000 */
[----:B------:R-:W3:Y:S02]  /*bbe0*/  @!P1 SYNCS.PHASECHK.TRANS64 P1, [R7+URZ+0x30840], R6 ;  /* 0x03084006070095a7 */ /* 0x000ee4000802007f */
[----:B---3--:R-:W-:Y:S05]  /*bbf0*/  @!P1 BRA `(.L_x_41) ;  /* 0xfffffffc00f09947 */ /* 0x008fea000383ffff */
[----:B------:R-:W-:Y:S05]  /*bc00*/  BRA `(.L_x_94) ;  /* 0xffffffe000b47947 */ /* 0x000fea000383ffff */
.L_x_44:
[----:B--2---:R2:W3:Y:S02]  /*bc10*/  SYNCS.PHASECHK.TRANS64.TRYWAIT P1, [R25+URZ+0x30820], R6 ;  /* 0x03082006190075a7 */ /* 0x0044e4000802017f */
[----:B---3--:R-:W-:Y:S05]  /*bc20*/  @!P1 NANOSLEEP.SYNCS 0x989680 ;  /* 0x009896800000995d */ /* 0x008fea0003900000 */
[----:B------:R-:W3:Y:S02]  /*bc30*/  @!P1 SYNCS.PHASECHK.TRANS64 P1, [R25+URZ+0x30820], R6 ;  /* 0x03082006190095a7 */ /* 0x000ee4000802007f */
[----:B---3--:R-:W-:Y:S05]  /*bc40*/  @!P1 BRA `(.L_x_44) ;  /* 0xfffffffc00f09947 */ /* 0x008fea000383ffff */
[----:B------:R-:W-:Y:S05]  /*bc50*/  BRA `(.L_x_95) ;  /* 0xffffffe400587947 */ /* 0x000fea000383ffff */
.L_x_50:
[----:B--2---:R2:W3:Y:S02]  /*bc60*/  SYNCS.PHASECHK.TRANS64.TRYWAIT P2, [R5+URZ+0x30840], R4 ;  /* 0x03084004050075a7 */ /* 0x0044e4000804017f */
[----:B---3--:R-:W-:Y:S05]  /*bc70*/  @!P2 NANOSLEEP.SYNCS 0x989680 ;  /* 0x009896800000a95d */ /* 0x008fea0003900000 */
[----:B------:R-:W3:Y:S02]  /*bc80*/  @!P2 SYNCS.PHASECHK.TRANS64 P2, [R5+URZ+0x30840], R4 ;  /* 0x030840040500a5a7 */ /* 0x000ee4000804007f */
[----:B---3--:R-:W-:Y:S05]  /*bc90*/  @!P2 BRA `(.L_x_50) ;  /* 0xfffffffc00f0a947 */ /* 0x008fea000383ffff */
[----:B------:R-:W-:Y:S05]  /*bca0*/  BRA `(.L_x_96) ;  /* 0xffffffe400e87947 */ /* 0x000fea000383ffff */
.L_x_52:
[----:B--2---:R2:W3:Y:S02]  /*bcb0*/  SYNCS.PHASECHK.TRANS64.TRYWAIT P2, [R4+URZ+0x60], R7 ;  /* 0x00006007040075a7 */ /* 0x0044e4000804017f */
[----:B---3--:R-:W-:Y:S05]  /*bcc0*/  @!P2 NANOSLEEP.SYNCS 0x989680 ;  /* 0x009896800000a95d */ /* 0x008fea0003900000 */
[----:B------:R-:W3:Y:S02]  /*bcd0*/  @!P2 SYNCS.PHASECHK.TRANS64 P2, [R4+URZ+0x60], R7 ;  /* 0x000060070400a5a7 */ /* 0x000ee4000804007f */
[----:B---3--:R-:W-:Y:S05]  /*bce0*/  @!P2 BRA `(.L_x_52) ;  /* 0xfffffffc00f0a947 */ /* 0x008fea000383ffff */
[----:B------:R-:W-:Y:S05]  /*bcf0*/  BRA `(.L_x_97) ;  /* 0xffffffe8003c7947 */ /* 0x000fea000383ffff */
.L_x_58:
[----:B--2---:R2:W3:Y:S02]  /*bd00*/  SYNCS.PHASECHK.TRANS64.TRYWAIT P2, [R6+URZ+0x30840], R5 ;  /* 0x03084005060075a7 */ /* 0x0044e4000804017f */
[----:B---3--:R-:W-:Y:S05]  /*bd10*/  @!P2 NANOSLEEP.SYNCS 0x989680 ;  /* 0x009896800000a95d */ /* 0x008fea0003900000 */
[----:B------:R-:W3:Y:S02]  /*bd20*/  @!P2 SYNCS.PHASECHK.TRANS64 P2, [R6+URZ+0x30840], R5 ;  /* 0x030840050600a5a7 */ /* 0x000ee4000804007f */
[----:B---3--:R-:W-:Y:S05]  /*bd30*/  @!P2 BRA `(.L_x_58) ;  /* 0xfffffffc00f0a947 */ /* 0x008fea000383ffff */
[----:B------:R-:W-:Y:S05]  /*bd40*/  BRA `(.L_x_98) ;  /* 0xffffffec003c7947 */ /* 0x000fea000383ffff */
.L_x_60:
[----:B--2---:R2:W3:Y:S02]  /*bd50*/  SYNCS.PHASECHK.TRANS64.TRYWAIT P2, [R6+URZ+0x60], R19 ;  /* 0x00006013060075a7 */ /* 0x0044e4000804017f */
[----:B---3--:R-:W-:Y:S05]  /*bd60*/  @!P2 NANOSLEEP.SYNCS 0x989680 ;  /* 0x009896800000a95d */ /* 0x008fea0003900000 */
[----:B------:R-:W3:Y:S02]  /*bd70*/  @!P2 SYNCS.PHASECHK.TRANS64 P2, [R6+URZ+0x60], R19 ;  /* 0x000060130600a5a7 */ /* 0x000ee4000804007f */
[----:B---3--:R-:W-:Y:S05]  /*bd80*/  @!P2 BRA `(.L_x_60) ;  /* 0xfffffffc00f0a947 */ /* 0x008fea000383ffff */
[----:B------:R-:W-:Y:S05]  /*bd90*/  BRA `(.L_x_99) ;  /* 0xffffffec00907947 */ /* 0x000fea000383ffff */
.L_x_65:
[----:B-1----:R1:W2:Y:S02]  /*bda0*/  SYNCS.PHASECHK.TRANS64.TRYWAIT P2, [R5+URZ+0x30840], R6 ;  /* 0x03084006050075a7 */ /* 0x0022a4000804017f */
[----:B--2---:R-:W-:Y:S05]  /*bdb0*/  @!P2 NANOSLEEP.SYNCS 0x989680 ;  /* 0x009896800000a95d */ /* 0x004fea0003900000 */
[----:B------:R-:W2:Y:S02]  /*bdc0*/  @!P2 SYNCS.PHASECHK.TRANS64 P2, [R5+URZ+0x30840], R6 ;  /* 0x030840060500a5a7 */ /* 0x000ea4000804007f */
[----:B--2---:R-:W-:Y:S05]  /*bdd0*/  @!P2 BRA `(.L_x_65) ;  /* 0xfffffffc00f0a947 */ /* 0x004fea000383ffff */
[----:B------:R-:W-:Y:S05]  /*bde0*/  BRA `(.L_x_100) ;  /* 0xfffffff000687947 */ /* 0x000fea000383ffff */
.L_x_67:
[----:B-1----:R1:W2:Y:S02]  /*bdf0*/  SYNCS.PHASECHK.TRANS64.TRYWAIT P2, [R5+URZ+0x60], R10 ;  /* 0x0000600a050075a7 */ /* 0x0022a4000804017f */
[----:B--2---:R-:W-:Y:S05]  /*be00*/  @!P2 NANOSLEEP.SYNCS 0x989680 ;  /* 0x009896800000a95d */ /* 0x004fea0003900000 */
[----:B------:R-:W2:Y:S02]  /*be10*/  @!P2 SYNCS.PHASECHK.TRANS64 P2, [R5+URZ+0x60], R10 ;  /* 0x0000600a0500a5a7 */ /* 0x000ea4000804007f */
[----:B--2---:R-:W-:Y:S05]  /*be20*/  @!P2 BRA `(.L_x_67) ;  /* 0xfffffffc00f0a947 */ /* 0x004fea000383ffff */
[----:B------:R-:W-:Y:S05]  /*be30*/  BRA `(.L_x_101) ;  /* 0xfffffff000c07947 */ /* 0x000fea000383ffff */
.L_x_72:
[----:B-1----:R1:W3:Y:S02]  /*be40*/  SYNCS.PHASECHK.TRANS64.TRYWAIT P0, [R5+URZ+0x30860], R0 ;  /* 0x03086000050075a7 */ /* 0x0022e4000800017f */
[----:B---3--:R-:W-:Y:S05]  /*be50*/  @!P0 NANOSLEEP.SYNCS 0x989680 ;  /* 0x009896800000895d */ /* 0x008fea0003900000 */
[----:B------:R-:W3:Y:S02]  /*be60*/  @!P0 SYNCS.PHASECHK.TRANS64 P0, [R5+URZ+0x30860], R0 ;  /* 0x03086000050085a7 */ /* 0x000ee4000800007f */
[----:B---3--:R-:W-:Y:S05]  /*be70*/  @!P0 BRA `(.L_x_72) ;  /* 0xfffffffc00f08947 */ /* 0x008fea000383ffff */
[----:B------:R-:W-:Y:S05]  /*be80*/  BRA `(.L_x_102) ;  /* 0xfffffff400407947 */ /* 0x000fea000383ffff */
.L_x_76:
[----:B---3--:R3:W4:Y:S02]  /*be90*/  SYNCS.PHASECHK.TRANS64.TRYWAIT P0, [R8+URZ+0x30820], R27 ;  /* 0x0308201b080075a7 */ /* 0x008724000800017f */
[----:B----4-:R-:W-:Y:S05]  /*bea0*/  @!P0 NANOSLEEP.SYNCS 0x989680 ;  /* 0x009896800000895d */ /* 0x010fea0003900000 */
[----:B------:R-:W4:Y:S02]  /*beb0*/  @!P0 SYNCS.PHASECHK.TRANS64 P0, [R8+URZ+0x30820], R27 ;  /* 0x0308201b080085a7 */ /* 0x000f24000800007f */
[----:B----4-:R-:W-:Y:S05]  /*bec0*/  @!P0 BRA `(.L_x_76) ;  /* 0xfffffffc00f08947 */ /* 0x010fea000383ffff */
[----:B------:R-:W-:Y:S05]  /*bed0*/  BRA `(.L_x_103) ;  /* 0xfffffff400d47947 */ /* 0x000fea000383ffff */
.L_x_77:
[----:B------:R-:W-:Y:S01]  /*bee0*/  BSSY B0, `(.L_x_104) ;  /* 0x0000008000007945 */ /* 0x000fe20003800000 */
[----:B-1----:R-:W-:Y:S01]  /*bef0*/  MOV R13, R16 ;  /* 0x00000010000d7202 */ /* 0x002fe20000000f00 */
[----:B------:R-:W-:Y:S01]  /*bf00*/  IMAD.MOV.U32 R12, RZ, RZ, RZ ;  /* 0x000000ffff0c7224 */ /* 0x000fe200078e00ff */
[----:B------:R-:W-:Y:S01]  /*bf10*/  MOV R11, 0x1f ;  /* 0x0000001f000b7802 */ /* 0x000fe20000000f00 */
[----:B------:R-:W-:-:S07]  /*bf20*/  IMAD.MOV.U32 R15, RZ, RZ, -0x1 ;  /* 0xffffffffff0f7424 */ /* 0x000fce00078e00ff */
[----:B--23--:R-:W-:Y:S05]  /*bf30*/  WARPSYNC.COLLECTIVE R15, `(.L_x_105) ;  /* 0x000000000f087348 */ /* 0x00cfea0003c00000 */
[----:B------:R1:W4:Y:S02]  /*bf40*/  SHFL.IDX P6, R14, R13, R12, R11 ;  /* 0x0000000c0d0e7389 */ /* 0x00032400000c000b */
[----:B-1234-:R-:W-:Y:S01]  /*bf50*/  ENDCOLLECTIVE ;  /* 0x000000000000791b */ /* 0x01efe20003800000 */
.L_x_105:
[----:B------:R-:W-:Y:S05]  /*bf60*/  BSYNC B0 ;  /* 0x0000000000007941 */ /* 0x000fea0003800000 */
.L_x_104:
[----:B------:R-:W-:Y:S05]  /*bf70*/  BRA `(.L_x_106) ;  /* 0xfffffff400bc7947 */ /* 0x000fea000383ffff */
.L_x_80:
[----:B------:R-:W-:Y:S01]  /*bf80*/  BSSY B1, `(.L_x_107) ;  /* 0x0000006000017945 */ /* 0x000fe20003800000 */
[----:B------:R-:W-:-:S07]  /*bf90*/  MOV R15, 0xffffffff ;  /* 0xffffffff000f7802 */ /* 0x000fce0000000f00 */
[----:B--234-:R-:W-:Y:S05]  /*bfa0*/  WARPSYNC.COLLECTIVE R15, `(.L_x_108) ;  /* 0x000000000f0c7348 */ /* 0x01cfea0003c00000 */
[----:B------:R-:W-:Y:S02]  /*bfb0*/  ELECT P6, UR62, PT ;  /* 0x00000000003e782f */ /* 0x000fe400038c0000 */
[----:B------:R-:W-:Y:S01]  /*bfc0*/  MOV R14, UR62 ;  /* 0x0000003e000e7c02 */ /* 0x000fe20008000f00 */
[----:B--234-:R-:W-:Y:S10]  /*bfd0*/  ENDCOLLECTIVE ;  /* 0x000000000000791b */ /* 0x01cff40003800000 */
.L_x_108:
[----:B------:R-:W-:Y:S05]  /*bfe0*/  BSYNC B1 ;  /* 0x0000000000017941 */ /* 0x000fea0003800000 */
.L_x_107:
[----:B------:R-:W-:Y:S05]  /*bff0*/  BRA `(.L_x_109) ;  /* 0xfffffff400b47947 */ /* 0x000fea000383ffff */
.L_x_82:
[----:B-1----:R1:W2:Y:S02]  /*c000*/  SYNCS.PHASECHK.TRANS64.TRYWAIT P0, [R5+URZ], R4 ;  /* 0x00000004050075a7 */ /* 0x0022a4000800017f */
[----:B--2---:R-:W-:Y:S05]  /*c010*/  @!P0 NANOSLEEP.SYNCS 0x989680 ;  /* 0x009896800000895d */ /* 0x004fea0003900000 */
[----:B------:R-:W2:Y:S02]  /*c020*/  @!P0 SYNCS.PHASECHK.TRANS64 P0, [R5+URZ], R4 ;  /* 0x00000004050085a7 */ /* 0x000ea4000800007f */
[----:B--2---:R-:W-:Y:S05]  /*c030*/  @!P0 BRA `(.L_x_82) ;  /* 0xfffffffc00f08947 */ /* 0x004fea000383ffff */
[----:B------:R-:W-:Y:S05]  /*c040*/  BRA `(.L_x_110) ;  /* 0xfffffff400e47947 */ /* 0x000fea000383ffff */
.L_x_83:
[----:B--2---:R2:W1:Y:S02]  /*c050*/  SYNCS.PHASECHK.TRANS64.TRYWAIT P0, [R3+URZ], R0 ;  /* 0x00000000030075a7 */ /* 0x004464000800017f */
[----:B-1----:R-:W-:Y:S05]  /*c060*/  @!P0 NANOSLEEP.SYNCS 0x989680 ;  /* 0x009896800000895d */ /* 0x002fea0003900000 */
[----:B------:R-:W1:Y:S02]  /*c070*/  @!P0 SYNCS.PHASECHK.TRANS64 P0, [R3+URZ], R0 ;  /* 0x00000000030085a7 */ /* 0x000e64000800007f */
[----:B-1----:R-:W-:Y:S05]  /*c080*/  @!P0 BRA `(.L_x_83) ;  /* 0xfffffffc00f08947 */ /* 0x002fea000383ffff */
[----:B------:R-:W-:Y:S05]  /*c090*/  BRA `(.L_x_111) ;  /* 0xfffffff400d87947 */ /* 0x000fea000383ffff */
.L_x_85:
[----:B-1----:R1:W2:Y:S02]  /*c0a0*/  SYNCS.PHASECHK.TRANS64.TRYWAIT P0, [R5+URZ], R4 ;  /* 0x00000004050075a7 */ /* 0x0022a4000800017f */
[----:B--2---:R-:W-:Y:S05]  /*c0b0*/  @!P0 NANOSLEEP.SYNCS 0x989680 ;  /* 0x009896800000895d */ /* 0x004fea0003900000 */
[----:B------:R-:W2:Y:S02]  /*c0c0*/  @!P0 SYNCS.PHASECHK.TRANS64 P0, [R5+URZ], R4 ;  /* 0x00000004050085a7 */ /* 0x000ea4000800007f */
[----:B--2---:R-:W-:Y:S05]  /*c0d0*/  @!P0 BRA `(.L_x_85) ;  /* 0xfffffffc00f08947 */ /* 0x004fea000383ffff */
[----:B------:R-:W-:Y:S05]  /*c0e0*/  BRA `(.L_x_112) ;  /* 0xfffffff400dc7947 */ /* 0x000fea000383ffff */
.L_x_113:
[----:B------:R-:W-:-:S00]  /*c0f0*/  BRA `(.L_x_113) ;  /* 0xfffffffc00fc7947 */ /* 0x000fc0000383ffff */
[----:B------:R-:W-:-:S00]  /*c100*/  NOP ;  /* 0x0000000000007918 */ /* 0x000fc00000000000 */
[----:B------:R-:W-:-:S00]  /*c110*/  NOP ;  /* 0x0000000000007918 */ /* 0x000fc00000000000 */
[----:B------:R-:W-:-:S00]  /*c120*/  NOP ;  /* 0x0000000000007918 */ /* 0x000fc00000000000 */
[----:B------:R-:W-:-:S00]  /*c130*/  NOP ;  /* 0x0000000000007918 */ /* 0x000fc00000000000 */
[----:B------:R-:W-:-:S00]  /*c140*/  NOP ;  /* 0x0000000000007918 */ /* 0x000fc00000000000 */
[----:B------:R-:W-:-:S00]  /*c150*/  NOP ;  /* 0x0000000000007918 */ /* 0x000fc00000000000 */
[----:B------:R-:W-:-:S00]  /*c160*/  NOP ;  /* 0x0000000000007918 */ /* 0x000fc00000000000 */
[----:B------:R-:W-:-:S00]  /*c170*/  NOP ;  /* 0x0000000000007918 */ /* 0x000fc00000000000 */
.L_x_2275:


//--------------------- .text._ZN7cutlass13device_kernelIN5flash11enable_sm90INS1_16FlashAttnFwdSm90INS1_25CollectiveMainloopFwdSm90ILi2EN4cute5tupleIJNS5_1CILi1EEES8_S8_EEENS6_IJNS7_ILi192EEESA_NS7_ILi64EEEEEELi64ENS_6half_tEfNS_4arch4Sm90ELb0ELb0ELb1ELb1ELb0ELb0ELb0ELb0ELb1ELb0ELb0ELb0EEENS1_21CollectiveEpilogueFwdINS6_IJSA_SB_SA_EEES9_SD_SF_Li384ELb1ELb0ELb0ELb0EEENS1_36VarlenDynamicPersistentTileSchedulerILi192ELi192ELi384ELi32ELb0ELb0ELb1ELb0ELb1ELb1EEEEEEEEEvNT_6ParamsE --------------------------
	.section	.text._ZN7cutlass13device_kernelIN5flash11enable_sm90INS1_16FlashAttnFwdSm90INS1_25CollectiveMainloopFwdSm90ILi2EN4cute5tupleIJNS5_1CILi1EEES8_S8_EEENS6_IJNS7_ILi192EEESA_NS7_ILi64EEEEEELi64ENS_6half_tEfNS_4arch4Sm90ELb0ELb0ELb1ELb1ELb0ELb0ELb0ELb0ELb1ELb0ELb0ELb0EEENS1_21CollectiveEpilogueFwdINS6_IJSA_SB_SA_EEES9_SD_SF_Li384ELb1ELb0ELb0ELb0EEENS1_36VarlenDynamicPersistentTileSchedulerILi192ELi192ELi384ELi32ELb0ELb0ELb1ELb0ELb1ELb1EEEEEEEEEvNT_6ParamsE,"ax",@progbits
	.align	128
.text._ZN7cutlass13device_kernelIN5flash11enable_sm90INS1_16FlashAttnFwdSm90INS1_25CollectiveMainloopFwdSm90ILi2EN4cute5tupleIJNS5_1CILi1EEES8_S8_EEENS6_IJNS7_ILi192EEESA_NS7_ILi64EEEEEELi64ENS_6half_tEfNS_4arch4Sm90ELb0ELb0ELb1ELb1ELb0ELb0ELb0ELb0ELb1ELb0ELb0ELb0EEENS1_21CollectiveEpilogueFwdINS6_IJSA_SB_SA_EEES9_SD_SF_Li384ELb1ELb0ELb0ELb0EEENS1_36VarlenDynamicPersistentTileSchedulerILi192ELi192ELi384ELi32ELb0ELb0ELb1ELb0ELb1ELb1EEEEEEEEEvNT_6ParamsE:
        .type           _ZN7cutlass13device_kernelIN5flash11enable_sm90INS1_16FlashAttnFwdSm90INS1_25CollectiveMainloopFwdSm90ILi2EN4cute5tupleIJNS5_1CILi1EEES8_S8_EEENS6_IJNS7_ILi192EEESA_NS7_ILi64EEEEEELi64ENS_6half_tEfNS_4arch4Sm90ELb0ELb0ELb1ELb1ELb0ELb0ELb0ELb0ELb1ELb0ELb0ELb0EEENS1_21CollectiveEpilogueFwdINS6_IJSA_SB_SA_EEES9_SD_SF_Li384ELb1ELb0ELb0ELb0EEENS1_36VarlenDynamicPersistentTileSchedulerILi192ELi192ELi384ELi32ELb0ELb0ELb1ELb0ELb1ELb1EEEEEEEEEvNT_6ParamsE,@function
        .size           _ZN7cutlass13device_kernelIN5flash11enable_sm90INS1_16FlashAttnFwdSm90INS1_25CollectiveMainloopFwdSm90ILi2EN4cute5tupleIJNS5_1CILi1EEES8_S8_EEENS6_IJNS7_ILi192EEESA_NS7_ILi64EEEEEELi64ENS_6half_tEfNS_4arch4Sm90ELb0ELb0ELb1ELb1ELb0ELb0ELb0ELb0ELb1ELb0ELb0ELb0EEENS1_21CollectiveEpilogueFwdINS6_IJSA_SB_SA_EEES9_SD_SF_Li384ELb1ELb0ELb0ELb0EEENS1_36VarlenDynamicPersistentTileSchedulerILi192ELi192ELi384ELi32ELb0ELb0ELb1ELb0ELb1ELb1EEEEEEEEEvNT_6ParamsE,(.L_x_2276 - _ZN7cutlass13device_kernelIN5flash11enable_sm90INS1_16FlashAttnFwdSm90INS1_25CollectiveMainloopFwdSm90ILi2EN4cute5tupleIJNS5_1CILi1EEES8_S8_EEENS6_IJNS7_ILi192EEESA_NS7_ILi64EEEEEELi64ENS_6half_tEfNS_4arch4Sm90ELb0ELb0ELb1ELb1ELb0ELb0ELb0ELb0ELb1ELb0ELb0ELb0EEENS1_21CollectiveEpilogueFwdINS6_IJSA_SB_SA_EEES9_SD_SF_Li384ELb1ELb0ELb0ELb0EEENS1_36VarlenDynamicPersistentTileSchedulerILi192ELi192ELi384ELi32ELb0ELb0ELb1ELb0ELb1ELb1EEEEEEEEEvNT_6ParamsE)
        .other          _ZN7cutlass13device_kernelIN5flash11enable_sm90INS1_16FlashAttnFwdSm90INS1_25CollectiveMainloopFwdSm90ILi2EN4cute5tupleIJNS5_1CILi1EEES8_S8_EEENS6_IJNS7_ILi192EEESA_NS7_ILi64EEEEEELi64ENS_6half_tEfNS_4arch4Sm90ELb0ELb0ELb1ELb1ELb0ELb0ELb0ELb0ELb1ELb0ELb0ELb0EEENS1_21CollectiveEpilogueFwdINS6_IJSA_SB_SA_EEES9_SD_SF_Li384ELb1ELb0ELb0ELb0EEENS1_36VarlenDynamicPersistentTileSchedulerILi192ELi192ELi384ELi32ELb0ELb0ELb1ELb0ELb1ELb1EEEEEEEEEvNT_6ParamsE,@"STO_CUDA_ENTRY STV_DEFAULT"
_ZN7cutlass13device_kernelIN5flash11enable_sm90INS1_16FlashAttnFwdSm90INS1_25CollectiveMainloopFwdSm90ILi2EN4cute5tupleIJNS5_1CILi1EEES8_S8_EEENS6_IJNS7_ILi192EEESA_NS7_ILi64EEEEEELi64ENS_6half_tEfNS_4arch4Sm90ELb0ELb0ELb1ELb1ELb0ELb0ELb0ELb0ELb1ELb0ELb0ELb0EEENS1_21CollectiveEpilogueFwdINS6_IJSA_SB_SA_EEES9_SD_SF_Li384ELb1ELb0ELb0ELb0EEENS1_36VarlenDynamicPersistentTileSchedulerILi192ELi192ELi384ELi32ELb0ELb0ELb1ELb0ELb1ELb1EEEEEEEEEvNT_6ParamsE:
[----:B------:R-:W0:Y:S02]  /*0000*/  LDC R1, c[0x0][0x28] ;  /* 0x00000a00ff017b82 */ /* 0x000e240000000800 */
[----:B0-----:R-:W-:Y:S01]  /*0010*/  VIADD R1, R1, 0xffffffe0 ;  /* 0xffffffe001017836 */ /* 0x001fe20000000000 */
[----:B------:R-:W0:Y:S01]  /*0020*/  S2R R3, SR_TID.X ;  /* 0x0000000000037919 */ /* 0x000e220000002100 */
[----:B------:R-:W-:Y:S01]  /*0030*/  ELECT P0, URZ, PT ;  /* 0x00000000003f782f */ /* 0x000fe20003800000 */
[----:B------:R-:W-:Y:S01]  /*0040*/  BSSY B0, `(.L_x_114) ;  /* 0x0000011000007945 */ /* 0x000fe20003800000 */
[--C-:B0-----:R-:W-:Y:S02]  /*0050*/  SHF.R.U32.HI R0, RZ, 0x5, R3.reuse ;  /* 0x00000005ff007819 */ /* 0x101fe40000011603 */
[----:B------:R-:W-:-:S03]  /*0060*/  SHF.R.U32.HI R3, RZ, 0x7, R3 ;  /* 0x00000007ff037819 */ /* 0x000fc60000011603 */
[----:B------:R-:W0:Y:S02]  /*0070*/  SHFL.IDX PT, R2, R0, RZ, 0x1f ;  /* 0x00001fff00027589 */ /* 0x000e2400000e0000 */
[----:B0-----:R-:W-:-:S13]  /*0080*/  ISETP.EQ.AND P0, PT, R2, RZ, P0 ;  /* 0x000000ff0200720c */ /* 0x001fda0000702270 */
[----:B------:R-:W-:Y:S05]  /*0090*/  @!P0 BRA `(.L_x_115) ;  /* 0x00000000002c8947 */ /* 0x000fea0003800000 */
[----:B------:R-:W-:Y:S02]  /*00a0*/  ULDC.64 UR4, c[0x0][0x198] ;  /* 0x0000660000047ab9 */ /* 0x000fe40000000a00 */
[----:B------:R-:W-:Y:S02]  /*00b0*/  UIADD3 UR6, UP0, UR4, 0x270, URZ ;  /* 0x0000027004067890 */ /* 0x000fe4000ff1e03f */
[----:B------:R-:W-:Y:S02]  /*00c0*/  UIADD3 UR8, UP1, UR4, 0x370, URZ ;  /* 0x0000037004087890 */ /* 0x000fe4000ff3e03f */
[----:B------:R-:W-:Y:S02]  /*00d0*/  UIADD3 UR4, UP2, UR4, 0x470, URZ ;  /* 0x0000047004047890 */ /* 0x000fe4000ff5e03f */
[----:B------:R-:W-:Y:S02]  /*00e0*/  UIADD3.X UR7, URZ, UR5, URZ, UP0, !UPT ;  /* 0x000000053f077290 */ /* 0x000fe400087fe43f */
[----:B------:R-:W-:-:S02]  /*00f0*/  UIADD3.X UR9, URZ, UR5, URZ, UP1, !UPT ;  /* 0x000000053f097290 */ /* 0x000fc40008ffe43f */
[----:B------:R-:W-:-:S05]  /*0100*/  UIADD3.X UR5, URZ, UR5, URZ, UP2, !UPT ;  /* 0x000000053f057290 */ /* 0x000fca00097fe43f */
[----:B------:R0:W-:Y:S02]  /*0110*/  UTMACCTL.PF [UR6] ;  /* 0x00000000060079b9 */ /* 0x0001e40008040000 */
[----:B------:R0:W-:Y:S02]  /*0120*/  UTMACCTL.PF [UR8] ;  /* 0x00000000080079b9 */ /* 0x0001e40008040000 */
[----:B------:R0:W-:Y:S02]  /*0130*/  UTMACCTL.PF [UR4] ;  /* 0x00000000040079b9 */ /* 0x0001e40008040000 */
[----:B0-----:R-:W-:Y:S01]  /*0140*/  NOP ;  /* 0x0000000000007918 */ /* 0x001fe20000000000 */
.L_x_115:
[----:B------:R-:W-:Y:S05]  /*0150*/  BSYNC B0 ;  /* 0x0000000000007941 */ /* 0x000fea0003800000 */
.L_x_114:
[----:B------:R-:W-:Y:S01]  /*0160*/  VOTEU.ANY UP0, P0 ;  /* 0x00000000003f7886 */ /* 0x000fe20000000100 */
[----:B------:R-:W0:Y:S01]  /*0170*/  SHFL.IDX PT, R3, R3, RZ, 0x1f ;  /* 0x00001fff03037589 */ /* 0x000e2200000e0000 */
[----:B------:R-:W-:Y:S01]  /*0180*/  UMOV UR4, 0x1 ;  /* 0x0000000100047882 */ /* 0x000fe20000000000 */
[----:B------:R-:W-:Y:S01]  /*0190*/  UMOV UR7, 0x180 ;  /* 0x0000018000077882 */ /* 0x000fe20000000000 */
[----:B------:R-:W-:Y:S01]  /*01a0*/  VOTEU.ANY UP1, P0 ;  /* 0x00000000003f7886 */ /* 0x000fe20000020100 */
[----:B------:R-:W1:Y:S01]  /*01b0*/  @UP0 S2UR UR8, SR_CgaCtaId ;  /* 0x00000000000809c3 */ /* 0x000e620000008800 */
[----:B------:R-:W2:Y:S01]  /*01c0*/  SHFL.IDX PT, R2, R0, RZ, 0x1f ;  /* 0x00001fff00027589 */ /* 0x000ea200000e0000 */
[----:B------:R-:W-:Y:S01]  /*01d0*/  @UP0 UMOV UR6, 0x400 ;  /* 0x0000040000060882 */ /* 0x000fe20000000000 */
[----:B------:R-:W-:-:S04]  /*01e0*/  @UP0 UIADD3 UR4, -UR4, 0x100000, URZ ;  /* 0x0010000004040890 */ /* 0x000fc8000fffe13f */
[----:B------:R-:W-:Y:S02]  /*01f0*/  @UP0 USHF.L.U32 UR5, UR4, 0xb, URZ ;  /* 0x0000000b04050899 */ /* 0x000fe4000800063f */
[----:B------:R-:W-:Y:S01]  /*0200*/  @UP0 USHF.L.U32 UR4, UR4, 0x1, URZ ;  /* 0x0000000104040899 */ /* 0x000fe2000800063f */
[----:B------:R-:W-:Y:S01]  /*0210*/  VOTEU.ANY UP2, P0 ;  /* 0x00000000003f7886 */ /* 0x000fe20000040100 */
[----:B0-----:R-:W-:Y:S01]  /*0220*/  R2UR UR9, R3 ;  /* 0x00000000030972ca */ /* 0x001fe200000e0000 */
[----:B-1----:R-:W-:Y:S01]  /*0230*/  @UP0 ULEA UR8, UR8, UR6, 0x18 ;  /* 0x0000000608080291 */ /* 0x002fe2000f8ec03f */
[----:B--2---:R-:W-:Y:S01]  /*0240*/  ISETP.NE.AND P1, PT, R2, RZ, PT ;  /* 0x000000ff0200720c */ /* 0x004fe20003f25270 */
[----:B------:R-:W-:-:S04]  /*0250*/  @UP0 UIADD3 UR6, -UR7, 0x100000, URZ ;  /* 0x0010000007060890 */ /* 0x000fc8000fffe13f */
[----:B------:R-:W-:Y:S02]  /*0260*/  @UP0 USHF.L.U32 UR7, UR6, 0xb, URZ ;  /* 0x0000000b06070899 */ /* 0x000fe4000800063f */
[----:B------:R-:W-:-:S04]  /*0270*/  @UP0 USHF.L.U32 UR6, UR6, 0x1, URZ ;  /* 0x0000000106060899 */ /* 0x000fc8000800063f */
[----:B------:R-:W-:Y:S01]  /*0280*/  UISETP.NE.AND UP0, UPT, UR9, URZ, UPT ;  /* 0x0000003f0900728c */ /* 0x000fe2000bf05270 */
[----:B------:R-:W0:Y:S02]  /*0290*/  FENCE.VIEW.ASYNC.S ;  /* 0x00000000000073c6 */ /* 0x000e240000000000 */
[----:B0-----:R0:W1:Y:S05]  /*02a0*/  @UP1 SYNCS.EXCH.64 URZ, [UR8+0x30800], UR4 ;  /* 0x03080004083f15b2 */ /* 0x00106a0008000100 */
[----:B------:R0:W2:Y:S01]  /*02b0*/  @UP2 SYNCS.EXCH.64 URZ, [UR8+0x30820], UR6 ;  /* 0x03082006083f25b2 */ /* 0x0000a20008000100 */
[----:B------:R-:W-:Y:S05]  /*02c0*/  @P1 BRA `(.L_x_116) ;  /* 0x0000000000481947 */ /* 0x000fea0003800000 */
[----:B0-----:R-:W0:Y:S01]  /*02d0*/  S2UR UR5, SR_CgaCtaId ;  /* 0x00000000000579c3 */ /* 0x001e220000008800 */
[----:B------:R-:W-:Y:S01]  /*02e0*/  UMOV UR4, 0x400 ;  /* 0x0000040000047882 */ /* 0x000fe20000000000 */
[----:B------:R-:W-:Y:S01]  /*02f0*/  UMOV UR6, 0x1 ;  /* 0x0000000100067882 */ /* 0x000fe20000000000 */
[----:B------:R-:W-:Y:S01]  /*0300*/  UMOV UR9, 0x3 ;  /* 0x0000000300097882 */ /* 0x000fe20000000000 */
[----:B------:R-:W-:-:S04]  /*0310*/  UIADD3 UR6, -UR6, 0x100000, URZ ;  /* 0x0010000006067890 */ /* 0x000fc8000fffe13f */
[----:B------:R-:W-:Y:S02]  /*0320*/  USHF.L.U32 UR7, UR6, 0xb, URZ ;  /* 0x0000000b06077899 */ /* 0x000fe4000800063f */
[----:B------:R-:W-:Y:S01]  /*0330*/  USHF.L.U32 UR6, UR6, 0x1, URZ ;  /* 0x0000000106067899 */ /* 0x000fe2000800063f */
[----:B------:R-:W-:Y:S01]  /*0340*/  ELECT P0, URZ, PT ;  /* 0x00000000003f782f */ /* 0x000fe20003800000 */
[----:B0-----:R-:W-:Y:S02]  /*0350*/  ULEA UR8, UR5, UR4, 0x18 ;  /* 0x0000000405087291 */ /* 0x001fe4000f8ec03f */
[----:B------:R-:W-:-:S04]  /*0360*/  UIADD3 UR4, -UR9, 0x100000, URZ ;  /* 0x0010000009047890 */ /* 0x000fc8000fffe13f */
[----:B------:R-:W-:Y:S02]  /*0370*/  USHF.L.U32 UR5, UR4, 0xb, URZ ;  /* 0x0000000b04057899 */ /* 0x000fe4000800063f */
[----:B------:R-:W-:Y:S01]  /*0380*/  USHF.L.U32 UR4, UR4, 0x1, URZ ;  /* 0x0000000104047899 */ /* 0x000fe2000800063f */
[----:B------:R-:W0:Y:S03]  /*0390*/  FENCE.VIEW.ASYNC.S ;  /* 0x00000000000073c6 */ /* 0x000e260000000000 */
[----:B0-----:R3:W4:Y:S08]  /*03a0*/  SYNCS.EXCH.64 URZ, [UR8+0x30830], UR6 ;  /* 0x03083006083f75b2 */ /* 0x0017300008000100 */
[----:B------:R3:W0:Y:S01]  /*03b0*/  SYNCS.EXCH.64 URZ, [UR8+0x30840], UR4 ;  /* 0x03084004083f75b2 */ /* 0x0006220008000100 */
[----:B------:R3:W0:Y:S01]  /*03c0*/  SYNCS.EXCH.64 URZ, [UR8+0x30838], UR6 ;  /* 0x03083806083f75b2 */ /* 0x0006220008000100 */
[----:B------:R3:W0:Y:S02]  /*03d0*/  SYNCS.EXCH.64 URZ, [UR8+0x30848], UR4 ;  /* 0x03084804083f75b2 */ /* 0x0006240008000100 */
[----:B---3--:R-:W-:Y:S01]  /*03e0*/  NOP ;  /* 0x0000000000007918 */ /* 0x008fe20000000000 */
.L_x_116:
[----:B------:R-:W3:Y:S01]  /*03f0*/  SHFL.IDX PT, R2, R0, RZ, 0x1f ;  /* 0x00001fff00027589 */ /* 0x000ee200000e0000 */
[----:B------:R-:W-:Y:S01]  /*0400*/  NOP ;  /* 0x0000000000007918 */ /* 0x000fe20000000000 */
[----:B---3--:R-:W-:-:S13]  /*0410*/  ISETP.NE.AND P0, PT, R2, RZ, PT ;  /* 0x000000ff0200720c */ /* 0x008fda0003f05270 */
[----:B------:R-:W-:Y:S05]  /*0420*/  @P0 BRA `(.L_x_117) ;  /* 0x0000000000480947 */ /* 0x000fea0003800000 */
[----:B0-----:R-:W0:Y:S01]  /*0430*/  S2UR UR5, SR_CgaCtaId ;  /* 0x00000000000579c3 */ /* 0x001e220000008800 */
[----:B------:R-:W-:Y:S01]  /*0440*/  UMOV UR4, 0x400 ;  /* 0x0000040000047882 */ /* 0x000fe20000000000 */
[----:B------:R-:W-:Y:S01]  /*0450*/  UMOV UR6, 0x1 ;  /* 0x0000000100067882 */ /* 0x000fe20000000000 */
[----:B------:R-:W-:Y:S01]  /*0460*/  UMOV UR7, 0x3 ;  /* 0x0000000300077882 */ /* 0x000fe20000000000 */
[----:B------:R-:W-:Y:S01]  /*0470*/  ELECT P0, URZ, PT ;  /* 0x00000000003f782f */ /* 0x000fe20003800000 */
[----:B0-----:R-:W-:Y:S02]  /*0480*/  ULEA UR8, UR5, UR4, 0x18 ;  /* 0x0000000405087291 */ /* 0x001fe4000f8ec03f */
[----:B------:R-:W-:-:S04]  /*0490*/  UIADD3 UR4, -UR6, 0x100000, URZ ;  /* 0x0010000006047890 */ /* 0x000fc8000fffe13f */
[----:B------:R-:W-:Y:S02]  /*04a0*/  USHF.L.U32 UR5, UR4, 0xb, URZ ;  /* 0x0000000b04057899 */ /* 0x000fe4000800063f */
[----:B------:R-:W-:Y:S02]  /*04b0*/  USHF.L.U32 UR4, UR4, 0x1, URZ ;  /* 0x0000000104047899 */ /* 0x000fe4000800063f */
[----:B------:R-:W-:-:S04]  /*04c0*/  UIADD3 UR6, -UR7, 0x100000, URZ ;  /* 0x0010000007067890 */ /* 0x000fc8000fffe13f */
[----:B------:R-:W-:Y:S02]  /*04d0*/  USHF.L.U32 UR7, UR6, 0xb, URZ ;  /* 0x0000000b06077899 */ /* 0x000fe4000800063f */
[----:B------:R-:W-:Y:S01]  /*04e0*/  USHF.L.U32 UR6, UR6, 0x1, URZ ;  /* 0x0000000106067899 */ /* 0x000fe2000800063f */
[----:B------:R-:W0:Y:S03]  /*04f0*/  FENCE.VIEW.ASYNC.S ;  /* 0x00000000000073c6 */ /* 0x000e260000000000 */
[----:B0-----:R3:W0:Y:S08]  /*0500*/  SYNCS.EXCH.64 URZ, [UR8+0x30850], UR4 ;  /* 0x03085004083f75b2 */ /* 0x0016300008000100 */
[----:B------:R3:W0:Y:S01]  /*0510*/  SYNCS.EXCH.64 URZ, [UR8+0x30860], UR6 ;  /* 0x03086006083f75b2 */ /* 0x0006220008000100 */
[----:B------:R3:W0:Y:S01]  /*0520*/  SYNCS.EXCH.64 URZ, [UR8+0x30858], UR4 ;  /* 0x03085804083f75b2 */ /* 0x0006220008000100 */
[----:B------:R3:W0:Y:S02]  /*0530*/  SYNCS.EXCH.64 URZ, [UR8+0x30868], UR6 ;  /* 0x03086806083f75b2 */ /* 0x0006240008000100 */
[----:B---3--:R-:W-:Y:S01]  /*0540*/  NOP ;  /* 0x0000000000007918 */ /* 0x008fe20000000000 */
.L_x_117:
[----:B------:R-:W3:Y:S01]  /*0550*/  SHFL.IDX PT, R2, R0, RZ, 0x1f ;  /* 0x00001fff00027589 */ /* 0x000ee200000e0000 */
[----:B------:R-:W-:Y:S01]  /*0560*/  NOP ;  /* 0x0000000000007918 */ /* 0x000fe20000000000 */
[----:B---3--:R-:W-:-:S13]  /*0570*/  ISETP.NE.AND P0, PT, R2, RZ, PT ;  /* 0x000000ff0200720c */ /* 0x008fda0003f05270 */
[----:B------:R-:W-:Y:S05]  /*0580*/  @P0 BRA `(.L_x_118) ;  /* 0x0000000000380947 */ /* 0x000fea0003800000 */
[----:B0-----:R-:W0:Y:S01]  /*0590*/  S2UR UR5, SR_CgaCtaId ;  /* 0x00000000000579c3 */ /* 0x001e220000008800 */
[----:B------:R-:W-:Y:S01]  /*05a0*/  UMOV UR4, 0x400 ;  /* 0x0000040000047882 */ /* 0x000fe20000000000 */
[----:B------:R-:W-:Y:S01]  /*05b0*/  UMOV UR7, 0x1 ;  /* 0x0000000100077882 */ /* 0x000fe20000000000 */
[----:B------:R-:W-:Y:S01]  /*05c0*/  ELECT P0, URZ, PT ;  /* 0x00000000003f782f */ /* 0x000fe20003800000 */
[----:B0-----:R-:W-:Y:S02]  /*05d0*/  ULEA UR6, UR5, UR4, 0x18 ;  /* 0x0000000405067291 */ /* 0x001fe4000f8ec03f */
[----:B------:R-:W-:-:S04]  /*05e0*/  UIADD3 UR4, -UR7, 0x100000, URZ ;  /* 0x0010000007047890 */ /* 0x000fc8000fffe13f */
[----:B------:R-:W-:Y:S02]  /*05f0*/  USHF.L.U32 UR5, UR4, 0xb, URZ ;  /* 0x0000000b04057899 */ /* 0x000fe4000800063f */
[----:B------:R-:W-:Y:S01]  /*0600*/  USHF.L.U32 UR4, UR4, 0x1, URZ ;  /* 0x0000000104047899 */ /* 0x000fe2000800063f */
[----:B------:R-:W0:Y:S11]  /*0610*/  FENCE.VIEW.ASYNC.S ;  /* 0x00000000000073c6 */ /* 0x000e360000000000 */
[----:B0-----:R3:W0:Y:S01]  /*0620*/  SYNCS.EXCH.64 URZ, [UR6+0x30870], UR4 ;  /* 0x03087004063f75b2 */ /* 0x0016220008000100 */
[----:B------:R3:W0:Y:S01]  /*0630*/  SYNCS.EXCH.64 URZ, [UR6+0x30880], UR4 ;  /* 0x03088004063f75b2 */ /* 0x0006220008000100 */
[----:B------:R3:W0:Y:S01]  /*0640*/  SYNCS.EXCH.64 URZ, [UR6+0x30878], UR4 ;  /* 0x03087804063f75b2 */ /* 0x0006220008000100 */
[----:B------:R3:W0:Y:S02]  /*0650*/  SYNCS.EXCH.64 URZ, [UR6+0x30888], UR4 ;  /* 0x03088804063f75b2 */ /* 0x0006240008000100 */
[----:B---3--:R-:W-:Y:S01]  /*0660*/  NOP ;  /* 0x0000000000007918 */ /* 0x008fe20000000000 */
.L_x_118:
        /* <DEDUP_REMOVED lines=22> */
.L_x_119:
        /* <DEDUP_REMOVED lines=22> */
.L_x_120:
[----:B------:R-:W-:Y:S01]  /*0930*/  PLOP3.LUT P0, PT, PT, PT, UP0, 0x80, 0x0 ;  /* 0x000000000000781c */ /* 0x000fe20003f0f008 */
[----:B------:R-:W-:Y:S01]  /*0940*/  UMOV UR36, 0x1 ;  /* 0x0000000100247882 */ /* 0x000fe20000000000 */
[----:B------:R-:W-:Y:S01]  /*0950*/  NOP ;  /* 0x0000000000007918 */ /* 0x000fe20000000000 */
[----:B------:R-:W-:Y:S01]  /*0960*/  USEL UR36, UR36, 0x2, !UP0 ;  /* 0x0000000224247887 */ /* 0x000fe2000c000000 */
[----:B------:R-:W-:Y:S01]  /*0970*/  ULDC.64 UR46, c[0x0][0x208] ;  /* 0x00008200002e7ab9 */ /* 0x000fe20000000a00 */
[----:B012-4-:R-:W-:Y:S08]  /*0980*/  BAR.SYNC.DEFER_BLOCKING 0x0 ;  /* 0x0000000000007b1d */ /* 0x017ff00000010000 */
[----:B------:R-:W-:Y:S05]  /*0990*/  @!P0 BRA `(.L_x_121) ;  /* 0x000000a0003c8947 */ /* 0x000fea0003800000 */
.L_x_122:
[----:B------:R-:W-:-:S08]  /*09a0*/  NOP ;  /* 0x0000000000007918 */ /* 0x000fd00000000000 */
[----:B------:R-:W0:Y:S02]  /*09b0*/  USETMAXREG.TRY_ALLOC.CTAPOOL UP0, 0xa0 ;  /* 0x000000a0000079c8 */ /* 0x000e240008000600 */
[----:B0-----:R-:W-:-:S13]  /*09c0*/  PLOP3.LUT P0, PT, PT, PT, UP0, 0x80, 0x0 ;  /* 0x000000000000781c */ /* 0x001fda0003f0f008 */
[----:B------:R-:W-:Y:S05]  /*09d0*/  @!P0 BRA `(.L_x_122) ;  /* 0xfffffffc00f08947 */ /* 0x000fea000383ffff */
[----:B------:R-:W0:Y:S01]  /*09e0*/  S2R R2, SR_TID.X ;  /* 0x0000000000027919 */ /* 0x000e220000002100 */
[----:B------:R-:W1:Y:S01]  /*09f0*/  S2UR UR4, SR_CgaCtaId ;  /* 0x00000000000479c3 */ /* 0x000e620000008800 */
[----:B------:R-:W-:-:S07]  /*0a00*/  UMOV UR40, 0x400 ;  /* 0x0000040000287882 */ /* 0x000fce0000000000 */
[----:B------:R-:W-:Y:S06]  /*0a10*/  BAR.ARV 0x8, 0x1a0 ;  /* 0x0206800000007b1d */ /* 0x000fec0000002000 */
[----:B-1----:R-:W-:-:S03]  /*0a20*/  ULEA UR40, UR4, UR40, 0x18 ;  /* 0x0000002804287291 */ /* 0x002fc6000f8ec03f */
[----:B------:R-:W-:Y:S01]  /*0a30*/  ULDC UR4, c[0x0][0xc14] ;  /* 0x0003050000047ab9 */ /* 0x000fe20000000800 */
[----:B0-----:R-:W-:-:S04]  /*0a40*/  LOP3.LUT R0, R2, 0xffffff80, RZ, 0xc0, !PT ;  /* 0xffffff8002007812 */ /* 0x001fc800078ec0ff */
[----:B------:R-:W-:-:S13]  /*0a50*/  ISETP.NE.AND P0, PT, R0, 0x80, PT ;  /* 0x000000800000780c */ /* 0x000fda0003f05270 */
[----:B------:R-:W-:Y:S08]  /*0a60*/  @!P0 BAR.ARV 0x9, 0x100 ;  /* 0x0244000000008b1d */ /* 0x000ff00000002000 */
[----:B------:R-:W-:Y:S06]  /*0a70*/  BAR.SYNC.DEFER_BLOCKING 0x5, 0x1a0 ;  /* 0x0146800000007b1d */ /* 0x000fec0000010000 */
[----:B------:R-:W0:Y:S02]  /*0a80*/  LDS.128 R24, [UR40+0x308d0] ;  /* 0x0308d028ff187984 */ /* 0x000e240008000c00 */
[----:B------:R-:W-:Y:S06]  /*0a90*/  BAR.ARV 0x4, 0x1a0 ;  /* 0x0106800000007b1d */ /* 0x000fec0000002000 */
[----:B0-----:R-:W-:-:S13]  /*0aa0*/  ISETP.GE.AND P0, PT, R27, UR4, PT ;  /* 0x000000041b007c0c */ /* 0x001fda000bf06270 */
[----:B------:R-:W-:Y:S05]  /*0ab0*/  @P0 EXIT ;  /* 0x000000000000094d */ /* 0x000fea0003800000 */
[----:B------:R-:W-:Y:S01]  /*0ac0*/  VIADD R12, R2, 0xffffff80 ;  /* 0xffffff80020c7836 */ /* 0x000fe20000000000 */
[----:B------:R-:W-:Y:S01]  /*0ad0*/  R2UR UR5, R26 ;  /* 0x000000001a0572ca */ /* 0x000fe200000e0000 */
[----:B------:R-:W-:Y:S01]  /*0ae0*/  IMAD.MOV.U32 R16, RZ, RZ, 0x40 ;  /* 0x00000040ff107424 */ /* 0x000fe200078e00ff */
[----:B------:R-:W-:Y:S02]  /*0af0*/  ULOP3.LUT UR45, UR36, 0x1, URZ, 0xfc, !UPT ;  /* 0x00000001242d7892 */ /* 0x000fe4000f8efc3f */
[----:B------:R-:W-:Y:S01]  /*0b00*/  SHF.R.S32.HI R0, RZ, 0x1f, R12 ;  /* 0x0000001fff007819 */ /* 0x000fe2000001140c */
[----:B------:R-:W-:Y:S01]  /*0b10*/  UMOV UR37, URZ ;  /* 0x0000003f00257c82 */ /* 0x000fe20008000000 */
[----:B------:R-:W-:Y:S01]  /*0b20*/  UMOV UR38, URZ ;  /* 0x0000003f00267c82 */ /* 0x000fe20008000000 */
[----:B------:R-:W-:Y:S01]  /*0b30*/  UMOV UR39, URZ ;  /* 0x0000003f00277c82 */ /* 0x000fe20008000000 */
[----:B------:R-:W-:-:S04]  /*0b40*/  LEA.HI R2, R0, R12, RZ, 0x7 ;  /* 0x0000000c00027211 */ /* 0x000fc800078f38ff */
[----:B------:R-:W-:Y:S02]  /*0b50*/  LOP3.LUT R3, R2, 0xffffff80, RZ, 0xc0, !PT ;  /* 0xffffff8002037812 */ /* 0x000fe400078ec0ff */
[----:B------:R-:W-:-:S03]  /*0b60*/  SHF.R.S32.HI R13, RZ, 0x7, R2 ;  /* 0x00000007ff0d7819 */ /* 0x000fc60000011402 */
[----:B------:R-:W-:Y:S01]  /*0b70*/  IMAD.IADD R14, R12, 0x1, -R3 ;  /* 0x000000010c0e7824 */ /* 0x000fe200078e0a03 */
[----:B------:R-:W-:-:S04]  /*0b80*/  LEA.HI R3, R0, R12, RZ, 0x4 ;  /* 0x0000000c00037211 */ /* 0x000fc800078f20ff */
[----:B------:R-:W-:Y:S02]  /*0b90*/  SHF.R.S32.HI R8, RZ, 0x1f, R14 ;  /* 0x0000001fff087819 */ /* 0x000fe4000001140e */
[----:B------:R-:W-:Y:S02]  /*0ba0*/  LOP3.LUT R4, R3, 0xfffffff0, RZ, 0xc0, !PT ;  /* 0xfffffff003047812 */ /* 0x000fe400078ec0ff */
[----:B------:R-:W-:-:S03]  /*0bb0*/  LEA.HI R9, R8, R14, RZ, 0x2 ;  /* 0x0000000e08097211 */ /* 0x000fc600078f10ff */
[----:B------:R-:W-:Y:S01]  /*0bc0*/  IMAD.IADD R4, R12, 0x1, -R4 ;  /* 0x000000010c047824 */ /* 0x000fe200078e0a04 */
[--C-:B------:R-:W-:Y:S02]  /*0bd0*/  SHF.R.S32.HI R7, RZ, 0x2, R9.reuse ;  /* 0x00000002ff077819 */ /* 0x100fe40000011409 */
[----:B------:R-:W-:Y:S02]  /*0be0*/  SHF.R.S32.HI R6, RZ, 0x1f, R9 ;  /* 0x0000001fff067819 */ /* 0x000fe40000011409 */
[----:B------:R-:W-:Y:S02]  /*0bf0*/  SHF.R.S32.HI R5, RZ, 0x1f, R4 ;  /* 0x0000001fff057819 */ /* 0x000fe40000011404 */
[----:B------:R-:W-:Y:S02]  /*0c00*/  LEA.HI R6, R6, R7, RZ, 0x3 ;  /* 0x0000000706067211 */ /* 0x000fe400078f18ff */
[----:B------:R-:W-:Y:S02]  /*0c10*/  LEA.HI R5, R5, R4, RZ, 0x3 ;  /* 0x0000000405057211 */ /* 0x000fe400078f18ff */
[----:B------:R-:W-:-:S02]  /*0c20*/  LOP3.LUT R10, R6, 0xfffffff8, RZ, 0xc0, !PT ;  /* 0xfffffff8060a7812 */ /* 0x000fc400078ec0ff */
[----:B------:R-:W-:Y:S02]  /*0c30*/  SHF.R.S32.HI R6, RZ, 0x4, R3 ;  /* 0x00000004ff067819 */ /* 0x000fe40000011403 */
[----:B------:R-:W-:Y:S02]  /*0c40*/  IADD3 R11, R7, -R10, RZ ;  /* 0x8000000a070b7210 */ /* 0x000fe40007ffe0ff */
[----:B------:R-:W-:Y:S02]  /*0c50*/  LEA.HI R7, R0, R12, RZ, 0x5 ;  /* 0x0000000c00077211 */ /* 0x000fe400078f28ff */
[----:B------:R-:W-:Y:S02]  /*0c60*/  LEA.HI R3, R3, R6, RZ, 0x1 ;  /* 0x0000000603037211 */ /* 0x000fe400078f08ff */
[----:B------:R-:W-:Y:S01]  /*0c70*/  LEA.HI R10, R8, R14, RZ, 0x5 ;  /* 0x0000000e080a7211 */ /* 0x000fe200078f28ff */
[----:B------:R-:W-:Y:S01]  /*0c80*/  IMAD.SHL.U32 R8, R7, 0x20, RZ ;  /* 0x0000002007087824 */ /* 0x000fe200078e00ff */
[----:B------:R-:W-:-:S02]  /*0c90*/  LOP3.LUT R7, R3, 0x1ffffffe, RZ, 0xc0, !PT ;  /* 0x1ffffffe03077812 */ /* 0x000fc400078ec0ff */
[----:B------:R-:W-:Y:S02]  /*0ca0*/  LOP3.LUT R3, R5, 0xfffffff8, RZ, 0xc0, !PT ;  /* 0xfffffff805037812 */ /* 0x000fe400078ec0ff */
[----:B------:R-:W-:Y:S01]  /*0cb0*/  LOP3.LUT R8, R8, 0xfffffc00, RZ, 0xc0, !PT ;  /* 0xfffffc0008087812 */ /* 0x000fe200078ec0ff */
[----:B------:R-:W-:Y:S01]  /*0cc0*/  IMAD.IADD R7, R6, 0x1, -R7 ;  /* 0x0000000106077824 */ /* 0x000fe200078e0a07 */
[----:B------:R-:W-:Y:S01]  /*0cd0*/  SHF.R.S32.HI R10, RZ, 0x5, R10 ;  /* 0x00000005ff0a7819 */ /* 0x000fe2000001140a */
[C---:B------:R-:W-:Y:S01]  /*0ce0*/  IMAD.IADD R3, R4.reuse, 0x1, -R3 ;  /* 0x0000000104037824 */ /* 0x040fe200078e0a03 */
[----:B------:R-:W-:Y:S01]  /*0cf0*/  LOP3.LUT R9, R9, 0x7ffffffc, RZ, 0xc0, !PT ;  /* 0x7ffffffc09097812 */ /* 0x000fe200078ec0ff */
[----:B------:R-:W-:Y:S01]  /*0d00*/  IMAD.HI R6, R13, 0x55555556, RZ ;  /* 0x555555560d067827 */ /* 0x000fe200078e02ff */
[----:B------:R-:W-:Y:S02]  /*0d10*/  SHF.L.U32 R5, R5, 0x6, RZ ;  /* 0x0000000605057819 */ /* 0x000fe400000006ff */
[----:B------:R-:W-:Y:S01]  /*0d20*/  SHF.L.U32 R2, R3, 0x6, RZ ;  /* 0x0000000603027819 */ /* 0x000fe200000006ff */
[----:B------:R-:W-:Y:S01]  /*0d30*/  IMAD R4, R4, 0x40, R8 ;  /* 0x0000004004047824 */ /* 0x000fe200078e0208 */
[----:B------:R-:W-:Y:S01]  /*0d40*/  LEA.HI R6, R6, R6, RZ, 0x1 ;  /* 0x0000000606067211 */ /* 0x000fe200078f08ff */
[----:B------:R-:W-:Y:S01]  /*0d50*/  IMAD.SHL.U32 R7, R7, 0x8, RZ ;  /* 0x0000000807077824 */ /* 0x000fe200078e00ff */
[----:B------:R-:W-:Y:S01]  /*0d60*/  LOP3.LUT R2, R2, 0x1c0, RZ, 0xc0, !PT ;  /* 0x000001c002027812 */ /* 0x000fe200078ec0ff */
[----:B------:R-:W-:Y:S01]  /*0d70*/  IMAD R11, R10, 0x10, R11 ;  /* 0x000000100a0b7824 */ /* 0x000fe200078e020b */
[----:B------:R-:W-:Y:S01]  /*0d80*/  LOP3.LUT R5, R5, 0x7ffffe00, RZ, 0xc0, !PT ;  /* 0x7ffffe0005057812 */ /* 0x000fe200078ec0ff */
[----:B------:R-:W-:Y:S01]  /*0d90*/  IMAD.IADD R4, R7, 0x1, R4 ;  /* 0x0000000107047824 */ /* 0x000fe200078e0204 */
[----:B------:R-:W-:Y:S01]  /*0da0*/  LOP3.LUT R7, R2, 0x8, R7, 0xf8, !PT ;  /* 0x0000000802077812 */ /* 0x000fe200078ef807 */
[----:B------:R-:W-:Y:S01]  /*0db0*/  IMAD.MOV.U32 R10, RZ, RZ, -0x2 ;  /* 0xfffffffeff0a7424 */ /* 0x000fe200078e00ff */
[----:B------:R-:W-:Y:S01]  /*0dc0*/  SHF.R.U32.HI R2, RZ, 0x3, R2 ;  /* 0x00000003ff027819 */ /* 0x000fe20000011602 */
[----:B------:R-:W-:Y:S01]  /*0dd0*/  IMAD.IADD R9, R14, 0x1, -R9 ;  /* 0x000000010e097824 */ /* 0x000fe200078e0a09 */
[----:B------:R0:W-:Y:S01]  /*0de0*/  STL [R1+0x1c], R4 ;  /* 0x00001c0401007387 */ /* 0x0001e20000100800 */
[----:B------:R-:W-:Y:S01]  /*0df0*/  IMAD R6, R6, -0x3, R13 ;  /* 0xfffffffd06067824 */ /* 0x000fe200078e020d */
[----:B------:R-:W-:-:S02]  /*0e00*/  LOP3.LUT R2, R7, R2, RZ, 0x3c, !PT ;  /* 0x0000000207027212 */ /* 0x000fc400078e3cff */
[----:B------:R-:W-:Y:S01]  /*0e10*/  R2P PR, R3, 0x6 ;  /* 0x0000000603007804 */ /* 0x000fe20000000000 */
[----:B------:R-:W-:Y:S01]  /*0e20*/  IMAD R3, R6, 0x40, R11 ;  /* 0x0000004006037824 */ /* 0x000fe200078e020b */
[----:B------:R-:W-:Y:S02]  /*0e30*/  LEA.HI R0, R0, R12, RZ, 0x3 ;  /* 0x0000000c00007211 */ /* 0x000fe400078f18ff */
[----:B------:R-:W-:Y:S01]  /*0e40*/  IADD3 R2, R2, R5, R8 ;  /* 0x0000000502027210 */ /* 0x000fe20007ffe008 */
[----:B0-----:R-:W-:Y:S01]  /*0e50*/  IMAD R4, R9, R10, 0xc0 ;  /* 0x000000c009047424 */ /* 0x001fe200078e020a */
[----:B------:R-:W-:Y:S02]  /*0e60*/  SHF.R.S32.HI R156, RZ, 0x3, R0 ;  /* 0x00000003ff9c7819 */ /* 0x000fe40000011400 */
[----:B------:R-:W-:Y:S02]  /*0e70*/  LEA R2, R2, UR40, 0x1 ;  /* 0x0000002802027c11 */ /* 0x000fe4000f8e08ff */
[----:B------:R-:W-:Y:S01]  /*0e80*/  STL [R1+0x14], R4 ;  /* 0x0000140401007387 */ /* 0x000fe20000100800 */
[----:B------:R-:W-:-:S02]  /*0e90*/  SEL R16, R16, 0xffffffc0, !P2 ;  /* 0xffffffc010107807 */ /* 0x000fc40005000000 */
[C---:B------:R-:W-:Y:S01]  /*0ea0*/  VIADD R17, R2.reuse, 0x1e800 ;  /* 0x0001e80002117836 */ /* 0x040fe20000000000 */
[----:B------:R0:W-:Y:S01]  /*0eb0*/  STL [R1+0x18], R3 ;  /* 0x0000180301007387 */ /* 0x0001e20000100800 */
[----:B------:R-:W-:Y:S02]  /*0ec0*/  IADD3 R155, R2, 0x1e820, RZ ;  /* 0x0001e820029b7810 */ /* 0x000fe40007ffe0ff */
[C---:B------:R-:W-:Y:S02]  /*0ed0*/  @P1 VIADD R155, R17.reuse, 0xffffffe0 ;  /* 0xffffffe0119b1836 */ /* 0x040fe40000000000 */
[----:B------:R-:W-:-:S03]  /*0ee0*/  IMAD.IADD R17, R17, 0x1, R16 ;  /* 0x0000000111117824 */ /* 0x000fc600078e0210 */
[----:B------:R-:W-:Y:S02]  /*0ef0*/  IADD3 R16, R16, R155, RZ ;  /* 0x0000009b10107210 */ /* 0x000fe40007ffe0ff */
[----:B0-----:R-:W-:-:S05]  /*0f00*/  LOP3.LUT R3, R0, 0x1ffffff8, RZ, 0xc0, !PT ;  /* 0x1ffffff800037812 */ /* 0x001fca00078ec0ff */
[----:B------:R-:W-:-:S04]  /*0f10*/  IMAD.IADD R3, R12, 0x1, -R3 ;  /* 0x000000010c037824 */ /* 0x000fc800078e0a03 */
[----:B------:R-:W-:Y:S02]  /*0f20*/  IMAD.SHL.U32 R0, R3, 0x8, RZ ;  /* 0x0000000803007824 */ /* 0x000fe400078e00ff */
[----:B------:R-:W-:-:S03]  /*0f30*/  VIADD R3, R155, 0x6000 ;  /* 0x000060009b037836 */ /* 0x000fc60000000000 */
[----:B------:R0:W-:Y:S04]  /*0f40*/  STL [R1+0x8], R0 ;  /* 0x0000080001007387 */ /* 0x0001e80000100800 */
[----:B------:R1:W-:Y:S01]  /*0f50*/  STL [R1+0x4], R3 ;  /* 0x0000040301007387 */ /* 0x0003e20000100800 */
[----:B0-----:R-:W-:-:S05]  /*0f60*/  VIADD R0, R155, 0xc000 ;  /* 0x0000c0009b007836 */ /* 0x001fca0000000000 */
[----:B------:R1:W-:Y:S02]  /*0f70*/  STL [R1], R0 ;  /* 0x0000000001007387 */ /* 0x0003e40000100800 */
.L_x_164:
[----:B0--3-5:R-:W0:Y:S01]  /*0f80*/  LDC.64 R4, c[0x0][0xc60] ;  /* 0x00031800ff047b82 */ /* 0x029e220000000a00 */
[----:B------:R-:W-:Y:S01]  /*0f90*/  ULDC.64 UR6, c[0x0][0xa28] ;  /* 0x00028a0000067ab9 */ /* 0x000fe20000000a00 */
[----:B------:R-:W-:Y:S01]  /*0fa0*/  ULDC.64 UR8, c[0x0][0xa20] ;  /* 0x0002880000087ab9 */ /* 0x000fe20000000a00 */
[----:B------:R-:W-:Y:S01]  /*0fb0*/  ULDC UR4, c[0x0][0x404] ;  /* 0x0001010000047ab9 */ /* 0x000fe20000000800 */
[----:B0-----:R-:W-:-:S06]  /*0fc0*/  IMAD.WIDE R4, R27, 0x4, R4 ;  /* 0x000000041b047825 */ /* 0x001fcc00078e0204 */
[----:B--2---:R-:W2:Y:S01]  /*0fd0*/  LDG.E R4, desc[UR46][R4.64] ;  /* 0x0000002e04047981 */ /* 0x004ea2000c1e1900 */
[----:B------:R-:W-:Y:S02]  /*0fe0*/  UISETP.NE.U32.AND UP0, UPT, UR6, URZ, UPT ;  /* 0x0000003f0600728c */ /* 0x000fe4000bf05070 */
[----:B------:R-:W-:Y:S02]  /*0ff0*/  UISETP.NE.U32.AND UP1, UPT, UR8, URZ, UPT ;  /* 0x0000003f0800728c */ /* 0x000fe4000bf25070 */
[----:B------:R-:W-:Y:S02]  /*1000*/  UISETP.NE.AND.EX UP0, UPT, UR7, URZ, UPT, UP0 ;  /* 0x0000003f0700728c */ /* 0x000fe4000bf05300 */
[----:B------:R-:W-:-:S04]  /*1010*/  UISETP.NE.AND.EX UP1, UPT, UR9, URZ, UPT, UP1 ;  /* 0x0000003f0900728c */ /* 0x000fc8000bf25310 */
[----:B------:R-:W-:Y:S02]  /*1020*/  PLOP3.LUT P0, PT, PT, PT, UP0, 0x80, 0x0 ;  /* 0x000000000000781c */ /* 0x000fe40003f0f008 */
[----:B------:R-:W-:Y:S02]  /*1030*/  PLOP3.LUT P1, PT, PT, PT, UP1, 0x80, 0x0 ;  /* 0x000000000000781c */ /* 0x000fe40003f2f018 */
[----:B--2---:R-:W-:-:S13]  /*1040*/  R2UR UR41, R4 ;  /* 0x00000000042972ca */ /* 0x004fda00000e0000 */
[----:B------:R-:W-:Y:S02]  /*1050*/  USHF.R.S32.HI UR42, URZ, 0x1f, UR41 ;  /* 0x0000001f3f2a7899 */ /* 0x000fe40008011429 */
[----:B------:R-:W-:Y:S02]  /*1060*/  @UP0 ULEA UR6, UP2, UR41, UR6, 0x2 ;  /* 0x0000000629060291 */ /* 0x000fe4000f84103f */
[----:B------:R-:W-:Y:S02]  /*1070*/  @UP1 ULEA UR8, UP3, UR41, UR8, 0x2 ;  /* 0x0000000829081291 */ /* 0x000fe4000f86103f */
[----:B------:R-:W-:Y:S02]  /*1080*/  @UP0 ULEA.HI.X UR7, UR41, UR7, UR42, 0x2, UP2 ;  /* 0x0000000729070291 */ /* 0x000fe400090f142a */
[----:B------:R-:W-:Y:S01]  /*1090*/  @UP1 ULEA.HI.X UR9, UR41, UR9, UR42, 0x2, UP3 ;  /* 0x0000000929091291 */ /* 0x000fe200098f142a */
[----:B------:R-:W-:Y:S01]  /*10a0*/  IMAD.U32 R4, RZ, RZ, UR6 ;  /* 0x00000006ff047e24 */ /* 0x000fe2000f8e00ff */
[----:B----4-:R-:W-:-:S02]  /*10b0*/  MOV R6, UR8 ;  /* 0x0000000800067c02 */ /* 0x010fc40008000f00 */
[----:B------:R-:W-:Y:S01]  /*10c0*/  IMAD.U32 R5, RZ, RZ, UR7 ;  /* 0x00000007ff057e24 */ /* 0x000fe2000f8e00ff */
[----:B------:R-:W-:Y:S01]  /*10d0*/  ULDC.64 UR6, c[0x0][0x3f8] ;  /* 0x0000fe0000067ab9 */ /* 0x000fe20000000a00 */
[----:B------:R-:W-:-:S03]  /*10e0*/  IMAD.U32 R7, RZ, RZ, UR9 ;  /* 0x00000009ff077e24 */ /* 0x000fc6000f8e00ff */
[----:B------:R-:W2:Y:S04]  /*10f0*/  @P0 LDG.E R4, desc[UR46][R4.64] ;  /* 0x0000002e04040981 */ /* 0x000ea8000c1e1900 */
[----:B------:R-:W3:Y:S01]  /*1100*/  @P1 LDG.E R6, desc[UR46][R6.64] ;  /* 0x0000002e06061981 */ /* 0x000ee2000c1e1900 */
[----:B------:R-:W-:Y:S01]  /*1110*/  UISETP.NE.U32.AND UP0, UPT, UR6, URZ, UPT ;  /* 0x0000003f0600728c */ /* 0x000fe2000bf05070 */
[----:B-1----:R-:W-:Y:S01]  /*1120*/  IMAD.MOV.U32 R0, RZ, RZ, RZ ;  /* 0x000000ffff007224 */ /* 0x002fe200078e00ff */
[----:B------:R-:W-:Y:S01]  /*1130*/  UMOV UR49, URZ ;  /* 0x0000003f00317c82 */ /* 0x000fe20008000000 */
[----:B------:R0:W-:Y:S01]  /*1140*/  STL [R1+0xc], R25 ;  /* 0x00000c1901007387 */ /* 0x0001e20000100800 */
[----:B------:R-:W-:Y:S01]  /*1150*/  UISETP.NE.AND.EX UP0, UPT, UR7, URZ, UPT, UP0 ;  /* 0x0000003f0700728c */ /* 0x000fe2000bf05300 */
[----:B------:R-:W-:Y:S01]  /*1160*/  IMAD.MOV.U32 R3, RZ, RZ, RZ ;  /* 0x000000ffff037224 */ /* 0x000fe200078e00ff */
[----:B------:R-:W-:Y:S01]  /*1170*/  ULDC UR6, c[0x0][0x2e0] ;  /* 0x0000b80000067ab9 */ /* 0x000fe20000000800 */
[----:B------:R-:W-:Y:S01]  /*1180*/  UMOV UR43, UR5 ;  /* 0x00000005002b7c82 */ /* 0x000fe20008000000 */
[----:B------:R-:W-:Y:S01]  /*1190*/  USEL UR4, UR4, 0x1, UP0 ;  /* 0x0000000104047887 */ /* 0x000fe20008000000 */
[----:B------:R-:W-:Y:S01]  /*11a0*/  IMAD.MOV.U32 R151, RZ, RZ, RZ ;  /* 0x000000ffff977224 */ /* 0x000fe200078e00ff */
[----:B------:R-:W-:-:S02]  /*11b0*/  CS2R R20, SRZ ;  /* 0x0000000000147805 */ /* 0x000fc4000001ff00 */
[----:B------:R-:W-:Y:S01]  /*11c0*/  CS2R R22, SRZ ;  /* 0x0000000000167805 */ /* 0x000fe2000001ff00 */
[----:B------:R-:W-:Y:S01]  /*11d0*/  UIMAD UR4, UR4, UR6, URZ ;  /* 0x00000006040472a4 */ /* 0x000fe2000f8e023f */
[----:B------:R-:W-:Y:S02]  /*11e0*/  CS2R R28, SRZ ;  /* 0x00000000001c7805 */ /* 0x000fe4000001ff00 */
[----:B------:R-:W-:Y:S02]  /*11f0*/  CS2R R30, SRZ ;  /* 0x00000000001e7805 */ /* 0x000fe4000001ff00 */
[----:B------:R-:W-:Y:S02]  /*1200*/  CS2R R14, SRZ ;  /* 0x00000000000e7805 */ /* 0x000fe4000001ff00 */
[----:B------:R-:W-:Y:S02]  /*1210*/  MOV R32, RZ ;  /* 0x000000ff00207202 */ /* 0x000fe40000000f00 */
[----:B------:R-:W-:Y:S01]  /*1220*/  CS2R R12, SRZ ;  /* 0x00000000000c7805 */ /* 0x000fe2000001ff00 */
[----:B------:R-:W-:Y:S01]  /*1230*/  IMAD.MOV.U32 R34, RZ, RZ, RZ ;  /* 0x000000ffff227224 */ /* 0x000fe200078e00ff */
[----:B--2---:R-:W-:-:S02]  /*1240*/  @P0 R2UR UR49, R4 ;  /* 0x00000000043102ca */ /* 0x004fc400000e0000 */
[----:B------:R-:W-:Y:S02]  /*1250*/  PLOP3.LUT P0, PT, PT, PT, PT, 0x80, 0x0 ;  /* 0x000000000000781c */ /* 0x000fe40003f0f070 */
[----:B---3--:R-:W-:Y:S01]  /*1260*/  @P1 R2UR UR4, R6 ;  /* 0x00000000060412ca */ /* 0x008fe200000e0000 */
[----:B0-----:R-:W-:-:S14]  /*1270*/  @P1 BRA `(.L_x_123) ;  /* 0x0000000000341947 */ /* 0x001fdc0003800000 */
[----:B------:R-:W-:Y:S02]  /*1280*/  ULDC.64 UR6, c[0x0][0xa08] ;  /* 0x0002820000067ab9 */ /* 0x000fe40000000a00 */
[----:B------:R-:W-:-:S04]  /*1290*/  ISETP.NE.U32.AND P1, PT, RZ, UR6, PT ;  /* 0x00000006ff007c0c */ /* 0x000fc8000bf25070 */
[----:B------:R-:W-:-:S13]  /*12a0*/  ISETP.NE.AND.EX P1, PT, RZ, UR7, PT, P1 ;  /* 0x00000007ff007c0c */ /* 0x000fda000bf25310 */
[----:B------:R-:W-:Y:S05]  /*12b0*/  @!P1 BRA `(.L_x_123) ;  /* 0x0000000000249947 */ /* 0x000fea0003800000 */
[----:B------:R-:W-:Y:S02]  /*12c0*/  ULDC.64 UR4, c[0x0][0xa08] ;  /* 0x0002820000047ab9 */ /* 0x000fe40000000a00 */
[----:B------:R-:W-:-:S06]  /*12d0*/  UIMAD.WIDE UR4, UR41, 0x4, UR4 ;  /* 0x00000004290478a5 */ /* 0x000fcc000f8e0204 */
[----:B------:R-:W-:Y:S02]  /*12e0*/  IMAD.U32 R4, RZ, RZ, UR4 ;  /* 0x00000004ff047e24 */ /* 0x000fe4000f8e00ff */
[----:B------:R-:W-:-:S05]  /*12f0*/  IMAD.U32 R5, RZ, RZ, UR5 ;  /* 0x00000005ff057e24 */ /* 0x000fca000f8e00ff */
[----:B------:R-:W2:Y:S04]  /*1300*/  LDG.E R7, desc[UR46][R4.64] ;  /* 0x0000002e04077981 */ /* 0x000ea8000c1e1900 */
[----:B------:R-:W3:Y:S01]  /*1310*/  LDG.E R6, desc[UR46][R4.64+0x4] ;  /* 0x0000042e04067981 */ /* 0x000ee2000c1e1900 */
[----:B--2---:R-:W-:Y:S02]  /*1320*/  R2UR UR4, R7 ;  /* 0x00000000070472ca */ /* 0x004fe400000e0000 */
[----:B---3--:R-:W-:-:S13]  /*1330*/  R2UR UR5, R6 ;  /* 0x00000000060572ca */ /* 0x008fda00000e0000 */
[----:B------:R-:W-:-:S12]  /*1340*/  UIADD3 UR4, -UR4, UR5, URZ ;  /* 0x0000000504047290 */ /* 0x000fd8000fffe13f */
.L_x_123:
[----:B------:R-:W-:Y:S01]  /*1350*/  UIADD3 UR49, -UR49, UR4, URZ ;  /* 0x0000000431317290 */ /* 0x000fe2000fffe13f */
[----:B------:R-:W-:Y:S01]  /*1360*/  IMAD.MOV.U32 R33, RZ, RZ, RZ ;  /* 0x000000ffff217224 */ /* 0x000fe200078e00ff */
[----:B------:R-:W-:Y:S02]  /*1370*/  MOV R35, RZ ;  /* 0x000000ff00237202 */ /* 0x000fe40000000f00 */
[----:B------:R-:W-:Y:S01]  /*1380*/  CS2R R36, SRZ ;  /* 0x0000000000247805 */ /* 0x000fe2000001ff00 */
[----:B------:R-:W-:Y:S01]  /*1390*/  UISETP.GE.AND UP0, UPT, UR49, 0x1, UPT ;  /* 0x000000013100788c */ /* 0x000fe2000bf06270 */
[----:B------:R-:W-:Y:S01]  /*13a0*/  CS2R R38, SRZ ;  /* 0x0000000000267805 */ /* 0x000fe2000001ff00 */
[----:B------:R-:W-:Y:S01]  /*13b0*/  UIADD3 UR4, UR49, 0xbf, URZ ;  /* 0x000000bf31047890 */ /* 0x000fe2000fffe03f */
[----:B------:R-:W-:Y:S02]  /*13c0*/  CS2R R40, SRZ ;  /* 0x0000000000287805 */ /* 0x000fe4000001ff00 */
[----:B------:R-:W-:-:S02]  /*13d0*/  CS2R R42, SRZ ;  /* 0x00000000002a7805 */ /* 0x000fc4000001ff00 */
[----:B------:R-:W-:Y:S02]  /*13e0*/  CS2R R44, SRZ ;  /* 0x00000000002c7805 */ /* 0x000fe4000001ff00 */
[----:B------:R-:W-:Y:S01]  /*13f0*/  PLOP3.LUT P1, PT, PT, PT, UP0, 0x80, 0x0 ;  /* 0x000000000000781c */ /* 0x000fe20003f2f008 */
[----:B------:R-:W-:Y:S01]  /*1400*/  UIMAD.WIDE UR4, UR4, 0x2aaaaaab, URZ ;  /* 0x2aaaaaab040478a5 */ /* 0x000fe2000f8e023f */
[----:B------:R-:W-:Y:S02]  /*1410*/  CS2R R46, SRZ ;  /* 0x00000000002e7805 */ /* 0x000fe4000001ff00 */
[----:B------:R-:W-:Y:S01]  /*1420*/  CS2R R48, SRZ ;  /* 0x0000000000307805 */ /* 0x000fe2000001ff00 */
[----:B------:R-:W-:Y:S01]  /*1430*/  IMAD.MOV.U32 R50, RZ, RZ, RZ ;  /* 0x000000ffff327224 */ /* 0x000fe200078e00ff */
[----:B------:R-:W-:-:S04]  /*1440*/  USHF.R.U32.HI UR48, URZ, 0x1f, UR5 ;  /* 0x0000001f3f307899 */ /* 0x000fc80008011605 */
[----:B------:R-:W-:-:S03]  /*1450*/  ULEA.HI.SX32 UR48, UR5, UR48, 0x1b ;  /* 0x0000003005307291 */ /* 0x000fc6000f8fda3f */
[----:B------:R-:W-:Y:S09]  /*1460*/  @!P1 BRA `(.L_x_124) ;  /* 0x0000007c00189947 */ /* 0x000ff20003800000 */
[----:B------:R-:W0:Y:S01]  /*1470*/  S2R R4, SR_TID.X ;  /* 0x0000000000047919 */ /* 0x000e220000002100 */
[----:B------:R-:W-:-:S04]  /*1480*/  UIADD3 UR6, UR40, 0x1e800, URZ ;  /* 0x0001e80028067890 */ /* 0x000fc8000fffe03f */
[----:B------:R-:W-:-:S06]  /*1490*/  ULOP3.LUT UP0, URZ, UR6, 0x3ff, URZ, 0xc0, !UPT ;  /* 0x000003ff063f7892 */ /* 0x000fcc000f80c03f */
[----:B------:R-:W-:Y:S01]  /*14a0*/  PLOP3.LUT P0, PT, PT, PT, UP0, 0x80, 0x0 ;  /* 0x000000000000781c */ /* 0x000fe20003f0f008 */
[----:B0-----:R-:W-:-:S05]  /*14b0*/  VIADD R5, R4, 0xffffff80 ;  /* 0xffffff8004057836 */ /* 0x001fca0000000000 */
[----:B------:R-:W-:-:S04]  /*14c0*/  SHF.R.S32.HI R4, RZ, 0x1f, R5 ;  /* 0x0000001fff047819 */ /* 0x000fc80000011405 */
[----:B------:R-:W-:-:S04]  /*14d0*/  LEA.HI R4, R4, R5, RZ, 0x7 ;  /* 0x0000000504047211 */ /* 0x000fc800078f38ff */
[----:B------:R-:W-:-:S05]  /*14e0*/  SHF.R.S32.HI R4, RZ, 0x7, R4 ;  /* 0x00000007ff047819 */ /* 0x000fca0000011404 */
[----:B------:R-:W0:Y:S02]  /*14f0*/  SHFL.IDX PT, R0, R4, RZ, 0x1f ;  /* 0x00001fff04007589 */ /* 0x000e2400000e0000 */
[----:B0-----:R-:W-:-:S13]  /*1500*/  R2UR UR44, R0 ;  /* 0x00000000002c72ca */ /* 0x001fda00000e0000 */
[----:B------:R-:W-:-:S04]  /*1510*/  UIMAD.WIDE UR4, UR44, 0x55555556, URZ ;  /* 0x555555562c0478a5 */ /* 0x000fc8000f8e023f */
[----:B------:R-:W-:-:S04]  /*1520*/  ULEA.HI UR5, UR5, UR5, URZ, 0x1 ;  /* 0x0000000505057291 */ /* 0x000fc8000f8f083f */
[----:B------:R-:W-:Y:S01]  /*1530*/  UIMAD UR50, UR5, -0x3, UR44 ;  /* 0xfffffffd053278a4 */ /* 0x000fe2000f8e022c */
[----:B------:R-:W-:Y:S11]  /*1540*/  @!P0 BRA `(.L_x_125) ;  /* 0x0000000000408947 */ /* 0x000ff60003800000 */
[----:B------:R-:W-:Y:S01]  /*1550*/  MOV R0, 0x0 ;  /* 0x0000000000007802 */ /* 0x000fe20000000f00 */
[----:B------:R-:W-:Y:S01]  /*1560*/  ULDC.64 UR4, c[0x4][0xa8] ;  /* 0x01002a0000047ab9 */ /* 0x000fe20000000a00 */
[----:B------:R-:W-:Y:S01]  /*1570*/  ULDC.64 UR6, c[0x4][0x48] ;  /* 0x0100120000067ab9 */ /* 0x000fe20000000a00 */
[----:B------:R-:W-:Y:S01]  /*1580*/  IMAD.U32 R4, RZ, RZ, UR4 ;  /* 0x00000004ff047e24 */ /* 0x000fe2000f8e00ff */
[----:B------:R0:W1:Y:S01]  /*1590*/  LDC.64 R14, c[0x4][R0] ;  /* 0x01000000000e7b82 */ /* 0x0000620000000a00 */
        /* <DEDUP_REMOVED lines=8> */
[----:B0-----:R-:W-:-:S07]  /*1620*/  IMAD.MOV.U32 R13, RZ, RZ, RZ ;  /* 0x000000ffff0d7224 */ /* 0x001fce00078e00ff */
[----:B------:R-:W-:-:S07]  /*1630*/  LEPC R20, `(.L_x_125) ;  /* 0x000000001014794e */ /* 0x000fce0000000000 */
[----:B-1----:R-:W-:Y:S05]  /*1640*/  CALL.ABS.NOINC R14 ;  /* 0x000000000e007343 */ /* 0x002fea0003c00000 */
.L_x_125:
[----:B------:R-:W-:Y:S01]  /*1650*/  ULEA.HI UR4, UR37, UR37, URZ, 0x1 ;  /* 0x0000002525047291 */ /* 0x000fe2000f8f083f */
[----:B------:R-:W-:-:S03]  /*1660*/  IMAD.U32 R3, RZ, RZ, UR45 ;  /* 0x0000002dff037e24 */ /* 0x000fc6000f8e00ff */
[----:B------:R-:W-:Y:S02]  /*1670*/  ULOP3.LUT UR4, UR4, 0xfffffffe, URZ, 0xc0, !UPT ;  /* 0xfffffffe04047892 */ /* 0x000fe4000f8ec03f */
[----:B------:R-:W-:Y:S02]  /*1680*/  ISETP.NE.AND P0, PT, R3, 0x3, PT ;  /* 0x000000030300780c */ /* 0x000fe40003f05270 */
[----:B------:R-:W-:-:S06]  /*1690*/  UIADD3 UR4, UR37, -UR4, URZ ;  /* 0x8000000425047290 */ /* 0x000fcc000fffe03f */
[----:B------:R-:W-:-:S05]  /*16a0*/  IMAD.U32 R0, RZ, RZ, UR4 ;  /* 0x00000004ff007e24 */ /* 0x000fca000f8e00ff */
[----:B------:R-:W-:-:S04]  /*16b0*/  SHF.L.U32 R0, R0, 0x1f, RZ ;  /* 0x0000001f00007819 */ /* 0x000fc800000006ff */
[----:B------:R-:W0:Y:S02]  /*16c0*/  SYNCS.PHASECHK.TRANS64.TRYWAIT P1, [UR40+0x30800], R0 ;  /* 0x03080000ff0075a7 */ /* 0x000e240008020168 */
[----:B0-----:R-:W-:Y:S05]  /*16d0*/  @!P1 BRA `(.L_x_126) ;  /* 0x000000d0005c9947 */ /* 0x001fea0003800000 */
.L_x_248:
[----:B------:R-:W-:Y:S05]  /*16e0*/  @!P0 BRA `(.L_x_127) ;  /* 0x0000000000048947 */ /* 0x000fea0003800000 */
[----:B------:R-:W-:Y:S01]  /*16f0*/  BPT.TRAP 0x1 ;  /* 0x000000040000795c */ /* 0x000fe20000300000 */
.L_x_127:
[----:B0-----:R-:W-:Y:S01]  /*1700*/  IMAD.U32 R0, RZ, RZ, UR39 ;  /* 0x00000027ff007e24 */ /* 0x001fe2000f8e00ff */
[----:B------:R-:W-:-:S04]  /*1710*/  MOV R3, UR38 ;  /* 0x0000002600037c02 */ /* 0x000fc80008000f00 */
[----:B------:R-:W-:Y:S02]  /*1720*/  LEA R0, R0, UR40, 0x3 ;  /* 0x0000002800007c11 */ /* 0x000fe4000f8e18ff */
[----:B------:R-:W-:-:S04]  /*1730*/  SHF.L.U32 R3, R3, 0x1f, RZ ;  /* 0x0000001f03037819 */ /* 0x000fc800000006ff */
[----:B------:R0:W1:Y:S01]  /*1740*/  SYNCS.PHASECHK.TRANS64.TRYWAIT P2, [R0+URZ+0x30830], R3 ;  /* 0x03083003000075a7 */ /* 0x000062000804017f */
[----:B------:R-:W-:Y:S05]  /*1750*/  @!P0 BRA `(.L_x_128) ;  /* 0x0000000000048947 */ /* 0x000fea0003800000 */
[----:B------:R-:W-:Y:S01]  /*1760*/  BPT.TRAP 0x1 ;  /* 0x000000040000795c */ /* 0x000fe20000300000 */
.L_x_128:
[----:B------:R-:W2:Y:S01]  /*1770*/  S2R R4, SR_TID.X ;  /* 0x0000000000047919 */ /* 0x000ea20000002100 */
[----:B------:R-:W-:Y:S01]  /*1780*/  IMAD.MOV.U32 R151, RZ, RZ, RZ ;  /* 0x000000ffff977224 */ /* 0x000fe200078e00ff */
[----:B--2---:R-:W-:Y:S01]  /*1790*/  LOP3.LUT P1, RZ, R4, 0x7f, RZ, 0xc0, !PT ;  /* 0x0000007f04ff7812 */ /* 0x004fe2000782c0ff */
[----:B-1----:R-:W-:-:S12]  /*17a0*/  @P2 BRA `(.L_x_129) ;  /* 0x0000000000082947 */ /* 0x002fd80003800000 */
[----:B------:R-:W1:Y:S02]  /*17b0*/  SYNCS.PHASECHK.TRANS64.TRYWAIT P2, [R0+URZ+0x30830], R3 ;  /* 0x03083003000075a7 */ /* 0x000e64000804017f */
[----:B-1----:R-:W-:Y:S05]  /*17c0*/  @!P2 BRA `(.L_x_130) ;  /* 0x000000d00038a947 */ /* 0x002fea0003800000 */
.L_x_129:
[----:B------:R-:W-:Y:S05]  /*17d0*/  WARPSYNC.ALL ;  /* 0x0000000000007948 */ /* 0x000fea0003800000 */
[----:B------:R-:W-:Y:S01]  /*17e0*/  ULEA UR25, UR50, UR40, 0xd ;  /* 0x0000002832197291 */ /* 0x000fe2000f8e683f */
[----:B------:R-:W2:Y:S01]  /*17f0*/  LDL R121, [R1+0x14] ;  /* 0x0000140001797983 */ /* 0x000ea20000100800 */
[----:B------:R-:W-:Y:S01]  /*1800*/  UIADD3 UR4, UR40, 0x12400, URZ ;  /* 0x0001240028047890 */ /* 0x000fe2000fffe03f */
[----:B------:R-:W-:Y:S01]  /*1810*/  WARPGROUP.ARRIVE ;  /* 0x00000000000079c5 */ /* 0x000fe20000000000 */
[----:B------:R-:W-:Y:S01]  /*1820*/  UIADD3 UR5, UR25, 0xc400, URZ ;  /* 0x0000c40019057890 */ /* 0x000fe2000fffe03f */
[----:B------:R-:W-:Y:S01]  /*1830*/  P2R R120, PR, RZ, 0x1 ;  /* 0x00000001ff787803 */ /* 0x000fe20000000000 */
[----:B------:R-:W-:-:S02]  /*1840*/  USHF.R.U32.HI UR4, URZ, 0x4, UR4 ;  /* 0x000000043f047899 */ /* 0x000fc40008011604 */
[----:B------:R-:W-:Y:S02]  /*1850*/  USHF.R.U32.HI UR5, URZ, 0x4, UR5 ;  /* 0x000000043f057899 */ /* 0x000fe40008011605 */
[----:B------:R-:W-:Y:S02]  /*1860*/  ULOP3.LUT UR4, UR4, 0x3fff, URZ, 0xc0, !UPT ;  /* 0x00003fff04047892 */ /* 0x000fe4000f8ec03f */
[----:B------:R-:W-:Y:S02]  /*1870*/  ULOP3.LUT UR5, UR5, 0x3fff, URZ, 0xc0, !UPT ;  /* 0x00003fff05057892 */ /* 0x000fe4000f8ec03f */
[----:B------:R-:W-:Y:S02]  /*1880*/  ULOP3.LUT UR24, UR4, 0x10000, URZ, 0xfc, !UPT ;  /* 0x0001000004187892 */ /* 0x000fe4000f8efc3f */
[----:B------:R-:W-:Y:S02]  /*1890*/  ULOP3.LUT UR4, UR5, 0x10000, URZ, 0xfc, !UPT ;  /* 0x0001000005047892 */ /* 0x000fe4000f8efc3f */
[----:B------:R-:W-:Y:S01]  /*18a0*/  UIMAD UR6, UR39, 0x600, UR24 ;  /* 0x00000600270678a4 */ /* 0x000fe2000f8e0218 */
[----:B------:R-:W-:Y:S01]  /*18b0*/  UMOV UR5, 0x40000040 ;  /* 0x4000004000057882 */ /* 0x000fe20000000000 */
[----:B------:R-:W-:Y:S01]  /*18c0*/  UMOV UR7, 0x40000040 ;  /* 0x4000004000077882 */ /* 0x000fe20000000000 */
[----:B------:R-:W-:-:S02]  /*18d0*/  UIADD3 UR8, UR4, 0x2, URZ ;  /* 0x0000000204087890 */ /* 0x000fc4000fffe03f */
[----:B------:R-:W-:Y:S01]  /*18e0*/  UIADD3 UR10, UR6, 0x2, URZ ;  /* 0x00000002060a7890 */ /* 0x000fe2000fffe03f */
[----:B------:R-:W-:-:S03]  /*18f0*/  UMOV UR9, 0x40000040 ;  /* 0x4000004000097882 */ /* 0x000fc60000000000 */
[----:B------:R-:W-:Y:S01]  /*1900*/  HGMMA.64x192x16.F32 R24, gdesc[UR4], RZ, !UPT, gsb0 ;  /* 0x02e00000041879f0 */ /* 0x000fe2000c0008ff */
[----:B------:R-:W-:Y:S01]  /*1910*/  UMOV UR11, 0x40000040 ;  /* 0x40000040000b7882 */ /* 0x000fe20000000000 */
[----:B------:R-:W-:Y:S02]  /*1920*/  UIADD3 UR12, UR4, 0x4, URZ ;  /* 0x00000004040c7890 */ /* 0x000fe4000fffe03f */
[----:B------:R-:W-:Y:S01]  /*1930*/  UIADD3 UR14, UR6, 0x4, URZ ;  /* 0x00000004060e7890 */ /* 0x000fe2000fffe03f */
[----:B------:R-:W-:Y:S01]  /*1940*/  UMOV UR13, 0x40000040 ;  /* 0x40000040000d7882 */ /* 0x000fe20000000000 */
[----:B------:R-:W-:Y:S01]  /*1950*/  UMOV UR15, 0x40000040 ;  /* 0x40000040000f7882 */ /* 0x000fe20000000000 */
[----:B------:R-:W-:Y:S02]  /*1960*/  UIADD3 UR16, UR4, 0x6, URZ ;  /* 0x0000000604107890 */ /* 0x000fe4000fffe03f */
[----:B------:R-:W-:Y:S01]  /*1970*/  UIADD3 UR18, UR6, 0x6, URZ ;  /* 0x0000000606127890 */ /* 0x000fe2000fffe03f */
[----:B------:R-:W-:Y:S01]  /*1980*/  UMOV UR17, 0x40000040 ;  /* 0x4000004000117882 */ /* 0x000fe20000000000 */
[----:B------:R-:W-:Y:S01]  /*1990*/  UMOV UR19, 0x40000040 ;  /* 0x4000004000137882 */ /* 0x000fe20000000000 */
[----:B------:R-:W-:Y:S01]  /*19a0*/  ULDC UR6, c[0x0][0x9d8] ;  /* 0x0002760000067ab9 */ /* 0x000fe20000000800 */
[----:B------:R-:W-:Y:S01]  /*19b0*/  ULDC UR26, c[0x0][0x988] ;  /* 0x00026200001a7ab9 */ /* 0x000fe20000000800 */
[----:B------:R-:W-:-:S02]  /*19c0*/  WARPGROUP.DEPBAR.LE gsb0, 0x0 ;  /* 0x00008000000079c5 */ /* 0x000fc40000010000 */
        /* <DEDUP_REMOVED lines=9> */
[----:B01----:R-:W-:Y:S01]  /*1a60*/  FMUL.FTZ R3, R24, UR6 ;  /* 0x0000000618037c20 */ /* 0x003fe20008410000 */
[----:B------:R-:W-:Y:S01]  /*1a70*/  FMUL.FTZ R4, R25, UR6 ;  /* 0x0000000619047c20 */ /* 0x000fe20008410000 */
[----:B------:R-:W-:Y:S01]  /*1a80*/  FMUL.FTZ R7, R28, UR6 ;  /* 0x000000061c077c20 */ /* 0x000fe20008410000 */
[----:B------:R-:W-:Y:S01]  /*1a90*/  FMUL.FTZ R14, R35, UR6 ;  /* 0x00000006230e7c20 */ /* 0x000fe20008410000 */
[----:B------:R-:W-:Y:S01]  /*1aa0*/  FMUL.FTZ R15, R36, UR6 ;  /* 0x00000006240f7c20 */ /* 0x000fe20008410000 */
[----:B------:R-:W-:Y:S01]  /*1ab0*/  FMUL.FTZ R8, R29, UR6 ;  /* 0x000000061d087c20 */ /* 0x000fe20008410000 */
[----:B------:R-:W0:Y:S01]  /*1ac0*/  MUFU.TANH R3, R3 ;  /* 0x0000000300037308 */ /* 0x000e220000002400 */
[----:B------:R-:W-:Y:S01]  /*1ad0*/  FMUL.FTZ R35, R54, UR6 ;  /* 0x0000000636237c20 */ /* 0x000fe20008410000 */
[----:B------:R-:W-:Y:S01]  /*1ae0*/  FMUL.FTZ R36, R55, UR6 ;  /* 0x0000000637247c20 */ /* 0x000fe20008410000 */
[----:B------:R-:W-:Y:S01]  /*1af0*/  FMUL.FTZ R54, R73, UR6 ;  /* 0x0000000649367c20 */ /* 0x000fe20008410000 */
[----:B------:R-:W-:Y:S01]  /*1b00*/  FMUL.FTZ R55, R74, UR6 ;  /* 0x000000064a377c20 */ /* 0x000fe20008410000 */
[----:B--2---:R-:W-:-:S02]  /*1b10*/  VIADD R73, R121, UR49 ;  /* 0x0000003179497c36 */ /* 0x004fc40008000000 */
[----:B------:R-:W-:Y:S01]  /*1b20*/  FMUL.FTZ R5, R26, UR6 ;  /* 0x000000061a057c20 */ /* 0x000fe20008410000 */
[----:B------:R-:W-:Y:S01]  /*1b30*/  FMUL.FTZ R11, R32, UR6 ;  /* 0x00000006200b7c20 */ /* 0x000fe20008410000 */
[----:B------:R-:W1:Y:S01]  /*1b40*/  MUFU.TANH R4, R4 ;  /* 0x0000000400047308 */ /* 0x000e620000002400 */
[----:B------:R-:W-:Y:S02]  /*1b50*/  IMAD.U32 R74, RZ, RZ, UR48 ;  /* 0x00000030ff4a7e24 */ /* 0x000fe4000f8e00ff */
[----:B------:R-:W-:Y:S01]  /*1b60*/  FMUL.FTZ R6, R27, UR6 ;  /* 0x000000061b067c20 */ /* 0x000fe20008410000 */
[----:B------:R-:W-:Y:S01]  /*1b70*/  FMUL.FTZ R12, R33, UR6 ;  /* 0x00000006210c7c20 */ /* 0x000fe20008410000 */
[----:B------:R-:W-:Y:S01]  /*1b80*/  FMUL.FTZ R9, R30, UR6 ;  /* 0x000000061e097c20 */ /* 0x000fe20008410000 */
[----:B------:R-:W-:Y:S01]  /*1b90*/  FMUL.FTZ R10, R31, UR6 ;  /* 0x000000061f0a7c20 */ /* 0x000fe20008410000 */
[----:B------:R-:W-:Y:S01]  /*1ba0*/  FMUL.FTZ R18, R37, UR6 ;  /* 0x0000000625127c20 */ /* 0x000fe20008410000 */
[----:B------:R-:W-:Y:S01]  /*1bb0*/  FMUL.FTZ R25, R44, UR6 ;  /* 0x000000062c197c20 */ /* 0x000fe20008410000 */
[----:B------:R-:W2:Y:S01]  /*1bc0*/  MUFU.TANH R7, R7 ;  /* 0x0000000700077308 */ /* 0x000ea20000002400 */
[----:B------:R-:W-:-:S02]  /*1bd0*/  IMAD R73, R74, -0xc0, R73 ;  /* 0xffffff404a497824 */ /* 0x000fc400078e0249 */
[----:B------:R-:W-:Y:S01]  /*1be0*/  FMUL.FTZ R44, R63, UR6 ;  /* 0x000000063f2c7c20 */ /* 0x000fe20008410000 */
[----:B------:R-:W-:Y:S01]  /*1bf0*/  FMUL.FTZ R63, R82, UR6 ;  /* 0x00000006523f7c20 */ /* 0x000fe20008410000 */
[----:B------:R-:W-:Y:S01]  /*1c00*/  FMUL.FTZ R13, R34, UR6 ;  /* 0x00000006220d7c20 */ /* 0x000fe20008410000 */
[----:B------:R-:W-:Y:S01]  /*1c10*/  FMUL.FTZ R21, R40, UR6 ;  /* 0x0000000628157c20 */ /* 0x000fe20008410000 */
[----:B------:R-:W-:Y:S01]  /*1c20*/  FMUL.FTZ R22, R41, UR6 ;  /* 0x0000000629167c20 */ /* 0x000fe20008410000 */
[----:B------:R-:W-:Y:S01]  /*1c30*/  FMUL.FTZ R26, R45, UR6 ;  /* 0x000000062d1a7c20 */ /* 0x000fe20008410000 */
[----:B------:R-:W3:Y:S01]  /*1c40*/  MUFU.TANH R8, R8 ;  /* 0x0000000800087308 */ /* 0x000ee20000002400 */
[C---:B------:R-:W-:Y:S01]  /*1c50*/  ISETP.GT.AND P4, PT, R73.reuse, RZ, PT ;  /* 0x000000ff4900720c */ /* 0x040fe20003f84270 */
[----:B------:R-:W-:Y:S01]  /*1c60*/  FMUL.FTZ R45, R64, UR6 ;  /* 0x00000006402d7c20 */ /* 0x000fe20008410000 */
[----:B------:R-:W-:Y:S01]  /*1c70*/  ISETP.GT.AND P3, PT, R73, 0x1, PT ;  /* 0x000000014900780c */ /* 0x000fe20003f64270 */
[----:B------:R-:W-:Y:S01]  /*1c80*/  FMUL.FTZ R64, R83, UR6 ;  /* 0x0000000653407c20 */ /* 0x000fe20008410000 */
[----:B------:R-:W-:Y:S01]  /*1c90*/  FMUL.FTZ R19, R38, UR6 ;  /* 0x0000000626137c20 */ /* 0x000fe20008410000 */
[----:B------:R-:W-:Y:S01]  /*1ca0*/  FMUL.FTZ R20, R39, UR6 ;  /* 0x0000000627147c20 */ /* 0x000fe20008410000 */
[----:B------:R-:W-:Y:S01]  /*1cb0*/  FMUL.FTZ R27, R46, UR6 ;  /* 0x000000062e1b7c20 */ /* 0x000fe20008410000 */
[----:B------:R-:W4:Y:S01]  /*1cc0*/  MUFU.TANH R5, R5 ;  /* 0x0000000500057308 */ /* 0x000f220000002400 */
[----:B------:R-:W-:Y:S01]  /*1cd0*/  ISETP.GT.AND P2, PT, R73, 0x8, PT ;  /* 0x000000084900780c */ /* 0x000fe20003f44270 */
[----:B------:R-:W-:Y:S01]  /*1ce0*/  FMUL.FTZ R46, R65, UR6 ;  /* 0x00000006412e7c20 */ /* 0x000fe20008410000 */
[----:B0-----:R-:W-:Y:S01]  /*1cf0*/  FSEL R3, R3, -INF , P4 ;  /* 0xff80000003037808 */ /* 0x001fe20002000000 */
[----:B------:R-:W-:Y:S01]  /*1d00*/  FMUL.FTZ R65, R84, UR6 ;  /* 0x0000000654417c20 */ /* 0x000fe20008410000 */
[----:B------:R-:W-:Y:S01]  /*1d10*/  FMUL.FTZ R23, R42, UR6 ;  /* 0x000000062a177c20 */ /* 0x000fe20008410000 */
[----:B------:R-:W-:Y:S01]  /*1d20*/  FMUL.FTZ R29, R48, UR6 ;  /* 0x00000006301d7c20 */ /* 0x000fe20008410000 */
[----:B------:R-:W-:Y:S01]  /*1d30*/  FMUL.FTZ R24, R43, UR6 ;  /* 0x000000062b187c20 */ /* 0x000fe20008410000 */
[----:B------:R-:W0:Y:S01]  /*1d40*/  MUFU.TANH R11, R11 ;  /* 0x0000000b000b7308 */ /* 0x000e220000002400 */
[----:B-1----:R-:W-:Y:S01]  /*1d50*/  FSEL R4, R4, -INF , P3 ;  /* 0xff80000004047808 */ /* 0x002fe20001800000 */
[----:B------:R-:W-:Y:S01]  /*1d60*/  FMUL.FTZ R30, R49, UR6 ;  /* 0x00000006311e7c20 */ /* 0x000fe20008410000 */
[----:B------:R-:W-:Y:S01]  /*1d70*/  FMUL.FTZ R28, R47, UR6 ;  /* 0x000000062f1c7c20 */ /* 0x000fe20008410000 */
[----:B------:R-:W-:Y:S01]  /*1d80*/  FMUL.FTZ R33, R52, UR6 ;  /* 0x0000000634217c20 */ /* 0x000fe20008410000 */
[----:B------:R-:W-:Y:S01]  /*1d90*/  FMUL.FTZ R32, R51, UR6 ;  /* 0x0000000633207c20 */ /* 0x000fe20008410000 */
[----:B------:R-:W-:Y:S01]  /*1da0*/  FMUL.FTZ R109, R109, UR6 ;  /* 0x000000066d6d7c20 */ /* 0x000fe20008410000 */
[----:B------:R-:W-:Y:S01]  /*1db0*/  FMUL.FTZ R112, R112, UR6 ;  /* 0x0000000670707c20 */ /* 0x000fe20008410000 */
[----:B------:R-:W1:Y:S01]  /*1dc0*/  MUFU.TANH R6, R6 ;  /* 0x0000000600067308 */ /* 0x000e620000002400 */
[----:B------:R-:W-:Y:S01]  /*1dd0*/  ISETP.GT.AND P6, PT, R73, 0x9, PT ;  /* 0x000000094900780c */ /* 0x000fe20003fc4270 */
[----:B------:R-:W-:Y:S01]  /*1de0*/  FMUL.FTZ R47, R66, UR6 ;  /* 0x00000006422f7c20 */ /* 0x000fe20008410000 */
[----:B--2---:R-:W-:Y:S01]  /*1df0*/  FSEL R7, R7, -INF , P2 ;  /* 0xff80000007077808 */ /* 0x004fe20001000000 */
[----:B------:R-:W-:Y:S01]  /*1e00*/  FMUL.FTZ R66, R85, UR6 ;  /* 0x0000000655427c20 */ /* 0x000fe20008410000 */
[----:B------:R-:W-:Y:S01]  /*1e10*/  FMUL.FTZ R113, R113, UR6 ;  /* 0x0000000671717c20 */ /* 0x000fe20008410000 */
[----:B------:R-:W-:Y:S01]  /*1e20*/  FMUL.FTZ R110, R110, UR6 ;  /* 0x000000066e6e7c20 */ /* 0x000fe20008410000 */
[----:B------:R-:W-:Y:S01]  /*1e30*/  FMUL.FTZ R116, R116, UR6 ;  /* 0x0000000674747c20 */ /* 0x000fe20008410000 */
[----:B------:R-:W2:Y:S01]  /*1e40*/  MUFU.TANH R12, R12 ;  /* 0x0000000c000c7308 */ /* 0x000ea20000002400 */
[----:B------:R-:W-:Y:S01]  /*1e50*/  FMNMX.FTZ R82, R3, R4, !PT ;  /* 0x0000000403527209 */ /* 0x000fe20007810000 */
[----:B------:R-:W-:Y:S01]  /*1e60*/  FMUL.FTZ R34, R53, UR6 ;  /* 0x0000000635227c20 */ /* 0x000fe20008410000 */
[----:B------:R-:W-:Y:S01]  /*1e70*/  FMUL.FTZ R117, R117, UR6 ;  /* 0x0000000675757c20 */ /* 0x000fe20008410000 */
[----:B------:R-:W5:Y:S04]  /*1e80*/  LDL R121, [R1+0x4] ;  /* 0x0000040001797983 */ /* 0x000f680000100800 */
[----:B------:R-:W2:Y:S01]  /*1e90*/  MUFU.TANH R9, R9 ;  /* 0x0000000900097308 */ /* 0x000ea20000002400 */
[----:B------:R-:W-:Y:S01]  /*1ea0*/  ISETP.GT.AND P5, PT, R73, 0x10, PT ;  /* 0x000000104900780c */ /* 0x000fe20003fa4270 */
[----:B------:R-:W-:Y:S01]  /*1eb0*/  FMUL.FTZ R31, R50, UR6 ;  /* 0x00000006321f7c20 */ /* 0x000fe20008410000 */
[----:B---3--:R-:W-:Y:S01]  /*1ec0*/  FSEL R8, R8, -INF , P6 ;  /* 0xff80000008087808 */ /* 0x008fe20003000000 */
[----:B------:R-:W-:-:S04]  /*1ed0*/  FMUL.FTZ R37, R56, UR6 ;  /* 0x0000000638257c20 */ /* 0x000fc80008410000 */
[----:B------:R-:W3:Y:S01]  /*1ee0*/  MUFU.TANH R15, R15 ;  /* 0x0000000f000f7308 */ /* 0x000ee20000002400 */
[----:B------:R-:W-:Y:S01]  /*1ef0*/  FMNMX.FTZ R83, R7, R82, !PT ;  /* 0x0000005207537209 */ /* 0x000fe20007810000 */
[----:B------:R-:W-:Y:S01]  /*1f00*/  FMUL.FTZ R38, R57, UR6 ;  /* 0x0000000639267c20 */ /* 0x000fe20008410000 */
[----:B----4-:R-:W-:Y:S01]  /*1f10*/  FSEL R5, R5, -INF , P4 ;  /* 0xff80000005057808 */ /* 0x010fe20002000000 */
[----:B------:R-:W-:-:S04]  /*1f20*/  FMUL.FTZ R48, R67, UR6 ;  /* 0x0000000643307c20 */ /* 0x000fc80008410000 */
[----:B------:R-:W4:Y:S01]  /*1f30*/  MUFU.TANH R10, R10 ;  /* 0x0000000a000a7308 */ /* 0x000f220000002400 */
[----:B------:R-:W-:Y:S01]  /*1f40*/  ISETP.GT.AND P4, PT, R73, 0x11, PT ;  /* 0x000000114900780c */ /* 0x000fe20003f84270 */
[----:B------:R-:W-:Y:S01]  /*1f50*/  FMUL.FTZ R67, R86, UR6 ;  /* 0x0000000656437c20 */ /* 0x000fe20008410000 */
[----:B0-----:R-:W-:Y:S01]  /*1f60*/  FSEL R11, R11, -INF , P5 ;  /* 0xff8000000b0b7808 */ /* 0x001fe20002800000 */
[----:B------:R-:W-:-:S04]  /*1f70*/  FMUL.FTZ R41, R60, UR6 ;  /* 0x000000063c297c20 */ /* 0x000fc80008410000 */
[----:B------:R-:W0:Y:S01]  /*1f80*/  MUFU.TANH R18, R18 ;  /* 0x0000001200127308 */ /* 0x000e220000002400 */
[----:B------:R-:W-:Y:S01]  /*1f90*/  FMNMX.FTZ R82, R8, R83, !PT ;  /* 0x0000005308527209 */ /* 0x000fe20007810000 */
[----:B------:R-:W-:Y:S01]  /*1fa0*/  FMUL.FTZ R42, R61, UR6 ;  /* 0x000000063d2a7c20 */ /* 0x000fe20008410000 */
[----:B-1----:R-:W-:Y:S01]  /*1fb0*/  FSEL R6, R6, -INF , P3 ;  /* 0xff80000006067808 */ /* 0x002fe20001800000 */
[----:B------:R-:W-:Y:S01]  /*1fc0*/  FMUL.FTZ R39, R58, UR6 ;  /* 0x000000063a277c20 */ /* 0x000fe20008410000 */
[----:B------:R-:W-:-:S03]  /*1fd0*/  FMUL.FTZ R40, R59, UR6 ;  /* 0x000000063b287c20 */ /* 0x000fc60008410000 */
[----:B------:R-:W1:Y:S01]  /*1fe0*/  MUFU.TANH R13, R13 ;  /* 0x0000000d000d7308 */ /* 0x000e620000002400 */
[----:B------:R-:W-:Y:S01]  /*1ff0*/  ISETP.GT.AND P3, PT, R73, 0x18, PT ;  /* 0x000000184900780c */ /* 0x000fe20003f64270 */
[----:B------:R-:W-:Y:S01]  /*2000*/  FMUL.FTZ R43, R62, UR6 ;  /* 0x000000063e2b7c20 */ /* 0x000fe20008410000 */
[----:B--2---:R-:W-:Y:S01]  /*2010*/  FSEL R12, R12, -INF , P4 ;  /* 0xff8000000c0c7808 */ /* 0x004fe20002000000 */
[----:B------:R-:W-:-:S04]  /*2020*/  FMUL.FTZ R49, R68, UR6 ;  /* 0x0000000644317c20 */ /* 0x000fc80008410000 */
[----:B------:R-:W2:Y:S01]  /*2030*/  MUFU.TANH R21, R21 ;  /* 0x0000001500157308 */ /* 0x000ea20000002400 */
[----:B------:R-:W-:Y:S01]  /*2040*/  FMNMX.FTZ R83, R11, R82, !PT ;  /* 0x000000520b537209 */ /* 0x000fe20007810000 */
[----:B------:R-:W-:Y:S01]  /*2050*/  FMUL.FTZ R50, R69, UR6 ;  /* 0x0000000645327c20 */ /* 0x000fe20008410000 */
[----:B------:R-:W-:Y:S01]  /*2060*/  FSEL R9, R9, -INF , P2 ;  /* 0xff80000009097808 */ /* 0x000fe20001000000 */
[----:B------:R-:W-:-:S04]  /*2070*/  FMUL.FTZ R53, R72, UR6 ;  /* 0x0000000648357c20 */ /* 0x000fc80008410000 */
        /* <DEDUP_REMOVED lines=19> */
[----:B------:R-:W-:-:S04]  /*21b0*/  FMUL.FTZ R59, R78, UR6 ;  /* 0x000000064e3b7c20 */ /* 0x000fc80008410000 */
        /* <DEDUP_REMOVED lines=8> */
[----:B------:R-:W-:-:S05]  /*2240*/  FSEL R14, R14, -INF , P4 ;  /* 0xff8000000e0e7808 */ /* 0x000fca0002000000 */
[----:B------:R-:W-:Y:S01]  /*2250*/  MUFU.TANH R35, R35 ;  /* 0x0000002300237308 */ /* 0x000fe20000002400 */
[----:B------:R-:W-:-:S07]  /*2260*/  ISETP.GT.AND P4, PT, R73, 0x28, PT ;  /* 0x000000284900780c */ /* 0x000fce0003f84270 */
[----:B------:R-:W-:Y:S01]  /*2270*/  MUFU.TANH R36, R36 ;  /* 0x0000002400247308 */ /* 0x000fe20000002400 */
[----:B---3--:R-:W-:-:S07]  /*2280*/  FSEL R22, R22, -INF , P5 ;  /* 0xff80000016167808 */ /* 0x008fce0002800000 */
[----:B------:R-:W-:Y:S01]  /*2290*/  MUFU.TANH R54, R54 ;  /* 0x0000003600367308 */ /* 0x000fe20000002400 */
[----:B------:R-:W-:-:S07]  /*22a0*/  FMNMX.FTZ R85, R21, R84, !PT ;  /* 0x0000005415557209 */ /* 0x000fce0007810000 */
[----:B------:R-:W-:Y:S08]  /*22b0*/  MUFU.TANH R55, R55 ;  /* 0x0000003700377308 */ /* 0x000ff00000002400 */
[----:B------:R-:W3:Y:S08]  /*22c0*/  MUFU.TANH R23, R23 ;  /* 0x0000001700177308 */ /* 0x000ef00000002400 */
[----:B------:R-:W3:Y:S01]  /*22d0*/  MUFU.TANH R29, R29 ;  /* 0x0000001d001d7308 */ /* 0x000ee20000002400 */
[----:B----4-:R-:W-:Y:S01]  /*22e0*/  FSEL R19, R19, -INF , P3 ;  /* 0xff80000013137808 */ /* 0x010fe20001800000 */
[----:B------:R-:W-:-:S06]  /*22f0*/  FMUL.FTZ R74, R92, UR6 ;  /* 0x000000065c4a7c20 */ /* 0x000fcc0008410000 */
[----:B------:R-:W4:Y:S01]  /*2300*/  MUFU.TANH R24, R24 ;  /* 0x0000001800187308 */ /* 0x000f220000002400 */
[----:B------:R-:W-:Y:S01]  /*2310*/  ISETP.GT.AND P3, PT, R73, 0x29, PT ;  /* 0x000000294900780c */ /* 0x000fe20003f64270 */
[----:B------:R-:W-:Y:S01]  /*2320*/  FMUL.FTZ R68, R87, UR6 ;  /* 0x0000000657447c20 */ /* 0x000fe20008410000 */
[----:B0-----:R-:W-:Y:S01]  /*2330*/  FSEL R25, R25, -INF , P4 ;  /* 0xff80000019197808 */ /* 0x001fe20002000000 */
[----:B------:R-:W-:-:S04]  /*2340*/  FMUL.FTZ R71, R90, UR6 ;  /* 0x000000065a477c20 */ /* 0x000fc80008410000 */
[----:B------:R-:W0:Y:S01]  /*2350*/  MUFU.TANH R30, R30 ;  /* 0x0000001e001e7308 */ /* 0x000e220000002400 */
[----:B------:R-:W-:Y:S02]  /*2360*/  FMNMX.FTZ R84, R22, R85, !PT ;  /* 0x0000005516547209 */ /* 0x000fe40007810000 */
[----:B-1----:R-:W-:-:S05]  /*2370*/  FSEL R20, R20, -INF , P2 ;  /* 0xff80000014147808 */ /* 0x002fca0001000000 */
[----:B------:R-:W1:Y:S01]  /*2380*/  MUFU.TANH R27, R27 ;  /* 0x0000001b001b7308 */ /* 0x000e620000002400 */
[----:B------:R-:W-:Y:S02]  /*2390*/  ISETP.GT.AND P2, PT, R73, 0x30, PT ;  /* 0x000000304900780c */ /* 0x000fe40003f44270 */
[----:B--2---:R-:W-:-:S05]  /*23a0*/  FSEL R26, R26, -INF , P3 ;  /* 0xff8000001a1a7808 */ /* 0x004fca0001800000 */
[----:B------:R-:W2:Y:S01]  /*23b0*/  MUFU.TANH R33, R33 ;  /* 0x0000002100217308 */ /* 0x000ea20000002400 */
[----:B------:R-:W-:Y:S02]  /*23c0*/  FMNMX.FTZ R85, R25, R84, !PT ;  /* 0x0000005419557209 */ /* 0x000fe40007810000 */
[----:B---3--:R-:W-:-:S05]  /*23d0*/  FSEL R23, R23, -INF , P6 ;  /* 0xff80000017177808 */ /* 0x008fca0003000000 */
[----:B------:R-:W3:Y:S01]  /*23e0*/  MUFU.TANH R28, R28 ;  /* 0x0000001c001c7308 */ /* 0x000ee20000002400 */
[----:B------:R-:W-:Y:S02]  /*23f0*/  ISETP.GT.AND P6, PT, R73, 0x31, PT ;  /* 0x000000314900780c */ /* 0x000fe40003fc4270 */
[----:B------:R-:W-:-:S05]  /*2400*/  FSEL R29, R29, -INF , P2 ;  /* 0xff8000001d1d7808 */ /* 0x000fca0001000000 */
[----:B------:R-:W3:Y:S01]  /*2410*/  MUFU.TANH R34, R34 ;  /* 0x0000002200227308 */ /* 0x000ee20000002400 */
[----:B------:R-:W-:Y:S02]  /*2420*/  FMNMX.FTZ R86, R26, R85, !PT ;  /* 0x000000551a567209 */ /* 0x000fe40007810000 */
[----:B----4-:R-:W-:-:S05]  /*2430*/  FSEL R24, R24, -INF , P5 ;  /* 0xff80000018187808 */ /* 0x010fca0002800000 */
[----:B------:R-:W4:Y:S01]  /*2440*/  MUFU.TANH R31, R31 ;  /* 0x0000001f001f7308 */ /* 0x000f220000002400 */
[----:B------:R-:W-:Y:S02]  /*2450*/  ISETP.GT.AND P5, PT, R73, 0x38, PT ;  /* 0x000000384900780c */ /* 0x000fe40003fa4270 */
[----:B0-----:R-:W-:-:S05]  /*2460*/  FSEL R30, R30, -INF , P6 ;  /* 0xff8000001e1e7808 */ /* 0x001fca0003000000 */
        /* <DEDUP_REMOVED lines=11> */
[----:B------:R-:W-:Y:S02]  /*2520*/  FSEL R34, R34, -INF , P4 ;  /* 0xff80000022227808 */ /* 0x000fe40002000000 */
[----:B------:R-:W-:-:S03]  /*2530*/  FMNMX.FTZ R85, R33, R86, !PT ;  /* 0x0000005621557209 */ /* 0x000fc60007810000 */
[----:B------:R-:W3:Y:S01]  /*2540*/  MUFU.TANH R42, R42 ;  /* 0x0000002a002a7308 */ /* 0x000ee20000002400 */
[----:B----4-:R-:W-:Y:S02]  /*2550*/  FSEL R31, R31, -INF , P2 ;  /* 0xff8000001f1f7808 */ /* 0x010fe40001000000 */
[----:B------:R-:W-:Y:S02]  /*2560*/  ISETP.GT.AND P2, PT, R73, 0x41, PT ;  /* 0x000000414900780c */ /* 0x000fe40003f44270 */
[----:B0-----:R-:W-:-:S03]  /*2570*/  FSEL R37, R37, -INF , P3 ;  /* 0xff80000025257808 */ /* 0x001fc60001800000 */
[----:B------:R-:W0:Y:S01]  /*2580*/  MUFU.TANH R39, R39 ;  /* 0x0000002700277308 */ /* 0x000e220000002400 */
[----:B------:R-:W-:Y:S02]  /*2590*/  FMNMX.FTZ R86, R34, R85, !PT ;  /* 0x0000005522567209 */ /* 0x000fe40007810000 */
[----:B-1----:R-:W-:-:S05]  /*25a0*/  FSEL R32, R32, -INF , P6 ;  /* 0xff80000020207808 */ /* 0x002fca0003000000 */
[----:B------:R-:W1:Y:S01]  /*25b0*/  MUFU.TANH R45, R45 ;  /* 0x0000002d002d7308 */ /* 0x000e620000002400 */
[----:B------:R-:W-:Y:S02]  /*25c0*/  ISETP.GT.AND P6, PT, R73, 0x48, PT ;  /* 0x000000484900780c */ /* 0x000fe40003fc4270 */
[----:B--2---:R-:W-:Y:S02]  /*25d0*/  FSEL R38, R38, -INF , P2 ;  /* 0xff80000026267808 */ /* 0x004fe40001000000 */
[----:B------:R-:W-:-:S03]  /*25e0*/  FMNMX.FTZ R85, R37, R86, !PT ;  /* 0x0000005625557209 */ /* 0x000fc60007810000 */
[----:B------:R-:W2:Y:S01]  /*25f0*/  MUFU.TANH R40, R40 ;  /* 0x0000002800287308 */ /* 0x000ea20000002400 */
[----:B------:R-:W-:Y:S02]  /*2600*/  FSEL R35, R35, -INF , P5 ;  /* 0xff80000023237808 */ /* 0x000fe40002800000 */
[----:B------:R-:W-:-:S05]  /*2610*/  ISETP.GT.AND P5, PT, R73, 0x49, PT ;  /* 0x000000494900780c */ /* 0x000fca0003fa4270 */
[----:B------:R-:W4:Y:S01]  /*2620*/  MUFU.TANH R46, R46 ;  /* 0x0000002e002e7308 */ /* 0x000f220000002400 */
[----:B---3--:R-:W-:Y:S02]  /*2630*/  FSEL R41, R41, -INF , P6 ;  /* 0xff80000029297808 */ /* 0x008fe40003000000 */
[----:B------:R-:W-:-:S05]  /*2640*/  FMNMX.FTZ R86, R38, R85, !PT ;  /* 0x0000005526567209 */ /* 0x000fca0007810000 */
[----:B------:R-:W3:Y:S01]  /*2650*/  MUFU.TANH R43, R43 ;  /* 0x0000002b002b7308 */ /* 0x000ee20000002400 */
[----:B------:R-:W-:Y:S02]  /*2660*/  FSEL R36, R36, -INF , P4 ;  /* 0xff80000024247808 */ /* 0x000fe40002000000 */
[----:B------:R-:W-:-:S05]  /*2670*/  ISETP.GT.AND P4, PT, R73, 0x50, PT ;  /* 0x000000504900780c */ /* 0x000fca0003f84270 */
[----:B------:R-:W5:Y:S01]  /*2680*/  MUFU.TANH R49, R49 ;  /* 0x0000003100317308 */ /* 0x000f620000002400 */
[----:B------:R-:W-:Y:S02]  /*2690*/  FSEL R42, R42, -INF , P5 ;  /* 0xff8000002a2a7808 */ /* 0x000fe40002800000 */
[----:B------:R-:W-:-:S05]  /*26a0*/  FMNMX.FTZ R85, R41, R86, !PT ;  /* 0x0000005629557209 */ /* 0x000fca0007810000 */
[----:B------:R-:W5:Y:S01]  /*26b0*/  MUFU.TANH R44, R44 ;  /* 0x0000002c002c7308 */ /* 0x000f620000002400 */
[----:B0-----:R-:W-:Y:S02]  /*26c0*/  FSEL R39, R39, -INF , P3 ;  /* 0xff80000027277808 */ /* 0x001fe40001800000 */
[----:B------:R-:W-:-:S05]  /*26d0*/  ISETP.GT.AND P3, PT, R73, 0x51, PT ;  /* 0x000000514900780c */ /* 0x000fca0003f64270 */
[----:B------:R-:W0:Y:S01]  /*26e0*/  MUFU.TANH R50, R50 ;  /* 0x0000003200327308 */ /* 0x000e220000002400 */
[----:B-1----:R-:W-:Y:S02]  /*26f0*/  FSEL R45, R45, -INF , P4 ;  /* 0xff8000002d2d7808 */ /* 0x002fe40002000000 */
[----:B------:R-:W-:-:S05]  /*2700*/  FMNMX.FTZ R86, R42, R85, !PT ;  /* 0x000000552a567209 */ /* 0x000fca0007810000 */
[----:B------:R-:W1:Y:S01]  /*2710*/  MUFU.TANH R47, R47 ;  /* 0x0000002f002f7308 */ /* 0x000e620000002400 */
[----:B--2---:R-:W-:Y:S02]  /*2720*/  FSEL R40, R40, -INF , P2 ;  /* 0xff80000028287808 */ /* 0x004fe40001000000 */
[----:B------:R-:W-:-:S05]  /*2730*/  ISETP.GT.AND P2, PT, R73, 0x58, PT ;  /* 0x000000584900780c */ /* 0x000fca0003f44270 */
[----:B------:R-:W2:Y:S01]  /*2740*/  MUFU.TANH R53, R53 ;  /* 0x0000003500357308 */ /* 0x000ea20000002400 */
[----:B----4-:R-:W-:Y:S02]  /*2750*/  FSEL R46, R46, -INF , P3 ;  /* 0xff8000002e2e7808 */ /* 0x010fe40001800000 */
[----:B------:R-:W-:-:S05]  /*2760*/  FMNMX.FTZ R85, R45, R86, !PT ;  /* 0x000000562d557209 */ /* 0x000fca0007810000 */
[----:B------:R-:W4:Y:S01]  /*2770*/  MUFU.TANH R48, R48 ;  /* 0x0000003000307308 */ /* 0x000f220000002400 */
[----:B---3--:R-:W-:Y:S02]  /*2780*/  FSEL R43, R43, -INF , P6 ;  /* 0xff8000002b2b7808 */ /* 0x008fe40003000000 */
[----:B------:R-:W-:Y:S02]  /*2790*/  ISETP.GT.AND P6, PT, R73, 0x59, PT ;  /* 0x000000594900780c */ /* 0x000fe40003fc4270 */
[----:B-----5:R-:W-:-:S03]  /*27a0*/  FSEL R49, R49, -INF , P2 ;  /* 0xff80000031317808 */ /* 0x020fc60001000000 */
[----:B------:R-:W3:Y:S01]  /*27b0*/  MUFU.TANH R51, R51 ;  /* 0x0000003300337308 */ /* 0x000ee20000002400 */
[----:B------:R-:W-:Y:S02]  /*27c0*/  FMNMX.FTZ R86, R46, R85, !PT ;  /* 0x000000552e567209 */ /* 0x000fe40007810000 */
[----:B------:R-:W-:-:S05]  /*27d0*/  FSEL R44, R44, -INF , P5 ;  /* 0xff8000002c2c7808 */ /* 0x000fca0002800000 */
[----:B------:R-:W5:Y:S01]  /*27e0*/  MUFU.TANH R57, R57 ;  /* 0x0000003900397308 */ /* 0x000f620000002400 */
[----:B------:R-:W-:Y:S02]  /*27f0*/  ISETP.GT.AND P5, PT, R73, 0x60, PT ;  /* 0x000000604900780c */ /* 0x000fe40003fa4270 */
[----:B0-----:R-:W-:Y:S02]  /*2800*/  FSEL R50, R50, -INF , P6 ;  /* 0xff80000032327808 */ /* 0x001fe40003000000 */
[----:B------:R-:W-:-:S03]  /*2810*/  FMNMX.FTZ R85, R49, R86, !PT ;  /* 0x0000005631557209 */ /* 0x000fc60007810000 */
[----:B------:R-:W0:Y:S01]  /*2820*/  MUFU.TANH R52, R52 ;  /* 0x0000003400347308 */ /* 0x000e220000002400 */
[----:B-1----:R-:W-:Y:S02]  /*2830*/  FSEL R47, R47, -INF , P4 ;  /* 0xff8000002f2f7808 */ /* 0x002fe40002000000 */
[----:B------:R-:W-:-:S05]  /*2840*/  ISETP.GT.AND P4, PT, R73, 0x61, PT ;  /* 0x000000614900780c */ /* 0x000fca0003f84270 */
[----:B------:R-:W1:Y:S01]  /*2850*/  MUFU.TANH R58, R58 ;  /* 0x0000003a003a7308 */ /* 0x000e620000002400 */
[----:B--2---:R-:W-:Y:S02]  /*2860*/  FSEL R53, R53, -INF , P5 ;  /* 0xff80000035357808 */ /* 0x004fe40002800000 */
[----:B------:R-:W-:-:S05]  /*2870*/  FMNMX.FTZ R86, R50, R85, !PT ;  /* 0x0000005532567209 */ /* 0x000fca0007810000 */
[----:B------:R-:W2:Y:S01]  /*2880*/  MUFU.TANH R61, R61 ;  /* 0x0000003d003d7308 */ /* 0x000ea20000002400 */
[----:B----4-:R-:W-:Y:S02]  /*2890*/  FSEL R48, R48, -INF , P3 ;  /* 0xff80000030307808 */ /* 0x010fe40001800000 */
[----:B------:R-:W-:Y:S02]  /*28a0*/  ISETP.GT.AND P3, PT, R73, 0x68, PT ;  /* 0x000000684900780c */ /* 0x000fe40003f64270 */
[----:B------:R-:W-:-:S03]  /*28b0*/  FSEL R54, R54, -INF , P4 ;  /* 0xff80000036367808 */ /* 0x000fc60002000000 */
[----:B------:R-:W4:Y:S01]  /*28c0*/  MUFU.TANH R56, R56 ;  /* 0x0000003800387308 */ /* 0x000f220000002400 */
[----:B------:R-:W-:Y:S02]  /*28d0*/  FMNMX.FTZ R85, R53, R86, !PT ;  /* 0x0000005635557209 */ /* 0x000fe40007810000 */
[----:B---3--:R-:W-:-:S05]  /*28e0*/  FSEL R51, R51, -INF , P2 ;  /* 0xff80000033337808 */ /* 0x008fca0001000000 */
[----:B------:R-:W3:Y:S01]  /*28f0*/  MUFU.TANH R62, R62 ;  /* 0x0000003e003e7308 */ /* 0x000ee20000002400 */
[----:B------:R-:W-:Y:S02]  /*2900*/  ISETP.GT.AND P2, PT, R73, 0x69, PT ;  /* 0x000000694900780c */ /* 0x000fe40003f44270 */
[----:B-----5:R-:W-:Y:S02]  /*2910*/  FSEL R57, R57, -INF , P3 ;  /* 0xff80000039397808 */ /* 0x020fe40001800000 */
[----:B------:R-:W-:-:S03]  /*2920*/  FMNMX.FTZ R86, R54, R85, !PT ;  /* 0x0000005536567209 */ /* 0x000fc60007810000 */
[----:B------:R-:W5:Y:S01]  /*2930*/  MUFU.TANH R59, R59 ;  /* 0x0000003b003b7308 */ /* 0x000f620000002400 */
[----:B0-----:R-:W-:Y:S02]  /*2940*/  FSEL R52, R52, -INF , P6 ;  /* 0xff80000034347808 */ /* 0x001fe40003000000 */
[----:B------:R-:W-:-:S05]  /*2950*/  ISETP.GT.AND P6, PT, R73, 0x70, PT ;  /* 0x000000704900780c */ /* 0x000fca0003fc4270 */
[----:B------:R-:W0:Y:S01]  /*2960*/  MUFU.TANH R65, R65 ;  /* 0x0000004100417308 */ /* 0x000e220000002400 */
[----:B-1----:R-:W-:Y:S02]  /*2970*/  FSEL R58, R58, -INF , P2 ;  /* 0xff8000003a3a7808 */ /* 0x002fe40001000000 */
[----:B------:R-:W-:-:S05]  /*2980*/  FMNMX.FTZ R85, R57, R86, !PT ;  /* 0x0000005639557209 */ /* 0x000fca0007810000 */
[----:B------:R-:W1:Y:S01]  /*2990*/  MUFU.TANH R60, R60 ;  /* 0x0000003c003c7308 */ /* 0x000e620000002400 */
[----:B------:R-:W-:Y:S02]  /*29a0*/  FSEL R55, R55, -INF , P5 ;  /* 0xff80000037377808 */ /* 0x000fe40002800000 */
[----:B------:R-:W-:-:S05]  /*29b0*/  ISETP.GT.AND P5, PT, R73, 0x71, PT ;  /* 0x000000714900780c */ /* 0x000fca0003fa4270 */
[----:B------:R-:W1:Y:S01]  /*29c0*/  MUFU.TANH R66, R66 ;  /* 0x0000004200427308 */ /* 0x000e620000002400 */
[----:B--2---:R-:W-:Y:S02]  /*29d0*/  FSEL R61, R61, -INF , P6 ;  /* 0xff8000003d3d7808 */ /* 0x004fe40003000000 */
[----:B------:R-:W-:-:S05]  /*29e0*/  FMNMX.FTZ R86, R58, R85, !PT ;  /* 0x000000553a567209 */ /* 0x000fca0007810000 */
[----:B------:R-:W2:Y:S01]  /*29f0*/  MUFU.TANH R63, R63 ;  /* 0x0000003f003f7308 */ /* 0x000ea20000002400 */
[----:B----4-:R-:W-:Y:S01]  /*2a00*/  FSEL R56, R56, -INF , P4 ;  /* 0xff80000038387808 */ /* 0x010fe20002000000 */
[----:B------:R-:W-:Y:S01]  /*2a10*/  FMUL.FTZ R75, R93, UR6 ;  /* 0x000000065d4b7c20 */ /* 0x000fe20008410000 */
[----:B------:R-:W-:-:S05]  /*2a20*/  ISETP.GT.AND P4, PT, R73, 0x78, PT ;  /* 0x000000784900780c */ /* 0x000fca0003f84270 */
[----:B------:R-:W4:Y:S01]  /*2a30*/  MUFU.TANH R69, R69 ;  /* 0x0000004500457308 */ /* 0x000f220000002400 */
[----:B---3--:R-:W-:Y:S02]  /*2a40*/  FSEL R62, R62, -INF , P5 ;  /* 0xff8000003e3e7808 */ /* 0x008fe40002800000 */
[----:B------:R-:W-:-:S05]  /*2a50*/  FMNMX.FTZ R85, R61, R86, !PT ;  /* 0x000000563d557209 */ /* 0x000fca0007810000 */
[----:B------:R-:W3:Y:S01]  /*2a60*/  MUFU.TANH R64, R64 ;  /* 0x0000004000407308 */ /* 0x000ee20000002400 */
[----:B-----5:R-:W-:Y:S01]  /*2a70*/  FSEL R59, R59, -INF , P3 ;  /* 0xff8000003b3b7808 */ /* 0x020fe20001800000 */
[----:B------:R-:W-:Y:S01]  /*2a80*/  FMUL.FTZ R78, R96, UR6 ;  /* 0x00000006604e7c20 */ /* 0x000fe20008410000 */
[----:B------:R-:W-:-:S05]  /*2a90*/  ISETP.GT.AND P3, PT, R73, 0x79, PT ;  /* 0x000000794900780c */ /* 0x000fca0003f64270 */
[----:B------:R-:W5:Y:S01]  /*2aa0*/  MUFU.TANH R70, R70 ;  /* 0x0000004600467308 */ /* 0x000f620000002400 */
[----:B0-----:R-:W-:Y:S02]  /*2ab0*/  FSEL R65, R65, -INF , P4 ;  /* 0xff80000041417808 */ /* 0x001fe40002000000 */
[----:B------:R-:W-:-:S05]  /*2ac0*/  FMNMX.FTZ R86, R62, R85, !PT ;  /* 0x000000553e567209 */ /* 0x000fca0007810000 */
[----:B------:R-:W0:Y:S01]  /*2ad0*/  MUFU.TANH R67, R67 ;  /* 0x0000004300437308 */ /* 0x000e220000002400 */
[----:B-1----:R-:W-:Y:S01]  /*2ae0*/  FSEL R60, R60, -INF , P2 ;  /* 0xff8000003c3c7808 */ /* 0x002fe20001000000 */
[----:B------:R-:W-:Y:S01]  /*2af0*/  FMUL.FTZ R72, R91, UR6 ;  /* 0x000000065b487c20 */ /* 0x000fe20008410000 */
[----:B------:R-:W-:-:S05]  /*2b00*/  FMUL.FTZ R79, R97, UR6 ;  /* 0x00000006614f7c20 */ /* 0x000fca0008410000 */
[----:B------:R-:W1:Y:S01]  /*2b10*/  MUFU.TANH R74, R74 ;  /* 0x0000004a004a7308 */ /* 0x000e620000002400 */
[----:B------:R-:W-:Y:S02]  /*2b20*/  ISETP.GT.AND P2, PT, R73, 0x80, PT ;  /* 0x000000804900780c */ /* 0x000fe40003f44270 */
[----:B------:R-:W-:Y:S02]  /*2b30*/  FSEL R66, R66, -INF , P3 ;  /* 0xff80000042427808 */ /* 0x000fe40001800000 */
[----:B------:R-:W-:-:S03]  /*2b40*/  FMNMX.FTZ R85, R65, R86, !PT ;  /* 0x0000005641557209 */ /* 0x000fc60007810000 */
[----:B------:R-:W1:Y:S01]  /*2b50*/  MUFU.TANH R68, R68 ;  /* 0x0000004400447308 */ /* 0x000e620000002400 */
[----:B--2---:R-:W-:Y:S01]  /*2b60*/  FSEL R63, R63, -INF , P6 ;  /* 0xff8000003f3f7808 */ /* 0x004fe20003000000 */
[----:B------:R-:W-:Y:S01]  /*2b70*/  FMUL.FTZ R76, R94, UR6 ;  /* 0x000000065e4c7c20 */ /* 0x000fe20008410000 */
[----:B------:R-:W-:-:S05]  /*2b80*/  ISETP.GT.AND P6, PT, R73, 0x81, PT ;  /* 0x000000814900780c */ /* 0x000fca0003fc4270 */
[----:B------:R-:W2:Y:S01]  /*2b90*/  MUFU.TANH R75, R75 ;  /* 0x0000004b004b7308 */ /* 0x000ea20000002400 */
[----:B----4-:R-:W-:Y:S01]  /*2ba0*/  FSEL R69, R69, -INF , P2 ;  /* 0xff80000045457808 */ /* 0x010fe20001000000 */
[----:B------:R-:W-:Y:S01]  /*2bb0*/  FMUL.FTZ R82, R100, UR6 ;  /* 0x0000000664527c20 */ /* 0x000fe20008410000 */
[----:B------:R-:W-:-:S05]  /*2bc0*/  FMNMX.FTZ R86, R66, R85, !PT ;  /* 0x0000005542567209 */ /* 0x000fca0007810000 */
[----:B------:R-:W4:Y:S01]  /*2bd0*/  MUFU.TANH R71, R71 ;  /* 0x0000004700477308 */ /* 0x000f220000002400 */
[----:B---3--:R-:W-:Y:S01]  /*2be0*/  FSEL R64, R64, -INF , P5 ;  /* 0xff80000040407808 */ /* 0x008fe20002800000 */
[----:B------:R-:W-:-:S06]  /*2bf0*/  FMUL.FTZ R77, R95, UR6 ;  /* 0x000000065f4d7c20 */ /* 0x000fcc0008410000 */
[----:B------:R-:W3:Y:S01]  /*2c00*/  MUFU.TANH R78, R78 ;  /* 0x0000004e004e7308 */ /* 0x000ee20000002400 */
[----:B------:R-:W-:Y:S01]  /*2c10*/  ISETP.GT.AND P5, PT, R73, 0x88, PT ;  /* 0x000000884900780c */ /* 0x000fe20003fa4270 */
[----:B------:R-:W-:Y:S01]  /*2c20*/  FMUL.FTZ R83, R101, UR6 ;  /* 0x0000000665537c20 */ /* 0x000fe20008410000 */
[----:B-----5:R-:W-:Y:S02]  /*2c30*/  FSEL R70, R70, -INF , P6 ;  /* 0xff80000046467808 */ /* 0x020fe40003000000 */
[----:B------:R-:W-:-:S03]  /*2c40*/  FMNMX.FTZ R85, R69, R86, !PT ;  /* 0x0000005645557209 */ /* 0x000fc60007810000 */
[----:B------:R-:W5:Y:S01]  /*2c50*/  MUFU.TANH R72, R72 ;  /* 0x0000004800487308 */ /* 0x000f620000002400 */
[----:B0-----:R-:W-:Y:S01]  /*2c60*/  FSEL R67, R67, -INF , P4 ;  /* 0xff80000043437808 */ /* 0x001fe20002000000 */
[----:B------:R-:W-:-:S06]  /*2c70*/  FMUL.FTZ R80, R98, UR6 ;  /* 0x0000000662507c20 */ /* 0x000fcc0008410000 */
[----:B------:R-:W0:Y:S01]  /*2c80*/  MUFU.TANH R79, R79 ;  /* 0x0000004f004f7308 */ /* 0x000e220000002400 */
[----:B------:R-:W-:Y:S01]  /*2c90*/  ISETP.GT.AND P4, PT, R73, 0x89, PT ;  /* 0x000000894900780c */ /* 0x000fe20003f84270 */
[----:B------:R-:W-:Y:S01]  /*2ca0*/  FMUL.FTZ R90, R104, UR6 ;  /* 0x00000006685a7c20 */ /* 0x000fe20008410000 */
[----:B-1----:R-:W-:Y:S02]  /*2cb0*/  FSEL R74, R74, -INF , P5 ;  /* 0xff8000004a4a7808 */ /* 0x002fe40002800000 */
[----:B------:R-:W-:-:S03]  /*2cc0*/  FMNMX.FTZ R85, R70, R85, !PT ;  /* 0x0000005546557209 */ /* 0x000fc60007810000 */
[----:B------:R-:W1:Y:S01]  /*2cd0*/  MUFU.TANH R76, R76 ;  /* 0x0000004c004c7308 */ /* 0x000e620000002400 */
[----:B------:R-:W-:Y:S01]  /*2ce0*/  FSEL R68, R68, -INF , P3 ;  /* 0xff80000044447808 */ /* 0x000fe20001800000 */
[----:B------:R-:W-:Y:S01]  /*2cf0*/  FMUL.FTZ R81, R99, UR6 ;  /* 0x0000000663517c20 */ /* 0x000fe20008410000 */
[----:B------:R-:W-:-:S05]  /*2d00*/  ISETP.GT.AND P3, PT, R73, 0x90, PT ;  /* 0x000000904900780c */ /* 0x000fca0003f64270 */
[----:B------:R-:W1:Y:S01]  /*2d10*/  MUFU.TANH R82, R82 ;  /* 0x0000005200527308 */ /* 0x000e620000002400 */
[----:B--2---:R-:W-:Y:S01]  /*2d20*/  FSEL R75, R75, -INF , P4 ;  /* 0xff8000004b4b7808 */ /* 0x004fe20002000000 */
[----:B------:R-:W-:Y:S01]  /*2d30*/  FMUL.FTZ R89, R105, UR6 ;  /* 0x0000000669597c20 */ /* 0x000fe20008410000 */
[----:B------:R-:W-:-:S05]  /*2d40*/  FMNMX.FTZ R86, R74, R85, !PT ;  /* 0x000000554a567209 */ /* 0x000fca0007810000 */
[----:B------:R-:W2:Y:S01]  /*2d50*/  MUFU.TANH R77, R77 ;  /* 0x0000004d004d7308 */ /* 0x000ea20000002400 */
[----:B----4-:R-:W-:Y:S01]  /*2d60*/  FSEL R71, R71, -INF , P2 ;  /* 0xff80000047477808 */ /* 0x010fe20001000000 */
[----:B------:R-:W-:Y:S01]  /*2d70*/  FMUL.FTZ R84, R102, UR6 ;  /* 0x0000000666547c20 */ /* 0x000fe20008410000 */
[----:B------:R-:W-:-:S05]  /*2d80*/  ISETP.GT.AND P2, PT, R73, 0x91, PT ;  /* 0x000000914900780c */ /* 0x000fca0003f44270 */
[----:B------:R-:W4:Y:S01]  /*2d90*/  MUFU.TANH R83, R83 ;  /* 0x0000005300537308 */ /* 0x000f220000002400 */
[----:B---3--:R-:W-:Y:S01]  /*2da0*/  FSEL R85, R78, -INF , P3 ;  /* 0xff8000004e557808 */ /* 0x008fe20001800000 */
[----:B------:R-:W-:Y:S01]  /*2db0*/  FMUL.FTZ R91, R103, UR6 ;  /* 0x00000006675b7c20 */ /* 0x000fe20008410000 */
[----:B------:R-:W-:Y:S01]  /*2dc0*/  FMNMX.FTZ R78, R75, R86, !PT ;  /* 0x000000564b4e7209 */ /* 0x000fe20007810000 */
[----:B------:R-:W-:-:S04]  /*2dd0*/  FMUL.FTZ R94, R108, UR6 ;  /* 0x000000066c5e7c20 */ /* 0x000fc80008410000 */
[----:B------:R-:W3:Y:S01]  /*2de0*/  MUFU.TANH R80, R80 ;  /* 0x0000005000507308 */ /* 0x000ee20000002400 */
[----:B-----5:R-:W-:Y:S02]  /*2df0*/  FSEL R72, R72, -INF , P6 ;  /* 0xff80000048487808 */ /* 0x020fe40003000000 */
[----:B0-----:R-:W-:-:S05]  /*2e00*/  FSEL R86, R79, -INF , P2 ;  /* 0xff8000004f567808 */ /* 0x001fca0001000000 */
[----:B------:R-:W0:Y:S01]  /*2e10*/  MUFU.TANH R90, R90 ;  /* 0x0000005a005a7308 */ /* 0x000e220000002400 */
[----:B------:R-:W-:Y:S02]  /*2e20*/  ISETP.GT.AND P6, PT, R73, 0x98, PT ;  /* 0x000000984900780c */ /* 0x000fe40003fc4270 */
[----:B------:R-:W-:-:S05]  /*2e30*/  FMNMX.FTZ R79, R85, R78, !PT ;  /* 0x0000004e554f7209 */ /* 0x000fca0007810000 */
[----:B------:R-:W5:Y:S01]  /*2e40*/  MUFU.TANH R81, R81 ;  /* 0x0000005100517308 */ /* 0x000f620000002400 */
[----:B-1----:R-:W-:Y:S01]  /*2e50*/  FSEL R76, R76, -INF , P5 ;  /* 0xff8000004c4c7808 */ /* 0x002fe20002800000 */
[----:B------:R-:W-:Y:S01]  /*2e60*/  FMUL.FTZ R92, R106, UR6 ;  /* 0x000000066a5c7c20 */ /* 0x000fe20008410000 */
[----:B------:R-:W-:-:S05]  /*2e70*/  ISETP.GT.AND P5, PT, R73, 0x99, PT ;  /* 0x000000994900780c */ /* 0x000fca0003fa4270 */
[----:B------:R-:W1:Y:S01]  /*2e80*/  MUFU.TANH R89, R89 ;  /* 0x0000005900597308 */ /* 0x000e620000002400 */
[----:B------:R-:W-:Y:S02]  /*2e90*/  FSEL R87, R82, -INF , P6 ;  /* 0xff80000052577808 */ /* 0x000fe40003000000 */
[----:B------:R-:W-:-:S05]  /*2ea0*/  FMNMX.FTZ R78, R86, R79, !PT ;  /* 0x0000004f564e7209 */ /* 0x000fca0007810000 */
[----:B------:R-:W1:Y:S01]  /*2eb0*/  MUFU.TANH R84, R84 ;  /* 0x0000005400547308 */ /* 0x000e620000002400 */
[----:B--2---:R-:W-:Y:S01]  /*2ec0*/  FSEL R77, R77, -INF , P4 ;  /* 0xff8000004d4d7808 */ /* 0x004fe20002000000 */
[----:B------:R-:W-:-:S06]  /*2ed0*/  FMUL.FTZ R93, R107, UR6 ;  /* 0x000000066b5d7c20 */ /* 0x000fcc0008410000 */
[----:B------:R-:W2:Y:S01]  /*2ee0*/  MUFU.TANH R91, R91 ;  /* 0x0000005b005b7308 */ /* 0x000ea20000002400 */
[----:B------:R-:W-:Y:S02]  /*2ef0*/  ISETP.GT.AND P4, PT, R73, 0xa0, PT ;  /* 0x000000a04900780c */ /* 0x000fe40003f84270 */
[----:B----4-:R-:W-:-:S05]  /*2f00*/  FSEL R88, R83, -INF , P5 ;  /* 0xff80000053587808 */ /* 0x010fca0002800000 */
[----:B------:R-:W4:Y:S01]  /*2f10*/  MUFU.TANH R94, R94 ;  /* 0x0000005e005e7308 */ /* 0x000f220000002400 */
[----:B------:R-:W-:Y:S02]  /*2f20*/  FMNMX.FTZ R79, R87, R78, !PT ;  /* 0x0000004e574f7209 */ /* 0x000fe40007810000 */
[----:B---3--:R-:W-:-:S05]  /*2f30*/  FSEL R80, R80, -INF , P3 ;  /* 0xff80000050507808 */ /* 0x008fca0001800000 */
[----:B------:R-:W3:Y:S01]  /*2f40*/  MUFU.TANH R98, R109 ;  /* 0x0000006d00627308 */ /* 0x000ee20000002400 */
[----:B------:R-:W-:Y:S02]  /*2f50*/  ISETP.GT.AND P3, PT, R73, 0xa1, PT ;  /* 0x000000a14900780c */ /* 0x000fe40003f64270 */
[----:B0-----:R-:W-:Y:S02]  /*2f60*/  FSEL R90, R90, -INF , P4 ;  /* 0xff8000005a5a7808 */ /* 0x001fe40002000000 */
[----:B------:R-:W-:-:S03]  /*2f70*/  FMNMX.FTZ R79, R88, R79, !PT ;  /* 0x0000004f584f7209 */ /* 0x000fc60007810000 */
[----:B------:R-:W0:Y:S01]  /*2f80*/  MUFU.TANH R92, R92 ;  /* 0x0000005c005c7308 */ /* 0x000e220000002400 */
[----:B-----5:R-:W-:Y:S02]  /*2f90*/  FSEL R81, R81, -INF , P2 ;  /* 0xff80000051517808 */ /* 0x020fe40001000000 */
[----:B------:R-:W-:-:S05]  /*2fa0*/  ISETP.GT.AND P2, PT, R73, 0xa8, PT ;  /* 0x000000a84900780c */ /* 0x000fca0003f44270 */
[----:B------:R-:W5:Y:S01]  /*2fb0*/  MUFU.TANH R112, R112 ;  /* 0x0000007000707308 */ /* 0x000f620000002400 */
[----:B-1----:R-:W-:Y:S02]  /*2fc0*/  FSEL R89, R89, -INF , P3 ;  /* 0xff80000059597808 */ /* 0x002fe40001800000 */
[----:B------:R-:W-:-:S05]  /*2fd0*/  FMNMX.FTZ R82, R90, R79, !PT ;  /* 0x0000004f5a527209 */ /* 0x000fca0007810000 */
[----:B------:R-:W1:Y:S01]  /*2fe0*/  MUFU.TANH R93, R93 ;  /* 0x0000005d005d7308 */ /* 0x000e620000002400 */
[----:B------:R-:W-:Y:S02]  /*2ff0*/  FSEL R84, R84, -INF , P6 ;  /* 0xff80000054547808 */ /* 0x000fe40003000000 */
[----:B--2---:R-:W-:-:S05]  /*3000*/  FSEL R78, R91, -INF , P5 ;  /* 0xff8000005b4e7808 */ /* 0x004fca0002800000 */
[----:B------:R-:W2:Y:S01]  /*3010*/  MUFU.TANH R96, R113 ;  /* 0x0000007100607308 */ /* 0x000ea20000002400 */
[----:B------:R-:W-:Y:S02]  /*3020*/  ISETP.GT.AND P6, PT, R73, 0xa9, PT ;  /* 0x000000a94900780c */ /* 0x000fe40003fc4270 */
[----:B----4-:R-:W-:Y:S02]  /*3030*/  FSEL R91, R94, -INF , P2 ;  /* 0xff8000005e5b7808 */ /* 0x010fe40001000000 */
[----:B------:R-:W-:-:S03]  /*3040*/  FMNMX.FTZ R82, R89, R82, !PT ;  /* 0x0000005259527209 */ /* 0x000fc60007810000 */
[----:B------:R-:W4:Y:S01]  /*3050*/  MUFU.TANH R110, R110 ;  /* 0x0000006e006e7308 */ /* 0x000f220000002400 */
[----:B------:R-:W-:Y:S02]  /*3060*/  ISETP.GT.AND P5, PT, R73, 0xb0, PT ;  /* 0x000000b04900780c */ /* 0x000fe40003fa4270 */
[----:B---3--:R-:W-:-:S05]  /*3070*/  FSEL R98, R98, -INF , P6 ;  /* 0xff80000062627808 */ /* 0x008fca0003000000 */
[----:B------:R-:W3:Y:S01]  /*3080*/  MUFU.TANH R116, R116 ;  /* 0x0000007400747308 */ /* 0x000ee20000002400 */
[----:B------:R-:W-:Y:S02]  /*3090*/  FMNMX.FTZ R79, R91, R82, !PT ;  /* 0x000000525b4f7209 */ /* 0x000fe40007810000 */
[----:B0-----:R-:W-:-:S05]  /*30a0*/  FSEL R83, R92, -INF , P4 ;  /* 0xff8000005c537808 */ /* 0x001fca0002000000 */
[----:B------:R-:W0:Y:S01]  /*30b0*/  MUFU.TANH R100, R117 ;  /* 0x0000007500647308 */ /* 0x000e220000002400 */
[----:B------:R-:W-:Y:S02]  /*30c0*/  ISETP.GT.AND P4, PT, R73, 0xb1, PT ;  /* 0x000000b14900780c */ /* 0x000fe40003f84270 */
[----:B-----5:R-:W-:Y:S02]  /*30d0*/  FSEL R92, R112, -INF , P5 ;  /* 0xff800000705c7808 */ /* 0x020fe40002800000 */
[----:B------:R-:W-:Y:S02]  /*30e0*/  FMNMX.FTZ R79, R98, R79, !PT ;  /* 0x0000004f624f7209 */ /* 0x000fe40007810000 */
[----:B-1----:R-:W-:Y:S02]  /*30f0*/  FSEL R82, R93, -INF , P3 ;  /* 0xff8000005d527808 */ /* 0x002fe40001800000 */
[----:B------:R-:W-:Y:S02]  /*3100*/  ISETP.GT.AND P3, PT, R73, 0xb8, PT ;  /* 0x000000b84900780c */ /* 0x000fe40003f64270 */
[----:B--2---:R-:W-:-:S02]  /*3110*/  FSEL R96, R96, -INF , P4 ;  /* 0xff80000060607808 */ /* 0x004fc40002000000 */
[----:B------:R-:W-:Y:S02]  /*3120*/  FMNMX.FTZ R93, R92, R79, !PT ;  /* 0x0000004f5c5d7209 */ /* 0x000fe40007810000 */
[----:B----4-:R-:W-:Y:S02]  /*3130*/  FSEL R79, R110, -INF , P2 ;  /* 0xff8000006e4f7808 */ /* 0x010fe40001000000 */
[----:B------:R-:W-:Y:S02]  /*3140*/  ISETP.GT.AND P2, PT, R73, 0xb9, PT ;  /* 0x000000b94900780c */ /* 0x000fe40003f44270 */
[----:B---3--:R-:W-:Y:S02]  /*3150*/  FSEL R94, R116, -INF , P3 ;  /* 0xff800000745e7808 */ /* 0x008fe40001800000 */
[----:B------:R-:W-:Y:S02]  /*3160*/  FMNMX.FTZ R93, R96, R93, !PT ;  /* 0x0000005d605d7209 */ /* 0x000fe40007810000 */
[----:B0-----:R-:W-:-:S02]  /*3170*/  FSEL R100, R100, -INF , P2 ;  /* 0xff80000064647808 */ /* 0x001fc40001000000 */
[----:B------:R-:W-:-:S04]  /*3180*/  FMNMX.FTZ R93, R94, R93, !PT ;  /* 0x0000005d5e5d7209 */ /* 0x000fc80007810000 */
[----:B------:R-:W-:-:S05]  /*3190*/  FMNMX.FTZ R95, R100, R93, !PT ;  /* 0x0000005d645f7209 */ /* 0x000fca0007810000 */
[----:B------:R-:W0:Y:S02]  /*31a0*/  SHFL.BFLY PT, R102, R95, 0x2, 0x1f ;  /* 0x0c401f005f667f89 */ /* 0x000e2400000e0000 */
[----:B0-----:R-:W-:-:S05]  /*31b0*/  FMNMX.FTZ R102, R95, R102, !PT ;  /* 0x000000665f667209 */ /* 0x001fca0007810000 */
[----:B------:R-:W0:Y:S02]  /*31c0*/  SHFL.BFLY PT, R93, R102, 0x1, 0x1f ;  /* 0x0c201f00665d7f89 */ /* 0x000e2400000e0000 */
[----:B0-----:R-:W-:-:S04]  /*31d0*/  FMNMX.FTZ R93, R102, R93, !PT ;  /* 0x0000005d665d7209 */ /* 0x001fc80007810000 */
[C---:B------:R-:W-:Y:S01]  /*31e0*/  FSETP.NEU.FTZ.AND P0, PT, R93.reuse, -INF , PT ;  /* 0xff8000005d00780b */ /* 0x040fe20003f1d000 */
[----:B------:R-:W-:-:S05]  /*31f0*/  FMUL.FTZ R73, R93, UR26 ;  /* 0x0000001a5d497c20 */ /* 0x000fca0008410000 */
[----:B------:R-:W-:-:S05]  /*3200*/  FSEL R73, R73, RZ, P0 ;  /* 0x000000ff49497208 */ /* 0x000fca0000000000 */
[--C-:B------:R-:W-:Y:S01]  /*3210*/  FFMA.FTZ R110, R18, UR26, -R73.reuse ;  /* 0x0000001a126e7c23 */ /* 0x100fe20008010849 */
[----:B------:R-:W-:Y:S01]  /*3220*/  FMNMX.FTZ R18, R5, R6, !PT ;  /* 0x0000000605127209 */ /* 0x000fe20007810000 */
[----:B------:R-:W-:-:S03]  /*3230*/  FFMA.FTZ R95, R3, UR26, -R73 ;  /* 0x0000001a035f7c23 */ /* 0x000fc60008010849 */
[----:B------:R-:W-:-:S04]  /*3240*/  FMNMX.FTZ R3, R9, R18, !PT ;  /* 0x0000001209037209 */ /* 0x000fc80007810000 */
        /* <DEDUP_REMOVED lines=14> */
[----:B------:R-:W-:Y:S01]  /*3330*/  FMNMX.FTZ R18, R40, R3, !PT ;  /* 0x0000000328127209 */ /* 0x000fe20007810000 */
[--C-:B------:R-:W-:Y:S01]  /*3340*/  FFMA.FTZ R101, R15, UR26, -R73.reuse ;  /* 0x0000001a0f657c23 */ /* 0x100fe20008010849 */
[--C-:B------:R-:W-:Y:S02]  /*3350*/  FFMA.FTZ R15, R22, UR26, -R73.reuse ;  /* 0x0000001a160f7c23 */ /* 0x100fe40008010849 */
        /* <DEDUP_REMOVED lines=17> */
[----:B------:R-:W-:-:S03]  /*3470*/  FFMA.FTZ R97, R29, UR26, -R73 ;  /* 0x0000001a1d617c23 */ /* 0x000fc60008010849 */
[----:B------:R-:W-:-:S04]  /*3480*/  FMNMX.FTZ R26, R76, R3, !PT ;  /* 0x000000034c1a7209 */ /* 0x000fc80007810000 */
[----:B------:R-:W-:Y:S01]  /*3490*/  FMNMX.FTZ R29, R77, R26, !PT ;  /* 0x0000001a4d1d7209 */ /* 0x000fe20007810000 */
[----:B------:R-:W-:-:S03]  /*34a0*/  FMUL.FTZ R109, R111, UR6 ;  /* 0x000000066f6d7c20 */ /* 0x000fc60008410000 */
[----:B------:R-:W-:Y:S01]  /*34b0*/  FMNMX.FTZ R26, R80, R29, !PT ;  /* 0x0000001d501a7209 */ /* 0x000fe20007810000 */
[----:B------:R-:W-:-:S03]  /*34c0*/  FMUL.FTZ R107, R114, UR6 ;  /* 0x00000006726b7c20 */ /* 0x000fc60008410000 */
[----:B------:R-:W-:Y:S01]  /*34d0*/  FMNMX.FTZ R29, R81, R26, !PT ;  /* 0x0000001a511d7209 */ /* 0x000fe20007810000 */
[----:B------:R-:W0:Y:S01]  /*34e0*/  MUFU.TANH R109, R109 ;  /* 0x0000006d006d7308 */ /* 0x000e220000002400 */
[----:B------:R-:W-:Y:S02]  /*34f0*/  FMUL.FTZ R113, R115, UR6 ;  /* 0x0000000673717c20 */ /* 0x000fe40008410000 */
[----:B------:R-:W-:Y:S01]  /*3500*/  FMNMX.FTZ R29, R84, R29, !PT ;  /* 0x0000001d541d7209 */ /* 0x000fe20007810000 */
[--C-:B------:R-:W-:Y:S01]  /*3510*/  FFMA.FTZ R108, R34, UR26, -R73.reuse ;  /* 0x0000001a226c7c23 */ /* 0x100fe20008010849 */
[----:B------:R-:W-:Y:S02]  /*3520*/  FMUL.FTZ R111, R118, UR6 ;  /* 0x00000006766f7c20 */ /* 0x000fe40008410000 */
[----:B------:R-:W-:Y:S01]  /*3530*/  FMNMX.FTZ R34, R78, R29, !PT ;  /* 0x0000001d4e227209 */ /* 0x000fe20007810000 */
[----:B------:R-:W1:Y:S01]  /*3540*/  MUFU.TANH R107, R107 ;  /* 0x0000006b006b7308 */ /* 0x000e620000002400 */
[--C-:B------:R-:W-:Y:S01]  /*3550*/  FFMA.FTZ R99, R33, UR26, -R73.reuse ;  /* 0x0000001a21637c23 */ /* 0x100fe20008010849 */
[----:B------:R-:W-:Y:S01]  /*3560*/  FMUL.FTZ R115, R119, UR6 ;  /* 0x0000000677737c20 */ /* 0x000fe20008410000 */
[----:B------:R-:W-:Y:S01]  /*3570*/  FMNMX.FTZ R33, R83, R34, !PT ;  /* 0x0000002253217209 */ /* 0x000fe20007810000 */
[----:B------:R-:W-:-:S04]  /*3580*/  FFMA.FTZ R114, R42, UR26, -R73 ;  /* 0x0000001a2a727c23 */ /* 0x000fc80008010849 */
[----:B------:R-:W2:Y:S01]  /*3590*/  MUFU.TANH R113, R113 ;  /* 0x0000007100717308 */ /* 0x000ea20000002400 */
[----:B------:R-:W-:Y:S02]  /*35a0*/  FMNMX.FTZ R42, R82, R33, !PT ;  /* 0x00000021522a7209 */ /* 0x000fe40007810000 */
[----:B0-----:R-:W-:-:S05]  /*35b0*/  FSEL R109, R109, -INF , P6 ;  /* 0xff8000006d6d7808 */ /* 0x001fca0003000000 */
[----:B------:R-:W0:Y:S01]  /*35c0*/  MUFU.TANH R111, R111 ;  /* 0x0000006f006f7308 */ /* 0x000e220000002400 */
[----:B------:R-:W-:Y:S02]  /*35d0*/  FMNMX.FTZ R42, R79, R42, !PT ;  /* 0x0000002a4f2a7209 */ /* 0x000fe40007810000 */
[----:B-1----:R-:W-:-:S05]  /*35e0*/  FSEL R107, R107, -INF , P5 ;  /* 0xff8000006b6b7808 */ /* 0x002fca0002800000 */
[----:B------:R-:W1:Y:S01]  /*35f0*/  MUFU.TANH R115, R115 ;  /* 0x0000007300737308 */ /* 0x000e620000002400 */
[----:B------:R-:W-:Y:S02]  /*3600*/  FMNMX.FTZ R42, R109, R42, !PT ;  /* 0x0000002a6d2a7209 */ /* 0x000fe40007810000 */
[----:B--2---:R-:W-:Y:S02]  /*3610*/  FSEL R113, R113, -INF , P4 ;  /* 0xff80000071717808 */ /* 0x004fe40002000000 */
[----:B------:R-:W-:Y:S01]  /*3620*/  FMNMX.FTZ R42, R107, R42, !PT ;  /* 0x0000002a6b2a7209 */ /* 0x000fe20007810000 */
[--C-:B------:R-:W-:Y:S01]  /*3630*/  FFMA.FTZ R103, R37, UR26, -R73.reuse ;  /* 0x0000001a25677c23 */ /* 0x100fe20008010849 */
[--C-:B------:R-:W-:Y:S01]  /*3640*/  FFMA.FTZ R37, R50, UR26, -R73.reuse ;  /* 0x0000001a32257c23 */ /* 0x100fe20008010849 */
[----:B0-----:R-:W-:Y:S02]  /*3650*/  FSEL R111, R111, -INF , P3 ;  /* 0xff8000006f6f7808 */ /* 0x001fe40001800000 */
[----:B------:R-:W-:Y:S01]  /*3660*/  FMNMX.FTZ R50, R113, R42, !PT ;  /* 0x0000002a71327209 */ /* 0x000fe20007810000 */
[----:B------:R-:W-:-:S03]  /*3670*/  FFMA.FTZ R3, R61, UR26, -R73 ;  /* 0x0000001a3d037c23 */ /* 0x000fc60008010849 */
[----:B------:R-:W-:Y:S02]  /*3680*/  FMNMX.FTZ R50, R111, R50, !PT ;  /* 0x000000326f327209 */ /* 0x000fe40007810000 */
[----:B-1----:R-:W-:Y:S01]  /*3690*/  FSEL R115, R115, -INF , P2 ;  /* 0xff80000073737808 */ /* 0x002fe20001000000 */
[----:B------:R-:W-:-:S03]  /*36a0*/  FFMA.FTZ R62, R62, UR26, -R73 ;  /* 0x0000001a3e3e7c23 */ /* 0x000fc60008010849 */
[----:B------:R-:W-:Y:S01]  /*36b0*/  FMNMX.FTZ R61, R115, R50, !PT ;  /* 0x00000032733d7209 */ /* 0x000fe20007810000 */
[----:B------:R0:W-:Y:S04]  /*36c0*/  MUFU.EX2 R26, R62 ;  /* 0x0000003e001a7308 */ /* 0x0001e80000000800 */
[----:B0-----:R-:W0:Y:S01]  /*36d0*/  SHFL.BFLY PT, R62, R61, 0x2, 0x1f ;  /* 0x0c401f003d3e7f89 */ /* 0x001e2200000e0000 */
[--C-:B------:R-:W-:Y:S01]  /*36e0*/  FFMA.FTZ R70, R70, UR26, -R73.reuse ;  /* 0x0000001a46467c23 */ /* 0x100fe20008010849 */
[----:B------:R-:W-:-:S03]  /*36f0*/  FFMA.FTZ R105, R41, UR26, -R73 ;  /* 0x0000001a29697c23 */ /* 0x000fc60008010849 */
[----:B------:R0:W-:Y:S01]  /*3700*/  MUFU.EX2 R42, R70 ;  /* 0x00000046002a7308 */ /* 0x0001e20000000800 */
[--C-:B------:R-:W-:Y:S01]  /*3710*/  FFMA.FTZ R41, R54, UR26, -R73.reuse ;  /* 0x0000001a36297c23 */ /* 0x100fe20008010849 */
[----:B------:R-:W-:Y:S01]  /*3720*/  FFMA.FTZ R54, R75, UR26, -R73 ;  /* 0x0000001a4b367c23 */ /* 0x000fe20008010849 */
[----:B0-----:R-:W-:-:S05]  /*3730*/  FMNMX.FTZ R70, R61, R62, !PT ;  /* 0x0000003e3d467209 */ /* 0x001fca0007810000 */
[----:B------:R-:W0:Y:S01]  /*3740*/  SHFL.BFLY PT, R75, R70, 0x1, 0x1f ;  /* 0x0c201f00464b7f89 */ /* 0x000e2200000e0000 */
[--C-:B------:R-:W-:Y:S01]  /*3750*/  FFMA.FTZ R112, R38, UR26, -R73.reuse ;  /* 0x0000001a26707c23 */ /* 0x100fe20008010849 */
[--C-:B------:R-:W-:Y:S01]  /*3760*/  FFMA.FTZ R38, R53, UR26, -R73.reuse ;  /* 0x0000001a35267c23 */ /* 0x100fe20008010849 */
[--C-:B------:R-:W-:Y:S01]  /*3770*/  FFMA.FTZ R53, R86, UR26, -R73.reuse ;  /* 0x0000001a56357c23 */ /* 0x100fe20008010849 */
[--C-:B------:R-:W-:Y:S01]  /*3780*/  FFMA.FTZ R4, R4, UR26, -R73.reuse ;  /* 0x0000001a04047c23 */ /* 0x100fe20008010849 */
[--C-:B------:R-:W-:Y:S01]  /*3790*/  FFMA.FTZ R104, R30, UR26, -R73.reuse ;  /* 0x0000001a1e687c23 */ /* 0x100fe20008010849 */
[--C-:B------:R-:W-:Y:S01]  /*37a0*/  FFMA.FTZ R30, R49, UR26, -R73.reuse ;  /* 0x0000001a311e7c23 */ /* 0x100fe20008010849 */
[--C-:B------:R-:W-:Y:S01]  /*37b0*/  FFMA.FTZ R49, R74, UR26, -R73.reuse ;  /* 0x0000001a4a317c23 */ /* 0x100fe20008010849 */
[--C-:B------:R-:W-:Y:S01]  /*37c0*/  FFMA.FTZ R7, R7, UR26, -R73.reuse ;  /* 0x0000001a07077c23 */ /* 0x100fe20008010849 */
[----:B------:R-:W-:Y:S01]  /*37d0*/  FFMA.FTZ R74, R94, UR26, -R73 ;  /* 0x0000001a5e4a7c23 */ /* 0x000fe20008010849 */
[----:B0-----:R-:W-:-:S04]  /*37e0*/  FMNMX.FTZ R102, R70, R75, !PT ;  /* 0x0000004b46667209 */ /* 0x001fc80007810000 */
[C---:B------:R-:W-:Y:S01]  /*37f0*/  FSETP.NEU.FTZ.AND P2, PT, R102.reuse, -INF , PT ;  /* 0xff8000006600780b */ /* 0x040fe20003f5d000 */
[----:B------:R-:W-:-:S05]  /*3800*/  FMUL.FTZ R86, R102, UR26 ;  /* 0x0000001a66567c20 */ /* 0x000fca0008410000 */
[----:B------:R-:W-:Y:S01]  /*3810*/  FSEL R86, R86, RZ, P2 ;  /* 0x000000ff56567208 */ /* 0x000fe20001000000 */
[----:B------:R-:W-:Y:S01]  /*3820*/  MUFU.EX2 R95, R95 ;  /* 0x0000005f005f7308 */ /* 0x000fe20000000800 */
[----:B------:R-:W-:-:S03]  /*3830*/  FFMA.FTZ R8, R8, UR26, -R73 ;  /* 0x0000001a08087c23 */ /* 0x000fc60008010849 */
[--C-:B------:R-:W-:Y:S01]  /*3840*/  FFMA.FTZ R5, R5, UR26, -R86.reuse ;  /* 0x0000001a05057c23 */ /* 0x100fe20008010856 */
[--C-:B------:R-:W-:Y:S01]  /*3850*/  FFMA.FTZ R94, R6, UR26, -R86.reuse ;  /* 0x0000001a065e7c23 */ /* 0x100fe20008010856 */
[--C-:B------:R-:W-:Y:S02]  /*3860*/  FFMA.FTZ R96, R96, UR26, -R73.reuse ;  /* 0x0000001a60607c23 */ /* 0x100fe40008010849 */
[----:B------:R-:W0:Y:S01]  /*3870*/  MUFU.EX2 R4, R4 ;  /* 0x0000000400047308 */ /* 0x000e220000000800 */
[----:B------:R-:W-:Y:S01]  /*3880*/  FFMA.FTZ R9, R9, UR26, -R86 ;  /* 0x0000001a09097c23 */ /* 0x000fe20008010856 */
[----:B------:R-:W-:-:S06]  /*3890*/  FFMA.FTZ R11, R11, UR26, -R73 ;  /* 0x0000001a0b0b7c23 */ /* 0x000fcc0008010849 */
[----:B------:R-:W1:Y:S01]  /*38a0*/  MUFU.EX2 R7, R7 ;  /* 0x0000000700077308 */ /* 0x000e620000000800 */
[--C-:B------:R-:W-:Y:S01]  /*38b0*/  FFMA.FTZ R106, R12, UR26, -R73.reuse ;  /* 0x0000001a0c6a7c23 */ /* 0x100fe20008010849 */
[----:B------:R-:W-:-:S06]  /*38c0*/  FFMA.FTZ R50, R85, UR26, -R73 ;  /* 0x0000001a55327c23 */ /* 0x000fcc0008010849 */
[----:B------:R-:W-:Y:S01]  /*38d0*/  MUFU.EX2 R5, R5 ;  /* 0x0000000500057308 */ /* 0x000fe20000000800 */
[----:B------:R-:W-:-:S07]  /*38e0*/  FFMA.FTZ R85, R13, UR26, -R86 ;  /* 0x0000001a0d557c23 */ /* 0x000fce0008010856 */
[----:B------:R-:W2:Y:S08]  /*38f0*/  MUFU.EX2 R94, R94 ;  /* 0x0000005e005e7308 */ /* 0x000eb00000000800 */
[----:B------:R3:W-:Y:S01]  /*3900*/  MUFU.EX2 R70, R96 ;  /* 0x0000006000467308 */ /* 0x0007e20000000800 */
[----:B------:R-:W-:-:S07]  /*3910*/  FFMA.FTZ R18, R45, UR26, -R73 ;  /* 0x0000001a2d127c23 */ /* 0x000fce0008010849 */
[----:B------:R-:W4:Y:S01]  /*3920*/  MUFU.EX2 R8, R8 ;  /* 0x0000000800087308 */ /* 0x000f220000000800 */
[--C-:B---3--:R-:W-:Y:S01]  /*3930*/  FFMA.FTZ R96, R10, UR26, -R86.reuse ;  /* 0x0000001a0a607c23 */ /* 0x108fe20008010856 */
[----:B------:R-:W-:-:S06]  /*3940*/  FFMA.FTZ R14, R14, UR26, -R86 ;  /* 0x0000001a0e0e7c23 */ /* 0x000fcc0008010856 */
[----:B------:R-:W3:Y:S01]  /*3950*/  MUFU.EX2 R9, R9 ;  /* 0x0000000900097308 */ /* 0x000ee20000000800 */
[--C-:B------:R-:W-:Y:S01]  /*3960*/  FFMA.FTZ R45, R57, UR26, -R73.reuse ;  /* 0x0000001a392d7c23 */ /* 0x100fe20008010849 */
[----:B------:R-:W-:Y:S01]  /*3970*/  FFMA.FTZ R57, R87, UR26, -R73 ;  /* 0x0000001a57397c23 */ /* 0x000fe20008010849 */
[----:B0-----:R-:W-:-:S05]  /*3980*/  FADD.FTZ R10, R95, R4 ;  /* 0x000000045f0a7221 */ /* 0x001fca0000010000 */
[----:B------:R-:W0:Y:S01]  /*3990*/  MUFU.EX2 R11, R11 ;  /* 0x0000000b000b7308 */ /* 0x000e220000000800 */
[----:B------:R-:W-:Y:S01]  /*39a0*/  FFMA.FTZ R12, R21, UR26, -R73 ;  /* 0x0000001a150c7c23 */ /* 0x000fe20008010849 */
[----:B------:R-:W-:-:S06]  /*39b0*/  FFMA.FTZ R87, R19, UR26, -R86 ;  /* 0x0000001a13577c23 */ /* 0x000fcc0008010856 */
[----:B------:R-:W5:Y:S01]  /*39c0*/  MUFU.EX2 R96, R96 ;  /* 0x0000006000607308 */ /* 0x000f620000000800 */
[--C-:B------:R-:W-:Y:S01]  /*39d0*/  FFMA.FTZ R21, R25, UR26, -R73.reuse ;  /* 0x0000001a19157c23 */ /* 0x100fe20008010849 */
[--C-:B------:R-:W-:Y:S01]  /*39e0*/  FFMA.FTZ R19, R27, UR26, -R86.reuse ;  /* 0x0000001a1b137c23 */ /* 0x100fe20008010856 */
[----:B------:R-:W-:Y:S01]  /*39f0*/  FFMA.FTZ R25, R46, UR26, -R73 ;  /* 0x0000001a2e197c23 */ /* 0x000fe20008010849 */
[----:B------:R-:W-:-:S04]  /*3a00*/  FFMA.FTZ R27, R47, UR26, -R86 ;  /* 0x0000001a2f1b7c23 */ /* 0x000fc80008010856 */
[----:B------:R-:W5:Y:S01]  /*3a10*/  MUFU.EX2 R106, R106 ;  /* 0x0000006a006a7308 */ /* 0x000f620000000800 */
[--C-:B------:R-:W-:Y:S01]  /*3a20*/  FFMA.FTZ R46, R58, UR26, -R73.reuse ;  /* 0x0000001a3a2e7c23 */ /* 0x100fe20008010849 */
[----:B-1----:R-:W-:Y:S01]  /*3a30*/  FADD.FTZ R47, R7, R10 ;  /* 0x0000000a072f7221 */ /* 0x002fe20000010000 */
[----:B------:R-:W-:-:S05]  /*3a40*/  FFMA.FTZ R58, R88, UR26, -R73 ;  /* 0x0000001a583a7c23 */ /* 0x000fca0008010849 */
[----:B------:R-:W1:Y:S01]  /*3a50*/  MUFU.EX2 R85, R85 ;  /* 0x0000005500557308 */ /* 0x000e620000000800 */
[----:B--2---:R-:W-:Y:S01]  /*3a60*/  FADD.FTZ R10, R5, R94 ;  /* 0x0000005e050a7221 */ /* 0x004fe20000010000 */
[--C-:B------:R-:W-:Y:S01]  /*3a70*/  FFMA.FTZ R20, R20, UR26, -R86.reuse ;  /* 0x0000001a14147c23 */ /* 0x100fe20008010856 */
[----:B------:R-:W-:Y:S01]  /*3a80*/  FFMA.FTZ R88, R36, UR26, -R86 ;  /* 0x0000001a24587c23 */ /* 0x000fe20008010856 */
[----:B------:R-:W-:-:S04]  /*3a90*/  @!P1 VIADD R6, R0, 0x30840 ;  /* 0x0003084000069836 */ /* 0x000fc80000000000 */
[----:B------:R-:W2:Y:S01]  /*3aa0*/  MUFU.EX2 R101, R101 ;  /* 0x0000006500657308 */ /* 0x000ea20000000800 */
[----:B------:R-:W-:Y:S01]  /*3ab0*/  FFMA.FTZ R36, R48, UR26, -R86 ;  /* 0x0000001a30247c23 */ /* 0x000fe20008010856 */
[----:B----4-:R-:W-:Y:S01]  /*3ac0*/  FADD.FTZ R48, R8, R47 ;  /* 0x0000002f08307221 */ /* 0x010fe20000010000 */
[----:B---3--:R-:W-:-:S05]  /*3ad0*/  FADD.FTZ R47, R9, R10 ;  /* 0x0000000a092f7221 */ /* 0x008fca0000010000 */
[----:B------:R-:W3:Y:S01]  /*3ae0*/  MUFU.EX2 R14, R14 ;  /* 0x0000000e000e7308 */ /* 0x000ee20000000800 */
[--C-:B------:R-:W-:Y:S01]  /*3af0*/  FFMA.FTZ R13, R23, UR26, -R86.reuse ;  /* 0x0000001a170d7c23 */ /* 0x100fe20008010856 */
[--C-:B------:R-:W-:Y:S01]  /*3b00*/  FFMA.FTZ R75, R39, UR26, -R86.reuse ;  /* 0x0000001a274b7c23 */ /* 0x100fe20008010856 */
[----:B------:R-:W-:Y:S01]  /*3b10*/  FFMA.FTZ R39, R55, UR26, -R86 ;  /* 0x0000001a37277c23 */ /* 0x000fe20008010856 */
[----:B------:R-:W-:-:S04]  /*3b20*/  @!P1 PRMT R6, RZ, 0x654, R6 ;  /* 0x00000654ff069816 */ /* 0x000fc80000000006 */
[----:B------:R-:W4:Y:S01]  /*3b30*/  MUFU.EX2 R87, R87 ;  /* 0x0000005700577308 */ /* 0x000f220000000800 */
[----:B0-----:R-:W-:Y:S01]  /*3b40*/  FADD.FTZ R55, R11, R48 ;  /* 0x000000300b377221 */ /* 0x001fe20000010000 */
[----:B-----5:R-:W-:Y:S01]  /*3b50*/  FADD.FTZ R10, R96, R47 ;  /* 0x0000002f600a7221 */ /* 0x020fe20000010000 */
[----:B------:R-:W-:Y:S01]  /*3b60*/  FFMA.FTZ R24, R24, UR26, -R86 ;  /* 0x0000001a18187c23 */ /* 0x000fe20008010856 */
[----:B------:R0:W-:Y:S04]  /*3b70*/  @!P1 SYNCS.ARRIVE.TRANS64.RED.A1T0 RZ, [R6+URZ], RZ ;  /* 0x000000ff06ff99a7 */ /* 0x0001e8000810043f */
[----:B------:R-:W5:Y:S01]  /*3b80*/  MUFU.EX2 R20, R20 ;  /* 0x0000001400147308 */ /* 0x000f620000000800 */
[----:B------:R-:W-:Y:S01]  /*3b90*/  FADD.FTZ R48, R106, R55 ;  /* 0x000000376a307221 */ /* 0x000fe20000010000 */
[----:B0-----:R-:W-:Y:S01]  /*3ba0*/  F2FP.F16.F32.PACK_AB R6, R8, R7 ;  /* 0x000000070806723e */ /* 0x001fe200000000ff */
[----:B-1----:R-:W-:-:S05]  /*3bb0*/  FADD.FTZ R7, R85, R10 ;  /* 0x0000000a55077221 */ /* 0x002fca0000010000 */
[----:B------:R-:W-:Y:S01]  /*3bc0*/  MUFU.EX2 R13, R13 ;  /* 0x0000000d000d7308 */ /* 0x000fe20000000800 */
[----:B--2---:R-:W-:Y:S01]  /*3bd0*/  FADD.FTZ R55, R101, R48 ;  /* 0x0000003065377221 */ /* 0x004fe20000010000 */
[----:B---3--:R-:W-:Y:S01]  /*3be0*/  FADD.FTZ R48, R14, R7 ;  /* 0x000000070e307221 */ /* 0x008fe20000010000 */
[----:B------:R-:W-:-:S05]  /*3bf0*/  FFMA.FTZ R28, R28, UR26, -R86 ;  /* 0x0000001a1c1c7c23 */ /* 0x000fca0008010856 */
[----:B------:R-:W0:Y:S01]  /*3c00*/  MUFU.EX2 R110, R110 ;  /* 0x0000006e006e7308 */ /* 0x000e220000000800 */
[----:B------:R-:W-:Y:S01]  /*3c10*/  F2FP.F16.F32.PACK_AB R8, R106, R11 ;  /* 0x0000000b6a08723e */ /* 0x000fe200000000ff */
[----:B----4-:R-:W-:-:S06]  /*3c20*/  FADD.FTZ R11, R87, R48 ;  /* 0x00000030570b7221 */ /* 0x010fcc0000010000 */
[----:B------:R-:W-:Y:S01]  /*3c30*/  MUFU.EX2 R24, R24 ;  /* 0x0000001800187308 */ /* 0x000fe20000000800 */
[--C-:B------:R-:W-:Y:S01]  /*3c40*/  FFMA.FTZ R23, R31, UR26, -R86.reuse ;  /* 0x0000001a1f177c23 */ /* 0x100fe20008010856 */
[----:B------:R-:W-:-:S06]  /*3c50*/  FFMA.FTZ R56, R56, UR26, -R86 ;  /* 0x0000001a38387c23 */ /* 0x000fcc0008010856 */
[----:B------:R-:W1:Y:S01]  /*3c60*/  MUFU.EX2 R12, R12 ;  /* 0x0000000c000c7308 */ /* 0x000e620000000800 */
[----:B------:R-:W-:Y:S02]  /*3c70*/  F2FP.F16.F32.PACK_AB R7, R96, R9 ;  /* 0x000000096007723e */ /* 0x000fe400000000ff */
[----:B------:R-:W-:-:S05]  /*3c80*/  F2FP.F16.F32.PACK_AB R9, R14, R85 ;  /* 0x000000550e09723e */ /* 0x000fca00000000ff */
[----:B------:R-:W-:Y:S01]  /*3c90*/  MUFU.EX2 R19, R19 ;  /* 0x0000001300137308 */ /* 0x000fe20000000800 */
[----:B-----5:R-:W-:Y:S01]  /*3ca0*/  FADD.FTZ R14, R20, R11 ;  /* 0x0000000b140e7221 */ /* 0x020fe20000010000 */
[----:B------:R-:W-:Y:S01]  /*3cb0*/  FFMA.FTZ R33, R69, UR26, -R73 ;  /* 0x0000001a45217c23 */ /* 0x000fe20008010849 */
[----:B------:R-:W-:-:S05]  /*3cc0*/  FFMA.FTZ R32, R32, UR26, -R86 ;  /* 0x0000001a20207c23 */ /* 0x000fca0008010856 */
[----:B------:R-:W2:Y:S01]  /*3cd0*/  MUFU.EX2 R15, R15 ;  /* 0x0000000f000f7308 */ /* 0x000ea20000000800 */
[----:B------:R-:W-:Y:S01]  /*3ce0*/  FFMA.FTZ R69, R92, UR26, -R73 ;  /* 0x0000001a5c457c23 */ /* 0x000fe20008010849 */
[--C-:B------:R-:W-:Y:S01]  /*3cf0*/  FFMA.FTZ R92, R44, UR26, -R86.reuse ;  /* 0x0000001a2c5c7c23 */ /* 0x100fe20008010856 */
[----:B------:R-:W-:-:S05]  /*3d00*/  FFMA.FTZ R44, R59, UR26, -R86 ;  /* 0x0000001a3b2c7c23 */ /* 0x000fca0008010856 */
[----:B------:R-:W3:Y:S01]  /*3d10*/  MUFU.EX2 R28, R28 ;  /* 0x0000001c001c7308 */ /* 0x000ee20000000800 */
[----:B------:R-:W-:Y:S01]  /*3d20*/  FFMA.FTZ R35, R35, UR26, -R86 ;  /* 0x0000001a23237c23 */ /* 0x000fe20008010856 */
[----:B0-----:R-:W-:-:S06]  /*3d30*/  FADD.FTZ R59, R110, R55 ;  /* 0x000000376e3b7221 */ /* 0x001fcc0000010000 */
[----:B------:R-:W0:Y:S01]  /*3d40*/  MUFU.EX2 R21, R21 ;  /* 0x0000001500157308 */ /* 0x000e220000000800 */
[----:B------:R-:W-:-:S07]  /*3d50*/  F2FP.F16.F32.PACK_AB R11, R20, R87 ;  /* 0x00000057140b723e */ /* 0x000fce00000000ff */
[----:B------:R4:W-:Y:S01]  /*3d60*/  MUFU.EX2 R0, R56 ;  /* 0x0000003800007308 */ /* 0x0009e20000000800 */
[----:B-1----:R-:W-:-:S07]  /*3d70*/  FADD.FTZ R20, R12, R59 ;  /* 0x0000003b0c147221 */ /* 0x002fce0000010000 */
[----:B------:R-:W1:Y:S01]  /*3d80*/  MUFU.EX2 R23, R23 ;  /* 0x0000001700177308 */ /* 0x000e620000000800 */
[----:B----4-:R-:W-:Y:S01]  /*3d90*/  FFMA.FTZ R56, R71, UR26, -R86 ;  /* 0x0000001a47387c23 */ /* 0x010fe20008010856 */
[----:B------:R-:W-:-:S06]  /*3da0*/  FADD.FTZ R71, R13, R14 ;  /* 0x0000000e0d477221 */ /* 0x000fcc0000010000 */
[----:B------:R-:W4:Y:S01]  /*3db0*/  MUFU.EX2 R22, R22 ;  /* 0x0000001600167308 */ /* 0x000f220000000800 */
[----:B------:R-:W-:Y:S01]  /*3dc0*/  FADD.FTZ R14, R24, R71 ;  /* 0x00000047180e7221 */ /* 0x000fe20000010000 */
[----:B--2---:R-:W-:-:S06]  /*3dd0*/  FADD.FTZ R20, R15, R20 ;  /* 0x000000140f147221 */ /* 0x004fcc0000010000 */
[----:B------:R-:W2:Y:S01]  /*3de0*/  MUFU.EX2 R32, R32 ;  /* 0x0000002000207308 */ /* 0x000ea20000000800 */
[----:B------:R-:W-:-:S07]  /*3df0*/  FADD.FTZ R71, R19, R14 ;  /* 0x0000000e13477221 */ /* 0x000fce0000010000 */
[----:B------:R-:W5:Y:S01]  /*3e00*/  MUFU.EX2 R97, R97 ;  /* 0x0000006100617308 */ /* 0x000f620000000800 */
[--C-:B------:R-:W-:Y:S01]  /*3e10*/  FFMA.FTZ R47, R63, UR26, -R86.reuse ;  /* 0x0000001a3f2f7c23 */ /* 0x100fe20008010856 */
[----:B------:R-:W-:Y:S01]  /*3e20*/  FFMA.FTZ R61, R90, UR26, -R73 ;  /* 0x0000001a5a3d7c23 */ /* 0x000fe20008010849 */
[----:B------:R-:W-:-:S05]  /*3e30*/  FFMA.FTZ R63, R77, UR26, -R86 ;  /* 0x0000001a4d3f7c23 */ /* 0x000fca0008010856 */
[----:B------:R-:W5:Y:S01]  /*3e40*/  MUFU.EX2 R35, R35 ;  /* 0x0000002300237308 */ /* 0x000f620000000800 */
[----:B---3--:R-:W-:Y:S01]  /*3e50*/  FADD.FTZ R14, R28, R71 ;  /* 0x000000471c0e7221 */ /* 0x008fe20000010000 */
[----:B------:R-:W-:Y:S01]  /*3e60*/  FFMA.FTZ R90, R40, UR26, -R86 ;  /* 0x0000001a285a7c23 */ /* 0x000fe20008010856 */
[----:B0-----:R-:W-:-:S05]  /*3e70*/  FADD.FTZ R77, R21, R20 ;  /* 0x00000014154d7221 */ /* 0x001fca0000010000 */
[----:B------:R-:W0:Y:S01]  /*3e80*/  MUFU.EX2 R104, R104 ;  /* 0x0000006800687308 */ /* 0x000e220000000800 */
[----:B-1----:R-:W-:Y:S01]  /*3e90*/  FADD.FTZ R71, R23, R14 ;  /* 0x0000000e17477221 */ /* 0x002fe20000010000 */
[----:B------:R-:W-:-:S06]  /*3ea0*/  FFMA.FTZ R43, R43, UR26, -R86 ;  /* 0x0000001a2b2b7c23 */ /* 0x000fcc0008010856 */
[----:B------:R-:W1:Y:S01]  /*3eb0*/  MUFU.EX2 R88, R88 ;  /* 0x0000005800587308 */ /* 0x000e620000000800 */
[----:B----4-:R-:W-:-:S07]  /*3ec0*/  FADD.FTZ R20, R22, R77 ;  /* 0x0000004d16147221 */ /* 0x010fce0000010000 */
[----:B------:R-:W3:Y:S01]  /*3ed0*/  MUFU.EX2 R99, R99 ;  /* 0x0000006300637308 */ /* 0x000ee20000000800 */
[----:B--2---:R-:W-:Y:S01]  /*3ee0*/  FADD.FTZ R14, R32, R71 ;  /* 0x00000047200e7221 */ /* 0x004fe20000010000 */
[----:B-----5:R-:W-:-:S06]  /*3ef0*/  FADD.FTZ R77, R97, R20 ;  /* 0x00000014614d7221 */ /* 0x020fcc0000010000 */
[----:B------:R-:W2:Y:S08]  /*3f00*/  MUFU.EX2 R75, R75 ;  /* 0x0000004b004b7308 */ /* 0x000eb00000000800 */
[----:B------:R-:W4:Y:S01]  /*3f10*/  MUFU.EX2 R108, R108 ;  /* 0x0000006c006c7308 */ /* 0x000f220000000800 */
[----:B------:R-:W-:Y:S01]  /*3f20*/  FADD.FTZ R71, R35, R14 ;  /* 0x0000000e23477221 */ /* 0x000fe20000010000 */
[----:B0-----:R-:W-:-:S06]  /*3f30*/  FADD.FTZ R20, R104, R77 ;  /* 0x0000004d68147221 */ /* 0x001fcc0000010000 */
[----:B------:R-:W0:Y:S08]  /*3f40*/  MUFU.EX2 R90, R90 ;  /* 0x0000005a005a7308 */ /* 0x000e300000000800 */
[----:B------:R-:W5:Y:S01]  /*3f50*/  MUFU.EX2 R103, R103 ;  /* 0x0000006700677308 */ /* 0x000f620000000800 */
[----:B-1----:R-:W-:Y:S01]  /*3f60*/  FADD.FTZ R14, R88, R71 ;  /* 0x00000047580e7221 */ /* 0x002fe20000010000 */
[----:B---3--:R-:W-:-:S06]  /*3f70*/  FADD.FTZ R77, R99, R20 ;  /* 0x00000014634d7221 */ /* 0x008fcc0000010000 */
[----:B------:R-:W1:Y:S08]  /*3f80*/  MUFU.EX2 R43, R43 ;  /* 0x0000002b002b7308 */ /* 0x000e700000000800 */
[----:B------:R-:W3:Y:S01]  /*3f90*/  MUFU.EX2 R112, R112 ;  /* 0x0000007000707308 */ /* 0x000ee20000000800 */
[----:B--2---:R-:W-:Y:S01]  /*3fa0*/  FADD.FTZ R71, R75, R14 ;  /* 0x0000000e4b477221 */ /* 0x004fe20000010000 */
[----:B----4-:R-:W-:-:S06]  /*3fb0*/  FADD.FTZ R20, R108, R77 ;  /* 0x0000004d6c147221 */ /* 0x010fcc0000010000 */
[----:B------:R-:W2:Y:S08]  /*3fc0*/  MUFU.EX2 R92, R92 ;  /* 0x0000005c005c7308 */ /* 0x000eb00000000800 */
[----:B------:R-:W4:Y:S01]  /*3fd0*/  MUFU.EX2 R105, R105 ;  /* 0x0000006900697308 */ /* 0x000f220000000800 */
[----:B0-----:R-:W-:Y:S01]  /*3fe0*/  FADD.FTZ R14, R90, R71 ;  /* 0x000000475a0e7221 */ /* 0x001fe20000010000 */
[----:B-----5:R-:W-:Y:S01]  /*3ff0*/  FADD.FTZ R77, R103, R20 ;  /* 0x00000014674d7221 */ /* 0x020fe20000010000 */
[----:B------:R-:W-:-:S02]  /*4000*/  F2FP.F16.F32.PACK_AB R12, R15, R12 ;  /* 0x0000000c0f0c723e */ /* 0x000fc400000000ff */
[----:B-1----:R-:W-:Y:S01]  /*4010*/  FADD.FTZ R15, R43, R14 ;  /* 0x0000000e2b0f7221 */ /* 0x002fe20000010000 */
[----:B---3--:R-:W-:Y:S01]  /*4020*/  FADD.FTZ R20, R112, R77 ;  /* 0x0000004d70147221 */ /* 0x008fe20000010000 */
[----:B------:R-:W-:Y:S01]  /*4030*/  F2FP.F16.F32.PACK_AB R4, R4, R95 ;  /* 0x0000005f0404723e */ /* 0x000fe200000000ff */
[----:B------:R-:W-:Y:S01]  /*4040*/  FFMA.FTZ R48, R64, UR26, -R86 ;  /* 0x0000001a40307c23 */ /* 0x000fe20008010856 */
[----:B------:R-:W-:Y:S01]  /*4050*/  F2FP.F16.F32.PACK_AB R5, R94, R5 ;  /* 0x000000055e05723e */ /* 0x000fe200000000ff */
[----:B--2---:R-:W-:Y:S01]  /*4060*/  FADD.FTZ R64, R92, R15 ;  /* 0x0000000f5c407221 */ /* 0x004fe20000010000 */
[----:B------:R-:W-:Y:S02]  /*4070*/  F2FP.F16.F32.PACK_AB R10, R110, R101 ;  /* 0x000000656e0a723e */ /* 0x000fe400000000ff */
[----:B------:R-:W-:Y:S02]  /*4080*/  F2FP.F16.F32.PACK_AB R14, R22, R21 ;  /* 0x00000015160e723e */ /* 0x000fe400000000ff */
[----:B------:R-:W-:Y:S01]  /*4090*/  F2FP.F16.F32.PACK_AB R13, R24, R13 ;  /* 0x0000000d180d723e */ /* 0x000fe200000000ff */
[----:B----4-:R-:W-:Y:S01]  /*40a0*/  FADD.FTZ R77, R105, R20 ;  /* 0x00000014694d7221 */ /* 0x010fe20000010000 */
[----:B------:R-:W-:-:S02]  /*40b0*/  F2FP.F16.F32.PACK_AB R15, R28, R19 ;  /* 0x000000131c0f723e */ /* 0x000fc400000000ff */
[----:B------:R-:W-:Y:S02]  /*40c0*/  F2FP.F16.F32.PACK_AB R21, R32, R23 ;  /* 0x000000172015723e */ /* 0x000fe400000000ff */
[----:B------:R-:W-:Y:S02]  /*40d0*/  F2FP.F16.F32.PACK_AB R20, R104, R97 ;  /* 0x000000616814723e */ /* 0x000fe400000000ff */
[----:B------:R-:W-:Y:S02]  /*40e0*/  F2FP.F16.F32.PACK_AB R22, R108, R99 ;  /* 0x000000636c16723e */ /* 0x000fe400000000ff */
[----:B------:R-:W-:Y:S01]  /*40f0*/  F2FP.F16.F32.PACK_AB R23, R88, R35 ;  /* 0x000000235817723e */ /* 0x000fe200000000ff */
[----:B------:R-:W-:Y:S04]  /*4100*/  STSM.16.M88.4 [R2+0x1e800], R4 ;  /* 0x01e8000402007844 */ /* 0x000fe80000000200 */
[----:B------:R-:W-:Y:S04]  /*4110*/  STSM.16.M88.4 [R155], R8 ;  /* 0x000000089b007844 */ /* 0x000fe80000000200 */
[----:B------:R-:W-:Y:S04]  /*4120*/  STSM.16.M88.4 [R17], R12 ;  /* 0x0000000c11007844 */ /* 0x000fe80000000200 */
[----:B------:R0:W-:Y:S04]  /*4130*/  STSM.16.M88.4 [R16], R20 ;  /* 0x0000001410007844 */ /* 0x0001e80000000200 */
[----:B0-----:R-:W2:Y:S01]  /*4140*/  LDL R20, [R1] ;  /* 0x0000000001147983 */ /* 0x001ea20000100800 */
[----:B------:R-:W0:Y:S01]  /*4150*/  MUFU.EX2 R114, R114 ;  /* 0x0000007200727308 */ /* 0x000e220000000800 */
[----:B------:R-:W-:-:S07]  /*4160*/  FFMA.FTZ R31, R51, UR26, -R86 ;  /* 0x0000001a331f7c23 */ /* 0x000fce0008010856 */
[----:B------:R-:W1:Y:S01]  /*4170*/  MUFU.EX2 R18, R18 ;  /* 0x0000001200127308 */ /* 0x000e620000000800 */
[----:B------:R-:W-:-:S07]  /*4180*/  FFMA.FTZ R40, R52, UR26, -R86 ;  /* 0x0000001a34287c23 */ /* 0x000fce0008010856 */
[----:B------:R-:W3:Y:S08]  /*4190*/  MUFU.EX2 R25, R25 ;  /* 0x0000001900197308 */ /* 0x000ef00000000800 */
[----:B------:R-:W4:Y:S01]  /*41a0*/  MUFU.EX2 R27, R27 ;  /* 0x0000001b001b7308 */ /* 0x000f220000000800 */
[----:B0-----:R-:W-:-:S07]  /*41b0*/  FADD.FTZ R77, R114, R77 ;  /* 0x0000004d724d7221 */ /* 0x001fce0000010000 */
[----:B------:R-:W0:Y:S01]  /*41c0*/  MUFU.EX2 R30, R30 ;  /* 0x0000001e001e7308 */ /* 0x000e220000000800 */
[----:B------:R-:W-:-:S07]  /*41d0*/  FFMA.FTZ R55, R68, UR26, -R86 ;  /* 0x0000001a44377c23 */ /* 0x000fce0008010856 */
[----:B------:R-:W5:Y:S01]  /*41e0*/  MUFU.EX2 R36, R36 ;  /* 0x0000002400247308 */ /* 0x000f620000000800 */
[----:B-1----:R-:W-:-:S07]  /*41f0*/  FADD.FTZ R68, R18, R77 ;  /* 0x0000004d12447221 */ /* 0x002fce0000010000 */
[----:B------:R-:W1:Y:S08]  /*4200*/  MUFU.EX2 R37, R37 ;  /* 0x0000002500257308 */ /* 0x000e700000000800 */
[----:B------:R-:W1:Y:S01]  /*4210*/  MUFU.EX2 R31, R31 ;  /* 0x0000001f001f7308 */ /* 0x000e620000000800 */
[----:B---3--:R-:W-:Y:S01]  /*4220*/  FADD.FTZ R7, R25, R68 ;  /* 0x0000004419077221 */ /* 0x008fe20000010000 */
[----:B----4-:R-:W-:-:S06]  /*4230*/  FADD.FTZ R5, R27, R64 ;  /* 0x000000401b057221 */ /* 0x010fcc0000010000 */
[----:B------:R-:W3:Y:S08]  /*4240*/  MUFU.EX2 R38, R38 ;  /* 0x0000002600267308 */ /* 0x000ef00000000800 */
[----:B------:R-:W4:Y:S01]  /*4250*/  MUFU.EX2 R40, R40 ;  /* 0x0000002800287308 */ /* 0x000f220000000800 */
[----:B0-----:R-:W-:Y:S01]  /*4260*/  FADD.FTZ R10, R30, R7 ;  /* 0x000000071e0a7221 */ /* 0x001fe20000010000 */
[----:B-----5:R-:W-:-:S06]  /*4270*/  FADD.FTZ R8, R36, R5 ;  /* 0x0000000524087221 */ /* 0x020fcc0000010000 */
[----:B------:R-:W0:Y:S01]  /*4280*/  MUFU.EX2 R41, R41 ;  /* 0x0000002900297308 */ /* 0x000e220000000800 */
[----:B------:R-:W-:-:S07]  /*4290*/  FFMA.FTZ R51, R60, UR26, -R86 ;  /* 0x0000001a3c337c23 */ /* 0x000fce0008010856 */
[----:B------:R-:W5:Y:S01]  /*42a0*/  MUFU.EX2 R39, R39 ;  /* 0x0000002700277308 */ /* 0x000f620000000800 */
[----:B-1----:R-:W-:Y:S01]  /*42b0*/  FADD.FTZ R7, R37, R10 ;  /* 0x0000000a25077221 */ /* 0x002fe20000010000 */
[----:B------:R-:W-:-:S06]  /*42c0*/  FADD.FTZ R5, R31, R8 ;  /* 0x000000081f057221 */ /* 0x000fcc0000010000 */
[----:B------:R-:W1:Y:S01]  /*42d0*/  MUFU.EX2 R45, R45 ;  /* 0x0000002d002d7308 */ /* 0x000e620000000800 */
[----:B---3--:R-:W-:Y:S01]  /*42e0*/  FADD.FTZ R10, R38, R7 ;  /* 0x00000007260a7221 */ /* 0x008fe20000010000 */
[----:B----4-:R-:W-:-:S06]  /*42f0*/  FADD.FTZ R8, R40, R5 ;  /* 0x0000000528087221 */ /* 0x010fcc0000010000 */
[----:B------:R-:W3:Y:S01]  /*4300*/  MUFU.EX2 R46, R46 ;  /* 0x0000002e002e7308 */ /* 0x000ee20000000800 */
[----:B------:R-:W-:-:S07]  /*4310*/  FFMA.FTZ R65, R65, UR26, -R73 ;  /* 0x0000001a41417c23 */ /* 0x000fce0008010849 */
[----:B------:R-:W4:Y:S01]  /*4320*/  MUFU.EX2 R44, R44 ;  /* 0x0000002c002c7308 */ /* 0x000f220000000800 */
[----:B0-----:R-:W-:Y:S01]  /*4330*/  FADD.FTZ R10, R41, R10 ;  /* 0x0000000a290a7221 */ /* 0x001fe20000010000 */
[----:B------:R-:W-:-:S06]  /*4340*/  FFMA.FTZ R34, R66, UR26, -R73 ;  /* 0x0000001a42227c23 */ /* 0x000fcc0008010849 */
[----:B------:R-:W0:Y:S01]  /*4350*/  MUFU.EX2 R3, R3 ;  /* 0x0000000300037308 */ /* 0x000e220000000800 */
[----:B-----5:R-:W-:Y:S01]  /*4360*/  FADD.FTZ R9, R39, R8 ;  /* 0x0000000827097221 */ /* 0x020fe20000010000 */
[----:B------:R-:W-:-:S06]  /*4370*/  FFMA.FTZ R52, R67, UR26, -R86 ;  /* 0x0000001a43347c23 */ /* 0x000fcc0008010856 */
[----:B------:R-:W5:Y:S01]  /*4380*/  MUFU.EX2 R51, R51 ;  /* 0x0000003300337308 */ /* 0x000f620000000800 */
[----:B-1----:R-:W-:Y:S01]  /*4390*/  FADD.FTZ R11, R45, R10 ;  /* 0x0000000a2d0b7221 */ /* 0x002fe20000010000 */
[----:B------:R-:W-:-:S06]  /*43a0*/  FADD.FTZ R9, R0, R9 ;  /* 0x0000000900097221 */ /* 0x000fcc0000010000 */
        /* <DEDUP_REMOVED lines=10> */
[----:B------:R-:W-:Y:S01]  /*4450*/  FADD.FTZ R24, R26, R9 ;  /* 0x000000091a187221 */ /* 0x000fe20000010000 */
[----:B-1----:R-:W-:-:S06]  /*4460*/  FADD.FTZ R9, R47, R10 ;  /* 0x0000000a2f097221 */ /* 0x002fcc0000010000 */
[----:B------:R-:W1:Y:S01]  /*4470*/  MUFU.EX2 R33, R33 ;  /* 0x0000002100217308 */ /* 0x000e620000000800 */
[----:B------:R-:W-:-:S07]  /*4480*/  FFMA.FTZ R60, R76, UR26, -R86 ;  /* 0x0000001a4c3c7c23 */ /* 0x000fce0008010856 */
[----:B------:R-:W1:Y:S01]  /*4490*/  MUFU.EX2 R55, R55 ;  /* 0x0000003700377308 */ /* 0x000e620000000800 */
[----:B------:R-:W-:Y:S01]  /*44a0*/  F2FP.F16.F32.PACK_AB R4, R112, R103 ;  /* 0x000000677004723e */ /* 0x000fe200000000ff */
[----:B---3--:R-:W-:Y:S01]  /*44b0*/  FADD.FTZ R11, R29, R24 ;  /* 0x000000181d0b7221 */ /* 0x008fe20000010000 */
[----:B------:R-:W-:Y:S02]  /*44c0*/  F2FP.F16.F32.PACK_AB R6, R114, R105 ;  /* 0x000000697206723e */ /* 0x000fe400000000ff */
[----:B------:R-:W-:-:S03]  /*44d0*/  F2FP.F16.F32.PACK_AB R5, R90, R75 ;  /* 0x0000004b5a05723e */ /* 0x000fc600000000ff */
[----:B------:R-:W3:Y:S01]  /*44e0*/  MUFU.EX2 R56, R56 ;  /* 0x0000003800387308 */ /* 0x000ee20000000800 */
[----:B------:R-:W-:Y:S01]  /*44f0*/  F2FP.F16.F32.PACK_AB R7, R92, R43 ;  /* 0x0000002b5c07723e */ /* 0x000fe200000000ff */
[----:B----4-:R-:W-:Y:S01]  /*4500*/  FADD.FTZ R9, R48, R9 ;  /* 0x0000000930097221 */ /* 0x010fe20000010000 */
[----:B------:R-:W-:-:S05]  /*4510*/  F2FP.F16.F32.PACK_AB R8, R25, R18 ;  /* 0x000000121908723e */ /* 0x000fca00000000ff */
[----:B------:R-:W4:Y:S01]  /*4520*/  MUFU.EX2 R49, R49 ;  /* 0x0000003100317308 */ /* 0x000f220000000800 */
[----:B------:R5:W-:Y:S01]  /*4530*/  STSM.16.M88.4 [R2+0x24800], R4 ;  /* 0x0248000402007844 */ /* 0x000be20000000200 */
[----:B0-----:R-:W-:-:S06]  /*4540*/  FADD.FTZ R18, R34, R11 ;  /* 0x0000000b22127221 */ /* 0x001fcc0000010000 */
[----:B------:R-:W0:Y:S01]  /*4550*/  MUFU.EX2 R59, R59 ;  /* 0x0000003b003b7308 */ /* 0x000e220000000800 */
[----:B------:R-:W-:-:S07]  /*4560*/  FFMA.FTZ R67, R80, UR26, -R86 ;  /* 0x0000001a50437c23 */ /* 0x000fce0008010856 */
[----:B------:R-:W0:Y:S01]  /*4570*/  MUFU.EX2 R54, R54 ;  /* 0x0000003600367308 */ /* 0x000e220000000800 */
[----:B-----5:R-:W-:Y:S01]  /*4580*/  FADD.FTZ R4, R52, R9 ;  /* 0x0000000934047221 */ /* 0x020fe20000010000 */
[----:B-1----:R-:W-:-:S06]  /*4590*/  FADD.FTZ R7, R33, R18 ;  /* 0x0000001221077221 */ /* 0x002fcc0000010000 */
[----:B------:R-:W1:Y:S01]  /*45a0*/  MUFU.EX2 R60, R60 ;  /* 0x0000003c003c7308 */ /* 0x000e620000000800 */
[----:B------:R-:W-:Y:S01]  /*45b0*/  FADD.FTZ R5, R55, R4 ;  /* 0x0000000437057221 */ /* 0x000fe20000010000 */
[----:B------:R-:W-:Y:S01]  /*45c0*/  FFMA.FTZ R81, R81, UR26, -R86 ;  /* 0x0000001a51517c23 */ /* 0x000fe20008010856 */
[----:B------:R-:W-:-:S05]  /*45d0*/  FADD.FTZ R4, R42, R7 ;  /* 0x000000072a047221 */ /* 0x000fca0000010000 */
[----:B------:R-:W5:Y:S01]  /*45e0*/  MUFU.EX2 R50, R50 ;  /* 0x0000003200327308 */ /* 0x000f620000000800 */
[----:B------:R-:W-:Y:S01]  /*45f0*/  F2FP.F16.F32.PACK_AB R13, R0, R39 ;  /* 0x00000027000d723e */ /* 0x000fe200000000ff */
[----:B---3--:R-:W-:-:S06]  /*4600*/  FADD.FTZ R0, R56, R5 ;  /* 0x0000000538007221 */ /* 0x008fcc0000010000 */
[----:B------:R-:W3:Y:S01]  /*4610*/  MUFU.EX2 R63, R63 ;  /* 0x0000003f003f7308 */ /* 0x000ee20000000800 */
[----:B------:R-:W-:Y:S01]  /*4620*/  FFMA.FTZ R84, R84, UR26, -R86 ;  /* 0x0000001a54547c23 */ /* 0x000fe20008010856 */
[----:B----4-:R-:W-:-:S06]  /*4630*/  FADD.FTZ R7, R49, R4 ;  /* 0x0000000431077221 */ /* 0x010fcc0000010000 */
[----:B------:R-:W4:Y:S01]  /*4640*/  MUFU.EX2 R53, R53 ;  /* 0x0000003500357308 */ /* 0x000f220000000800 */
[----:B0-----:R-:W-:-:S07]  /*4650*/  FADD.FTZ R5, R59, R0 ;  /* 0x000000003b057221 */ /* 0x001fce0000010000 */
[----:B------:R-:W0:Y:S01]  /*4660*/  MUFU.EX2 R67, R67 ;  /* 0x0000004300437308 */ /* 0x000e220000000800 */
[----:B------:R-:W-:Y:S01]  /*4670*/  FFMA.FTZ R78, R78, UR26, -R86 ;  /* 0x0000001a4e4e7c23 */ /* 0x000fe20008010856 */
[----:B------:R-:W-:-:S06]  /*4680*/  FADD.FTZ R7, R54, R7 ;  /* 0x0000000736077221 */ /* 0x000fcc0000010000 */
[----:B------:R-:W0:Y:S01]  /*4690*/  MUFU.EX2 R57, R57 ;  /* 0x0000003900397308 */ /* 0x000e220000000800 */
[----:B------:R-:W-:Y:S01]  /*46a0*/  FFMA.FTZ R62, R89, UR26, -R73 ;  /* 0x0000001a593e7c23 */ /* 0x000fe20008010849 */
[----:B-1----:R-:W-:-:S06]  /*46b0*/  FADD.FTZ R4, R60, R5 ;  /* 0x000000053c047221 */ /* 0x002fcc0000010000 */
[----:B------:R-:W1:Y:S01]  /*46c0*/  MUFU.EX2 R68, R81 ;  /* 0x0000005100447308 */ /* 0x000e620000000800 */
[----:B------:R-:W-:Y:S01]  /*46d0*/  FFMA.FTZ R83, R83, UR26, -R86 ;  /* 0x0000001a53537c23 */ /* 0x000fe20008010856 */
[----:B-----5:R-:W-:-:S06]  /*46e0*/  FADD.FTZ R18, R50, R7 ;  /* 0x0000000732127221 */ /* 0x020fcc0000010000 */
[----:B------:R-:W-:Y:S01]  /*46f0*/  MUFU.EX2 R58, R58 ;  /* 0x0000003a003a7308 */ /* 0x000fe20000000800 */
[----:B------:R-:W-:Y:S01]  /*4700*/  FFMA.FTZ R65, R91, UR26, -R73 ;  /* 0x0000001a5b417c23 */ /* 0x000fe20008010849 */
[----:B---3--:R-:W-:-:S06]  /*4710*/  FADD.FTZ R6, R63, R4 ;  /* 0x000000043f067221 */ /* 0x008fcc0000010000 */
[----:B------:R-:W3:Y:S01]  /*4720*/  MUFU.EX2 R84, R84 ;  /* 0x0000005400547308 */ /* 0x000ee20000000800 */
[----:B------:R-:W-:Y:S01]  /*4730*/  FFMA.FTZ R82, R82, UR26, -R86 ;  /* 0x0000001a52527c23 */ /* 0x000fe20008010856 */
[----:B------:R-:W-:Y:S01]  /*4740*/  F2FP.F16.F32.PACK_AB R32, R26, R3 ;  /* 0x000000031a20723e */ /* 0x000fe200000000ff */
[----:B----4-:R-:W-:-:S05]  /*4750*/  FADD.FTZ R18, R53, R18 ;  /* 0x0000001235127221 */ /* 0x010fca0000010000 */
[----:B------:R-:W-:Y:S01]  /*4760*/  MUFU.EX2 R61, R61 ;  /* 0x0000003d003d7308 */ /* 0x000fe20000000800 */
[----:B------:R-:W-:Y:S01]  /*4770*/  FFMA.FTZ R66, R98, UR26, -R73 ;  /* 0x0000001a62427c23 */ /* 0x000fe20008010849 */
[----:B------:R-:W-:Y:S01]  /*4780*/  F2FP.F16.F32.PACK_AB R10, R37, R30 ;  /* 0x0000001e250a723e */ /* 0x000fe200000000ff */
[----:B0-----:R-:W-:-:S05]  /*4790*/  FADD.FTZ R3, R67, R6 ;  /* 0x0000000643037221 */ /* 0x001fca0000010000 */
[----:B------:R-:W0:Y:S01]  /*47a0*/  MUFU.EX2 R19, R78 ;  /* 0x0000004e00137308 */ /* 0x000e220000000800 */
[----:B------:R-:W-:Y:S01]  /*47b0*/  F2FP.F16.F32.PACK_AB R9, R36, R27 ;  /* 0x0000001b2409723e */ /* 0x000fe200000000ff */
[----:B------:R-:W-:Y:S01]  /*47c0*/  FFMA.FTZ R79, R79, UR26, -R86 ;  /* 0x0000001a4f4f7c23 */ /* 0x000fe20008010856 */
[----:B------:R-:W-:Y:S02]  /*47d0*/  F2FP.F16.F32.PACK_AB R11, R40, R31 ;  /* 0x0000001f280b723e */ /* 0x000fe400000000ff */
[----:B------:R-:W-:-:S03]  /*47e0*/  F2FP.F16.F32.PACK_AB R12, R41, R38 ;  /* 0x00000026290c723e */ /* 0x000fc600000000ff */
[----:B------:R-:W4:Y:S01]  /*47f0*/  MUFU.EX2 R62, R62 ;  /* 0x0000003e003e7308 */ /* 0x000f220000000800 */
[----:B------:R-:W-:Y:S02]  /*4800*/  F2FP.F16.F32.PACK_AB R14, R46, R45 ;  /* 0x0000002d2e0e723e */ /* 0x000fe400000000ff */
[----:B------:R-:W-:Y:S01]  /*4810*/  F2FP.F16.F32.PACK_AB R15, R51, R44 ;  /* 0x0000002c330f723e */ /* 0x000fe200000000ff */
[----:B------:R-:W-:-:S04]  /*4820*/  FADD.FTZ R5, R57, R18 ;  /* 0x0000001239057221 */ /* 0x000fc80000010000 */
[----:B------:R-:W5:Y:S01]  /*4830*/  MUFU.EX2 R83, R83 ;  /* 0x0000005300537308 */ /* 0x000f620000000800 */
[----:B-1----:R-:W-:Y:S01]  /*4840*/  FADD.FTZ R3, R68, R3 ;  /* 0x0000000344037221 */ /* 0x002fe20000010000 */
[----:B------:R3:W-:Y:S01]  /*4850*/  STSM.16.M88.4 [R121], R8 ;  /* 0x0000000879007844 */ /* 0x0007e20000000200 */
[----:B------:R-:W-:-:S05]  /*4860*/  FFMA.FTZ R109, R109, UR26, -R86 ;  /* 0x0000001a6d6d7c23 */ /* 0x000fca0008010856 */
[----:B------:R-:W1:Y:S01]  /*4870*/  MUFU.EX2 R65, R65 ;  /* 0x0000004100417308 */ /* 0x000e620000000800 */
[----:B------:R2:W-:Y:S07]  /*4880*/  STSM.16.M88.4 [R17+0x6000], R12 ;  /* 0x0060000c11007844 */ /* 0x0005ee0000000200 */
[----:B------:R-:W1:Y:S01]  /*4890*/  MUFU.EX2 R82, R82 ;  /* 0x0000005200527308 */ /* 0x000e620000000800 */
[----:B---3--:R-:W-:Y:S01]  /*48a0*/  FADD.FTZ R8, R84, R3 ;  /* 0x0000000354087221 */ /* 0x008fe20000010000 */
[----:B------:R-:W-:-:S06]  /*48b0*/  FFMA.FTZ R107, R107, UR26, -R86 ;  /* 0x0000001a6b6b7c23 */ /* 0x000fcc0008010856 */
[----:B------:R-:W3:Y:S01]  /*48c0*/  MUFU.EX2 R66, R66 ;  /* 0x0000004200427308 */ /* 0x000ee20000000800 */
[----:B--2---:R-:W-:Y:S01]  /*48d0*/  FADD.FTZ R12, R58, R5 ;  /* 0x000000053a0c7221 */ /* 0x004fe20000010000 */
[----:B0-----:R-:W-:-:S06]  /*48e0*/  FADD.FTZ R8, R19, R8 ;  /* 0x0000000813087221 */ /* 0x001fcc0000010000 */
[----:B------:R-:W0:Y:S01]  /*48f0*/  MUFU.EX2 R79, R79 ;  /* 0x0000004f004f7308 */ /* 0x000e220000000800 */
[----:B------:R-:W-:Y:S01]  /*4900*/  FADD.FTZ R3, R61, R12 ;  /* 0x0000000c3d037221 */ /* 0x000fe20000010000 */
[--C-:B------:R-:W-:Y:S01]  /*4910*/  FFMA.FTZ R113, R113, UR26, -R86.reuse ;  /* 0x0000001a71717c23 */ /* 0x100fe20008010856 */
[----:B------:R-:W-:Y:S01]  /*4920*/  FFMA.FTZ R111, R111, UR26, -R86 ;  /* 0x0000001a6f6f7c23 */ /* 0x000fe20008010856 */
[----:B------:R-:W-:-:S04]  /*4930*/  FFMA.FTZ R73, R100, UR26, -R73 ;  /* 0x0000001a64497c23 */ /* 0x000fc80008010849 */
[----:B------:R-:W2:Y:S01]  /*4940*/  MUFU.EX2 R69, R69 ;  /* 0x0000004500457308 */ /* 0x000ea20000000800 */
[----:B------:R-:W-:Y:S01]  /*4950*/  FFMA.FTZ R86, R115, UR26, -R86 ;  /* 0x0000001a73567c23 */ /* 0x000fe20008010856 */
[----:B----4-:R-:W-:Y:S01]  /*4960*/  FADD.FTZ R12, R62, R3 ;  /* 0x000000033e0c7221 */ /* 0x010fe20000010000 */
[----:B-----5:R-:W-:-:S05]  /*4970*/  FADD.FTZ R3, R83, R8 ;  /* 0x0000000853037221 */ /* 0x020fca0000010000 */
[----:B------:R-:W4:Y:S01]  /*4980*/  MUFU.EX2 R0, R109 ;  /* 0x0000006d00007308 */ /* 0x000f220000000800 */
[----:B-1----:R-:W-:Y:S01]  /*4990*/  FADD.FTZ R11, R65, R12 ;  /* 0x0000000c410b7221 */ /* 0x002fe20000010000 */
[----:B------:R-:W-:-:S06]  /*49a0*/  FADD.FTZ R8, R82, R3 ;  /* 0x0000000352087221 */ /* 0x000fcc0000010000 */
[----:B------:R-:W1:Y:S01]  /*49b0*/  MUFU.EX2 R9, R107 ;  /* 0x0000006b00097308 */ /* 0x000e620000000800 */
[----:B---3--:R-:W-:Y:S01]  /*49c0*/  FADD.FTZ R12, R66, R11 ;  /* 0x0000000b420c7221 */ /* 0x008fe20000010000 */
[----:B0-----:R-:W-:-:S06]  /*49d0*/  FADD.FTZ R3, R79, R8 ;  /* 0x000000084f037221 */ /* 0x001fcc0000010000 */
[----:B------:R-:W0:Y:S01]  /*49e0*/  MUFU.EX2 R10, R113 ;  /* 0x00000071000a7308 */ /* 0x000e220000000800 */
[----:B--2---:R-:W-:-:S07]  /*49f0*/  FADD.FTZ R11, R69, R12 ;  /* 0x0000000c450b7221 */ /* 0x004fce0000010000 */
[----:B------:R-:W-:Y:S08]  /*4a00*/  MUFU.EX2 R74, R74 ;  /* 0x0000004a004a7308 */ /* 0x000ff00000000800 */
[----:B------:R-:W2:Y:S08]  /*4a10*/  MUFU.EX2 R73, R73 ;  /* 0x0000004900497308 */ /* 0x000eb00000000800 */
[----:B------:R-:W-:Y:S08]  /*4a20*/  MUFU.EX2 R111, R111 ;  /* 0x0000006f006f7308 */ /* 0x000ff00000000800 */
[----:B------:R-:W3:Y:S01]  /*4a30*/  MUFU.EX2 R86, R86 ;  /* 0x0000005600567308 */ /* 0x000ee20000000800 */
[----:B------:R-:W-:Y:S01]  /*4a40*/  F2FP.F16.F32.PACK_AB R4, R42, R33 ;  /* 0x000000212a04723e */ /* 0x000fe200000000ff */
[----:B----4-:R-:W-:Y:S01]  /*4a50*/  FADD.FTZ R12, R0, R3 ;  /* 0x00000003000c7221 */ /* 0x010fe20000010000 */
[----:B------:R-:W-:-:S02]  /*4a60*/  F2FP.F16.F32.PACK_AB R34, R34, R29 ;  /* 0x0000001d2222723e */ /* 0x000fc400000000ff */
[----:B------:R-:W-:Y:S02]  /*4a70*/  F2FP.F16.F32.PACK_AB R33, R48, R47 ;  /* 0x0000002f3021723e */ /* 0x000fe400000000ff */
[----:B------:R-:W-:Y:S02]  /*4a80*/  F2FP.F16.F32.PACK_AB R35, R55, R52 ;  /* 0x000000343723723e */ /* 0x000fe400000000ff */
[----:B------:R-:W-:Y:S02]  /*4a90*/  F2FP.F16.F32.PACK_AB R6, R54, R49 ;  /* 0x000000313606723e */ /* 0x000fe400000000ff */
[----:B------:R-:W-:Y:S02]  /*4aa0*/  F2FP.F16.F32.PACK_AB R5, R59, R56 ;  /* 0x000000383b05723e */ /* 0x000fe400000000ff */
[----:B------:R-:W-:Y:S01]  /*4ab0*/  F2FP.F16.F32.PACK_AB R7, R63, R60 ;  /* 0x0000003c3f07723e */ /* 0x000fe200000000ff */
[----:B-1----:R-:W-:Y:S01]  /*4ac0*/  FADD.FTZ R3, R9, R12 ;  /* 0x0000000c09037221 */ /* 0x002fe20000010000 */
[----:B------:R-:W-:Y:S01]  /*4ad0*/  F2FP.F16.F32.PACK_AB R58, R58, R57 ;  /* 0x000000393a3a723e */ /* 0x000fe200000000ff */
[----:B------:R-:W-:Y:S01]  /*4ae0*/  STSM.16.M88.4 [R16+0x6000], R32 ;  /* 0x0060002010007844 */ /* 0x000fe20000000200 */
[----:B------:R-:W-:-:S02]  /*4af0*/  F2FP.F16.F32.PACK_AB R57, R68, R67 ;  /* 0x000000434439723e */ /* 0x000fc400000000ff */
[----:B------:R-:W-:Y:S01]  /*4b00*/  F2FP.F16.F32.PACK_AB R56, R53, R50 ;  /* 0x000000323538723e */ /* 0x000fe200000000ff */
[----:B------:R1:W-:Y:S01]  /*4b10*/  STSM.16.M88.4 [R2+0x2a800], R4 ;  /* 0x02a8000402007844 */ /* 0x0003e20000000200 */
[----:B------:R-:W-:Y:S02]  /*4b20*/  F2FP.F16.F32.PACK_AB R66, R66, R65 ;  /* 0x000000414242723e */ /* 0x000fe400000000ff */
[----:B------:R-:W-:Y:S02]  /*4b30*/  F2FP.F16.F32.PACK_AB R59, R19, R84 ;  /* 0x00000054133b723e */ /* 0x000fe400000000ff */
[----:B------:R-:W-:Y:S01]  /*4b40*/  F2FP.F16.F32.PACK_AB R67, R0, R79 ;  /* 0x0000004f0043723e */ /* 0x000fe200000000ff */
[----:B0-----:R-:W-:Y:S01]  /*4b50*/  FADD.FTZ R0, R10, R3 ;  /* 0x000000030a007221 */ /* 0x001fe20000010000 */
[----:B------:R-:W-:Y:S02]  /*4b60*/  F2FP.F16.F32.PACK_AB R64, R62, R61 ;  /* 0x0000003d3e40723e */ /* 0x000fe400000000ff */
[----:B------:R-:W-:-:S02]  /*4b70*/  F2FP.F16.F32.PACK_AB R65, R82, R83 ;  /* 0x000000535241723e */ /* 0x000fc400000000ff */
[----:B------:R-:W-:Y:S02]  /*4b80*/  F2FP.F16.F32.PACK_AB R9, R10, R9 ;  /* 0x000000090a09723e */ /* 0x000fe400000000ff */
[C---:B------:R-:W-:Y:S02]  /*4b90*/  F2FP.F16.F32.PACK_AB R8, R70.reuse, R69 ;  /* 0x000000454608723e */ /* 0x040fe400000000ff */
[----:B--2---:R-:W-:Y:S01]  /*4ba0*/  F2FP.F16.F32.PACK_AB R10, R73, R74 ;  /* 0x0000004a490a723e */ /* 0x004fe200000000ff */
[----:B-1----:R-:W-:Y:S01]  /*4bb0*/  FADD.FTZ R5, R70, R11 ;  /* 0x0000000b46057221 */ /* 0x002fe20000010000 */
[----:B---3--:R-:W-:Y:S01]  /*4bc0*/  F2FP.F16.F32.PACK_AB R11, R86, R111 ;  /* 0x0000006f560b723e */ /* 0x008fe200000000ff */
[----:B------:R0:W-:Y:S04]  /*4bd0*/  STSM.16.M88.4 [R20], R56 ;  /* 0x0000003814007844 */ /* 0x0001e80000000200 */
[----:B------:R0:W-:Y:S04]  /*4be0*/  STSM.16.M88.4 [R17+0xc000], R64 ;  /* 0x00c0004011007844 */ /* 0x0001e80000000200 */
[----:B------:R0:W-:Y:S01]  /*4bf0*/  STSM.16.M88.4 [R16+0xc000], R8 ;  /* 0x00c0000810007844 */ /* 0x0001e20000000200 */
[----:B------:R1:W-:Y:S06]  /*4c00*/  MEMBAR.ALL.CTA ;  /* 0x0000000000007992 */ /* 0x0003ec0000008000 */
[----:B-1----:R-:W1:Y:S01]  /*4c10*/  FENCE.VIEW.ASYNC.S ;  /* 0x00000000000073c6 */ /* 0x002e620000000000 */
[----:B------:R-:W-:-:S06]  /*4c20*/  UISETP.GE.AND UP0, UPT, UR49, 0xc1, UPT ;  /* 0x000000c13100788c */ /* 0x000fcc000bf06270 */
[----:B------:R-:W-:Y:S01]  /*4c30*/  PLOP3.LUT P2, PT, PT, PT, UP0, 0x80, 0x0 ;  /* 0x000000000000781c */ /* 0x000fe20003f4f008 */
[----:B------:R-:W-:Y:S01]  /*4c40*/  FADD.FTZ R4, R74, R5 ;  /* 0x000000054a047221 */ /* 0x000fe20000010000 */
[----:B------:R-:W-:Y:S01]  /*4c50*/  FADD.FTZ R5, R111, R0 ;  /* 0x000000006f057221 */ /* 0x000fe20000010000 */
[----:B------:R-:W-:Y:S01]  /*4c60*/  ISETP.NE.AND P0, PT, R120, RZ, PT ;  /* 0x000000ff7800720c */ /* 0x000fe20003f05270 */
[----:B------:R-:W-:Y:S02]  /*4c70*/  IMAD.MOV.U32 R149, RZ, RZ, R151 ;  /* 0x000000ffff957224 */ /* 0x000fe400078e0097 */
[----:B------:R-:W-:Y:S01]  /*4c80*/  FADD.FTZ R4, R73, R4 ;  /* 0x0000000449047221 */ /* 0x000fe20000010000 */
[----:B------:R-:W-:Y:S01]  /*4c90*/  FADD.FTZ R5, R86, R5 ;  /* 0x0000000556057221 */ /* 0x000fe20000010000 */
[-C--:B------:R-:W-:Y:S01]  /*4ca0*/  MOV R150, R151.reuse ;  /* 0x0000009700967202 */ /* 0x080fe20000000f00 */
[--C-:B------:R-:W-:Y:S01]  /*4cb0*/  IMAD.MOV.U32 R148, RZ, RZ, R151.reuse ;  /* 0x000000ffff947224 */ /* 0x100fe200078e0097 */
        /* <DEDUP_REMOVED lines=15> */
[--C-:B------:R-:W-:Y:S02]  /*4db0*/  IMAD.MOV.U32 R136, RZ, RZ, R151.reuse ;  /* 0x000000ffff887224 */ /* 0x100fe400078e0097 */
[--C-:B------:R-:W-:Y:S02]  /*4dc0*/  IMAD.MOV.U32 R134, RZ, RZ, R151.reuse ;  /* 0x000000ffff867224 */ /* 0x100fe400078e0097 */
        /* <DEDUP_REMOVED lines=10> */
[----:B------:R-:W-:Y:S01]  /*4e70*/  IMAD.MOV.U32 R121, RZ, RZ, R151 ;  /* 0x000000ffff797224 */ /* 0x000fe200078e0097 */
[----:B-1----:R-:W-:Y:S01]  /*4e80*/  NOP ;  /* 0x0000000000007918 */ /* 0x002fe20000000000 */
[----:B0-----:R-:W-:Y:S05]  /*4e90*/  @!P2 BRA `(.L_x_131) ;  /* 0x0000003400d8a947 */ /* 0x001fea0003800000 */
[----:B------:R-:W-:Y:S01]  /*4ea0*/  IMAD.MOV.U32 R0, RZ, RZ, R102 ;  /* 0x000000ffff007224 */ /* 0x000fe200078e0066 */
[----:B------:R-:W-:Y:S01]  /*4eb0*/  CS2R R150, SRZ ;  /* 0x0000000000967805 */ /* 0x000fe2000001ff00 */
        /* <DEDUP_REMOVED lines=15> */
[----:B------:R-:W-:Y:S01]  /*4fb0*/  CS2R R120, SRZ ;  /* 0x0000000000787805 */ /* 0x000fe2000001ff00 */
[----:B------:R-:W-:Y:S01]  /*4fc0*/  UIADD3 UR29, UR48, -0x2, URZ ;  /* 0xfffffffe301d7890 */ /* 0x000fe2000fffe03f */
[----:B------:R-:W-:Y:S01]  /*4fd0*/  UMOV UR20, UR38 ;  /* 0x0000002600147c82 */ /* 0x000fe20008000000 */
[----:B------:R-:W-:Y:S01]  /*4fe0*/  UMOV UR28, UR39 ;  /* 0x00000027001c7c82 */ /* 0x000fe20008000000 */
[----:B------:R-:W-:Y:S01]  /*4ff0*/  ULDC UR27, c[0x0][0x9d8] ;  /* 0x00027600001b7ab9 */ /* 0x000fe20000000800 */
[----:B------:R-:W-:-:S08]  /*5000*/  ULDC UR26, c[0x0][0x988] ;  /* 0x00026200001a7ab9 */ /* 0x000fd00000000800 */
.L_x_140:
[----:B------:R-:W-:Y:S01]  /*5010*/  UIADD3 UR39, UR28, 0x1, URZ ;  /* 0x000000011c277890 */ /* 0x000fe2000fffe03f */
[----:B------:R-:W-:-:S03]  /*5020*/  ISETP.NE.AND P3, PT, RZ, UR44, PT ;  /* 0x0000002cff007c0c */ /* 0x000fc6000bf65270 */
[----:B------:R-:W-:-:S04]  /*5030*/  UISETP.NE.AND UP0, UPT, UR39, 0x2, UPT ;  /* 0x000000022700788c */ /* 0x000fc8000bf05270 */
[----:B------:R-:W-:Y:S02]  /*5040*/  USEL UR38, URZ, 0x1, UP0 ;  /* 0x000000013f267887 */ /* 0x000fe40008000000 */
[----:B------:R-:W-:Y:S02]  /*5050*/  USEL UR39, UR39, URZ, UP0 ;  /* 0x0000003f27277287 */ /* 0x000fe40008000000 */
[----:B------:R-:W-:Y:S02]  /*5060*/  ULOP3.LUT UR38, UR20, UR38, URZ, 0x3c, !UPT ;  /* 0x0000002614267292 */ /* 0x000fe4000f8e3c3f */
[----:B------:R-:W-:Y:S10]  /*5070*/  @P3 BRA `(.L_x_132) ;  /* 0x00000000002c3947 */ /* 0x000ff40003800000 */
[----:B------:R-:W-:Y:S05]  /*5080*/  @!P0 BRA `(.L_x_133) ;  /* 0x0000000000048947 */ /* 0x000fea0003800000 */
[----:B------:R-:W-:Y:S01]  /*5090*/  BPT.TRAP 0x1 ;  /* 0x000000040000795c */ /* 0x000fe20000300000 */
.L_x_133:
[----:B------:R-:W-:Y:S01]  /*50a0*/  ULEA UR6, UR39, UR40, 0x3 ;  /* 0x0000002827067291 */ /* 0x000fe2000f8e183f */
[----:B------:R-:W-:-:S05]  /*50b0*/  IMAD.U32 R6, RZ, RZ, UR38 ;  /* 0x00000026ff067e24 */ /* 0x000fca000f8e00ff */
[----:B------:R-:W-:-:S04]  /*50c0*/  SHF.L.U32 R6, R6, 0x1f, RZ ;  /* 0x0000001f06067819 */ /* 0x000fc800000006ff */
[----:B------:R0:W1:Y:S01]  /*50d0*/  SYNCS.PHASECHK.TRANS64.TRYWAIT P2, [UR6+0x30830], R6 ;  /* 0x03083006ff0075a7 */ /* 0x0000620008040146 */
[----:B------:R-:W-:Y:S05]  /*50e0*/  @!P0 BRA `(.L_x_134) ;  /* 0x0000000000048947 */ /* 0x000fea0003800000 */
[----:B------:R-:W-:Y:S01]  /*50f0*/  BPT.TRAP 0x1 ;  /* 0x000000040000795c */ /* 0x000fe20000300000 */
.L_x_134:
[----:B-1----:R-:W-:Y:S05]  /*5100*/  @P2 BRA `(.L_x_132) ;  /* 0x0000000000082947 */ /* 0x002fea0003800000 */
[----:B------:R-:W1:Y:S02]  /*5110*/  SYNCS.PHASECHK.TRANS64.TRYWAIT P2, [UR6+0x30830], R6 ;  /* 0x03083006ff0075a7 */ /* 0x000e640008040146 */
[----:B-1----:R-:W-:Y:S05]  /*5120*/  @!P2 BRA `(.L_x_135) ;  /* 0x0000009400f4a947 */ /* 0x002fea0003800000 */
.L_x_132:
[----:B-1----:R-:W1:Y:S01]  /*5130*/  S2R R7, SR_TID.X ;  /* 0x0000000000077919 */ /* 0x002e620000002100 */
[----:B------:R-:W-:Y:S01]  /*5140*/  UIMAD UR6, UR39, 0x600, UR24 ;  /* 0x00000600270678a4 */ /* 0x000fe2000f8e0218 */
[----:B------:R-:W-:Y:S01]  /*5150*/  UMOV UR7, 0x40000040 ;  /* 0x4000004000077882 */ /* 0x000fe20000000000 */
[----:B------:R-:W-:Y:S02]  /*5160*/  UMOV UR11, 0x40000040 ;  /* 0x40000040000b7882 */ /* 0x000fe40000000000 */
[----:B------:R-:W-:Y:S02]  /*5170*/  UIADD3 UR10, UR6, 0x2, URZ ;  /* 0x00000002060a7890 */ /* 0x000fe4000fffe03f */
[----:B------:R-:W-:Y:S01]  /*5180*/  UIADD3 UR14, UR6, 0x4, URZ ;  /* 0x00000004060e7890 */ /* 0x000fe2000fffe03f */
[----:B------:R-:W-:Y:S01]  /*5190*/  UMOV UR15, 0x40000040 ;  /* 0x40000040000f7882 */ /* 0x000fe20000000000 */
[----:B------:R-:W-:Y:S01]  /*51a0*/  UIADD3 UR18, UR6, 0x6, URZ ;  /* 0x0000000606127890 */ /* 0x000fe2000fffe03f */
[----:B------:R-:W-:Y:S01]  /*51b0*/  UMOV UR19, 0x40000040 ;  /* 0x4000004000137882 */ /* 0x000fe20000000000 */
[----:B-1----:R-:W-:-:S05]  /*51c0*/  SHF.R.U32.HI R7, RZ, 0x7, R7 ;  /* 0x00000007ff077819 */ /* 0x002fca0000011607 */
[----:B0-----:R-:W-:-:S05]  /*51d0*/  VIADD R6, R7, 0x8 ;  /* 0x0000000807067836 */ /* 0x001fca0000000000 */
[----:B------:R0:W-:Y:S06]  /*51e0*/  BAR.SYNC.DEFER_BLOCKING R6, 0x100 ;  /* 0x000400060000751d */ /* 0x0001ec0000010000 */
[----:B------:R-:W-:-:S06]  /*51f0*/  WARPGROUP.ARRIVE ;  /* 0x00000000000079c5 */ /* 0x000fcc0000000000 */
        /* <DEDUP_REMOVED lines=11> */
[----:B0-----:R-:W-:Y:S05]  /*52b0*/  @P3 BRA `(.L_x_136) ;  /* 0x00000000002c3947 */ /* 0x001fea0003800000 */
[----:B------:R-:W-:Y:S05]  /*52c0*/  @!P0 BRA `(.L_x_137) ;  /* 0x0000000000048947 */ /* 0x000fea0003800000 */
[----:B------:R-:W-:Y:S01]  /*52d0*/  BPT.TRAP 0x1 ;  /* 0x000000040000795c */ /* 0x000fe20000300000 */
.L_x_137:
[----:B------:R-:W-:Y:S01]  /*52e0*/  ULEA UR6, UR28, UR40, 0x3 ;  /* 0x000000281c067291 */ /* 0x000fe2000f8e183f */
[----:B------:R-:W-:-:S04]  /*52f0*/  MOV R6, UR20 ;  /* 0x0000001400067c02 */ /* 0x000fc80008000f00 */
[----:B------:R-:W-:-:S04]  /*5300*/  SHF.L.U32 R6, R6, 0x1f, RZ ;  /* 0x0000001f06067819 */ /* 0x000fc800000006ff */
[----:B------:R0:W1:Y:S01]  /*5310*/  SYNCS.PHASECHK.TRANS64.TRYWAIT P2, [UR6+0x30850], R6 ;  /* 0x03085006ff0075a7 */ /* 0x0000620008040146 */
[----:B------:R-:W-:Y:S05]  /*5320*/  @!P0 BRA `(.L_x_138) ;  /* 0x0000000000048947 */ /* 0x000fea0003800000 */
[----:B------:R-:W-:Y:S01]  /*5330*/  BPT.TRAP 0x1 ;  /* 0x000000040000795c */ /* 0x000fe20000300000 */
.L_x_138:
[----:B-1----:R-:W-:Y:S05]  /*5340*/  @P2 BRA `(.L_x_136) ;  /* 0x0000000000082947 */ /* 0x002fea0003800000 */
[----:B------:R-:W1:Y:S02]  /*5350*/  SYNCS.PHASECHK.TRANS64.TRYWAIT P2, [UR6+0x30850], R6 ;  /* 0x03085006ff0075a7 */ /* 0x000e640008040146 */
[----:B-1----:R-:W-:Y:S05]  /*5360*/  @!P2 BRA `(.L_x_139) ;  /* 0x00000094007ca947 */ /* 0x002fea0003800000 */
.L_x_136:
[----:B------:R-:W-:Y:S01]  /*5370*/  UIADD3 UR7, UR25, 0x1e800, URZ ;  /* 0x0001e80019077890 */ /* 0x000fe2000fffe03f */
[----:B------:R-:W-:Y:S01]  /*5380*/  WARPGROUP.ARRIVE ;  /* 0x00000000000079c5 */ /* 0x000fe20000000000 */
[----:B------:R-:W-:Y:S01]  /*5390*/  UIADD3 UR6, UR40, 0x400, URZ ;  /* 0x0000040028067890 */ /* 0x000fe2000fffe03f */
[----:B01----:R-:W-:Y:S01]  /*53a0*/  FMUL.FTZ R6, R24, UR27 ;  /* 0x0000001b18067c20 */ /* 0x003fe20008410000 */
[----:B------:R-:W-:Y:S01]  /*53b0*/  USHF.R.U32.HI UR7, URZ, 0x4, UR7 ;  /* 0x000000043f077899 */ /* 0x000fe20008011607 */
[----:B------:R-:W-:Y:S01]  /*53c0*/  FMUL.FTZ R7, R25, UR27 ;  /* 0x0000001b19077c20 */ /* 0x000fe20008410000 */
[----:B------:R-:W-:Y:S01]  /*53d0*/  USHF.R.U32.HI UR6, URZ, 0x4, UR6 ;  /* 0x000000043f067899 */ /* 0x000fe20008011606 */
[----:B------:R-:W-:Y:S01]  /*53e0*/  FMUL.FTZ R10, R28, UR27 ;  /* 0x0000001b1c0a7c20 */ /* 0x000fe20008410000 */
[----:B------:R-:W-:Y:S01]  /*53f0*/  ULOP3.LUT UR10, UR7, 0x3fff, URZ, 0xc0, !UPT ;  /* 0x00003fff070a7892 */ /* 0x000fe2000f8ec03f */
[----:B------:R-:W0:Y:S01]  /*5400*/  MUFU.TANH R6, R6 ;  /* 0x0000000600067308 */ /* 0x000e220000002400 */
[----:B------:R-:W-:Y:S01]  /*5410*/  ULOP3.LUT UR7, UR6, 0x3fff, URZ, 0xc0, !UPT ;  /* 0x00003fff06077892 */ /* 0x000fe2000f8ec03f */
[----:B------:R-:W-:Y:S01]  /*5420*/  FMUL.FTZ R11, R29, UR27 ;  /* 0x0000001b1d0b7c20 */ /* 0x000fe20008410000 */
[----:B------:R-:W-:Y:S01]  /*5430*/  ULOP3.LUT UR6, UR10, 0x10000, URZ, 0xfc, !UPT ;  /* 0x000100000a067892 */ /* 0x000fe2000f8efc3f */
[----:B------:R-:W-:Y:S01]  /*5440*/  FMUL.FTZ R14, R32, UR27 ;  /* 0x0000001b200e7c20 */ /* 0x000fe20008410000 */
[----:B------:R-:W-:Y:S01]  /*5450*/  UIMAD UR7, UR28, 0x600, UR7 ;  /* 0x000006001c0778a4 */ /* 0x000fe2000f8e0207 */
[----:B------:R-:W-:Y:S01]  /*5460*/  FMUL.FTZ R15, R33, UR27 ;  /* 0x0000001b210f7c20 */ /* 0x000fe20008410000 */
[----:B------:R-:W-:Y:S01]  /*5470*/  UMOV UR21, 0x40000040 ;  /* 0x4000004000157882 */ /* 0x000fe20000000000 */
[----:B------:R-:W-:Y:S01]  /*5480*/  UMOV UR23, 0x40000040 ;  /* 0x4000004000177882 */ /* 0x000fe20000000000 */
[----:B------:R-:W1:Y:S01]  /*5490*/  MUFU.TANH R7, R7 ;  /* 0x0000000700077308 */ /* 0x000e620000002400 */
[----:B------:R-:W-:Y:S01]  /*54a0*/  UMOV UR20, UR6 ;  /* 0x0000000600147c82 */ /* 0x000fe20008000000 */
[----:B------:R-:W-:Y:S01]  /*54b0*/  FMUL.FTZ R21, R40, UR27 ;  /* 0x0000001b28157c20 */ /* 0x000fe20008410000 */
[----:B------:R-:W-:Y:S01]  /*54c0*/  UMOV UR22, UR7 ;  /* 0x0000000700167c82 */ /* 0x000fe20008000000 */
[----:B------:R-:W-:Y:S01]  /*54d0*/  FMUL.FTZ R40, R59, UR27 ;  /* 0x0000001b3b287c20 */ /* 0x000fe20008410000 */
[----:B------:R-:W-:Y:S01]  /*54e0*/  HGMMA.64x64x16.F32 R120, gdesc[UR20].tnspB, R120, gsb0 ;  /* 0x40e00000147879f0 */ /* 0x000fe20008000878 */
[----:B------:R-:W-:Y:S01]  /*54f0*/  UIADD3 UR20, UR6, 0x2, URZ ;  /* 0x0000000206147890 */ /* 0x000fe2000fffe03f */
[----:B------:R-:W-:Y:S01]  /*5500*/  FMUL.FTZ R59, R78, UR27 ;  /* 0x0000001b4e3b7c20 */ /* 0x000fe20008410000 */
[----:B------:R-:W-:Y:S01]  /*5510*/  UIADD3 UR22, UR7, 0x80, URZ ;  /* 0x0000008007167890 */ /* 0x000fe2000fffe03f */
[----:B------:R-:W2:Y:S01]  /*5520*/  MUFU.TANH R10, R10 ;  /* 0x0000000a000a7308 */ /* 0x000ea20000002400 */
[----:B------:R-:W-:Y:S01]  /*5530*/  UMOV UR21, 0x40000040 ;  /* 0x4000004000157882 */ /* 0x000fe20000000000 */
[----:B------:R-:W-:Y:S01]  /*5540*/  UMOV UR23, 0x40000040 ;  /* 0x4000004000177882 */ /* 0x000fe20000000000 */
[----:B0-----:R-:W-:Y:S01]  /*5550*/  FMNMX.FTZ R78, R6, R3, !PT ;  /* 0x00000003064e7209 */ /* 0x001fe20007810000 */
[----:B------:R-:W-:Y:S01]  /*5560*/  FMUL.FTZ R18, R36, UR27 ;  /* 0x0000001b24127c20 */ /* 0x000fe20008410000 */
[----:B------:R-:W-:Y:S01]  /*5570*/  FMUL.FTZ R20, R39, UR27 ;  /* 0x0000001b27147c20 */ /* 0x000fe20008410000 */
[----:B------:R-:W-:Y:S01]  /*5580*/  FMUL.FTZ R39, R58, UR27 ;  /* 0x0000001b3a277c20 */ /* 0x000fe20008410000 */
[----:B------:R-:W-:Y:S01]  /*5590*/  FMUL.FTZ R8, R26, UR27 ;  /* 0x0000001b1a087c20 */ /* 0x000fe20008410000 */
[----:B------:R-:W0:Y:S01]  /*55a0*/  MUFU.TANH R11, R11 ;  /* 0x0000000b000b7308 */ /* 0x000e220000002400 */
[----:B------:R-:W-:Y:S01]  /*55b0*/  FMUL.FTZ R58, R77, UR27 ;  /* 0x0000001b4d3a7c20 */ /* 0x000fe20008410000 */
[----:B-1----:R-:W-:Y:S01]  /*55c0*/  FMNMX.FTZ R77, R7, R78, !PT ;  /* 0x0000004e074d7209 */ /* 0x002fe20007810000 */
[----:B------:R-:W-:Y:S01]  /*55d0*/  FMUL.FTZ R19, R37, UR27 ;  /* 0x0000001b25137c20 */ /* 0x000fe20008410000 */
[----:B------:R-:W-:Y:S01]  /*55e0*/  FMUL.FTZ R9, R27, UR27 ;  /* 0x0000001b1b097c20 */ /* 0x000fe20008410000 */
[----:B------:R-:W-:Y:S01]  /*55f0*/  FMUL.FTZ R12, R30, UR27 ;  /* 0x0000001b1e0c7c20 */ /* 0x000fe20008410000 */
[----:B------:R-:W-:Y:S01]  /*5600*/  FMUL.FTZ R22, R41, UR27 ;  /* 0x0000001b29167c20 */ /* 0x000fe20008410000 */
[----:B------:R-:W-:Y:S01]  /*5610*/  FMUL.FTZ R13, R31, UR27 ;  /* 0x0000001b1f0d7c20 */ /* 0x000fe20008410000 */
[----:B------:R-:W1:Y:S01]  /*5620*/  MUFU.TANH R14, R14 ;  /* 0x0000000e000e7308 */ /* 0x000e620000002400 */
        /* <DEDUP_REMOVED lines=8> */
[----:B0-----:R-:W-:Y:S01]  /*56b0*/  FMNMX.FTZ R77, R11, R78, !PT ;  /* 0x0000004e0b4d7209 */ /* 0x001fe20007810000 */
[----:B------:R-:W-:Y:S01]  /*56c0*/  FMUL.FTZ R153, R35, UR27 ;  /* 0x0000001b23997c20 */ /* 0x000fe20008410000 */
[----:B------:R-:W-:Y:S01]  /*56d0*/  FMUL.FTZ R44, R63, UR27 ;  /* 0x0000001b3f2c7c20 */ /* 0x000fe20008410000 */
[----:B------:R-:W-:Y:S01]  /*56e0*/  FMUL.FTZ R27, R46, UR27 ;  /* 0x0000001b2e1b7c20 */ /* 0x000fe20008410000 */
[----:B------:R-:W-:Y:S01]  /*56f0*/  FMUL.FTZ R29, R48, UR27 ;  /* 0x0000001b301d7c20 */ /* 0x000fe20008410000 */
[----:B------:R-:W-:Y:S01]  /*5700*/  FMUL.FTZ R63, R82, UR27 ;  /* 0x0000001b523f7c20 */ /* 0x000fe20008410000 */
[----:B------:R-:W-:Y:S01]  /*5710*/  FMUL.FTZ R46, R65, UR27 ;  /* 0x0000001b412e7c20 */ /* 0x000fe20008410000 */
[----:B------:R-:W0:Y:S01]  /*5720*/  MUFU.TANH R18, R18 ;  /* 0x0000001200127308 */ /* 0x000e220000002400 */
        /* <DEDUP_REMOVED lines=39> */
[----:B------:R-:W-:-:S02]  /*59a0*/  WARPGROUP.DEPBAR.LE gsb0, 0x0 ;  /* 0x00008000000079c5 */ /* 0x000fc40000010000 */
[----:B------:R-:W-:Y:S01]  /*59b0*/  WARPGROUP.ARRIVE ;  /* 0x00000000000079c5 */ /* 0x000fe20000000000 */
[----:B------:R-:W2:Y:S01]  /*59c0*/  MUFU.TANH R12, R12 ;  /* 0x0000000c000c7308 */ /* 0x000ea20000002400 */
[----:B0-----:R-:W-:Y:S01]  /*59d0*/  FMNMX.FTZ R81, R9, R82, !PT ;  /* 0x0000005209517209 */ /* 0x001fe20007810000 */
[----:B------:R-:W-:Y:S01]  /*59e0*/  FMUL.FTZ R57, R76, UR27 ;  /* 0x0000001b4c397c20 */ /* 0x000fe20008410000 */
[----:B------:R-:W-:Y:S01]  /*59f0*/  FMUL.FTZ R51, R70, UR27 ;  /* 0x0000001b46337c20 */ /* 0x000fe20008410000 */
[----:B------:R-:W-:Y:S01]  /*5a00*/  FMUL.FTZ R70, R91, UR27 ;  /* 0x0000001b5b467c20 */ /* 0x000fe20008410000 */
[----:B------:R-:W-:Y:S01]  /*5a10*/  HGMMA.64x64x16.F32 R120, gdesc[UR20].tnspB, R120, gsb0 ;  /* 0x40e00000147879f0 */ /* 0x000fe20008000878 */
[----:B------:R-:W-:Y:S01]  /*5a20*/  UIADD3 UR20, UR6, 0x4, URZ ;  /* 0x0000000406147890 */ /* 0x000fe2000fffe03f */
[----:B-1----:R-:W-:Y:S01]  /*5a30*/  FMNMX.FTZ R83, R21, R84, !PT ;  /* 0x0000005415537209 */ /* 0x002fe20007810000 */
[----:B------:R-:W-:Y:S01]  /*5a40*/  UIADD3 UR22, UR7, 0x100, URZ ;  /* 0x0000010007167890 */ /* 0x000fe2000fffe03f */
[----:B------:R-:W0:Y:S01]  /*5a50*/  MUFU.TANH R22, R22 ;  /* 0x0000001600167308 */ /* 0x000e220000002400 */
[----:B------:R-:W-:Y:S01]  /*5a60*/  UMOV UR21, 0x40000040 ;  /* 0x4000004000157882 */ /* 0x000fe20000000000 */
[----:B------:R-:W-:Y:S01]  /*5a70*/  UMOV UR23, 0x40000040 ;  /* 0x4000004000177882 */ /* 0x000fe20000000000 */
        /* <DEDUP_REMOVED lines=18> */
[----:B------:R-:W-:-:S03]  /*5ba0*/  FMUL.FTZ R99, R116, UR27 ;  /* 0x0000001b74637c20 */ /* 0x000fc60008410000 */
[----:B------:R-:W0:Y:S01]  /*5bb0*/  MUFU.TANH R154, R154 ;  /* 0x0000009a009a7308 */ /* 0x000e220000002400 */
[----:B-1----:R-:W-:-:S07]  /*5bc0*/  FMNMX.FTZ R81, R13, R82, !PT ;  /* 0x000000520d517209 */ /* 0x002fce0007810000 */
[----:B------:R-:W1:Y:S01]  /*5bd0*/  MUFU.TANH R26, R26 ;  /* 0x0000001a001a7308 */ /* 0x000e620000002400 */
[----:B--2---:R-:W-:Y:S01]  /*5be0*/  FMNMX.FTZ R85, R25, R84, !PT ;  /* 0x0000005419557209 */ /* 0x004fe20007810000 */
[----:B------:R-:W-:Y:S01]  /*5bf0*/  FMUL.FTZ R84, R101, UR27 ;  /* 0x0000001b65547c20 */ /* 0x000fe20008410000 */
[----:B------:R-:W-:-:S05]  /*5c00*/  FMUL.FTZ R101, R117, UR27 ;  /* 0x0000001b75657c20 */ /* 0x000fca0008410000 */
[----:B------:R-:W2:Y:S01]  /*5c10*/  MUFU.TANH R153, R153 ;  /* 0x0000009900997308 */ /* 0x000ea20000002400 */
[----:B0-----:R-:W-:-:S07]  /*5c20*/  FMNMX.FTZ R82, R154, R81, !PT ;  /* 0x000000519a527209 */ /* 0x001fce0007810000 */
[----:B------:R-:W0:Y:S01]  /*5c30*/  MUFU.TANH R29, R29 ;  /* 0x0000001d001d7308 */ /* 0x000e220000002400 */
[----:B-1----:R-:W-:-:S07]  /*5c40*/  FMNMX.FTZ R86, R26, R85, !PT ;  /* 0x000000551a567209 */ /* 0x002fce0007810000 */
[----:B------:R-:W1:Y:S01]  /*5c50*/  MUFU.TANH R152, R152 ;  /* 0x0000009800987308 */ /* 0x000e620000002400 */
[----:B--2---:R-:W-:-:S07]  /*5c60*/  FMNMX.FTZ R81, R153, R82, !PT ;  /* 0x0000005299517209 */ /* 0x004fce0007810000 */
[----:B------:R-:W2:Y:S01]  /*5c70*/  MUFU.TANH R30, R30 ;  /* 0x0000001e001e7308 */ /* 0x000ea20000002400 */
[----:B0-----:R-:W-:Y:S01]  /*5c80*/  FMNMX.FTZ R87, R29, R86, !PT ;  /* 0x000000561d577209 */ /* 0x001fe20007810000 */
[----:B------:R-:W-:Y:S02]  /*5c90*/  WARPGROUP.DEPBAR.LE gsb0, 0x0 ;  /* 0x00008000000079c5 */ /* 0x000fe40000010000 */
[----:B------:R-:W-:-:S04]  /*5ca0*/  WARPGROUP.ARRIVE ;  /* 0x00000000000079c5 */ /* 0x000fc80000000000 */
[----:B------:R-:W0:Y:S01]  /*5cb0*/  MUFU.TANH R20, R20 ;  /* 0x0000001400147308 */ /* 0x000e220000002400 */
[----:B-1----:R-:W-:Y:S01]  /*5cc0*/  FMNMX.FTZ R85, R152, R81, !PT ;  /* 0x0000005198557209 */ /* 0x002fe20007810000 */
[----:B------:R-:W-:Y:S01]  /*5cd0*/  FMUL.FTZ R81, R102, UR27 ;  /* 0x0000001b66517c20 */ /* 0x000fe20008410000 */
[----:B------:R-:W-:Y:S01]  /*5ce0*/  HGMMA.64x64x16.F32 R120, gdesc[UR20].tnspB, R120, gsb0 ;  /* 0x40e00000147879f0 */ /* 0x000fe20008000878 */
[----:B------:R-:W-:Y:S01]  /*5cf0*/  UIADD3 UR20, UR6, 0x6, URZ ;  /* 0x0000000606147890 */ /* 0x000fe2000fffe03f */
[----:B--2---:R-:W-:Y:S01]  /*5d00*/  FMNMX.FTZ R86, R30, R87, !PT ;  /* 0x000000571e567209 */ /* 0x004fe20007810000 */
[----:B------:R-:W-:Y:S02]  /*5d10*/  UIADD3 UR22, UR7, 0x180, URZ ;  /* 0x0000018007167890 */ /* 0x000fe4000fffe03f */
[----:B------:R-:W1:Y:S01]  /*5d20*/  MUFU.TANH R33, R33 ;  /* 0x0000002100217308 */ /* 0x000e620000002400 */
[----:B------:R-:W-:Y:S01]  /*5d30*/  UMOV UR21, 0x40000040 ;  /* 0x4000004000157882 */ /* 0x000fe20000000000 */
[----:B------:R-:W-:-:S06]  /*5d40*/  UMOV UR23, 0x40000040 ;  /* 0x4000004000177882 */ /* 0x000fcc0000000000 */
[----:B------:R-:W2:Y:S01]  /*5d50*/  MUFU.TANH R23, R23 ;  /* 0x0000001700177308 */ /* 0x000ea20000002400 */
[----:B0-----:R-:W-:-:S07]  /*5d60*/  FMNMX.FTZ R82, R20, R85, !PT ;  /* 0x0000005514527209 */ /* 0x001fce0007810000 */
[----:B------:R-:W0:Y:S01]  /*5d70*/  MUFU.TANH R34, R34 ;  /* 0x0000002200227308 */ /* 0x000e220000002400 */
[----:B-1----:R-:W-:-:S07]  /*5d80*/  FMNMX.FTZ R87, R33, R86, !PT ;  /* 0x0000005621577209 */ /* 0x002fce0007810000 */
[----:B------:R-:W1:Y:S01]  /*5d90*/  MUFU.TANH R24, R24 ;  /* 0x0000001800187308 */ /* 0x000e620000002400 */
[----:B--2---:R-:W-:Y:S01]  /*5da0*/  FMNMX.FTZ R85, R23, R82, !PT ;  /* 0x0000005217557209 */ /* 0x004fe20007810000 */
[----:B------:R-:W-:-:S06]  /*5db0*/  FMUL.FTZ R82, R103, UR27 ;  /* 0x0000001b67527c20 */ /* 0x000fcc0008410000 */
[----:B------:R-:W2:Y:S01]  /*5dc0*/  MUFU.TANH R37, R37 ;  /* 0x0000002500257308 */ /* 0x000ea20000002400 */
[----:B0-----:R-:W-:-:S07]  /*5dd0*/  FMNMX.FTZ R88, R34, R87, !PT ;  /* 0x0000005722587209 */ /* 0x001fce0007810000 */
[----:B------:R-:W0:Y:S01]  /*5de0*/  MUFU.TANH R27, R27 ;  /* 0x0000001b001b7308 */ /* 0x000e220000002400 */
[----:B-1----:R-:W-:-:S07]  /*5df0*/  FMNMX.FTZ R86, R24, R85, !PT ;  /* 0x0000005518567209 */ /* 0x002fce0007810000 */
[----:B------:R-:W1:Y:S01]  /*5e00*/  MUFU.TANH R38, R38 ;  /* 0x0000002600267308 */ /* 0x000e620000002400 */
[----:B--2---:R-:W-:-:S07]  /*5e10*/  FMNMX.FTZ R87, R37, R88, !PT ;  /* 0x0000005825577209 */ /* 0x004fce0007810000 */
[----:B------:R-:W2:Y:S01]  /*5e20*/  MUFU.TANH R28, R28 ;  /* 0x0000001c001c7308 */ /* 0x000ea20000002400 */
[----:B0-----:R-:W-:-:S07]  /*5e30*/  FMNMX.FTZ R85, R27, R86, !PT ;  /* 0x000000561b557209 */ /* 0x001fce0007810000 */
[----:B------:R-:W0:Y:S01]  /*5e40*/  MUFU.TANH R41, R41 ;  /* 0x0000002900297308 */ /* 0x000e220000002400 */
[----:B-1----:R-:W-:Y:S01]  /*5e50*/  FMNMX.FTZ R88, R38, R87, !PT ;  /* 0x0000005726587209 */ /* 0x002fe20007810000 */
[----:B------:R-:W-:Y:S01]  /*5e60*/  FMUL.FTZ R87, R104, UR27 ;  /* 0x0000001b68577c20 */ /* 0x000fe20008410000 */
[----:B------:R-:W-:Y:S02]  /*5e70*/  WARPGROUP.DEPBAR.LE gsb0, 0x0 ;  /* 0x00008000000079c5 */ /* 0x000fe40000010000 */
[----:B------:R-:W-:-:S03]  /*5e80*/  WARPGROUP.ARRIVE ;  /* 0x00000000000079c5 */ /* 0x000fc60000000000 */
[----:B------:R-:W1:Y:S01]  /*5e90*/  MUFU.TANH R31, R31 ;  /* 0x0000001f001f7308 */ /* 0x000e620000002400 */
[----:B--2---:R-:W-:Y:S02]  /*5ea0*/  FMNMX.FTZ R86, R28, R85, !PT ;  /* 0x000000551c567209 */ /* 0x004fe40007810000 */
[----:B------:R-:W-:Y:S01]  /*5eb0*/  HGMMA.64x64x16.F32 R120, gdesc[UR20].tnspB, R120, gsb0 ;  /* 0x40e00000147879f0 */ /* 0x000fe20008000878 */
[----:B------:R-:W-:Y:S01]  /*5ec0*/  UIADD3 UR20, UR6, 0x600, URZ ;  /* 0x0000060006147890 */ /* 0x000fe2000fffe03f */
[----:B0-----:R-:W-:Y:S01]  /*5ed0*/  FMNMX.FTZ R89, R41, R88, !PT ;  /* 0x0000005829597209 */ /* 0x001fe20007810000 */
[----:B------:R-:W-:Y:S02]  /*5ee0*/  UIADD3 UR22, UR7, 0x200, URZ ;  /* 0x0000020007167890 */ /* 0x000fe4000fffe03f */
[----:B------:R-:W0:Y:S01]  /*5ef0*/  MUFU.TANH R42, R42 ;  /* 0x0000002a002a7308 */ /* 0x000e220000002400 */
[----:B------:R-:W-:Y:S01]  /*5f00*/  UMOV UR21, 0x40000040 ;  /* 0x4000004000157882 */ /* 0x000fe20000000000 */
[----:B------:R-:W-:Y:S01]  /*5f10*/  UMOV UR23, 0x40000040 ;  /* 0x4000004000177882 */ /* 0x000fe20000000000 */
[----:B------:R-:W-:-:S05]  /*5f20*/  FMUL.FTZ R88, R105, UR27 ;  /* 0x0000001b69587c20 */ /* 0x000fca0008410000 */
[----:B------:R-:W2:Y:S01]  /*5f30*/  MUFU.TANH R32, R32 ;  /* 0x0000002000207308 */ /* 0x000ea20000002400 */
[----:B-1----:R-:W-:-:S07]  /*5f40*/  FMNMX.FTZ R85, R31, R86, !PT ;  /* 0x000000561f557209 */ /* 0x002fce0007810000 */
[----:B------:R-:W1:Y:S01]  /*5f50*/  MUFU.TANH R45, R45 ;  /* 0x0000002d002d7308 */ /* 0x000e620000002400 */
[----:B0-----:R-:W-:-:S07]  /*5f60*/  FMNMX.FTZ R90, R42, R89, !PT ;  /* 0x000000592a5a7209 */ /* 0x001fce0007810000 */
[----:B------:R-:W0:Y:S01]  /*5f70*/  MUFU.TANH R35, R35 ;  /* 0x0000002300237308 */ /* 0x000e220000002400 */
[----:B--2---:R-:W-:-:S07]  /*5f80*/  FMNMX.FTZ R86, R32, R85, !PT ;  /* 0x0000005520567209 */ /* 0x004fce0007810000 */
[----:B------:R-:W2:Y:S01]  /*5f90*/  MUFU.TANH R46, R46 ;  /* 0x0000002e002e7308 */ /* 0x000ea20000002400 */
[----:B-1----:R-:W-:-:S07]  /*5fa0*/  FMNMX.FTZ R89, R45, R90, !PT ;  /* 0x0000005a2d597209 */ /* 0x002fce0007810000 */
[----:B------:R-:W1:Y:S01]  /*5fb0*/  MUFU.TANH R36, R36 ;  /* 0x0000002400247308 */ /* 0x000e620000002400 */
[----:B0-----:R-:W-:-:S07]  /*5fc0*/  FMNMX.FTZ R85, R35, R86, !PT ;  /* 0x0000005623557209 */ /* 0x001fce0007810000 */
[----:B------:R-:W0:Y:S01]  /*5fd0*/  MUFU.TANH R49, R49 ;  /* 0x0000003100317308 */ /* 0x000e220000002400 */
[----:B--2---:R-:W-:-:S07]  /*5fe0*/  FMNMX.FTZ R90, R46, R89, !PT ;  /* 0x000000592e5a7209 */ /* 0x004fce0007810000 */
[----:B------:R-:W2:Y:S01]  /*5ff0*/  MUFU.TANH R39, R39 ;  /* 0x0000002700277308 */ /* 0x000ea20000002400 */
[----:B-1----:R-:W-:Y:S01]  /*6000*/  FMNMX.FTZ R86, R36, R85, !PT ;  /* 0x0000005524567209 */ /* 0x002fe20007810000 */
[----:B------:R-:W-:-:S06]  /*6010*/  FMUL.FTZ R85, R106, UR27 ;  /* 0x0000001b6a557c20 */ /* 0x000fcc0008410000 */
[----:B------:R-:W1:Y:S01]  /*6020*/  MUFU.TANH R50, R50 ;  /* 0x0000003200327308 */ /* 0x000e620000002400 */
[----:B0-----:R-:W-:Y:S01]  /*6030*/  FMNMX.FTZ R91, R49, R90, !PT ;  /* 0x0000005a315b7209 */ /* 0x001fe20007810000 */
[----:B------:R-:W-:Y:S02]  /*6040*/  WARPGROUP.DEPBAR.LE gsb0, 0x0 ;  /* 0x00008000000079c5 */ /* 0x000fe40000010000 */
[----:B------:R-:W-:-:S04]  /*6050*/  WARPGROUP.ARRIVE ;  /* 0x00000000000079c5 */ /* 0x000fc80000000000 */
[----:B------:R-:W0:Y:S01]  /*6060*/  MUFU.TANH R40, R40 ;  /* 0x0000002800287308 */ /* 0x000e220000002400 */
[----:B--2---:R-:W-:Y:S01]  /*6070*/  FMNMX.FTZ R89, R39, R86, !PT ;  /* 0x0000005627597209 */ /* 0x004fe20007810000 */
[----:B------:R-:W-:Y:S01]  /*6080*/  HGMMA.64x64x16.F32 R120, gdesc[UR20].tnspB, R120, gsb0 ;  /* 0x40e00000147879f0 */ /* 0x000fe20008000878 */
[----:B------:R-:W-:Y:S01]  /*6090*/  UIADD3 UR20, UR6, 0x602, URZ ;  /* 0x0000060206147890 */ /* 0x000fe2000fffe03f */
[----:B-1----:R-:W-:Y:S01]  /*60a0*/  FMNMX.FTZ R86, R50, R91, !PT ;  /* 0x0000005b32567209 */ /* 0x002fe20007810000 */
[----:B------:R-:W-:-:S03]  /*60b0*/  UIADD3 UR22, UR7, 0x280, URZ ;  /* 0x0000028007167890 */ /* 0x000fc6000fffe03f */
[----:B------:R-:W1:Y:S01]  /*60c0*/  MUFU.TANH R53, R53 ;  /* 0x0000003500357308 */ /* 0x000e620000002400 */
[----:B------:R-:W-:Y:S01]  /*60d0*/  UMOV UR21, 0x40000040 ;  /* 0x4000004000157882 */ /* 0x000fe20000000000 */
[----:B------:R-:W-:-:S06]  /*60e0*/  UMOV UR23, 0x40000040 ;  /* 0x4000004000177882 */ /* 0x000fcc0000000000 */
[----:B------:R-:W2:Y:S01]  /*60f0*/  MUFU.TANH R43, R43 ;  /* 0x0000002b002b7308 */ /* 0x000ea20000002400 */
[----:B0-----:R-:W-:-:S07]  /*6100*/  FMNMX.FTZ R90, R40, R89, !PT ;  /* 0x00000059285a7209 */ /* 0x001fce0007810000 */
[----:B------:R-:W0:Y:S01]  /*6110*/  MUFU.TANH R54, R54 ;  /* 0x0000003600367308 */ /* 0x000e220000002400 */
[----:B-1----:R-:W-:Y:S01]  /*6120*/  FMNMX.FTZ R91, R53, R86, !PT ;  /* 0x00000056355b7209 */ /* 0x002fe20007810000 */
[----:B------:R-:W-:-:S06]  /*6130*/  FMUL.FTZ R86, R107, UR27 ;  /* 0x0000001b6b567c20 */ /* 0x000fcc0008410000 */
[----:B------:R-:W1:Y:S01]  /*6140*/  MUFU.TANH R44, R44 ;  /* 0x0000002c002c7308 */ /* 0x000e620000002400 */
[----:B--2---:R-:W-:-:S07]  /*6150*/  FMNMX.FTZ R89, R43, R90, !PT ;  /* 0x0000005a2b597209 */ /* 0x004fce0007810000 */
[----:B------:R-:W2:Y:S01]  /*6160*/  MUFU.TANH R57, R57 ;  /* 0x0000003900397308 */ /* 0x000ea20000002400 */
[----:B0-----:R-:W-:Y:S01]  /*6170*/  FMNMX.FTZ R92, R54, R91, !PT ;  /* 0x0000005b365c7209 */ /* 0x001fe20007810000 */
[----:B------:R-:W-:Y:S02]  /*6180*/  FMUL.FTZ R91, R108, UR27 ;  /* 0x0000001b6c5b7c20 */ /* 0x000fe40008410000 */
[----:B------:R-:W0:Y:S04]  /*6190*/  S2R R108, SR_TID.X ;  /* 0x00000000006c7919 */ /* 0x000e280000002100 */
[----:B------:R-:W3:Y:S01]  /*61a0*/  MUFU.TANH R47, R47 ;  /* 0x0000002f002f7308 */ /* 0x000ee20000002400 */
[----:B-1----:R-:W-:-:S07]  /*61b0*/  FMNMX.FTZ R90, R44, R89, !PT ;  /* 0x000000592c5a7209 */ /* 0x002fce0007810000 */
[----:B------:R-:W1:Y:S01]  /*61c0*/  MUFU.TANH R58, R58 ;  /* 0x0000003a003a7308 */ /* 0x000e620000002400 */
[----:B--2---:R-:W-:-:S07]  /*61d0*/  FMNMX.FTZ R93, R57, R92, !PT ;  /* 0x0000005c395d7209 */ /* 0x004fce0007810000 */
[----:B------:R-:W2:Y:S01]  /*61e0*/  MUFU.TANH R48, R48 ;  /* 0x0000003000307308 */ /* 0x000ea20000002400 */
[----:B---3--:R-:W-:-:S07]  /*61f0*/  FMNMX.FTZ R89, R47, R90, !PT ;  /* 0x0000005a2f597209 */ /* 0x008fce0007810000 */
[----:B------:R-:W3:Y:S01]  /*6200*/  MUFU.TANH R61, R61 ;  /* 0x0000003d003d7308 */ /* 0x000ee20000002400 */
[----:B-1----:R-:W-:Y:S02]  /*6210*/  FMNMX.FTZ R92, R58, R93, !PT ;  /* 0x0000005d3a5c7209 */ /* 0x002fe40007810000 */
[----:B0-----:R-:W-:Y:S02]  /*6220*/  SHF.R.U32.HI R107, RZ, 0x7, R108 ;  /* 0x00000007ff6b7819 */ /* 0x001fe4000001166c */
[----:B------:R-:W-:Y:S01]  /*6230*/  ISETP.GE.U32.AND P2, PT, R108, 0x180, PT ;  /* 0x000001806c00780c */ /* 0x000fe20003f46070 */
[----:B------:R-:W-:Y:S02]  /*6240*/  WARPGROUP.DEPBAR.LE gsb0, 0x0 ;  /* 0x00008000000079c5 */ /* 0x000fe40000010000 */
[----:B------:R-:W-:Y:S01]  /*6250*/  WARPGROUP.ARRIVE ;  /* 0x00000000000079c5 */ /* 0x000fe20000000000 */
[----:B------:R-:W0:Y:S01]  /*6260*/  MUFU.TANH R51, R51 ;  /* 0x0000003300337308 */ /* 0x000e220000002400 */
[----:B--2---:R-:W-:-:S04]  /*6270*/  FMNMX.FTZ R90, R48, R89, !PT ;  /* 0x00000059305a7209 */ /* 0x004fc80007810000 */
[----:B------:R-:W-:Y:S01]  /*6280*/  HGMMA.64x64x16.F32 R120, gdesc[UR20].tnspB, R120, gsb0 ;  /* 0x40e00000147879f0 */ /* 0x000fe20008000878 */
[----:B------:R-:W-:Y:S01]  /*6290*/  UIADD3 UR20, UR6, 0x604, URZ ;  /* 0x0000060406147890 */ /* 0x000fe2000fffe03f */
[----:B---3--:R-:W-:Y:S01]  /*62a0*/  FMNMX.FTZ R93, R61, R92, !PT ;  /* 0x0000005c3d5d7209 */ /* 0x008fe20007810000 */
[----:B------:R-:W-:Y:S01]  /*62b0*/  UIADD3 UR22, UR7, 0x300, URZ ;  /* 0x0000030007167890 */ /* 0x000fe2000fffe03f */
[----:B------:R-:W1:Y:S01]  /*62c0*/  MUFU.TANH R62, R62 ;  /* 0x0000003e003e7308 */ /* 0x000e620000002400 */
[----:B------:R-:W-:Y:S01]  /*62d0*/  UMOV UR21, 0x40000040 ;  /* 0x4000004000157882 */ /* 0x000fe20000000000 */
[----:B------:R-:W-:Y:S01]  /*62e0*/  UMOV UR23, 0x40000040 ;  /* 0x4000004000177882 */ /* 0x000fe20000000000 */
[----:B------:R-:W-:-:S05]  /*62f0*/  FMUL.FTZ R92, R109, UR27 ;  /* 0x0000001b6d5c7c20 */ /* 0x000fca0008410000 */
        /* <DEDUP_REMOVED lines=17> */
[----:B------:R-:W-:Y:S02]  /*6410*/  FMUL.FTZ R90, R111, UR27 ;  /* 0x0000001b6f5a7c20 */ /* 0x000fe40008410000 */
[----:B------:R-:W3:Y:S01]  /*6420*/  LDL R111, [R1+0x4] ;  /* 0x00000400016f7983 */ /* 0x000ee20000100800 */
[----:B------:R-:W-:Y:S02]  /*6430*/  WARPGROUP.DEPBAR.LE gsb0, 0x0 ;  /* 0x00008000000079c5 */ /* 0x000fe40000010000 */
[----:B------:R-:W-:Y:S01]  /*6440*/  WARPGROUP.ARRIVE ;  /* 0x00000000000079c5 */ /* 0x000fe20000000000 */
[----:B------:R-:W1:Y:S01]  /*6450*/  MUFU.TANH R60, R60 ;  /* 0x0000003c003c7308 */ /* 0x000e620000002400 */
[----:B--2---:R-:W-:-:S04]  /*6460*/  FMNMX.FTZ R93, R59, R94, !PT ;  /* 0x0000005e3b5d7209 */ /* 0x004fc80007810000 */
[----:B------:R-:W-:Y:S01]  /*6470*/  HGMMA.64x64x16.F32 R120, gdesc[UR20].tnspB, R120, gsb0 ;  /* 0x40e00000147879f0 */ /* 0x000fe20008000878 */
[----:B------:R-:W-:Y:S01]  /*6480*/  UIADD3 UR20, UR6, 0x606, URZ ;  /* 0x0000060606147890 */ /* 0x000fe2000fffe03f */
[----:B0-----:R-:W-:Y:S01]  /*6490*/  FMNMX.FTZ R94, R72, R95, !PT ;  /* 0x0000005f485e7209 */ /* 0x001fe20007810000 */
[----:B------:R-:W-:Y:S01]  /*64a0*/  UIADD3 UR22, UR7, 0x380, URZ ;  /* 0x0000038007167890 */ /* 0x000fe2000fffe03f */
[----:B------:R-:W0:Y:S01]  /*64b0*/  MUFU.TANH R75, R75 ;  /* 0x0000004b004b7308 */ /* 0x000e220000002400 */
[----:B------:R-:W-:Y:S01]  /*64c0*/  UMOV UR21, 0x40000040 ;  /* 0x4000004000157882 */ /* 0x000fe20000000000 */
[----:B------:R-:W-:-:S06]  /*64d0*/  UMOV UR23, 0x40000040 ;  /* 0x4000004000177882 */ /* 0x000fcc0000000000 */
[----:B------:R-:W2:Y:S01]  /*64e0*/  MUFU.TANH R63, R63 ;  /* 0x0000003f003f7308 */ /* 0x000ea20000002400 */
[----:B-1----:R-:W-:-:S07]  /*64f0*/  FMNMX.FTZ R96, R60, R93, !PT ;  /* 0x0000005d3c607209 */ /* 0x002fce0007810000 */
[----:B------:R-:W1:Y:S01]  /*6500*/  MUFU.TANH R76, R76 ;  /* 0x0000004c004c7308 */ /* 0x000e620000002400 */
[----:B0-----:R-:W-:Y:S01]  /*6510*/  FMNMX.FTZ R95, R75, R94, !PT ;  /* 0x0000005e4b5f7209 */ /* 0x001fe20007810000 */
[----:B------:R-:W-:-:S06]  /*6520*/  FMUL.FTZ R94, R112, UR27 ;  /* 0x0000001b705e7c20 */ /* 0x000fcc0008410000 */
        /* <DEDUP_REMOVED lines=39> */
[----:B-1----:R-:W-:Y:S01]  /*67a0*/  FMNMX.FTZ R103, R91, R98, !PT ;  /* 0x000000625b677209 */ /* 0x002fe20007810000 */
[----:B------:R-:W-:Y:S02]  /*67b0*/  WARPGROUP.DEPBAR.LE gsb0, 0x0 ;  /* 0x00008000000079c5 */ /* 0x000fe40000010000 */
[----:B------:R-:W-:-:S04]  /*67c0*/  WARPGROUP.ARRIVE ;  /* 0x00000000000079c5 */ /* 0x000fc80000000000 */
[----:B------:R-:W1:Y:S01]  /*67d0*/  MUFU.TANH R78, R78 ;  /* 0x0000004e004e7308 */ /* 0x000e620000002400 */
[----:B--2---:R-:W-:Y:S01]  /*67e0*/  FMNMX.FTZ R93, R77, R96, !PT ;  /* 0x000000604d5d7209 */ /* 0x004fe20007810000 */
[----:B------:R-:W-:Y:S01]  /*67f0*/  FMUL.FTZ R96, R115, UR27 ;  /* 0x0000001b73607c20 */ /* 0x000fe20008410000 */
[----:B------:R-:W-:Y:S01]  /*6800*/  HGMMA.64x64x16.F32 R120, gdesc[UR20].tnspB, R120, gsb0 ;  /* 0x40e00000147879f0 */ /* 0x000fe20008000878 */
[----:B------:R-:W-:Y:S01]  /*6810*/  UIADD3 UR20, UR6, 0xc02, URZ ;  /* 0x00000c0206147890 */ /* 0x000fe2000fffe03f */
[----:B0-----:R-:W-:Y:S01]  /*6820*/  FMNMX.FTZ R103, R92, R103, !PT ;  /* 0x000000675c677209 */ /* 0x001fe20007810000 */
[----:B------:R-:W-:Y:S02]  /*6830*/  UIADD3 UR22, UR7, 0x480, URZ ;  /* 0x0000048007167890 */ /* 0x000fe4000fffe03f */
[----:B------:R-:W0:Y:S01]  /*6840*/  MUFU.TANH R94, R94 ;  /* 0x0000005e005e7308 */ /* 0x000e220000002400 */
[----:B------:R-:W-:Y:S01]  /*6850*/  UMOV UR21, 0x40000040 ;  /* 0x4000004000157882 */ /* 0x000fe20000000000 */
[----:B------:R-:W-:-:S06]  /*6860*/  UMOV UR23, 0x40000040 ;  /* 0x4000004000177882 */ /* 0x000fcc0000000000 */
        /* <DEDUP_REMOVED lines=11> */
[----:B--2---:R-:W-:Y:S01]  /*6920*/  FMNMX.FTZ R102, R99, R98, !PT ;  /* 0x0000006263667209 */ /* 0x004fe20007810000 */
[----:B------:R-:W-:-:S06]  /*6930*/  FMUL.FTZ R98, R118, UR27 ;  /* 0x0000001b76627c20 */ /* 0x000fcc0008410000 */
[----:B------:R-:W2:Y:S01]  /*6940*/  MUFU.TANH R86, R86 ;  /* 0x0000005600567308 */ /* 0x000ea20000002400 */
[----:B-1----:R-:W-:Y:S01]  /*6950*/  FMNMX.FTZ R103, R85, R100, !PT ;  /* 0x0000006455677209 */ /* 0x002fe20007810000 */
[----:B------:R-:W-:-:S06]  /*6960*/  FMUL.FTZ R100, R119, UR27 ;  /* 0x0000001b77647c20 */ /* 0x000fcc0008410000 */
[----:B------:R-:W1:Y:S01]  /*6970*/  MUFU.TANH R89, R89 ;  /* 0x0000005900597308 */ /* 0x000e620000002400 */
[----:B0-----:R-:W-:-:S05]  /*6980*/  FMNMX.FTZ R93, R101, R102, !PT ;  /* 0x00000066655d7209 */ /* 0x001fca0007810000 */
[----:B------:R-:W0:Y:S01]  /*6990*/  SHFL.BFLY PT, R102, R93, 0x2, 0x1f ;  /* 0x0c401f005d667f89 */ /* 0x000e2200000e0000 */
[----:B------:R-:W-:Y:S02]  /*69a0*/  WARPGROUP.DEPBAR.LE gsb0, 0x0 ;  /* 0x00008000000079c5 */ /* 0x000fe40000010000 */
[----:B------:R-:W-:Y:S01]  /*69b0*/  WARPGROUP.ARRIVE ;  /* 0x00000000000079c5 */ /* 0x000fe20000000000 */
[----:B------:R-:W4:Y:S01]  /*69c0*/  MUFU.TANH R90, R90 ;  /* 0x0000005a005a7308 */ /* 0x000f220000002400 */
[----:B--2---:R-:W-:-:S04]  /*69d0*/  FMNMX.FTZ R104, R86, R103, !PT ;  /* 0x0000006756687209 */ /* 0x004fc80007810000 */
[----:B------:R-:W-:Y:S01]  /*69e0*/  HGMMA.64x64x16.F32 R120, gdesc[UR20].tnspB, R120, gsb0 ;  /* 0x40e00000147879f0 */ /* 0x000fe20008000878 */
[----:B------:R-:W-:Y:S01]  /*69f0*/  UIADD3 UR20, UR6, 0xc04, URZ ;  /* 0x00000c0406147890 */ /* 0x000fe2000fffe03f */
[----:B-1----:R-:W-:Y:S01]  /*6a00*/  FMNMX.FTZ R103, R89, R104, !PT ;  /* 0x0000006859677209 */ /* 0x002fe20007810000 */
[----:B------:R-:W-:Y:S01]  /*6a10*/  UIADD3 UR22, UR7, 0x500, URZ ;  /* 0x0000050007167890 */ /* 0x000fe2000fffe03f */
[----:B------:R-:W1:Y:S01]  /*6a20*/  MUFU.TANH R95, R95 ;  /* 0x0000005f005f7308 */ /* 0x000e620000002400 */
[----:B------:R-:W-:Y:S01]  /*6a30*/  UMOV UR21, 0x40000040 ;  /* 0x4000004000157882 */ /* 0x000fe20000000000 */
[----:B------:R-:W-:-:S06]  /*6a40*/  UMOV UR23, 0x40000040 ;  /* 0x4000004000177882 */ /* 0x000fcc0000000000 */
[----:B------:R-:W2:Y:S01]  /*6a50*/  MUFU.TANH R96, R96 ;  /* 0x0000006000607308 */ /* 0x000ea20000002400 */
[----:B----4-:R-:W-:-:S07]  /*6a60*/  FMNMX.FTZ R104, R90, R103, !PT ;  /* 0x000000675a687209 */ /* 0x010fce0007810000 */
[----:B------:R-:W4:Y:S01]  /*6a70*/  MUFU.TANH R98, R98 ;  /* 0x0000006200627308 */ /* 0x000f220000002400 */
[----:B-1----:R-:W-:-:S07]  /*6a80*/  FMNMX.FTZ R103, R95, R104, !PT ;  /* 0x000000685f677209 */ /* 0x002fce0007810000 */
[----:B------:R-:W1:Y:S01]  /*6a90*/  MUFU.TANH R100, R100 ;  /* 0x0000006400647308 */ /* 0x000e620000002400 */
[----:B--2---:R-:W-:-:S04]  /*6aa0*/  FMNMX.FTZ R103, R96, R103, !PT ;  /* 0x0000006760677209 */ /* 0x004fc80007810000 */
[----:B----4-:R-:W-:Y:S02]  /*6ab0*/  FMNMX.FTZ R105, R98, R103, !PT ;  /* 0x0000006762697209 */ /* 0x010fe40007810000 */
[----:B0-----:R-:W-:Y:S01]  /*6ac0*/  FMNMX.FTZ R103, R93, R102, !PT ;  /* 0x000000665d677209 */ /* 0x001fe20007810000 */
[----:B------:R-:W-:-:S04]  /*6ad0*/  VIADD R93, R107, 0x9 ;  /* 0x000000096b5d7836 */ /* 0x000fc80000000000 */
[----:B------:R-:W-:Y:S01]  /*6ae0*/  SHFL.BFLY PT, R106, R103, 0x1, 0x1f ;  /* 0x0c201f00676a7f89 */ /* 0x000fe200000e0000 */
[----:B-1----:R-:W-:-:S05]  /*6af0*/  FMNMX.FTZ R105, R100, R105, !PT ;  /* 0x0000006964697209 */ /* 0x002fca0007810000 */
[----:B------:R-:W0:Y:S01]  /*6b00*/  SHFL.BFLY PT, R102, R105, 0x2, 0x1f ;  /* 0x0c401f0069667f89 */ /* 0x000e2200000e0000 */
[----:B------:R-:W-:Y:S02]  /*6b10*/  WARPGROUP.DEPBAR.LE gsb0, 0x0 ;  /* 0x00008000000079c5 */ /* 0x000fe40000010000 */
[----:B------:R-:W-:-:S06]  /*6b20*/  WARPGROUP.ARRIVE ;  /* 0x00000000000079c5 */ /* 0x000fcc0000000000 */
[----:B------:R-:W-:Y:S01]  /*6b30*/  HGMMA.64x64x16.F32 R120, gdesc[UR20].tnspB, R120, gsb0 ;  /* 0x40e00000147879f0 */ /* 0x000fe20008000878 */
[----:B------:R-:W-:Y:S02]  /*6b40*/  UIADD3 UR20, UR6, 0xc06, URZ ;  /* 0x00000c0606147890 */ /* 0x000fe4000fffe03f */
[----:B------:R-:W-:Y:S01]  /*6b50*/  UIADD3 UR22, UR7, 0x580, URZ ;  /* 0x0000058007167890 */ /* 0x000fe2000fffe03f */
[----:B------:R-:W-:Y:S01]  /*6b60*/  UMOV UR21, 0x40000040 ;  /* 0x4000004000157882 */ /* 0x000fe20000000000 */
[----:B------:R-:W-:Y:S01]  /*6b70*/  UMOV UR23, 0x40000040 ;  /* 0x4000004000177882 */ /* 0x000fe20000000000 */
[----:B0-----:R-:W-:Y:S02]  /*6b80*/  FMNMX.FTZ R102, R105, R102, !PT ;  /* 0x0000006669667209 */ /* 0x001fe40007810000 */
[----:B------:R-:W-:Y:S01]  /*6b90*/  SEL R104, R93, 0x9, !P2 ;  /* 0x000000095d687807 */ /* 0x000fe20005000000 */
[----:B------:R-:W-:Y:S02]  /*6ba0*/  WARPGROUP.DEPBAR.LE gsb0, 0x0 ;  /* 0x00008000000079c5 */ /* 0x000fe40000010000 */
[----:B------:R-:W-:-:S06]  /*6bb0*/  WARPGROUP.ARRIVE ;  /* 0x00000000000079c5 */ /* 0x000fcc0000000000 */
[----:B------:R-:W-:Y:S01]  /*6bc0*/  HGMMA.64x64x16.F32 R120, gdesc[UR20].tnspB, R120, gsb0 ;  /* 0x40e00000147879f0 */ /* 0x000fe20008000878 */
[----:B------:R-:W-:Y:S01]  /*6bd0*/  FMNMX.FTZ R93, R103, R106, !PT ;  /* 0x0000006a675d7209 */ /* 0x000fe20007810000 */
[----:B------:R-:W-:Y:S01]  /*6be0*/  IMAD.U32 R103, RZ, RZ, UR39 ;  /* 0x00000027ff677e24 */ /* 0x000fe2000f8e00ff */
[----:B------:R-:W0:Y:S04]  /*6bf0*/  SHFL.BFLY PT, R105, R102, 0x1, 0x1f ;  /* 0x0c201f0066697f89 */ /* 0x000e2800000e0000 */
[----:B------:R-:W-:Y:S01]  /*6c00*/  @!P1 LEA R103, R103, UR40, 0x3 ;  /* 0x0000002867679c11 */ /* 0x000fe2000f8e18ff */
[----:B------:R-:W-:-:S04]  /*6c10*/  IMAD.U32 R106, RZ, RZ, UR28 ;  /* 0x0000001cff6a7e24 */ /* 0x000fc8000f8e00ff */
[----:B------:R-:W-:Y:S01]  /*6c20*/  @!P1 VIADD R103, R103, 0x30840 ;  /* 0x0003084067679836 */ /* 0x000fe20000000000 */
[----:B------:R-:W-:-:S04]  /*6c30*/  @!P1 LEA R106, R106, UR40, 0x3 ;  /* 0x000000286a6a9c11 */ /* 0x000fc8000f8e18ff */
[----:B------:R-:W-:Y:S01]  /*6c40*/  @!P1 PRMT R103, RZ, 0x654, R103 ;  /* 0x00000654ff679816 */ /* 0x000fe20000000067 */
[----:B------:R-:W-:Y:S01]  /*6c50*/  FADD.FTZ R3, -R93, R3 ;  /* 0x000000035d037221 */ /* 0x000fe20000010100 */
[----:B0-----:R-:W-:-:S05]  /*6c60*/  FMNMX.FTZ R102, R102, R105, !PT ;  /* 0x0000006966667209 */ /* 0x001fca0007810000 */
[----:B------:R-:W-:Y:S01]  /*6c70*/  FMUL.FTZ R105, R102, UR26 ;  /* 0x0000001a66697c20 */ /* 0x000fe20008410000 */
[----:B------:R-:W-:-:S06]  /*6c80*/  FMUL.FTZ R3, R3, UR26 ;  /* 0x0000001a03037c20 */ /* 0x000fcc0008410000 */
[----:B------:R-:W-:Y:S01]  /*6c90*/  MUFU.EX2 R3, R3 ;  /* 0x0000000300037308 */ /* 0x000fe20000000800 */
[----:B------:R-:W-:Y:S02]  /*6ca0*/  WARPGROUP.DEPBAR.LE gsb0, 0x0 ;  /* 0x00008000000079c5 */ /* 0x000fe40000010000 */
[----:B------:R0:W-:Y:S06]  /*6cb0*/  BAR.ARV R104, 0x100 ;  /* 0x000400680000751d */ /* 0x0001ec0000002000 */
[----:B------:R1:W-:Y:S01]  /*6cc0*/  @!P1 SYNCS.ARRIVE.TRANS64.RED.A1T0 RZ, [R103+URZ], RZ ;  /* 0x000000ff67ff99a7 */ /* 0x0003e2000810043f */
[----:B0-----:R-:W-:-:S04]  /*6cd0*/  FMUL.FTZ R104, R93, UR26 ;  /* 0x0000001a5d687c20 */ /* 0x001fc80008410000 */
[----:B-1----:R-:W-:Y:S01]  /*6ce0*/  FFMA.FTZ R103, R7, UR26, -R104 ;  /* 0x0000001a07677c23 */ /* 0x002fe20008010868 */
[----:B------:R-:W-:-:S04]  /*6cf0*/  @!P1 IADD3 R7, R106, 0x30860, RZ ;  /* 0x000308606a079810 */ /* 0x000fc80007ffe0ff */
[----:B------:R-:W-:-:S04]  /*6d00*/  @!P1 PRMT R7, RZ, 0x654, R7 ;  /* 0x00000654ff079816 */ /* 0x000fc80000000007 */
[----:B------:R0:W-:Y:S01]  /*6d10*/  @!P1 SYNCS.ARRIVE.TRANS64.RED.A1T0 RZ, [R7+URZ], RZ ;  /* 0x000000ff07ff99a7 */ /* 0x0001e2000810043f */
[----:B------:R-:W-:Y:S01]  /*6d20*/  FFMA.FTZ R6, R6, UR26, -R104 ;  /* 0x0000001a06067c23 */ /* 0x000fe20008010868 */
[----:B0-----:R-:W-:Y:S01]  /*6d30*/  FADD.FTZ R7, -R102, R0 ;  /* 0x0000000066077221 */ /* 0x001fe20000010100 */
[----:B------:R-:W-:-:S03]  /*6d40*/  FFMA.FTZ R0, R11, UR26, -R104 ;  /* 0x0000001a0b007c23 */ /* 0x000fc60008010868 */
[----:B------:R-:W-:Y:S01]  /*6d50*/  FMUL.FTZ R11, R7, UR26 ;  /* 0x0000001a070b7c20 */ /* 0x000fe20008410000 */
[--C-:B------:R-:W-:Y:S01]  /*6d60*/  FFMA.FTZ R7, R8, UR26, -R105.reuse ;  /* 0x0000001a08077c23 */ /* 0x100fe20008010869 */
[--C-:B------:R-:W-:Y:S01]  /*6d70*/  FFMA.FTZ R8, R9, UR26, -R105.reuse ;  /* 0x0000001a09087c23 */ /* 0x100fe20008010869 */
[--C-:B------:R-:W-:Y:S01]  /*6d80*/  FFMA.FTZ R9, R12, UR26, -R105.reuse ;  /* 0x0000001a0c097c23 */ /* 0x100fe20008010869 */
[--C-:B------:R-:W-:Y:S01]  /*6d90*/  FFMA.FTZ R10, R10, UR26, -R104.reuse ;  /* 0x0000001a0a0a7c23 */ /* 0x100fe20008010868 */
[----:B------:R-:W-:Y:S01]  /*6da0*/  FFMA.FTZ R12, R13, UR26, -R105 ;  /* 0x0000001a0d0c7c23 */ /* 0x000fe20008010869 */
[----:B------:R-:W0:Y:S08]  /*6db0*/  MUFU.EX2 R6, R6 ;  /* 0x0000000600067308 */ /* 0x000e300000000800 */
[----:B------:R-:W-:Y:S08]  /*6dc0*/  MUFU.EX2 R11, R11 ;  /* 0x0000000b000b7308 */ /* 0x000ff00000000800 */
[----:B------:R-:W1:Y:S08]  /*6dd0*/  MUFU.EX2 R7, R7 ;  /* 0x0000000700077308 */ /* 0x000e700000000800 */
[----:B------:R-:W2:Y:S08]  /*6de0*/  MUFU.EX2 R103, R103 ;  /* 0x0000006700677308 */ /* 0x000eb00000000800 */
[----:B------:R-:W4:Y:S08]  /*6df0*/  MUFU.EX2 R8, R8 ;  /* 0x0000000800087308 */ /* 0x000f300000000800 */
[----:B------:R-:W-:Y:S08]  /*6e00*/  MUFU.EX2 R10, R10 ;  /* 0x0000000a000a7308 */ /* 0x000ff00000000800 */
[----:B------:R-:W5:Y:S08]  /*6e10*/  MUFU.EX2 R0, R0 ;  /* 0x0000000000007308 */ /* 0x000f700000000800 */
[----:B------:R-:W-:Y:S08]  /*6e20*/  MUFU.EX2 R9, R9 ;  /* 0x0000000900097308 */ /* 0x000ff00000000800 */
[----:B------:R-:W3:Y:S01]  /*6e30*/  MUFU.EX2 R12, R12 ;  /* 0x0000000c000c7308 */ /* 0x000ee20000000800 */
        /* <DEDUP_REMOVED lines=44> */
[----:B0-----:R-:W-:Y:S01]  /*7100*/  FFMA.FTZ R13, R3, R4, R6 ;  /* 0x00000004030d7223 */ /* 0x001fe20000010006 */
[----:B-1----:R-:W-:Y:S01]  /*7110*/  FFMA.FTZ R104, R11, R5, R7 ;  /* 0x000000050b687223 */ /* 0x002fe20000010007 */
[----:B--2---:R-:W-:-:S02]  /*7120*/  F2FP.F16.F32.PACK_AB R4, R103, R6 ;  /* 0x000000066704723e */ /* 0x004fc400000000ff */
[----:B----4-:R-:W-:Y:S02]  /*7130*/  F2FP.F16.F32.PACK_AB R5, R8, R7 ;  /* 0x000000070805723e */ /* 0x010fe400000000ff */
[----:B-----5:R-:W-:Y:S02]  /*7140*/  F2FP.F16.F32.PACK_AB R6, R0, R10 ;  /* 0x0000000a0006723e */ /* 0x020fe400000000ff */
[----:B---3--:R-:W-:Y:S01]  /*7150*/  F2FP.F16.F32.PACK_AB R7, R12, R9 ;  /* 0x000000090c07723e */ /* 0x008fe200000000ff */
[----:B------:R-:W0:Y:S04]  /*7160*/  MUFU.EX2 R14, R14 ;  /* 0x0000000e000e7308 */ /* 0x000e280000000800 */
[----:B------:R1:W-:Y:S01]  /*7170*/  STSM.16.M88.4 [R2+0x1e800], R4 ;  /* 0x01e8000402007844 */ /* 0x0003e20000000200 */
[----:B------:R-:W-:-:S03]  /*7180*/  FADD.FTZ R13, R103, R13 ;  /* 0x0000000d670d7221 */ /* 0x000fc60000010000 */
[----:B------:R-:W-:Y:S01]  /*7190*/  MUFU.EX2 R15, R15 ;  /* 0x0000000f000f7308 */ /* 0x000fe20000000800 */
[----:B------:R-:W-:Y:S01]  /*71a0*/  FADD.FTZ R104, R8, R104 ;  /* 0x0000006808687221 */ /* 0x000fe20000010000 */
[--C-:B-1----:R-:W-:Y:S01]  /*71b0*/  FFMA.FTZ R5, R154, UR26, -R105.reuse ;  /* 0x0000001a9a057c23 */ /* 0x102fe20008010869 */
[--C-:B------:R-:W-:Y:S01]  /*71c0*/  FFMA.FTZ R6, R153, UR26, -R105.reuse ;  /* 0x0000001a99067c23 */ /* 0x100fe20008010869 */
[----:B------:R-:W-:-:S04]  /*71d0*/  FFMA.FTZ R7, R152, UR26, -R105 ;  /* 0x0000001a98077c23 */ /* 0x000fc80008010869 */
[----:B------:R-:W1:Y:S01]  /*71e0*/  MUFU.EX2 R5, R5 ;  /* 0x0000000500057308 */ /* 0x000e620000000800 */
[----:B------:R-:W-:Y:S01]  /*71f0*/  FFMA.FTZ R106, R20, UR26, -R105 ;  /* 0x0000001a146a7c23 */ /* 0x000fe20008010869 */
[----:B------:R-:W-:Y:S01]  /*7200*/  FADD.FTZ R13, R10, R13 ;  /* 0x0000000d0a0d7221 */ /* 0x000fe20000010000 */
[----:B------:R-:W-:-:S05]  /*7210*/  FADD.FTZ R9, R9, R104 ;  /* 0x0000006809097221 */ /* 0x000fca0000010000 */
[----:B------:R-:W2:Y:S01]  /*7220*/  MUFU.EX2 R6, R6 ;  /* 0x0000000600067308 */ /* 0x000ea20000000800 */
[----:B------:R-:W-:Y:S01]  /*7230*/  FFMA.FTZ R20, R23, UR26, -R105 ;  /* 0x0000001a17147c23 */ /* 0x000fe20008010869 */
[----:B------:R-:W-:-:S06]  /*7240*/  FADD.FTZ R13, R0, R13 ;  /* 0x0000000d000d7221 */ /* 0x000fcc0000010000 */
[----:B------:R-:W3:Y:S01]  /*7250*/  MUFU.EX2 R18, R18 ;  /* 0x0000001200127308 */ /* 0x000ee20000000800 */
[----:B------:R-:W-:Y:S01]  /*7260*/  FADD.FTZ R12, R12, R9 ;  /* 0x000000090c0c7221 */ /* 0x000fe20000010000 */
[----:B------:R-:W-:-:S06]  /*7270*/  FFMA.FTZ R107, R24, UR26, -R105 ;  /* 0x0000001a186b7c23 */ /* 0x000fcc0008010869 */
[----:B------:R-:W4:Y:S01]  /*7280*/  MUFU.EX2 R7, R7 ;  /* 0x0000000700077308 */ /* 0x000f220000000800 */
[----:B0-----:R-:W-:-:S07]  /*7290*/  FADD.FTZ R4, R14, R13 ;  /* 0x0000000d0e047221 */ /* 0x001fce0000010000 */
[----:B------:R-:W0:Y:S01]  /*72a0*/  MUFU.EX2 R19, R19 ;  /* 0x0000001300137308 */ /* 0x000e220000000800 */
[--C-:B------:R-:W-:Y:S01]  /*72b0*/  FFMA.FTZ R110, R36, UR26, -R105.reuse ;  /* 0x0000001a246e7c23 */ /* 0x100fe20008010869 */
[----:B------:R-:W-:Y:S01]  /*72c0*/  FFMA.FTZ R36, R55, UR26, -R105 ;  /* 0x0000001a37247c23 */ /* 0x000fe20008010869 */
[----:B-1----:R-:W-:-:S05]  /*72d0*/  FADD.FTZ R13, R5, R12 ;  /* 0x0000000c050d7221 */ /* 0x002fca0000010000 */
[----:B------:R-:W1:Y:S01]  /*72e0*/  MUFU.EX2 R106, R106 ;  /* 0x0000006a006a7308 */ /* 0x000e620000000800 */
[----:B------:R-:W-:Y:S01]  /*72f0*/  FFMA.FTZ R23, R27, UR26, -R105 ;  /* 0x0000001a1b177c23 */ /* 0x000fe20008010869 */
[----:B------:R-:W-:-:S06]  /*7300*/  FADD.FTZ R55, R15, R4 ;  /* 0x000000040f377221 */ /* 0x000fcc0000010000 */
[----:B------:R-:W5:Y:S01]  /*7310*/  MUFU.EX2 R21, R21 ;  /* 0x0000001500157308 */ /* 0x000f620000000800 */
[--C-:B------:R-:W-:Y:S01]  /*7320*/  FFMA.FTZ R109, R32, UR26, -R105.reuse ;  /* 0x0000001a206d7c23 */ /* 0x100fe20008010869 */
[--C-:B------:R-:W-:Y:S01]  /*7330*/  FFMA.FTZ R32, R47, UR26, -R105.reuse ;  /* 0x0000001a2f207c23 */ /* 0x100fe20008010869 */
[----:B------:R-:W-:-:S05]  /*7340*/  FFMA.FTZ R47, R56, UR26, -R105 ;  /* 0x0000001a382f7c23 */ /* 0x000fca0008010869 */
[----:B------:R-:W5:Y:S01]  /*7350*/  MUFU.EX2 R20, R20 ;  /* 0x0000001400147308 */ /* 0x000f620000000800 */
[----:B--2---:R-:W-:Y:S01]  /*7360*/  FADD.FTZ R4, R6, R13 ;  /* 0x0000000d06047221 */ /* 0x004fe20000010000 */
[----:B------:R-:W-:Y:S01]  /*7370*/  FFMA.FTZ R108, R28, UR26, -R105 ;  /* 0x0000001a1c6c7c23 */ /* 0x000fe20008010869 */
[----:B---3--:R-:W-:-:S05]  /*7380*/  FADD.FTZ R56, R18, R55 ;  /* 0x0000003712387221 */ /* 0x008fca0000010000 */
[----:B------:R-:W2:Y:S01]  /*7390*/  MUFU.EX2 R22, R22 ;  /* 0x0000001600167308 */ /* 0x000ea20000000800 */
[----:B----4-:R-:W-:Y:S01]  /*73a0*/  FADD.FTZ R13, R7, R4 ;  /* 0x00000004070d7221 */ /* 0x010fe20000010000 */
[----:B------:R-:W-:-:S06]  /*73b0*/  FFMA.FTZ R24, R31, UR26, -R105 ;  /* 0x0000001a1f187c23 */ /* 0x000fcc0008010869 */
[----:B------:R-:W3:Y:S01]  /*73c0*/  MUFU.EX2 R107, R107 ;  /* 0x0000006b006b7308 */ /* 0x000ee20000000800 */
[----:B0-----:R-:W-:-:S07]  /*73d0*/  FADD.FTZ R56, R19, R56 ;  /* 0x0000003813387221 */ /* 0x001fce0000010000 */
[----:B------:R-:W0:Y:S01]  /*73e0*/  MUFU.EX2 R25, R25 ;  /* 0x0000001900197308 */ /* 0x000e220000000800 */
[----:B-1----:R-:W-:Y:S01]  /*73f0*/  FADD.FTZ R13, R106, R13 ;  /* 0x0000000d6a0d7221 */ /* 0x002fe20000010000 */
[----:B-----5:R-:W-:-:S06]  /*7400*/  FADD.FTZ R55, R21, R56 ;  /* 0x0000003815377221 */ /* 0x020fcc0000010000 */
[----:B------:R-:W1:Y:S08]  /*7410*/  MUFU.EX2 R23, R23 ;  /* 0x0000001700177308 */ /* 0x000e700000000800 */
[----:B------:R-:W4:Y:S01]  /*7420*/  MUFU.EX2 R26, R26 ;  /* 0x0000001a001a7308 */ /* 0x000f220000000800 */
[----:B------:R-:W-:Y:S01]  /*7430*/  FADD.FTZ R4, R20, R13 ;  /* 0x0000000d14047221 */ /* 0x000fe20000010000 */
[----:B------:R-:W-:-:S06]  /*7440*/  FFMA.FTZ R27, R35, UR26, -R105 ;  /* 0x0000001a231b7c23 */ /* 0x000fcc0008010869 */
[----:B------:R-:W5:Y:S01]  /*7450*/  MUFU.EX2 R108, R108 ;  /* 0x0000006c006c7308 */ /* 0x000f620000000800 */
[----:B--2---:R-:W-:-:S07]  /*7460*/  FADD.FTZ R56, R22, R55 ;  /* 0x0000003716387221 */ /* 0x004fce0000010000 */
[----:B------:R-:W2:Y:S01]  /*7470*/  MUFU.EX2 R29, R29 ;  /* 0x0000001d001d7308 */ /* 0x000ea20000000800 */
[----:B---3--:R-:W-:Y:S01]  /*7480*/  FADD.FTZ R4, R107, R4 ;  /* 0x000000046b047221 */ /* 0x008fe20000010000 */
[----:B0-----:R-:W-:-:S06]  /*7490*/  FADD.FTZ R13, R25, R56 ;  /* 0x00000038190d7221 */ /* 0x001fcc0000010000 */
[----:B------:R-:W0:Y:S08]  /*74a0*/  MUFU.EX2 R24, R24 ;  /* 0x0000001800187308 */ /* 0x000e300000000800 */
[----:B------:R-:W3:Y:S01]  /*74b0*/  MUFU.EX2 R30, R30 ;  /* 0x0000001e001e7308 */ /* 0x000ee20000000800 */
[----:B-1----:R-:W-:Y:S01]  /*74c0*/  FADD.FTZ R55, R23, R4 ;  /* 0x0000000417377221 */ /* 0x002fe20000010000 */
[----:B------:R-:W-:-:S06]  /*74d0*/  FFMA.FTZ R28, R39, UR26, -R105 ;  /* 0x0000001a271c7c23 */ /* 0x000fcc0008010869 */
[----:B------:R-:W-:Y:S01]  /*74e0*/  MUFU.EX2 R109, R109 ;  /* 0x0000006d006d7308 */ /* 0x000fe20000000800 */
[----:B----4-:R-:W-:-:S07]  /*74f0*/  FADD.FTZ R4, R26, R13 ;  /* 0x0000000d1a047221 */ /* 0x010fce0000010000 */
[----:B------:R-:W1:Y:S01]  /*7500*/  MUFU.EX2 R33, R33 ;  /* 0x0000002100217308 */ /* 0x000e620000000800 */
[----:B-----5:R-:W-:Y:S01]  /*7510*/  FADD.FTZ R55, R108, R55 ;  /* 0x000000376c377221 */ /* 0x020fe20000010000 */
[----:B------:R-:W-:-:S06]  /*7520*/  FFMA.FTZ R39, R40, UR26, -R105 ;  /* 0x0000001a28277c23 */ /* 0x000fcc0008010869 */
[----:B------:R-:W-:Y:S01]  /*7530*/  MUFU.EX2 R27, R27 ;  /* 0x0000001b001b7308 */ /* 0x000fe20000000800 */
[----:B--2---:R-:W-:-:S07]  /*7540*/  FADD.FTZ R13, R29, R4 ;  /* 0x000000041d0d7221 */ /* 0x004fce0000010000 */
[----:B------:R-:W2:Y:S01]  /*7550*/  MUFU.EX2 R34, R34 ;  /* 0x0000002200227308 */ /* 0x000ea20000000800 */
[----:B------:R-:W-:Y:S01]  /*7560*/  FFMA.FTZ R60, R60, UR26, -R105 ;  /* 0x0000001a3c3c7c23 */ /* 0x000fe20008010869 */
[----:B0-----:R-:W-:-:S06]  /*7570*/  FADD.FTZ R4, R24, R55 ;  /* 0x0000003718047221 */ /* 0x001fcc0000010000 */
[----:B------:R-:W0:Y:S01]  /*7580*/  MUFU.EX2 R110, R110 ;  /* 0x0000006e006e7308 */ /* 0x000e220000000800 */
[----:B------:R-:W-:Y:S01]  /*7590*/  FFMA.FTZ R31, R43, UR26, -R105 ;  /* 0x0000001a2b1f7c23 */ /* 0x000fe20008010869 */
[----:B---3--:R-:W-:-:S06]  /*75a0*/  FADD.FTZ R56, R30, R13 ;  /* 0x0000000d1e387221 */ /* 0x008fcc0000010000 */
[----:B------:R-:W3:Y:S01]  /*75b0*/  MUFU.EX2 R37, R37 ;  /* 0x0000002500257308 */ /* 0x000ee20000000800 */
[----:B------:R-:W-:Y:S01]  /*75c0*/  FFMA.FTZ R40, R44, UR26, -R105 ;  /* 0x0000001a2c287c23 */ /* 0x000fe20008010869 */
[----:B-1----:R-:W-:-:S06]  /*75d0*/  FADD.FTZ R13, R33, R56 ;  /* 0x00000038210d7221 */ /* 0x002fcc0000010000 */
[----:B------:R-:W1:Y:S08]  /*75e0*/  MUFU.EX2 R28, R28 ;  /* 0x0000001c001c7308 */ /* 0x000e700000000800 */
[----:B------:R-:W4:Y:S08]  /*75f0*/  MUFU.EX2 R38, R38 ;  /* 0x0000002600267308 */ /* 0x000f300000000800 */
[----:B------:R-:W5:Y:S08]  /*7600*/  MUFU.EX2 R39, R39 ;  /* 0x0000002700277308 */ /* 0x000f700000000800 */
[----:B------:R2:W-:Y:S01]  /*7610*/  MUFU.EX2 R0, R60 ;  /* 0x0000003c00007308 */ /* 0x0005e20000000800 */
[----:B------:R-:W-:-:S07]  /*7620*/  FFMA.FTZ R12, R73, UR26, -R105 ;  /* 0x0000001a490c7c23 */ /* 0x000fce0008010869 */
[----:B------:R-:W5:Y:S01]  /*7630*/  MUFU.EX2 R41, R41 ;  /* 0x0000002900297308 */ /* 0x000f620000000800 */
[----:B--2---:R-:W-:Y:S01]  /*7640*/  FADD.FTZ R60, R109, R4 ;  /* 0x000000046d3c7221 */ /* 0x004fe20000010000 */
[----:B------:R-:W-:Y:S01]  /*7650*/  F2FP.F16.F32.PACK_AB R4, R15, R14 ;  /* 0x0000000e0f04723e */ /* 0x000fe200000000ff */
[----:B------:R-:W-:Y:S02]  /*7660*/  FADD.FTZ R14, R34, R13 ;  /* 0x0000000d220e7221 */ /* 0x000fe40000010000 */
[----:B------:R-:W-:-:S03]  /*7670*/  FADD.FTZ R15, R27, R60 ;  /* 0x0000003c1b0f7221 */ /* 0x000fc60000010000 */
[----:B------:R-:W2:Y:S01]  /*7680*/  MUFU.EX2 R31, R31 ;  /* 0x0000001f001f7308 */ /* 0x000ea20000000800 */
[----:B0-----:R-:W-:Y:S01]  /*7690*/  FADD.FTZ R15, R110, R15 ;  /* 0x0000000f6e0f7221 */ /* 0x001fe20000010000 */
[----:B------:R-:W-:Y:S01]  /*76a0*/  FFMA.FTZ R43, R48, UR26, -R105 ;  /* 0x0000001a302b7c23 */ /* 0x000fe20008010869 */
[----:B------:R-:W-:-:S05]  /*76b0*/  F2FP.F16.F32.PACK_AB R5, R6, R5 ;  /* 0x000000050605723e */ /* 0x000fca00000000ff */
[----:B------:R-:W0:Y:S01]  /*76c0*/  MUFU.EX2 R42, R42 ;  /* 0x0000002a002a7308 */ /* 0x000e220000000800 */
[----:B---3--:R-:W-:Y:S01]  /*76d0*/  FADD.FTZ R13, R37, R14 ;  /* 0x0000000e250d7221 */ /* 0x008fe20000010000 */
[----:B------:R-:W-:Y:S01]  /*76e0*/  F2FP.F16.F32.PACK_AB R6, R19, R18 ;  /* 0x000000121306723e */ /* 0x000fe200000000ff */
[----:B-1----:R-:W-:-:S05]  /*76f0*/  FADD.FTZ R14, R28, R15 ;  /* 0x0000000f1c0e7221 */ /* 0x002fca0000010000 */
[----:B------:R-:W1:Y:S01]  /*7700*/  MUFU.EX2 R40, R40 ;  /* 0x0000002800287308 */ /* 0x000e620000000800 */
[----:B------:R-:W-:-:S07]  /*7710*/  FFMA.FTZ R35, R51, UR26, -R105 ;  /* 0x0000001a33237c23 */ /* 0x000fce0008010869 */
[----:B------:R-:W3:Y:S01]  /*7720*/  MUFU.EX2 R45, R45 ;  /* 0x0000002d002d7308 */ /* 0x000ee20000000800 */
[----:B------:R-:W-:-:S07]  /*7730*/  FFMA.FTZ R44, R52, UR26, -R105 ;  /* 0x0000001a342c7c23 */ /* 0x000fce0008010869 */
[----:B------:R-:W3:Y:S08]  /*7740*/  MUFU.EX2 R32, R32 ;  /* 0x0000002000207308 */ /* 0x000ef00000000800 */
[----:B------:R4:W-:Y:S08]  /*7750*/  MUFU.EX2 R18, R12 ;  /* 0x0000000c00127308 */ /* 0x0009f00000000800 */
[----:B------:R-:W3:Y:S01]  /*7760*/  MUFU.EX2 R46, R46 ;  /* 0x0000002e002e7308 */ /* 0x000ee20000000800 */
[----:B----4-:R-:W-:Y:S01]  /*7770*/  F2FP.F16.F32.PACK_AB R12, R22, R21 ;  /* 0x00000015160c723e */ /* 0x010fe200000000ff */
[----:B------:R-:W-:Y:S01]  /*7780*/  FADD.FTZ R22, R38, R13 ;  /* 0x0000000d26167221 */ /* 0x000fe20000010000 */
[----:B------:R-:W-:Y:S01]  /*7790*/  F2FP.F16.F32.PACK_AB R13, R107, R20 ;  /* 0x000000146b0d723e */ /* 0x000fe200000000ff */
[----:B-----5:R-:W-:-:S02]  /*77a0*/  FADD.FTZ R20, R39, R14 ;  /* 0x0000000e27147221 */ /* 0x020fc40000010000 */
[----:B------:R-:W-:Y:S02]  /*77b0*/  FADD.FTZ R21, R41, R22 ;  /* 0x0000001629157221 */ /* 0x000fe40000010000 */
[----:B------:R-:W4:Y:S01]  /*77c0*/  MUFU.EX2 R43, R43 ;  /* 0x0000002b002b7308 */ /* 0x000f220000000800 */
[----:B------:R-:W-:Y:S01]  /*77d0*/  F2FP.F16.F32.PACK_AB R14, R26, R25 ;  /* 0x000000191a0e723e */ /* 0x000fe200000000ff */
[----:B--2---:R-:W-:Y:S01]  /*77e0*/  FADD.FTZ R25, R31, R20 ;  /* 0x000000141f197221 */ /* 0x004fe20000010000 */
[----:B0-----:R-:W-:-:S05]  /*77f0*/  FADD.FTZ R22, R42, R21 ;  /* 0x000000152a167221 */ /* 0x001fca0000010000 */
[----:B------:R-:W0:Y:S01]  /*7800*/  MUFU.EX2 R49, R49 ;  /* 0x0000003100317308 */ /* 0x000e220000000800 */
[----:B------:R-:W-:Y:S01]  /*7810*/  F2FP.F16.F32.PACK_AB R15, R108, R23 ;  /* 0x000000176c0f723e */ /* 0x000fe200000000ff */
[----:B-1----:R-:W-:-:S06]  /*7820*/  FADD.FTZ R25, R40, R25 ;  /* 0x0000001928197221 */ /* 0x002fcc0000010000 */
[----:B------:R-:W1:Y:S01]  /*7830*/  MUFU.EX2 R35, R35 ;  /* 0x0000002300237308 */ /* 0x000e620000000800 */
[----:B---3--:R-:W-:-:S07]  /*7840*/  FADD.FTZ R23, R45, R22 ;  /* 0x000000162d177221 */ /* 0x008fce0000010000 */
[----:B------:R-:W2:Y:S01]  /*7850*/  MUFU.EX2 R50, R50 ;  /* 0x0000003200327308 */ /* 0x000ea20000000800 */
[----:B------:R-:W-:Y:S01]  /*7860*/  F2FP.F16.F32.PACK_AB R21, R109, R24 ;  /* 0x000000186d15723e */ /* 0x000fe200000000ff */
[----:B------:R-:W-:-:S06]  /*7870*/  FADD.FTZ R24, R32, R25 ;  /* 0x0000001920187221 */ /* 0x000fcc0000010000 */
[----:B------:R-:W3:Y:S01]  /*7880*/  MUFU.EX2 R44, R44 ;  /* 0x0000002c002c7308 */ /* 0x000ee20000000800 */
[----:B------:R-:W-:Y:S01]  /*7890*/  FFMA.FTZ R8, R59, UR26, -R105 ;  /* 0x0000001a3b087c23 */ /* 0x000fe20008010869 */
[----:B------:R-:W-:-:S06]  /*78a0*/  FADD.FTZ R26, R46, R23 ;  /* 0x000000172e1a7221 */ /* 0x000fcc0000010000 */
[----:B------:R-:W5:Y:S01]  /*78b0*/  MUFU.EX2 R53, R53 ;  /* 0x0000003500357308 */ /* 0x000f620000000800 */
[----:B----4-:R-:W-:Y:S01]  /*78c0*/  FADD.FTZ R24, R43, R24 ;  /* 0x000000182b187221 */ /* 0x010fe20000010000 */
[----:B0-----:R-:W-:-:S06]  /*78d0*/  FADD.FTZ R25, R49, R26 ;  /* 0x0000001a31197221 */ /* 0x001fcc0000010000 */
[----:B------:R-:W0:Y:S01]  /*78e0*/  MUFU.EX2 R36, R36 ;  /* 0x0000002400247308 */ /* 0x000e220000000800 */
[----:B------:R-:W-:-:S07]  /*78f0*/  F2FP.F16.F32.PACK_AB R23, R110, R27 ;  /* 0x0000001b6e17723e */ /* 0x000fce00000000ff */
[----:B------:R-:W4:Y:S01]  /*7900*/  MUFU.EX2 R54, R54 ;  /* 0x0000003600367308 */ /* 0x000f220000000800 */
[----:B-1----:R-:W-:Y:S01]  /*7910*/  FADD.FTZ R27, R35, R24 ;  /* 0x00000018231b7221 */ /* 0x002fe20000010000 */
[----:B--2---:R-:W-:-:S06]  /*7920*/  FADD.FTZ R26, R50, R25 ;  /* 0x00000019321a7221 */ /* 0x004fcc0000010000 */
[----:B------:R-:W1:Y:S01]  /*7930*/  MUFU.EX2 R47, R47 ;  /* 0x0000002f002f7308 */ /* 0x000e620000000800 */
[----:B------:R-:W-:-:S07]  /*7940*/  F2FP.F16.F32.PACK_AB R7, R106, R7 ;  /* 0x000000076a07723e */ /* 0x000fce00000000ff */
[----:B------:R-:W2:Y:S01]  /*7950*/  MUFU.EX2 R57, R57 ;  /* 0x0000003900397308 */ /* 0x000ea20000000800 */
[----:B---3--:R-:W-:Y:S01]  /*7960*/  FADD.FTZ R27, R44, R27 ;  /* 0x0000001b2c1b7221 */ /* 0x008fe20000010000 */
[----:B-----5:R-:W-:-:S06]  /*7970*/  FADD.FTZ R25, R53, R26 ;  /* 0x0000001a35197221 */ /* 0x020fcc0000010000 */
[----:B------:R-:W3:Y:S01]  /*7980*/  MUFU.EX2 R8, R8 ;  /* 0x0000000800087308 */ /* 0x000ee20000000800 */
[----:B------:R5:W-:Y:S07]  /*7990*/  STSM.16.M88.4 [R155], R4 ;  /* 0x000000049b007844 */ /* 0x000bee0000000200 */
[----:B------:R-:W3:Y:S01]  /*79a0*/  MUFU.EX2 R58, R58 ;  /* 0x0000003a003a7308 */ /* 0x000ee20000000800 */
[----:B0-----:R-:W-:Y:S01]  /*79b0*/  FADD.FTZ R26, R36, R27 ;  /* 0x0000001b241a7221 */ /* 0x001fe20000010000 */
[----:B------:R-:W-:-:S06]  /*79c0*/  F2FP.F16.F32.PACK_AB R20, R30, R29 ;  /* 0x0000001d1e14723e */ /* 0x000fcc00000000ff */
[----:B------:R-:W0:Y:S01]  /*79d0*/  MUFU.EX2 R61, R61 ;  /* 0x0000003d003d7308 */ /* 0x000e220000000800 */
[----:B-----5:R-:W-:Y:S01]  /*79e0*/  F2FP.F16.F32.PACK_AB R5, R39, R28 ;  /* 0x0000001c2705723e */ /* 0x020fe200000000ff */
[----:B----4-:R-:W-:Y:S01]  /*79f0*/  FADD.FTZ R28, R54, R25 ;  /* 0x00000019361c7221 */ /* 0x010fe20000010000 */
[----:B------:R-:W-:Y:S01]  /*7a00*/  F2FP.F16.F32.PACK_AB R22, R34, R33 ;  /* 0x000000212216723e */ /* 0x000fe200000000ff */
[----:B------:R1:W-:Y:S04]  /*7a10*/  STSM.16.M88.4 [R17], R12 ;  /* 0x0000000c11007844 */ /* 0x0003e80000000200 */
[----:B------:R-:W4:Y:S01]  /*7a20*/  MUFU.EX2 R62, R62 ;  /* 0x0000003e003e7308 */ /* 0x000f220000000800 */
[----:B------:R3:W-:Y:S07]  /*7a30*/  STSM.16.M88.4 [R16], R20 ;  /* 0x0000001410007844 */ /* 0x0007ee0000000200 */
[----:B------:R-:W5:Y:S01]  /*7a40*/  MUFU.EX2 R65, R65 ;  /* 0x0000004100417308 */ /* 0x000f620000000800 */
[----:B-1----:R-:W-:Y:S01]  /*7a50*/  FADD.FTZ R13, R47, R26 ;  /* 0x0000001a2f0d7221 */ /* 0x002fe20000010000 */
[----:B--2---:R-:W-:-:S06]  /*7a60*/  FADD.FTZ R15, R57, R28 ;  /* 0x0000001c390f7221 */ /* 0x004fcc0000010000 */
[----:B------:R-:W1:Y:S01]  /*7a70*/  MUFU.EX2 R66, R66 ;  /* 0x0000004200427308 */ /* 0x000e620000000800 */
[----:B---3--:R-:W-:Y:S01]  /*7a80*/  FADD.FTZ R21, R8, R13 ;  /* 0x0000000d08157221 */ /* 0x008fe20000010000 */
[----:B------:R-:W-:-:S03]  /*7a90*/  FADD.FTZ R14, R58, R15 ;  /* 0x0000000f3a0e7221 */ /* 0x000fc60000010000 */
[----:B------:R-:W-:Y:S01]  /*7aa0*/  FADD.FTZ R20, R0, R21 ;  /* 0x0000001500147221 */ /* 0x000fe20000010000 */
[----:B0-----:R-:W-:Y:S02]  /*7ab0*/  FADD.FTZ R21, R61, R14 ;  /* 0x0000000e3d157221 */ /* 0x001fe40000010000 */
[----:B------:R-:W0:Y:S02]  /*7ac0*/  MUFU.EX2 R71, R71 ;  /* 0x0000004700477308 */ /* 0x000e240000000800 */
[----:B----4-:R-:W-:-:S04]  /*7ad0*/  FADD.FTZ R22, R62, R21 ;  /* 0x000000153e167221 */ /* 0x010fc80000010000 */
[----:B-----5:R-:W-:-:S04]  /*7ae0*/  FADD.FTZ R27, R65, R22 ;  /* 0x00000016411b7221 */ /* 0x020fc80000010000 */
[----:B-1----:R-:W-:-:S04]  /*7af0*/  FADD.FTZ R28, R66, R27 ;  /* 0x0000001b421c7221 */ /* 0x002fc80000010000 */
[----:B0-----:R-:W-:Y:S02]  /*7b00*/  FADD.FTZ R27, R71, R28 ;  /* 0x0000001c471b7221 */ /* 0x001fe40000010000 */
[----:B------:R-:W2:Y:S01]  /*7b10*/  LDL R28, [R1] ;  /* 0x00000000011c7983 */ /* 0x000ea20000100800 */
[--C-:B------:R-:W-:Y:S01]  /*7b20*/  FFMA.FTZ R9, R63, UR26, -R105.reuse ;  /* 0x0000001a3f097c23 */ /* 0x100fe20008010869 */
[--C-:B------:R-:W-:Y:S01]  /*7b30*/  FFMA.FTZ R10, R64, UR26, -R105.reuse ;  /* 0x0000001a400a7c23 */ /* 0x100fe20008010869 */
[----:B------:R-:W-:-:S04]  /*7b40*/  FFMA.FTZ R48, R67, UR26, -R105 ;  /* 0x0000001a43307c23 */ /* 0x000fc80008010869 */
[----:B------:R-:W0:Y:S01]  /*7b50*/  MUFU.EX2 R9, R9 ;  /* 0x0000000900097308 */ /* 0x000e220000000800 */
[----:B------:R-:W-:-:S07]  /*7b60*/  FFMA.FTZ R51, R68, UR26, -R105 ;  /* 0x0000001a44337c23 */ /* 0x000fce0008010869 */
[----:B------:R-:W1:Y:S01]  /*7b70*/  MUFU.EX2 R10, R10 ;  /* 0x0000000a000a7308 */ /* 0x000e620000000800 */
[--C-:B------:R-:W-:Y:S01]  /*7b80*/  FFMA.FTZ R69, R69, UR26, -R105.reuse ;  /* 0x0000001a45457c23 */ /* 0x100fe20008010869 */
[----:B------:R-:W-:-:S06]  /*7b90*/  FFMA.FTZ R52, R70, UR26, -R105 ;  /* 0x0000001a46347c23 */ /* 0x000fcc0008010869 */
[----:B------:R-:W3:Y:S01]  /*7ba0*/  MUFU.EX2 R48, R48 ;  /* 0x0000003000307308 */ /* 0x000ee20000000800 */
[----:B0-----:R-:W-:-:S07]  /*7bb0*/  FADD.FTZ R23, R9, R20 ;  /* 0x0000001409177221 */ /* 0x001fce0000010000 */
[----:B------:R-:W0:Y:S01]  /*7bc0*/  MUFU.EX2 R51, R51 ;  /* 0x0000003300337308 */ /* 0x000e220000000800 */
[----:B-1----:R-:W-:-:S07]  /*7bd0*/  FADD.FTZ R23, R10, R23 ;  /* 0x000000170a177221 */ /* 0x002fce0000010000 */
[----:B------:R-:W1:Y:S01]  /*7be0*/  MUFU.EX2 R73, R69 ;  /* 0x0000004500497308 */ /* 0x000e620000000800 */
[----:B------:R-:W-:Y:S01]  /*7bf0*/  FFMA.FTZ R74, R74, UR26, -R105 ;  /* 0x0000001a4a4a7c23 */ /* 0x000fe20008010869 */
[----:B---3--:R-:W-:-:S06]  /*7c00*/  FADD.FTZ R26, R48, R23 ;  /* 0x00000017301a7221 */ /* 0x008fcc0000010000 */
[----:B------:R-:W3:Y:S01]  /*7c10*/  MUFU.EX2 R72, R72 ;  /* 0x0000004800487308 */ /* 0x000ee20000000800 */
[----:B------:R-:W-:-:S07]  /*7c20*/  FFMA.FTZ R77, R77, UR26, -R105 ;  /* 0x0000001a4d4d7c23 */ /* 0x000fce0008010869 */
[----:B------:R-:W4:Y:S01]  /*7c30*/  MUFU.EX2 R52, R52 ;  /* 0x0000003400347308 */ /* 0x000f220000000800 */
[----:B0-----:R-:W-:-:S07]  /*7c40*/  FADD.FTZ R26, R51, R26 ;  /* 0x0000001a331a7221 */ /* 0x001fce0000010000 */
[----:B------:R-:W0:Y:S01]  /*7c50*/  MUFU.EX2 R75, R75 ;  /* 0x0000004b004b7308 */ /* 0x000e220000000800 */
[----:B------:R-:W-:Y:S01]  /*7c60*/  FFMA.FTZ R78, R78, UR26, -R105 ;  /* 0x0000001a4e4e7c23 */ /* 0x000fe20008010869 */
[----:B-1----:R-:W-:-:S06]  /*7c70*/  FADD.FTZ R29, R73, R26 ;  /* 0x0000001a491d7221 */ /* 0x002fcc0000010000 */
[----:B------:R-:W1:Y:S01]  /*7c80*/  MUFU.EX2 R76, R76 ;  /* 0x0000004c004c7308 */ /* 0x000e620000000800 */
[----:B------:R-:W-:-:S07]  /*7c90*/  F2FP.F16.F32.PACK_AB R23, R0, R8 ;  /* 0x000000080017723e */ /* 0x000fce00000000ff */
[----:B------:R-:W5:Y:S01]  /*7ca0*/  MUFU.EX2 R19, R74 ;  /* 0x0000004a00137308 */ /* 0x000f620000000800 */
[----:B------:R-:W-:Y:S01]  /*7cb0*/  FFMA.FTZ R81, R81, UR26, -R105 ;  /* 0x0000001a51517c23 */ /* 0x000fe20008010869 */
[----:B---3--:R-:W-:-:S06]  /*7cc0*/  FADD.FTZ R0, R72, R27 ;  /* 0x0000001b48007221 */ /* 0x008fcc0000010000 */
[----:B------:R-:W3:Y:S01]  /*7cd0*/  MUFU.EX2 R79, R79 ;  /* 0x0000004f004f7308 */ /* 0x000ee20000000800 */
[----:B----4-:R-:W-:-:S07]  /*7ce0*/  FADD.FTZ R29, R52, R29 ;  /* 0x0000001d341d7221 */ /* 0x010fce0000010000 */
[----:B------:R-:W4:Y:S01]  /*7cf0*/  MUFU.EX2 R77, R77 ;  /* 0x0000004d004d7308 */ /* 0x000f220000000800 */
[----:B------:R-:W-:Y:S01]  /*7d00*/  FFMA.FTZ R82, R82, UR26, -R105 ;  /* 0x0000001a52527c23 */ /* 0x000fe20008010869 */
[----:B0-----:R-:W-:-:S06]  /*7d10*/  FADD.FTZ R27, R75, R0 ;  /* 0x000000004b1b7221 */ /* 0x001fcc0000010000 */
[----:B------:R-:W0:Y:S01]  /*7d20*/  MUFU.EX2 R80, R80 ;  /* 0x0000005000507308 */ /* 0x000e220000000800 */
[----:B------:R-:W-:Y:S01]  /*7d30*/  F2FP.F16.F32.PACK_AB R4, R38, R37 ;  /* 0x000000252604723e */ /* 0x000fe200000000ff */
[----:B------:R-:W-:Y:S01]  /*7d40*/  FADD.FTZ R0, R18, R29 ;  /* 0x0000001d12007221 */ /* 0x000fe20000010000 */
[----:B------:R-:W-:-:S05]  /*7d50*/  F2FP.F16.F32.PACK_AB R6, R42, R41 ;  /* 0x000000292a06723e */ /* 0x000fca00000000ff */
[----:B------:R-:W0:Y:S01]  /*7d60*/  MUFU.EX2 R78, R78 ;  /* 0x0000004e004e7308 */ /* 0x000e220000000800 */
[----:B------:R-:W-:Y:S01]  /*7d70*/  F2FP.F16.F32.PACK_AB R7, R40, R31 ;  /* 0x0000001f2807723e */ /* 0x000fe200000000ff */
[----:B------:R-:W-:Y:S01]  /*7d80*/  FFMA.FTZ R85, R85, UR26, -R105 ;  /* 0x0000001a55557c23 */ /* 0x000fe20008010869 */
[----:B------:R-:W-:-:S05]  /*7d90*/  F2FP.F16.F32.PACK_AB R12, R46, R45 ;  /* 0x0000002d2e0c723e */ /* 0x000fca00000000ff */
[----:B------:R-:W0:Y:S01]  /*7da0*/  MUFU.EX2 R83, R83 ;  /* 0x0000005300537308 */ /* 0x000e220000000800 */
[----:B------:R-:W-:Y:S01]  /*7db0*/  F2FP.F16.F32.PACK_AB R13, R43, R32 ;  /* 0x000000202b0d723e */ /* 0x000fe200000000ff */
[----:B-1----:R-:W-:Y:S01]  /*7dc0*/  FADD.FTZ R8, R76, R27 ;  /* 0x0000001b4c087221 */ /* 0x002fe20000010000 */
[----:B------:R-:W-:Y:S02]  /*7dd0*/  F2FP.F16.F32.PACK_AB R14, R50, R49 ;  /* 0x00000031320e723e */ /* 0x000fe400000000ff */
[----:B------:R-:W-:-:S03]  /*7de0*/  F2FP.F16.F32.PACK_AB R15, R44, R35 ;  /* 0x000000232c0f723e */ /* 0x000fc600000000ff */
[----:B------:R-:W1:Y:S01]  /*7df0*/  MUFU.EX2 R24, R81 ;  /* 0x0000005100187308 */ /* 0x000e620000000800 */
[----:B-----5:R-:W-:Y:S01]  /*7e00*/  FADD.FTZ R0, R19, R0 ;  /* 0x0000000013007221 */ /* 0x020fe20000010000 */
[--C-:B------:R-:W-:Y:S01]  /*7e10*/  FFMA.FTZ R86, R86, UR26, -R105.reuse ;  /* 0x0000001a56567c23 */ /* 0x100fe20008010869 */
[----:B------:R5:W-:Y:S05]  /*7e20*/  STSM.16.M88.4 [R2+0x24800], R4 ;  /* 0x0248000402007844 */ /* 0x000bea0000000200 */
[----:B------:R-:W1:Y:S01]  /*7e30*/  MUFU.EX2 R25, R82 ;  /* 0x0000005200197308 */ /* 0x000e620000000800 */
[----:B------:R4:W-:Y:S01]  /*7e40*/  STSM.16.M88.4 [R111], R12 ;  /* 0x0000000c6f007844 */ /* 0x0009e20000000200 */
[----:B------:R-:W-:-:S06]  /*7e50*/  FFMA.FTZ R89, R89, UR26, -R105 ;  /* 0x0000001a59597c23 */ /* 0x000fcc0008010869 */
[----:B------:R-:W1:Y:S01]  /*7e60*/  MUFU.EX2 R85, R85 ;  /* 0x0000005500557308 */ /* 0x000e620000000800 */
[----:B-----5:R-:W-:Y:S01]  /*7e70*/  F2FP.F16.F32.PACK_AB R5, R10, R9 ;  /* 0x000000090a05723e */ /* 0x020fe200000000ff */
[----:B---3--:R-:W-:Y:S01]  /*7e80*/  FADD.FTZ R9, R79, R8 ;  /* 0x000000084f097221 */ /* 0x008fe20000010000 */
[----:B----4-:R-:W-:-:S05]  /*7e90*/  FADD.FTZ R13, R77, R0 ;  /* 0x000000004d0d7221 */ /* 0x010fca0000010000 */
[----:B------:R-:W3:Y:S01]  /*7ea0*/  MUFU.EX2 R86, R86 ;  /* 0x0000005600567308 */ /* 0x000ee20000000800 */
[----:B0-----:R-:W-:Y:S01]  /*7eb0*/  FADD.FTZ R0, R80, R9 ;  /* 0x0000000950007221 */ /* 0x001fe20000010000 */
[----:B------:R-:W-:Y:S01]  /*7ec0*/  FADD.FTZ R13, R78, R13 ;  /* 0x0000000d4e0d7221 */ /* 0x000fe20000010000 */
[----:B------:R-:W-:Y:S02]  /*7ed0*/  FFMA.FTZ R90, R90, UR26, -R105 ;  /* 0x0000001a5a5a7c23 */ /* 0x000fe40008010869 */
[----:B------:R-:W-:-:S03]  /*7ee0*/  FADD.FTZ R9, R83, R0 ;  /* 0x0000000053097221 */ /* 0x000fc60000010000 */
[----:B------:R-:W0:Y:S01]  /*7ef0*/  MUFU.EX2 R84, R84 ;  /* 0x0000005400547308 */ /* 0x000e220000000800 */
[----:B-1----:R-:W-:Y:S01]  /*7f00*/  FADD.FTZ R0, R24, R13 ;  /* 0x0000000d18007221 */ /* 0x002fe20000010000 */
[----:B------:R-:W-:-:S06]  /*7f10*/  FFMA.FTZ R95, R95, UR26, -R105 ;  /* 0x0000001a5f5f7c23 */ /* 0x000fcc0008010869 */
[----:B------:R-:W1:Y:S01]  /*7f20*/  MUFU.EX2 R30, R89 ;  /* 0x00000059001e7308 */ /* 0x000e620000000800 */
[----:B------:R-:W-:Y:S01]  /*7f30*/  FADD.FTZ R0, R25, R0 ;  /* 0x0000000019007221 */ /* 0x000fe20000010000 */
[--C-:B------:R-:W-:Y:S01]  /*7f40*/  FFMA.FTZ R96, R96, UR26, -R105.reuse ;  /* 0x0000001a60607c23 */ /* 0x100fe20008010869 */
[----:B------:R-:W-:-:S05]  /*7f50*/  FFMA.FTZ R100, R100, UR26, -R105 ;  /* 0x0000001a64647c23 */ /* 0x000fca0008010869 */
[----:B------:R-:W4:Y:S01]  /*7f60*/  MUFU.EX2 R87, R87 ;  /* 0x0000005700577308 */ /* 0x000f220000000800 */
[----:B------:R-:W-:Y:S01]  /*7f70*/  FFMA.FTZ R98, R98, UR26, -R105 ;  /* 0x0000001a62627c23 */ /* 0x000fe20008010869 */
[----:B------:R-:W-:-:S06]  /*7f80*/  FADD.FTZ R13, R85, R0 ;  /* 0x00000000550d7221 */ /* 0x000fcc0000010000 */
[----:B------:R-:W5:Y:S01]  /*7f90*/  MUFU.EX2 R26, R90 ;  /* 0x0000005a001a7308 */ /* 0x000f620000000800 */
[----:B------:R-:W-:Y:S01]  /*7fa0*/  F2FP.F16.F32.PACK_AB R74, R76, R75 ;  /* 0x0000004b4c4a723e */ /* 0x000fe200000000ff */
[----:B---3--:R-:W-:Y:S01]  /*7fb0*/  FADD.FTZ R13, R86, R13 ;  /* 0x0000000d560d7221 */ /* 0x008fe20000010000 */
[----:B------:R-:W-:-:S05]  /*7fc0*/  F2FP.F16.F32.PACK_AB R75, R19, R18 ;  /* 0x00000012134b723e */ /* 0x000fca00000000ff */
[----:B------:R-:W3:Y:S08]  /*7fd0*/  MUFU.EX2 R88, R88 ;  /* 0x0000005800587308 */ /* 0x000ef00000000800 */
[----:B------:R-:W3:Y:S01]  /*7fe0*/  MUFU.EX2 R10, R95 ;  /* 0x0000005f000a7308 */ /* 0x000ee20000000800 */
[----:B0-----:R-:W-:Y:S01]  /*7ff0*/  FADD.FTZ R8, R84, R9 ;  /* 0x0000000954087221 */ /* 0x001fe20000010000 */
[----:B-1----:R-:W-:-:S06]  /*8000*/  FADD.FTZ R13, R30, R13 ;  /* 0x0000000d1e0d7221 */ /* 0x002fcc0000010000 */
[----:B------:R-:W-:Y:S08]  /*8010*/  MUFU.EX2 R91, R91 ;  /* 0x0000005b005b7308 */ /* 0x000ff00000000800 */
[----:B------:R-:W0:Y:S08]  /*8020*/  MUFU.EX2 R92, R92 ;  /* 0x0000005c005c7308 */ /* 0x000e300000000800 */
[----:B------:R-:W1:Y:S01]  /*8030*/  MUFU.EX2 R96, R96 ;  /* 0x0000006000607308 */ /* 0x000e620000000800 */
[----:B----4-:R-:W-:-:S07]  /*8040*/  FADD.FTZ R9, R87, R8 ;  /* 0x0000000857097221 */ /* 0x010fce0000010000 */
[----:B------:R-:W-:Y:S08]  /*8050*/  MUFU.EX2 R94, R94 ;  /* 0x0000005e005e7308 */ /* 0x000ff00000000800 */
[----:B------:R-:W4:Y:S08]  /*8060*/  MUFU.EX2 R97, R97 ;  /* 0x0000006100617308 */ /* 0x000f300000000800 */
[----:B------:R-:W-:Y:S08]  /*8070*/  MUFU.EX2 R99, R99 ;  /* 0x0000006300637308 */ /* 0x000ff00000000800 */
[----:B------:R-:W4:Y:S08]  /*8080*/  MUFU.EX2 R101, R101 ;  /* 0x0000006500657308 */ /* 0x000f300000000800 */
[----:B------:R-:W-:Y:S08]  /*8090*/  MUFU.EX2 R19, R98 ;  /* 0x0000006200137308 */ /* 0x000ff00000000800 */
[----:B------:R-:W2:Y:S01]  /*80a0*/  MUFU.EX2 R100, R100 ;  /* 0x0000006400647308 */ /* 0x000ea20000000800 */
[----:B------:R-:W-:Y:S01]  /*80b0*/  F2FP.F16.F32.PACK_AB R20, R54, R53 ;  /* 0x000000353614723e */ /* 0x000fe200000000ff */
[----:B-----5:R-:W-:Y:S01]  /*80c0*/  FADD.FTZ R13, R26, R13 ;  /* 0x0000000d1a0d7221 */ /* 0x020fe20000010000 */
[----:B------:R-:W-:-:S02]  /*80d0*/  F2FP.F16.F32.PACK_AB R21, R47, R36 ;  /* 0x000000242f15723e */ /* 0x000fc400000000ff */
[----:B------:R-:W-:Y:S02]  /*80e0*/  F2FP.F16.F32.PACK_AB R22, R58, R57 ;  /* 0x000000393a16723e */ /* 0x000fe400000000ff */
[----:B------:R-:W-:Y:S02]  /*80f0*/  F2FP.F16.F32.PACK_AB R4, R62, R61 ;  /* 0x0000003d3e04723e */ /* 0x000fe400000000ff */
[----:B------:R-:W-:Y:S02]  /*8100*/  F2FP.F16.F32.PACK_AB R6, R66, R65 ;  /* 0x000000414206723e */ /* 0x000fe400000000ff */
[----:B------:R-:W-:Y:S01]  /*8110*/  F2FP.F16.F32.PACK_AB R7, R51, R48 ;  /* 0x000000303307723e */ /* 0x000fe200000000ff */
[----:B---3--:R-:W-:Y:S01]  /*8120*/  FADD.FTZ R0, R88, R9 ;  /* 0x0000000958007221 */ /* 0x008fe20000010000 */
[----:B------:R-:W-:Y:S01]  /*8130*/  FADD.FTZ R13, R10, R13 ;  /* 0x0000000d0a0d7221 */ /* 0x000fe20000010000 */
[----:B------:R-:W-:Y:S01]  /*8140*/  STSM.16.M88.4 [R17+0x6000], R20 ;  /* 0x0060001411007844 */ /* 0x000fe20000000200 */
[----:B------:R-:W-:-:S02]  /*8150*/  F2FP.F16.F32.PACK_AB R72, R72, R71 ;  /* 0x000000474848723e */ /* 0x000fc400000000ff */
[----:B------:R-:W-:Y:S01]  /*8160*/  F2FP.F16.F32.PACK_AB R73, R52, R73 ;  /* 0x000000493449723e */ /* 0x000fe200000000ff */
[----:B------:R3:W-:Y:S01]  /*8170*/  STSM.16.M88.4 [R16+0x6000], R4 ;  /* 0x0060000410007844 */ /* 0x0007e20000000200 */
[----:B------:R-:W-:Y:S02]  /*8180*/  F2FP.F16.F32.PACK_AB R82, R84, R83 ;  /* 0x000000535452723e */ /* 0x000fe400000000ff */
[----:B------:R-:W-:Y:S02]  /*8190*/  F2FP.F16.F32.PACK_AB R80, R80, R79 ;  /* 0x0000004f5050723e */ /* 0x000fe400000000ff */
[----:B------:R-:W-:Y:S02]  /*81a0*/  F2FP.F16.F32.PACK_AB R81, R78, R77 ;  /* 0x0000004d4e51723e */ /* 0x000fe400000000ff */
[----:B------:R-:W-:Y:S02]  /*81b0*/  F2FP.F16.F32.PACK_AB R83, R25, R24 ;  /* 0x000000181953723e */ /* 0x000fe400000000ff */
[----:B0-----:R-:W-:-:S02]  /*81c0*/  F2FP.F16.F32.PACK_AB R90, R92, R91 ;  /* 0x0000005b5c5a723e */ /* 0x001fc400000000ff */
[----:B------:R-:W-:Y:S02]  /*81d0*/  F2FP.F16.F32.PACK_AB R88, R88, R87 ;  /* 0x000000575858723e */ /* 0x000fe400000000ff */
[----:B------:R-:W-:Y:S01]  /*81e0*/  F2FP.F16.F32.PACK_AB R89, R86, R85 ;  /* 0x000000555659723e */ /* 0x000fe200000000ff */
[----:B---3--:R-:W-:Y:S01]  /*81f0*/  FADD.FTZ R5, R91, R0 ;  /* 0x000000005b057221 */ /* 0x008fe20000010000 */
[----:B------:R-:W-:Y:S01]  /*8200*/  F2FP.F16.F32.PACK_AB R91, R26, R30 ;  /* 0x0000001e1a5b723e */ /* 0x000fe200000000ff */
[C---:B-1----:R-:W-:Y:S01]  /*8210*/  FADD.FTZ R4, R96.reuse, R13 ;  /* 0x0000000d60047221 */ /* 0x042fe20000010000 */
[----:B----4-:R-:W-:Y:S02]  /*8220*/  F2FP.F16.F32.PACK_AB R12, R97, R94 ;  /* 0x0000005e610c723e */ /* 0x010fe400000000ff */
[----:B------:R-:W-:Y:S02]  /*8230*/  F2FP.F16.F32.PACK_AB R13, R96, R10 ;  /* 0x0000000a600d723e */ /* 0x000fe400000000ff */
[----:B------:R-:W-:-:S02]  /*8240*/  F2FP.F16.F32.PACK_AB R14, R101, R99 ;  /* 0x00000063650e723e */ /* 0x000fc400000000ff */
[----:B--2---:R-:W-:Y:S01]  /*8250*/  F2FP.F16.F32.PACK_AB R15, R100, R19 ;  /* 0x00000013640f723e */ /* 0x004fe200000000ff */
[----:B------:R0:W-:Y:S04]  /*8260*/  STSM.16.M88.4 [R2+0x2a800], R72 ;  /* 0x02a8004802007844 */ /* 0x0001e80000000200 */
[----:B------:R0:W-:Y:S04]  /*8270*/  STSM.16.M88.4 [R28], R80 ;  /* 0x000000501c007844 */ /* 0x0001e80000000200 */
[----:B------:R0:W-:Y:S04]  /*8280*/  STSM.16.M88.4 [R17+0xc000], R88 ;  /* 0x00c0005811007844 */ /* 0x0001e80000000200 */
[----:B------:R0:W-:Y:S01]  /*8290*/  STSM.16.M88.4 [R16+0xc000], R12 ;  /* 0x00c0000c10007844 */ /* 0x0001e20000000200 */
[----:B------:R-:W-:Y:S01]  /*82a0*/  @!PT LDS RZ, [RZ] ;  /* 0x00000000fffff984 */ /* 0x000fe20000000800 */
[----:B------:R-:W-:Y:S01]  /*82b0*/  @!PT LDS RZ, [RZ] ;  /* 0x00000000fffff984 */ /* 0x000fe20000000800 */
[----:B------:R-:W-:Y:S01]  /*82c0*/  @!PT LDS RZ, [RZ] ;  /* 0x00000000fffff984 */ /* 0x000fe20000000800 */
[----:B------:R-:W-:Y:S01]  /*82d0*/  @!PT LDS RZ, [RZ] ;  /* 0x00000000fffff984 */ /* 0x000fe20000000800 */
[----:B------:R1:W-:Y:S06]  /*82e0*/  MEMBAR.ALL.CTA ;  /* 0x0000000000007992 */ /* 0x0003ec0000008000 */
[----:B-1----:R-:W1:Y:S01]  /*82f0*/  FENCE.VIEW.ASYNC.S ;  /* 0x00000000000073c6 */ /* 0x002e620000000000 */
[----:B------:R-:W-:Y:S01]  /*8300*/  FADD.FTZ R5, R92, R5 ;  /* 0x000000055c057221 */ /* 0x000fe20000010000 */
[----:B------:R-:W-:-:S03]  /*8310*/  ISETP.LT.AND P2, PT, RZ, UR29, PT ;  /* 0x0000001dff007c0c */ /* 0x000fc6000bf41270 */
[----:B------:R-:W-:Y:S01]  /*8320*/  FADD.FTZ R0, R94, R5 ;  /* 0x000000055e007221 */ /* 0x000fe20000010000 */
[----:B------:R-:W-:-:S03]  /*8330*/  UIADD3 UR6, UR29, -0x1, URZ ;  /* 0xffffffff1d067890 */ /* 0x000fc6000fffe03f */
[----:B------:R-:W-:Y:S01]  /*8340*/  FADD.FTZ R0, R97, R0 ;  /* 0x0000000061007221 */ /* 0x000fe20000010000 */
[----:B------:R-:W-:Y:S01]  /*8350*/  FADD.FTZ R5, R19, R4 ;  /* 0x0000000413057221 */ /* 0x000fe20000010000 */
[----:B------:R-:W-:Y:S02]  /*8360*/  UMOV UR20, UR38 ;  /* 0x0000002600147c82 */ /* 0x000fe40008000000 */
[----:B------:R-:W-:Y:S01]  /*8370*/  FADD.FTZ R0, R99, R0 ;  /* 0x0000000063007221 */ /* 0x000fe20000010000 */
[----:B------:R-:W-:Y:S01]  /*8380*/  UMOV UR29, UR6 ;  /* 0x00000006001d7c82 */ /* 0x000fe20008000000 */
[----:B------:R-:W-:Y:S01]  /*8390*/  UMOV UR28, UR39 ;  /* 0x00000027001c7c82 */ /* 0x000fe20008000000 */
[-C--:B------:R-:W-:Y:S01]  /*83a0*/  FMUL.FTZ R120, R120, R3.reuse ;  /* 0x0000000378787220 */ /* 0x080fe20000410000 */
[----:B------:R-:W-:Y:S01]  /*83b0*/  FADD.FTZ R4, R101, R0 ;  /* 0x0000000065047221 */ /* 0x000fe20000010000 */
        /* <DEDUP_REMOVED lines=32> */
[----:B------:R-:W-:-:S02]  /*85c0*/  IMAD.MOV.U32 R0, RZ, RZ, R102 ;  /* 0x000000ffff007224 */ /* 0x000fc400078e0066 */
[----:B------:R-:W-:Y:S01]  /*85d0*/  IMAD.MOV.U32 R3, RZ, RZ, R93 ;  /* 0x000000ffff037224 */ /* 0x000fe200078e005d */
[----:B-1----:R-:W-:Y:S01]  /*85e0*/  NOP ;  /* 0x0000000000007918 */ /* 0x002fe20000000000 */
[----:B0-----:R-:W-:Y:S05]  /*85f0*/  @P2 BRA `(.L_x_140) ;  /* 0xffffffc800842947 */ /* 0x001fea000383ffff */
.L_x_131:
[----:B------:R-:W-:Y:S06]  /*8600*/  BAR.ARV 0x8, 0x1a0 ;  /* 0x0206800000007b1d */ /* 0x000fec0000002000 */
[----:B------:R-:W-:Y:S05]  /*8610*/  @!P0 BRA `(.L_x_141) ;  /* 0x0000000000048947 */ /* 0x000fea0003800000 */
[----:B------:R-:W-:Y:S01]  /*8620*/  BPT.TRAP 0x1 ;  /* 0x000000040000795c */ /* 0x000fe20000300000 */
.L_x_141:
[----:B------:R-:W-:Y:S01]  /*8630*/  ULEA UR5, UR39, UR40, 0x3 ;  /* 0x0000002827057291 */ /* 0x000fe2000f8e183f */
[----:B------:R-:W-:-:S05]  /*8640*/  IMAD.U32 R0, RZ, RZ, UR38 ;  /* 0x00000026ff007e24 */ /* 0x000fca000f8e00ff */
[----:B------:R-:W-:-:S04]  /*8650*/  SHF.L.U32 R0, R0, 0x1f, RZ ;  /* 0x0000001f00007819 */ /* 0x000fc800000006ff */
[----:B------:R0:W1:Y:S01]  /*8660*/  SYNCS.PHASECHK.TRANS64.TRYWAIT P2, [UR5+0x30850], R0 ;  /* 0x03085000ff0075a7 */ /* 0x0000620008040145 */
[----:B------:R-:W-:Y:S05]  /*8670*/  @!P0 BRA `(.L_x_142) ;  /* 0x0000000000048947 */ /* 0x000fea0003800000 */
[----:B------:R-:W-:Y:S01]  /*8680*/  BPT.TRAP 0x1 ;  /* 0x000000040000795c */ /* 0x000fe20000300000 */
.L_x_142:
[----:B-1----:R-:W-:Y:S05]  /*8690*/  @P2 BRA `(.L_x_143) ;  /* 0x0000000000082947 */ /* 0x002fea0003800000 */
[----:B------:R-:W1:Y:S02]  /*86a0*/  SYNCS.PHASECHK.TRANS64.TRYWAIT P0, [UR5+0x30850], R0 ;  /* 0x03085000ff0075a7 */ /* 0x000e640008000145 */
[----:B-1----:R-:W-:Y:S05]  /*86b0*/  @!P0 BRA `(.L_x_144) ;  /* 0x0000006000c08947 */ /* 0x002fea0003800000 */
.L_x_143:
[----:B------:R-:W-:Y:S01]  /*86c0*/  UIADD3 UR40, UR40, 0x400, URZ ;  /* 0x0000040028287890 */ /* 0x000fe2000fffe03f */
[----:B------:R-:W-:Y:S01]  /*86d0*/  WARPGROUP.ARRIVE ;  /* 0x00000000000079c5 */ /* 0x000fe20000000000 */
[----:B------:R-:W-:Y:S01]  /*86e0*/  UIADD3 UR25, UR25, 0x1e800, URZ ;  /* 0x0001e80019197890 */ /* 0x000fe2000fffe03f */
[----:B01----:R-:W0:Y:S01]  /*86f0*/  SHFL.BFLY PT, R0, R5, 0x2, 0x1f ;  /* 0x0c401f0005007f89 */ /* 0x003e2200000e0000 */
[----:B------:R-:W-:Y:S01]  /*8700*/  USHF.R.U32.HI UR40, URZ, 0x4, UR40 ;  /* 0x000000043f287899 */ /* 0x000fe20008011628 */
[----:B------:R-:W-:Y:S01]  /*8710*/  IMAD.MOV.U32 R21, RZ, RZ, RZ ;  /* 0x000000ffff157224 */ /* 0x000fe200078e00ff */
[----:B------:R-:W-:Y:S01]  /*8720*/  USHF.R.U32.HI UR25, URZ, 0x4, UR25 ;  /* 0x000000043f197899 */ /* 0x000fe20008011619 */
[----:B------:R-:W1:Y:S01]  /*8730*/  SHFL.BFLY PT, R3, R4, 0x2, 0x1f ;  /* 0x0c401f0004037f89 */ /* 0x000e6200000e0000 */
[----:B------:R-:W-:Y:S01]  /*8740*/  ULOP3.LUT UR6, UR40, 0x3fff, URZ, 0xc0, !UPT ;  /* 0x00003fff28067892 */ /* 0x000fe2000f8ec03f */
[----:B------:R-:W-:Y:S01]  /*8750*/  IMAD.U32 R12, RZ, RZ, UR26 ;  /* 0x0000001aff0c7e24 */ /* 0x000fe2000f8e00ff */
[----:B------:R-:W-:-:S02]  /*8760*/  ULOP3.LUT UR4, UR25, 0x3fff, URZ, 0xc0, !UPT ;  /* 0x00003fff19047892 */ /* 0x000fc4000f8ec03f */
[----:B------:R-:W-:Y:S02]  /*8770*/  UIMAD UR6, UR39, 0x600, UR6 ;  /* 0x00000600270678a4 */ /* 0x000fe4000f8e0206 */
[----:B------:R-:W-:Y:S01]  /*8780*/  ULOP3.LUT UR4, UR4, 0x10000, URZ, 0xfc, !UPT ;  /* 0x0001000004047892 */ /* 0x000fe2000f8efc3f */
[----:B------:R-:W-:Y:S01]  /*8790*/  UMOV UR11, 0x40000040 ;  /* 0x40000040000b7882 */ /* 0x000fe20000000000 */
[----:B------:R-:W-:Y:S01]  /*87a0*/  UMOV UR9, 0x40000040 ;  /* 0x4000004000097882 */ /* 0x000fe20000000000 */
[----:B------:R-:W-:Y:S02]  /*87b0*/  UIADD3 UR39, UR39, 0x1, URZ ;  /* 0x0000000127277890 */ /* 0x000fe4000fffe03f */
[----:B------:R-:W-:Y:S02]  /*87c0*/  UMOV UR10, UR6 ;  /* 0x00000006000a7c82 */ /* 0x000fe40008000000 */
[----:B------:R-:W-:Y:S01]  /*87d0*/  UMOV UR8, UR4 ;  /* 0x0000000400087c82 */ /* 0x000fe20008000000 */
[----:B------:R-:W-:Y:S01]  /*87e0*/  UISETP.NE.AND UP0, UPT, UR39, 0x2, UPT ;  /* 0x000000022700788c */ /* 0x000fe2000bf05270 */
[----:B------:R-:W-:Y:S01]  /*87f0*/  HGMMA.64x64x16.F32 R120, gdesc[UR8].tnspB, R120, gsb0 ;  /* 0x40e00000087879f0 */ /* 0x000fe20008000878 */
[----:B------:R-:W-:-:S02]  /*8800*/  UIADD3 UR10, UR6, 0x80, URZ ;  /* 0x00000080060a7890 */ /* 0x000fc4000fffe03f */
[----:B------:R-:W-:Y:S01]  /*8810*/  UIADD3 UR8, UR4, 0x2, URZ ;  /* 0x0000000204087890 */ /* 0x000fe2000fffe03f */
[----:B0-----:R-:W-:Y:S01]  /*8820*/  FADD.FTZ R6, R0, R5 ;  /* 0x0000000500067221 */ /* 0x001fe20000010000 */
[----:B------:R-:W-:Y:S01]  /*8830*/  UMOV UR11, 0x40000040 ;  /* 0x40000040000b7882 */ /* 0x000fe20000000000 */
[----:B------:R-:W-:Y:S01]  /*8840*/  UMOV UR9, 0x40000040 ;  /* 0x4000004000097882 */ /* 0x000fe20000000000 */
[----:B------:R-:W-:Y:S01]  /*8850*/  UIADD3 UR37, UR37, 0x1, URZ ;  /* 0x0000000125257890 */ /* 0x000fe2000fffe03f */
[----:B-1----:R-:W-:Y:S01]  /*8860*/  FADD.FTZ R3, R3, R4 ;  /* 0x0000000403037221 */ /* 0x002fe20000010000 */
[----:B------:R-:W0:Y:S01]  /*8870*/  SHFL.BFLY PT, R7, R6, 0x1, 0x1f ;  /* 0x0c201f0006077f89 */ /* 0x000e2200000e0000 */
[----:B------:R-:W-:Y:S01]  /*8880*/  IMAD.U32 R4, RZ, RZ, UR26 ;  /* 0x0000001aff047e24 */ /* 0x000fe2000f8e00ff */
[----:B------:R-:W-:Y:S02]  /*8890*/  USEL UR39, UR39, URZ, UP0 ;  /* 0x0000003f27277287 */ /* 0x000fe40008000000 */
[----:B------:R-:W1:Y:S01]  /*88a0*/  SHFL.BFLY PT, R0, R3, 0x1, 0x1f ;  /* 0x0c201f0003007f89 */ /* 0x000e6200000e0000 */
[----:B0-----:R-:W-:Y:S01]  /*88b0*/  FADD.FTZ R10, R6, R7 ;  /* 0x00000007060a7221 */ /* 0x001fe20000010000 */
[----:B------:R-:W-:Y:S01]  /*88c0*/  IMAD.U32 R6, RZ, RZ, UR5 ;  /* 0x00000005ff067e24 */ /* 0x000fe2000f8e00ff */
[----:B------:R-:W-:Y:S01]  /*88d0*/  MOV R7, RZ ;  /* 0x000000ff00077202 */ /* 0x000fe20000000f00 */
[----:B-1----:R-:W-:-:S02]  /*88e0*/  FADD.FTZ R9, R3, R0 ;  /* 0x0000000003097221 */ /* 0x002fc40000010000 */
[----:B------:R-:W-:Y:S01]  /*88f0*/  FSETP.NE.FTZ.AND P2, PT, R10, RZ, PT ;  /* 0x000000ff0a00720b */ /* 0x000fe20003f55000 */
[----:B------:R-:W-:Y:S01]  /*8900*/  @!P1 VIADD R6, R6, 0x30860 ;  /* 0x0003086006069836 */ /* 0x000fe20000000000 */
[----:B------:R-:W-:Y:S01]  /*8910*/  MOV R0, 0xff800000 ;  /* 0xff80000000007802 */ /* 0x000fe20000000f00 */
[----:B------:R-:W-:Y:S01]  /*8920*/  IMAD.MOV.U32 R3, RZ, RZ, -0x800000 ;  /* 0xff800000ff037424 */ /* 0x000fe200078e00ff */
[----:B------:R-:W-:Y:S02]  /*8930*/  FSETP.NE.FTZ.AND P0, PT, R9, RZ, PT ;  /* 0x000000ff0900720b */ /* 0x000fe40003f15000 */
[----:B------:R-:W-:-:S07]  /*8940*/  @!P1 PRMT R6, RZ, 0x654, R6 ;  /* 0x00000654ff069816 */ /* 0x000fce0000000006 */
[----:B------:R-:W0:Y:S01]  /*8950*/  @P2 MUFU.LG2 R8, R10 ;  /* 0x0000000a00082308 */ /* 0x000e220000000c00 */
[----:B------:R-:W-:-:S03]  /*8960*/  @P2 FMUL.FTZ R12, R12, 0.69314718246459960938 ;  /* 0x3f3172180c0c2820 */ /* 0x000fc60000410000 */
[----:B------:R-:W-:-:S04]  /*8970*/  @P0 FMUL.FTZ R4, R4, 0.69314718246459960938 ;  /* 0x3f31721804040820 */ /* 0x000fc80000410000 */
[----:B------:R-:W1:Y:S08]  /*8980*/  @P0 MUFU.LG2 R5, R9 ;  /* 0x0000000900050308 */ /* 0x000e700000000c00 */
[----:B------:R0:W2:Y:S08]  /*8990*/  @P0 MUFU.RCP R21, R9 ;  /* 0x0000000900150308 */ /* 0x0000b00000001000 */
[----:B------:R-:W3:Y:S01]  /*89a0*/  @P2 MUFU.RCP R7, R10 ;  /* 0x0000000a00072308 */ /* 0x000ee20000001000 */
[----:B------:R-:W-:-:S02]  /*89b0*/  WARPGROUP.DEPBAR.LE gsb0, 0x0 ;  /* 0x00008000000079c5 */ /* 0x000fc40000010000 */
[----:B------:R-:W-:Y:S01]  /*89c0*/  WARPGROUP.ARRIVE ;  /* 0x00000000000079c5 */ /* 0x000fe20000000000 */
[----:B0-----:R-:W-:Y:S01]  /*89d0*/  @P2 FMUL.FTZ R9, R8, 0.69314718246459960938 ;  /* 0x3f31721808092820 */ /* 0x001fe20000410000 */
[----:B-1----:R-:W-:-:S03]  /*89e0*/  @P0 FMUL.FTZ R5, R5, 0.69314718246459960938 ;  /* 0x3f31721805050820 */ /* 0x002fc60000410000 */
[----:B------:R-:W-:Y:S01]  /*89f0*/  @P2 FFMA.FTZ R0, R12, R102, R9 ;  /* 0x000000660c002223 */ /* 0x000fe20000010009 */
[----:B------:R-:W-:Y:S01]  /*8a00*/  HGMMA.64x64x16.F32 R120, gdesc[UR8].tnspB, R120, gsb0 ;  /* 0x40e00000087879f0 */ /* 0x000fe20008000878 */
[----:B------:R-:W-:Y:S01]  /*8a10*/  UIADD3 UR10, UR6, 0x100, URZ ;  /* 0x00000100060a7890 */ /* 0x000fe2000fffe03f */
[----:B------:R-:W-:Y:S01]  /*8a20*/  @P0 FFMA.FTZ R3, R4, R93, R5 ;  /* 0x0000005d04030223 */ /* 0x000fe20000010005 */
[----:B------:R-:W-:Y:S01]  /*8a30*/  UIADD3 UR8, UR4, 0x4, URZ ;  /* 0x0000000404087890 */ /* 0x000fe2000fffe03f */
[----:B------:R-:W-:Y:S01]  /*8a40*/  PLOP3.LUT P0, PT, PT, PT, PT, 0x8, 0x0 ;  /* 0x000000000000781c */ /* 0x000fe20003f0e170 */
        /* <DEDUP_REMOVED lines=65> */
[----:B------:R-:W-:-:S04]  /*8e60*/  USEL UR4, URZ, 0x1, UP0 ;  /* 0x000000013f047887 */ /* 0x000fc80008000000 */
[----:B------:R-:W-:Y:S01]  /*8e70*/  ULOP3.LUT UR38, UR38, UR4, URZ, 0x3c, !UPT ;  /* 0x0000000426267292 */ /* 0x000fe2000f8e3c3f */
[----:B------:R-:W-:Y:S02]  /*8e80*/  WARPGROUP.DEPBAR.LE gsb0, 0x0 ;  /* 0x00008000000079c5 */ /* 0x000fe40000010000 */
[----:B------:R-:W-:-:S06]  /*8e90*/  WARPGROUP.ARRIVE ;  /* 0x00000000000079c5 */ /* 0x000fcc0000000000 */
[----:B------:R-:W-:Y:S03]  /*8ea0*/  HGMMA.64x64x16.F32 R120, gdesc[UR8].tnspB, R120, gsb0 ;  /* 0x40e00000087879f0 */ /* 0x000fe60008000878 */
[----:B------:R-:W-:Y:S02]  /*8eb0*/  WARPGROUP.DEPBAR.LE gsb0, 0x0 ;  /* 0x00008000000079c5 */ /* 0x000fe40000010000 */
[----:B------:R0:W-:Y:S01]  /*8ec0*/  @!P1 SYNCS.ARRIVE.TRANS64.RED.A1T0 RZ, [R6+URZ], RZ ;  /* 0x000000ff06ff99a7 */ /* 0x0001e2000810043f */
[-C--:B--2---:R-:W-:Y:S01]  /*8ed0*/  FMUL.FTZ R50, R120, R21.reuse ;  /* 0x0000001578327220 */ /* 0x084fe20000410000 */
        /* <DEDUP_REMOVED lines=15> */
[-C--:B---3--:R-:W-:Y:S01]  /*8fd0*/  FMUL.FTZ R48, R122, R7.reuse ;  /* 0x000000077a307220 */ /* 0x088fe20000410000 */
        /* <DEDUP_REMOVED lines=14> */
[----:B0-----:R-:W-:-:S07]  /*90c0*/  FMUL.FTZ R151, R151, R7 ;  /* 0x0000000797977220 */ /* 0x001fce0000410000 */
.L_x_124:
[----:B------:R-:W0:Y:S08]  /*90d0*/  S2UR UR4, SR_CgaCtaId ;  /* 0x00000000000479c3 */ /* 0x000e300000008800 */
[----:B------:R-:W-:Y:S06]  /*90e0*/  BAR.SYNC.DEFER_BLOCKING 0x5, 0x1a0 ;  /* 0x0146800000007b1d */ /* 0x000fec0000010000 */
[----:B------:R-:W-:Y:S01]  /*90f0*/  UMOV UR40, 0x400 ;  /* 0x0000040000287882 */ /* 0x000fe20000000000 */
[----:B------:R-:W-:Y:S01]  /*9100*/  BSSY B0, `(.L_x_145) ;  /* 0x0000194000007945 */ /* 0x000fe20003800000 */
[----:B0-----:R-:W-:-:S09]  /*9110*/  ULEA UR40, UR4, UR40, 0x18 ;  /* 0x0000002804287291 */ /* 0x001fd2000f8ec03f */
[----:B------:R-:W0:Y:S02]  /*9120*/  LDS.128 R24, [UR40+0x308d0] ;  /* 0x0308d028ff187984 */ /* 0x000e240008000c00 */
[----:B0-----:R-:W-:Y:S01]  /*9130*/  R2UR UR5, R26 ;  /* 0x000000001a0572ca */ /* 0x001fe200000e0000 */
[----:B------:R-:W-:Y:S06]  /*9140*/  BAR.ARV 0x4, 0x1a0 ;  /* 0x0106800000007b1d */ /* 0x000fec0000002000 */
[----:B------:R-:W-:Y:S08]  /*9150*/  @P0 BRA `(.L_x_146) ;  /* 0x0000000c00c80947 */ /* 0x000ff00003800000 */
[----:B------:R-:W2:Y:S01]  /*9160*/  LDL R4, [R1+0x1c] ;  /* 0x00001c0001047983 */ /* 0x000ea20000100800 */
[----:B------:R-:W0:Y:S01]  /*9170*/  S2UR UR4, SR_SWINHI ;  /* 0x00000000000479c3 */ /* 0x000e220000002f00 */
[----:B------:R-:W-:Y:S01]  /*9180*/  USHF.L.U32 UR8, UR41, 0x2, URZ ;  /* 0x0000000229087899 */ /* 0x000fe2000800063f */
[----:B------:R-:W-:Y:S01]  /*9190*/  F2FP.F16.F32.PACK_AB R12, R12, R33 ;  /* 0x000000210c0c723e */ /* 0x000fe200000000ff */
[----:B------:R-:W-:Y:S01]  /*91a0*/  USHF.L.U64.HI UR9, UR41, 0x2, UR42 ;  /* 0x0000000229097899 */ /* 0x000fe2000801022a */
[----:B------:R-:W-:Y:S02]  /*91b0*/  F2FP.F16.F32.PACK_AB R13, R13, R34 ;  /* 0x000000220d0d723e */ /* 0x000fe400000000ff */
[----:B------:R-:W-:Y:S02]  /*91c0*/  F2FP.F16.F32.PACK_AB R14, R14, R31 ;  /* 0x0000001f0e0e723e */ /* 0x000fe400000000ff */
[----:B------:R-:W-:Y:S02]  /*91d0*/  F2FP.F16.F32.PACK_AB R15, R15, R32 ;  /* 0x000000200f0f723e */ /* 0x000fe400000000ff */
[----:B------:R-:W-:-:S02]  /*91e0*/  F2FP.F16.F32.PACK_AB R148, R29, R30 ;  /* 0x0000001e1d94723e */ /* 0x000fc400000000ff */
[----:B------:R-:W-:Y:S02]  /*91f0*/  F2FP.F16.F32.PACK_AB R149, R23, R28 ;  /* 0x0000001c1795723e */ /* 0x000fe400000000ff */
[----:B------:R-:W-:Y:S02]  /*9200*/  F2FP.F16.F32.PACK_AB R150, R21, R22 ;  /* 0x000000161596723e */ /* 0x000fe400000000ff */
[----:B------:R-:W-:Y:S01]  /*9210*/  F2FP.F16.F32.PACK_AB R151, R151, R20 ;  /* 0x000000149797723e */ /* 0x000fe200000000ff */
[----:B------:R-:W-:Y:S01]  /*9220*/  UMOV UR6, UR40 ;  /* 0x0000002800067c82 */ /* 0x000fe20008000000 */
[----:B0-----:R-:W-:Y:S01]  /*9230*/  UMOV UR7, UR4 ;  /* 0x0000000400077c82 */ /* 0x001fe20008000000 */
[----:B------:R-:W-:Y:S02]  /*9240*/  IMAD.U32 R18, RZ, RZ, UR6 ;  /* 0x00000006ff127e24 */ /* 0x000fe4000f8e00ff */
[----:B------:R-:W-:Y:S01]  /*9250*/  IMAD.U32 R19, RZ, RZ, UR7 ;  /* 0x00000007ff137e24 */ /* 0x000fe2000f8e00ff */
[----:B------:R-:W-:-:S02]  /*9260*/  ULDC.64 UR6, c[0x0][0xbd8] ;  /* 0x0002f60000067ab9 */ /* 0x000fc40000000a00 */
[----:B------:R-:W-:Y:S02]  /*9270*/  UIADD3 UR4, UP1, UR8, UR6, URZ ;  /* 0x0000000608047290 */ /* 0x000fe4000ff3e03f */
[----:B------:R-:W-:Y:S02]  /*9280*/  UISETP.NE.U32.AND UP0, UPT, UR6, URZ, UPT ;  /* 0x0000003f0600728c */ /* 0x000fe4000bf05070 */
[----:B------:R-:W-:Y:S02]  /*9290*/  UIADD3.X UR6, UR9, UR7, URZ, UP1, !UPT ;  /* 0x0000000709067290 */ /* 0x000fe40008ffe43f */
[----:B------:R-:W-:Y:S01]  /*92a0*/  UISETP.NE.AND.EX UP0, UPT, UR7, URZ, UPT, UP0 ;  /* 0x0000003f0700728c */ /* 0x000fe2000bf05300 */
[----:B------:R-:W0:Y:S01]  /*92b0*/  LDC R24, c[0x0][0xa88] ;  /* 0x0002a200ff187b82 */ /* 0x000e220000000800 */
[----:B------:R-:W-:Y:S02]  /*92c0*/  IMAD.U32 R20, RZ, RZ, UR4 ;  /* 0x00000004ff147e24 */ /* 0x000fe4000f8e00ff */
[----:B------:R-:W-:Y:S01]  /*92d0*/  IMAD.U32 R21, RZ, RZ, UR6 ;  /* 0x00000006ff157e24 */ /* 0x000fe2000f8e00ff */
[----:B------:R-:W-:-:S02]  /*92e0*/  ULDC.64 UR6, c[0x0][0xbe0] ;  /* 0x0002f80000067ab9 */ /* 0x000fc40000000a00 */
[----:B------:R-:W-:-:S04]  /*92f0*/  UISETP.NE.U32.AND UP1, UPT, UR6, URZ, UPT ;  /* 0x0000003f0600728c */ /* 0x000fc8000bf25070 */
[----:B------:R-:W-:-:S11]  /*9300*/  UISETP.NE.AND.EX UP1, UPT, UR7, URZ, UPT, UP1 ;  /* 0x0000003f0700728c */ /* 0x000fd6000bf25310 */
[----:B------:R-:W-:-:S04]  /*9310*/  @UP1 UIADD3 UR6, UP2, UR8, UR6, URZ ;  /* 0x0000000608061290 */ /* 0x000fc8000ff5e03f */
[----:B------:R-:W-:Y:S01]  /*9320*/  @UP1 UIADD3.X UR7, UR9, UR7, URZ, UP2, !UPT ;  /* 0x0000000709071290 */ /* 0x000fe200097fe43f */
[----:B------:R-:W-:Y:S01]  /*9330*/  BAR.SYNC.DEFER_BLOCKING 0x1, 0x180 ;  /* 0x0046000000007b1d */ /* 0x000fe20000010000 */
[----:B--2---:R-:W-:-:S03]  /*9340*/  IMAD.WIDE R4, R4, 0x2, R18 ;  /* 0x0000000204047825 */ /* 0x004fc600078e0212 */
[C---:B------:R-:W-:Y:S02]  /*9350*/  IADD3 R11, P2, R4.reuse, 0x20, RZ ;  /* 0x00000020040b7810 */ /* 0x040fe40007f5e0ff */
[C---:B------:R-:W-:Y:S02]  /*9360*/  IADD3 R51, P0, R4.reuse, 0x60, RZ ;  /* 0x0000006004337810 */ /* 0x040fe40007f1e0ff */
[C---:B------:R-:W-:Y:S02]  /*9370*/  IADD3 R9, P1, R4.reuse, 0x40, RZ ;  /* 0x0000004004097810 */ /* 0x040fe40007f3e0ff */
[----:B------:R-:W-:Y:S02]  /*9380*/  LOP3.LUT R7, R4, 0x380, RZ, 0xc0, !PT ;  /* 0x0000038004077812 */ /* 0x000fe400078ec0ff */
[----:B------:R-:W-:Y:S02]  /*9390*/  LOP3.LUT R10, R11, 0x380, RZ, 0xc0, !PT ;  /* 0x000003800b0a7812 */ /* 0x000fe400078ec0ff */
[----:B------:R-:W-:-:S02]  /*93a0*/  LOP3.LUT R6, R51, 0x380, RZ, 0xc0, !PT ;  /* 0x0000038033067812 */ /* 0x000fc400078ec0ff */
[----:B------:R-:W-:Y:S02]  /*93b0*/  LOP3.LUT R8, R9, 0x380, RZ, 0xc0, !PT ;  /* 0x0000038009087812 */ /* 0x000fe400078ec0ff */
[----:B------:R-:W-:Y:S02]  /*93c0*/  SHF.R.U64 R7, R7, 0x3, RZ ;  /* 0x0000000307077819 */ /* 0x000fe400000012ff */
[----:B------:R-:W-:Y:S02]  /*93d0*/  SHF.R.U64 R10, R10, 0x3, RZ ;  /* 0x000000030a0a7819 */ /* 0x000fe400000012ff */
[----:B------:R-:W-:Y:S02]  /*93e0*/  SHF.R.U64 R6, R6, 0x3, RZ ;  /* 0x0000000306067819 */ /* 0x000fe400000012ff */
[----:B------:R-:W-:Y:S02]  /*93f0*/  SHF.R.U64 R8, R8, 0x3, RZ ;  /* 0x0000000308087819 */ /* 0x000fe400000012ff */
[----:B------:R-:W-:Y:S01]  /*9400*/  LOP3.LUT R4, R7, R4, RZ, 0x3c, !PT ;  /* 0x0000000407047212 */ /* 0x000fe200078e3cff */
[--C-:B------:R-:W-:Y:S01]  /*9410*/  IMAD.X R7, RZ, RZ, R5.reuse, P0 ;  /* 0x000000ffff077224 */ /* 0x100fe200000e0605 */
[----:B------:R-:W-:Y:S01]  /*9420*/  LOP3.LUT R10, R10, R11, RZ, 0x3c, !PT ;  /* 0x0000000b0a0a7212 */ /* 0x000fe200078e3cff */
[----:B------:R-:W-:Y:S01]  /*9430*/  IMAD.X R11, RZ, RZ, R5, P2 ;  /* 0x000000ffff0b7224 */ /* 0x000fe200010e0605 */
[----:B------:R-:W-:-:S02]  /*9440*/  LOP3.LUT R6, R6, R51, RZ, 0x3c, !PT ;  /* 0x0000003306067212 */ /* 0x000fc400078e3cff */
[----:B------:R-:W-:Y:S02]  /*9450*/  LOP3.LUT R8, R8, R9, RZ, 0x3c, !PT ;  /* 0x0000000908087212 */ /* 0x000fe400078e3cff */
[-C--:B------:R-:W-:Y:S02]  /*9460*/  IADD3.X R9, RZ, R5.reuse, RZ, P1, !PT ;  /* 0x00000005ff097210 */ /* 0x080fe40000ffe4ff */
[----:B------:R-:W-:Y:S02]  /*9470*/  MOV R53, R4 ;  /* 0x0000000400357202 */ /* 0x000fe40000000f00 */
[----:B------:R-:W-:Y:S02]  /*9480*/  MOV R26, R6 ;  /* 0x00000006001a7202 */ /* 0x000fe40000000f00 */
[----:B------:R-:W-:Y:S02]  /*9490*/  MOV R51, R8 ;  /* 0x0000000800337202 */ /* 0x000fe40000000f00 */
[----:B------:R-:W-:-:S02]  /*94a0*/  MOV R52, R10 ;  /* 0x0000000a00347202 */ /* 0x000fc40000000f00 */
[----:B------:R-:W-:Y:S02]  /*94b0*/  F2FP.F16.F32.PACK_AB R4, R49, R50 ;  /* 0x000000323104723e */ /* 0x000fe400000000ff */
[----:B------:R-:W-:Y:S02]  /*94c0*/  F2FP.F16.F32.PACK_AB R5, R47, R48 ;  /* 0x000000302f05723e */ /* 0x000fe400000000ff */
[----:B------:R-:W-:Y:S02]  /*94d0*/  F2FP.F16.F32.PACK_AB R6, R45, R46 ;  /* 0x0000002e2d06723e */ /* 0x000fe400000000ff */
[----:B------:R-:W-:Y:S02]  /*94e0*/  F2FP.F16.F32.PACK_AB R7, R43, R44 ;  /* 0x0000002c2b07723e */ /* 0x000fe400000000ff */
[----:B------:R-:W-:Y:S02]  /*94f0*/  F2FP.F16.F32.PACK_AB R8, R41, R42 ;  /* 0x0000002a2908723e */ /* 0x000fe400000000ff */
[----:B------:R-:W-:Y:S01]  /*9500*/  F2FP.F16.F32.PACK_AB R9, R39, R40 ;  /* 0x000000282709723e */ /* 0x000fe200000000ff */
[----:B------:R1:W-:Y:S01]  /*9510*/  STSM.16.M88.4 [R53], R4 ;  /* 0x0000000435007844 */ /* 0x0003e20000000200 */
[----:B------:R-:W-:-:S02]  /*9520*/  F2FP.F16.F32.PACK_AB R10, R37, R38 ;  /* 0x00000026250a723e */ /* 0x000fc400000000ff */
[----:B------:R-:W-:Y:S02]  /*9530*/  F2FP.F16.F32.PACK_AB R11, R35, R36 ;  /* 0x00000024230b723e */ /* 0x000fe400000000ff */
[----:B------:R-:W-:-:S03]  /*9540*/  PLOP3.LUT P0, PT, PT, PT, UP0, 0x80, 0x0 ;  /* 0x000000000000781c */ /* 0x000fc60003f0f008 */
[----:B------:R2:W-:Y:S04]  /*9550*/  STSM.16.M88.4 [R52], R8 ;  /* 0x0000000834007844 */ /* 0x0005e80000000200 */
[----:B------:R2:W-:Y:S04]  /*9560*/  STSM.16.M88.4 [R51], R12 ;  /* 0x0000000c33007844 */ /* 0x0005e80000000200 */
[----:B------:R2:W-:Y:S01]  /*9570*/  STSM.16.M88.4 [R26], R148 ;  /* 0x000000941a007844 */ /* 0x0005e20000000200 */
[----:B------:R-:W-:Y:S01]  /*9580*/  BAR.SYNC.DEFER_BLOCKING 0x1, 0x180 ;  /* 0x0046000000007b1d */ /* 0x000fe20000010000 */
[----:B------:R-:W-:Y:S01]  /*9590*/  PLOP3.LUT P1, PT, PT, PT, UP1, 0x80, 0x0 ;  /* 0x000000000000781c */ /* 0x000fe20003f2f018 */
[----:B-1----:R-:W-:Y:S01]  /*95a0*/  IMAD.U32 R4, RZ, RZ, UR6 ;  /* 0x00000006ff047e24 */ /* 0x002fe2000f8e00ff */
[----:B------:R-:W-:-:S03]  /*95b0*/  MOV R5, UR7 ;  /* 0x0000000700057c02 */ /* 0x000fc60008000f00 */
[----:B------:R-:W3:Y:S01]  /*95c0*/  @P0 LDG.E R22, desc[UR46][R20.64] ;  /* 0x0000002e14160981 */ /* 0x000ee2000c1e1900 */
[----:B------:R-:W-:-:S07]  /*95d0*/  UMOV UR4, URZ ;  /* 0x0000003f00047c82 */ /* 0x000fce0008000000 */
[----:B0-----:R2:W5:Y:S01]  /*95e0*/  @P1 LDG.E R24, desc[UR46][R4.64] ;  /* 0x0000002e04181981 */ /* 0x001562000c1e1900 */
[----:B---3--:R-:W-:Y:S01]  /*95f0*/  @P0 R2UR UR4, R22 ;  /* 0x00000000160402ca */ /* 0x008fe200000e0000 */
[----:B--2---:R-:W-:-:S14]  /*9600*/  @P1 BRA `(.L_x_147) ;  /* 0x0000000000101947 */ /* 0x004fdc0003800000 */
[----:B------:R-:W-:Y:S05]  /*9610*/  @!P0 BRA `(.L_x_147) ;  /* 0x00000000000c8947 */ /* 0x000fea0003800000 */
[----:B------:R-:W2:Y:S04]  /*9620*/  LDG.E R5, desc[UR46][R20.64] ;  /* 0x0000002e14057981 */ /* 0x000ea8000c1e1900 */
[----:B-----5:R-:W2:Y:S02]  /*9630*/  LDG.E R24, desc[UR46][R20.64+0x4] ;  /* 0x0000042e14187981 */ /* 0x020ea4000c1e1900 */
[----:B--2---:R-:W-:-:S07]  /*9640*/  IMAD.IADD R24, R24, 0x1, -R5 ;  /* 0x0000000118187824 */ /* 0x004fce00078e0a05 */
.L_x_147:
[----:B------:R-:W2:Y:S04]  /*9650*/  LDL R5, [R1+0x18] ;  /* 0x0000180001057983 */ /* 0x000ea80000100800 */
[----:B------:R-:W3:Y:S01]  /*9660*/  LDL R32, [R1+0x8] ;  /* 0x0000080001207983 */ /* 0x000ee20000100800 */
[----:B------:R-:W-:Y:S01]  /*9670*/  USHF.R.S32.HI UR11, URZ, 0x1f, UR43 ;  /* 0x0000001f3f0b7899 */ /* 0x000fe2000801142b */
[----:B------:R-:W-:Y:S02]  /*9680*/  ULDC.64 UR12, c[0x0][0xb70] ;  /* 0x0002dc00000c7ab9 */ /* 0x000fe40000000a00 */
[----:B------:R-:W2:Y:S01]  /*9690*/  LDL.LU R26, [R1+0xc] ;  /* 0x00000c00011a7983 */ /* 0x000ea20000300800 */
[----:B------:R-:W-:Y:S02]  /*96a0*/  USHF.R.S32.HI UR9, URZ, 0x1f, UR4 ;  /* 0x0000001f3f097899 */ /* 0x000fe40008011404 */
[----:B------:R-:W-:Y:S01]  /*96b0*/  UIMAD UR10, UR11, UR12, URZ ;  /* 0x0000000c0b0a72a4 */ /* 0x000fe2000f8e023f */
[----:B------:R-:W0:Y:S01]  /*96c0*/  S2R R4, SR_TID.X ;  /* 0x0000000000047919 */ /* 0x000e220000002100 */
[----:B------:R-:W-:Y:S01]  /*96d0*/  UMOV UR8, UR4 ;  /* 0x0000000400087c82 */ /* 0x000fe20008000000 */
[----:B------:R-:W-:-:S02]  /*96e0*/  USEL UR42, UR42, URZ, !UP0 ;  /* 0x0000003f2a2a7287 */ /* 0x000fc4000c000000 */
[----:B------:R-:W-:Y:S02]  /*96f0*/  UIMAD.WIDE.U32 UR6, UR43, UR12, UR8 ;  /* 0x0000000c2b0672a5 */ /* 0x000fe4000f8e0008 */
[----:B------:R-:W-:Y:S02]  /*9700*/  UIMAD UR10, UR43, UR13, UR10 ;  /* 0x0000000d2b0a72a4 */ /* 0x000fe4000f8e020a */
[----:B------:R-:W-:Y:S01]  /*9710*/  USEL UR41, UR41, URZ, !UP0 ;  /* 0x0000003f29297287 */ /* 0x000fe2000c000000 */
[----:B------:R-:W-:Y:S01]  /*9720*/  ULDC.64 UR12, c[0x0][0xb78] ;  /* 0x0002de00000c7ab9 */ /* 0x000fe20000000a00 */
[----:B------:R-:W-:Y:S02]  /*9730*/  UIADD3 UR7, UR7, UR10, URZ ;  /* 0x0000000a07077290 */ /* 0x000fe4000fffe03f */
[----:B------:R-:W-:Y:S02]  /*9740*/  UIMAD UR8, UR42, UR12, URZ ;  /* 0x0000000c2a0872a4 */ /* 0x000fe4000f8e023f */
[----:B------:R-:W-:-:S02]  /*9750*/  UIMAD.WIDE.U32 UR6, UR41, UR12, UR6 ;  /* 0x0000000c290672a5 */ /* 0x000fc4000f8e0006 */
[----:B------:R-:W-:-:S03]  /*9760*/  UIMAD UR8, UR41, UR13, UR8 ;  /* 0x0000000d290872a4 */ /* 0x000fc6000f8e0208 */
[----:B------:R-:W-:-:S03]  /*9770*/  ULDC.64 UR12, c[0x0][0xaa0] ;  /* 0x0002a800000c7ab9 */ /* 0x000fc60000000a00 */
[----:B------:R-:W-:Y:S01]  /*9780*/  MOV R7, UR8 ;  /* 0x0000000800077c02 */ /* 0x000fe20008000f00 */
[----:B0-----:R-:W-:-:S05]  /*9790*/  VIADD R6, R4, 0xffffff80 ;  /* 0xffffff8004067836 */ /* 0x001fca0000000000 */
[----:B------:R-:W-:-:S04]  /*97a0*/  SHF.R.S32.HI R8, RZ, 0x1f, R6 ;  /* 0x0000001fff087819 */ /* 0x000fc80000011406 */
[----:B------:R-:W-:-:S04]  /*97b0*/  LEA.HI R8, R8, R6, RZ, 0x7 ;  /* 0x0000000608087211 */ /* 0x000fc800078f38ff */
[----:B------:R-:W-:-:S05]  /*97c0*/  LOP3.LUT R8, R8, 0xffffff80, RZ, 0xc0, !PT ;  /* 0xffffff8008087812 */ /* 0x000fca00078ec0ff */
[----:B------:R-:W-:-:S05]  /*97d0*/  IMAD.IADD R8, R6, 0x1, -R8 ;  /* 0x0000000106087824 */ /* 0x000fca00078e0a08 */
[----:B------:R-:W-:Y:S02]  /*97e0*/  LOP3.LUT P0, RZ, R8, 0x3, RZ, 0xc0, !PT ;  /* 0x0000000308ff7812 */ /* 0x000fe4000780c0ff */
[----:B------:R-:W-:Y:S02]  /*97f0*/  MOV R33, UR12 ;  /* 0x0000000c00217c02 */ /* 0x000fe40008000f00 */
[----:B------:R-:W-:Y:S01]  /*9800*/  SHF.R.S32.HI R157, RZ, 0x1f, R156 ;  /* 0x0000001fff9d7819 */ /* 0x000fe2000001149c */
[----:B------:R-:W-:Y:S01]  /*9810*/  BSSY B1, `(.L_x_148) ;  /* 0x0000057000017945 */ /* 0x000fe20003800000 */
[----:B--2---:R-:W-:Y:S02]  /*9820*/  IMAD R9, R26, 0xc0, R5 ;  /* 0x000000c01a097824 */ /* 0x004fe400078e0205 */
[----:B---3--:R-:W-:-:S03]  /*9830*/  IMAD R5, R156, 0x40, R32 ;  /* 0x000000409c057824 */ /* 0x008fc600078e0220 */
[----:B------:R-:W-:Y:S01]  /*9840*/  SHF.R.S32.HI R4, RZ, 0x1f, R9 ;  /* 0x0000001fff047819 */ /* 0x000fe20000011409 */
[----:B------:R-:W-:Y:S01]  /*9850*/  IMAD.WIDE R18, R5, 0x2, R18 ;  /* 0x0000000205127825 */ /* 0x000fe200078e0212 */
[----:B------:R-:W-:-:S03]  /*9860*/  IADD3 R6, P1, R9, UR6, RZ ;  /* 0x0000000609067c10 */ /* 0x000fc6000ff3e0ff */
[C---:B------:R-:W-:Y:S01]  /*9870*/  VIADD R5, R9.reuse, 0x8 ;  /* 0x0000000809057836 */ /* 0x040fe20000000000 */
[----:B------:R-:W-:Y:S01]  /*9880*/  IADD3.X R7, R4, UR7, R7, P1, !PT ;  /* 0x0000000704077c10 */ /* 0x000fe20008ffe407 */
[----:B------:R-:W-:Y:S01]  /*9890*/  ULDC.64 UR6, c[0x0][0xb40] ;  /* 0x0002d00000067ab9 */ /* 0x000fe20000000a00 */
[----:B------:R-:W-:Y:S02]  /*98a0*/  IADD3 R11, P3, R18, 0x3000, RZ ;  /* 0x00003000120b7810 */ /* 0x000fe40007f7e0ff */
[C---:B------:R-:W-:Y:S02]  /*98b0*/  LEA R30, P2, R6.reuse, UR6, 0x2 ;  /* 0x00000006061e7c11 */ /* 0x040fe4000f8410ff */
[-C--:B-----5:R-:W-:Y:S01]  /*98c0*/  ISETP.GE.OR P1, PT, R9, R24.reuse, P0 ;  /* 0x000000180900720c */ /* 0x0a0fe20000726670 */
[----:B------:R-:W-:Y:S01]  /*98d0*/  UIMAD UR6, UR9, UR12, URZ ;  /* 0x0000000c090672a4 */ /* 0x000fe2000f8e023f */
[----:B------:R-:W-:Y:S01]  /*98e0*/  LEA.HI.X R31, R6, UR7, R7, 0x2, P2 ;  /* 0x00000007061f7c11 */ /* 0x000fe200090f1407 */
[----:B------:R-:W-:Y:S01]  /*98f0*/  IMAD.MOV.U32 R28, RZ, RZ, R32 ;  /* 0x000000ffff1c7224 */ /* 0x000fe200078e0020 */
[C---:B------:R-:W-:Y:S01]  /*9900*/  IADD3 R15, P2, R18.reuse, 0x1800, RZ ;  /* 0x00001800120f7810 */ /* 0x040fe20007f5e0ff */
[----:B------:R-:W-:Y:S01]  /*9910*/  IMAD.X R9, RZ, RZ, R19, P3 ;  /* 0x000000ffff097224 */ /* 0x000fe200018e0613 */
[----:B------:R-:W-:Y:S01]  /*9920*/  IADD3 R7, P4, R18, 0x4800, RZ ;  /* 0x0000480012077810 */ /* 0x000fe20007f9e0ff */
[----:B------:R-:W-:Y:S01]  /*9930*/  ULDC.64 UR8, c[0x0][0xae8] ;  /* 0x0002ba0000087ab9 */ /* 0x000fe20000000a00 */
[----:B------:R-:W-:-:S02]  /*9940*/  ISETP.GE.OR P0, PT, R5, R24, P0 ;  /* 0x000000180500720c */ /* 0x000fc40000706670 */
[----:B------:R-:W-:Y:S01]  /*9950*/  SHF.R.S32.HI R29, RZ, 0x1f, R32 ;  /* 0x0000001fff1d7819 */ /* 0x000fe20000011420 */
[----:B------:R-:W-:Y:S01]  /*9960*/  UIMAD UR6, UR4, UR13, UR6 ;  /* 0x0000000d040672a4 */ /* 0x000fe2000f8e0206 */
[----:B------:R-:W-:Y:S01]  /*9970*/  LOP3.LUT R5, R18, 0x380, RZ, 0xc0, !PT ;  /* 0x0000038012057812 */ /* 0x000fe200078ec0ff */
[----:B------:R-:W-:Y:S01]  /*9980*/  IMAD.X R13, RZ, RZ, R19, P2 ;  /* 0x000000ffff0d7224 */ /* 0x000fe200010e0613 */
[----:B------:R-:W-:Y:S01]  /*9990*/  LOP3.LUT R8, R15, 0x380, RZ, 0xc0, !PT ;  /* 0x000003800f087812 */ /* 0x000fe200078ec0ff */
[----:B------:R-:W-:Y:S01]  /*99a0*/  @!P1 STG.E desc[UR46][R30.64], R3 ;  /* 0x000000031e009986 */ /* 0x000fe2000c10192e */
[----:B------:R-:W-:Y:S02]  /*99b0*/  LOP3.LUT R6, R11, 0x380, RZ, 0xc0, !PT ;  /* 0x000003800b067812 */ /* 0x000fe400078ec0ff */
[----:B------:R-:W-:Y:S02]  /*99c0*/  LOP3.LUT R4, R7, 0x380, RZ, 0xc0, !PT ;  /* 0x0000038007047812 */ /* 0x000fe400078ec0ff */
[----:B------:R-:W-:Y:S01]  /*99d0*/  SHF.R.U64 R5, R5, 0x3, RZ ;  /* 0x0000000305057819 */ /* 0x000fe200000012ff */
[----:B------:R0:W-:Y:S01]  /*99e0*/  @!P0 STG.E desc[UR46][R30.64+0x20], R0 ;  /* 0x000020001e008986 */ /* 0x0001e2000c10192e */
[----:B------:R-:W-:-:S02]  /*99f0*/  SHF.R.U64 R8, R8, 0x3, RZ ;  /* 0x0000000308087819 */ /* 0x000fc400000012ff */
[----:B------:R-:W-:Y:S02]  /*9a00*/  SHF.R.U64 R6, R6, 0x3, RZ ;  /* 0x0000000306067819 */ /* 0x000fe400000012ff */
[----:B------:R-:W-:Y:S01]  /*9a10*/  SHF.R.U64 R4, R4, 0x3, RZ ;  /* 0x0000000304047819 */ /* 0x000fe200000012ff */
[----:B------:R-:W-:Y:S01]  /*9a20*/  IMAD.WIDE.U32 R28, R33, UR4, R28 ;  /* 0x00000004211c7c25 */ /* 0x000fe2000f8e001c */
[----:B------:R-:W-:Y:S02]  /*9a30*/  LOP3.LUT R18, R5, R18, RZ, 0x3c, !PT ;  /* 0x0000001205127212 */ /* 0x000fe400078e3cff */
[----:B------:R-:W-:Y:S01]  /*9a40*/  LOP3.LUT R12, R8, R15, RZ, 0x3c, !PT ;  /* 0x0000000f080c7212 */ /* 0x000fe200078e3cff */
[----:B------:R-:W-:Y:S01]  /*9a50*/  IMAD.X R5, RZ, RZ, R19, P4 ;  /* 0x000000ffff057224 */ /* 0x000fe200020e0613 */
[----:B------:R-:W-:Y:S02]  /*9a60*/  LOP3.LUT R8, R6, R11, RZ, 0x3c, !PT ;  /* 0x0000000b06087212 */ /* 0x000fe400078e3cff */
[----:B------:R-:W-:Y:S01]  /*9a70*/  LOP3.LUT R4, R4, R7, RZ, 0x3c, !PT ;  /* 0x0000000704047212 */ /* 0x000fe200078e3cff */
[----:B------:R-:W-:Y:S01]  /*9a80*/  VIADD R29, R29, UR6 ;  /* 0x000000061d1d7c36 */ /* 0x000fe20008000000 */
[----:B------:R-:W-:Y:S01]  /*9a90*/  ULDC.64 UR6, c[0x0][0xae0] ;  /* 0x0002b80000067ab9 */ /* 0x000fe20000000a00 */
[----:B------:R1:W5:Y:S01]  /*9aa0*/  LD.E.128 R20, desc[UR46][R18.64] ;  /* 0x0000002e12147980 */ /* 0x000362000c101d00 */
[----:B------:R-:W-:-:S03]  /*9ab0*/  UIMAD UR4, UR11, UR6, URZ ;  /* 0x000000060b0472a4 */ /* 0x000fc6000f8e023f */
[----:B------:R-:W5:Y:S04]  /*9ac0*/  LD.E.128 R12, desc[UR46][R12.64] ;  /* 0x0000002e0c0c7980 */ /* 0x000f68000c101d00 */
[----:B------:R-:W5:Y:S04]  /*9ad0*/  LD.E.128 R8, desc[UR46][R8.64] ;  /* 0x0000002e08087980 */ /* 0x000f68000c101d00 */
[----:B------:R-:W5:Y:S01]  /*9ae0*/  LD.E.128 R4, desc[UR46][R4.64] ;  /* 0x0000002e04047980 */ /* 0x000f62000c101d00 */
[----:B-1----:R-:W-:Y:S01]  /*9af0*/  IMAD.U32 R19, RZ, RZ, UR6 ;  /* 0x00000006ff137e24 */ /* 0x002fe2000f8e00ff */
[----:B------:R-:W-:Y:S01]  /*9b00*/  UIMAD UR6, UR43, UR7, UR4 ;  /* 0x000000072b0672a4 */ /* 0x000fe2000f8e0204 */
[----:B0-----:R-:W-:Y:S01]  /*9b10*/  IMAD R31, R26, -0xc0, R24 ;  /* 0xffffff401a1f7824 */ /* 0x001fe200078e0218 */
[----:B------:R-:W-:Y:S01]  /*9b20*/  @!PT LDS RZ, [RZ] ;  /* 0x00000000fffff984 */ /* 0x000fe20000000800 */
[----:B------:R-:W-:Y:S01]  /*9b30*/  @!PT LDS RZ, [RZ] ;  /* 0x00000000fffff984 */ /* 0x000fe20000000800 */
[----:B------:R-:W-:Y:S01]  /*9b40*/  @!PT LDS RZ, [RZ] ;  /* 0x00000000fffff984 */ /* 0x000fe20000000800 */
[----:B------:R-:W-:Y:S01]  /*9b50*/  @!PT LDS RZ, [RZ] ;  /* 0x00000000fffff984 */ /* 0x000fe20000000800 */
[----:B------:R0:W-:Y:S06]  /*9b60*/  MEMBAR.ALL.CTA ;  /* 0x0000000000007992 */ /* 0x0001ec0000008000 */
[----:B0-----:R-:W0:Y:S01]  /*9b70*/  FENCE.VIEW.ASYNC.S ;  /* 0x00000000000073c6 */ /* 0x001e220000000000 */
[----:B------:R-:W-:Y:S01]  /*9b80*/  ULDC UR4, c[0x0][0xa8c] ;  /* 0x0002a30000047ab9 */ /* 0x000fe20000000800 */
[----:B------:R-:W-:Y:S01]  /*9b90*/  VIADD R0, R156, 0x30 ;  /* 0x000000309c007836 */ /* 0x000fe20000000000 */
[----:B------:R-:W-:Y:S01]  /*9ba0*/  ISETP.GE.AND P0, PT, R32, UR4, PT ;  /* 0x0000000420007c0c */ /* 0x000fe2000bf06270 */
[C---:B------:R-:W-:Y:S01]  /*9bb0*/  VIADD R24, R156.reuse, 0x90 ;  /* 0x000000909c187836 */ /* 0x040fe20000000000 */
[----:B------:R-:W-:Y:S01]  /*9bc0*/  IADD3 R3, R156, 0x60, RZ ;  /* 0x000000609c037810 */ /* 0x000fe20007ffe0ff */
[----:B------:R-:W-:Y:S01]  /*9bd0*/  IMAD.WIDE.U32 R18, R19, UR43, R28 ;  /* 0x0000002b13127c25 */ /* 0x000fe2000f8e001c */
[-C--:B------:R-:W-:Y:S01]  /*9be0*/  ISETP.GE.OR P3, PT, R0, R31.reuse, P0 ;  /* 0x0000001f0000720c */ /* 0x080fe20000766670 */
[----:B------:R-:W-:Y:S01]  /*9bf0*/  UIADD3 UR4, UR40, 0x30820, URZ ;  /* 0x0003082028047890 */ /* 0x000fe2000fffe03f */
[-C--:B------:R-:W-:Y:S01]  /*9c00*/  ISETP.GE.OR P1, PT, R3, R31.reuse, P0 ;  /* 0x0000001f0300720c */ /* 0x080fe20000726670 */
[----:B------:R-:W-:Y:S01]  /*9c10*/  VIADD R19, R19, UR6 ;  /* 0x0000000613137c36 */ /* 0x000fe20008000000 */
[-C--:B------:R-:W-:Y:S01]  /*9c20*/  ISETP.GE.OR P2, PT, R24, R31.reuse, P0 ;  /* 0x0000001f1800720c */ /* 0x080fe20000746670 */
[----:B------:R-:W-:Y:S01]  /*9c30*/  UIMAD UR6, UR42, UR8, URZ ;  /* 0x000000082a0672a4 */ /* 0x000fe2000f8e023f */
[----:B------:R-:W-:Y:S01]  /*9c40*/  ISETP.GE.OR P0, PT, R156, R31, P0 ;  /* 0x0000001f9c00720c */ /* 0x000fe20000706670 */
[----:B------:R-:W-:Y:S01]  /*9c50*/  UPRMT UR4, URZ, 0x654, UR4 ;  /* 0x000006543f047896 */ /* 0x000fe20008000004 */
[----:B------:R-:W-:Y:S01]  /*9c60*/  IMAD.U32 R33, RZ, RZ, UR8 ;  /* 0x00000008ff217e24 */ /* 0x000fe2000f8e00ff */
[----:B------:R-:W-:Y:S01]  /*9c70*/  UIMAD UR6, UR41, UR9, UR6 ;  /* 0x00000009290672a4 */ /* 0x000fe2000f8e0206 */
[----:B------:R-:W-:-:S04]  /*9c80*/  IMAD.WIDE R30, R26, 0xc0, R156 ;  /* 0x000000c01a1e7825 */ /* 0x000fc800078e029c */
[----:B------:R-:W-:Y:S02]  /*9c90*/  IMAD.WIDE.U32 R32, R33, UR41, R18 ;  /* 0x0000002921207c25 */ /* 0x000fe4000f8e0012 */
[----:B0-----:R-:W-:Y:S02]  /*9ca0*/  SYNCS.ARRIVE.TRANS64.RED.A1T0 RZ, [UR4], RZ ;  /* 0x000000ffffff79a7 */ /* 0x001fe40008100404 */
[----:B------:R-:W-:Y:S01]  /*9cb0*/  VIADD R35, R33, UR6 ;  /* 0x0000000621237c36 */ /* 0x000fe20008000000 */
[----:B------:R-:W-:Y:S06]  /*9cc0*/  @P0 BRA `(.L_x_149) ;  /* 0x00000000002c0947 */ /* 0x000fec0003800000 */
[----:B------:R-:W-:Y:S01]  /*9cd0*/  ULDC.64 UR6, c[0x0][0xad8] ;  /* 0x0002b60000067ab9 */ /* 0x000fe20000000a00 */
[----:B------:R-:W-:Y:S01]  /*9ce0*/  MOV R18, R32 ;  /* 0x0000002000127202 */ /* 0x000fe20000000f00 */
[----:B------:R-:W-:Y:S02]  /*9cf0*/  IMAD R3, R31, UR6, RZ ;  /* 0x000000061f037c24 */ /* 0x000fe4000f8e02ff */
[----:B------:R-:W-:Y:S02]  /*9d00*/  IMAD.MOV.U32 R19, RZ, RZ, R35 ;  /* 0x000000ffff137224 */ /* 0x000fe400078e0023 */
[C---:B------:R-:W-:Y:S02]  /*9d10*/  IMAD R3, R30.reuse, UR7, R3 ;  /* 0x000000071e037c24 */ /* 0x040fe4000f8e0203 */
[----:B------:R-:W-:Y:S01]  /*9d20*/  IMAD.WIDE.U32 R18, R30, UR6, R18 ;  /* 0x000000061e127c25 */ /* 0x000fe2000f8e0012 */
[----:B------:R-:W-:-:S03]  /*9d30*/  ULDC.64 UR6, c[0x0][0xa80] ;  /* 0x0002a00000067ab9 */ /* 0x000fc60000000a00 */
[----:B------:R-:W-:Y:S01]  /*9d40*/  IMAD.IADD R3, R19, 0x1, R3 ;  /* 0x0000000113037824 */ /* 0x000fe200078e0203 */
[----:B------:R-:W-:-:S04]  /*9d50*/  LEA R28, P0, R18, UR6, 0x1 ;  /* 0x00000006121c7c11 */ /* 0x000fc8000f8008ff */
[----:B------:R-:W-:-:S05]  /*9d60*/  LEA.HI.X R29, R18, UR7, R3, 0x1, P0 ;  /* 0x00000007121d7c11 */ /* 0x000fca00080f0c03 */
[----:B-----5:R0:W-:Y:S04]  /*9d70*/  STG.E.128 desc[UR46][R28.64], R20 ;  /* 0x000000141c007986 */ /* 0x0201e8000c101d2e */
.L_x_149:
[----:B------:R-:W-:Y:S05]  /*9d80*/  BSYNC B1 ;  /* 0x0000000000017941 */ /* 0x000fea0003800000 */
.L_x_148:
[----:B------:R-:W-:Y:S04]  /*9d90*/  BSSY B1, `(.L_x_150) ;  /* 0x000000f000017945 */ /* 0x000fe80003800000 */
[----:B------:R-:W-:Y:S05]  /*9da0*/  @P3 BRA `(.L_x_151) ;  /* 0x0000000000343947 */ /* 0x000fea0003800000 */
[----:B------:R-:W-:Y:S01]  /*9db0*/  IADD3 R3, P0, R30, 0x30, RZ ;  /* 0x000000301e037810 */ /* 0x000fe20007f1e0ff */
[----:B------:R-:W-:Y:S01]  /*9dc0*/  ULDC.64 UR6, c[0x0][0xad8] ;  /* 0x0002b60000067ab9 */ /* 0x000fe20000000a00 */
[----:B------:R-:W-:Y:S01]  /*9dd0*/  MOV R19, R35 ;  /* 0x0000002300137202 */ /* 0x000fe20000000f00 */
[----:B------:R-:W-:Y:S02]  /*9de0*/  IMAD.MOV.U32 R18, RZ, RZ, R32 ;  /* 0x000000ffff127224 */ /* 0x000fe400078e0020 */
[----:B------:R-:W-:Y:S02]  /*9df0*/  IMAD.X R0, RZ, RZ, R31, P0 ;  /* 0x000000ffff007224 */ /* 0x000fe400000e061f */
[----:B------:R-:W-:-:S04]  /*9e00*/  IMAD.WIDE.U32 R18, R3, UR6, R18 ;  /* 0x0000000603127c25 */ /* 0x000fc8000f8e0012 */
[----:B------:R-:W-:-:S04]  /*9e10*/  IMAD R0, R0, UR6, RZ ;  /* 0x0000000600007c24 */ /* 0x000fc8000f8e02ff */
[----:B------:R-:W-:Y:S01]  /*9e20*/  IMAD R3, R3, UR7, R0 ;  /* 0x0000000703037c24 */ /* 0x000fe2000f8e0200 */
[----:B------:R-:W-:Y:S02]  /*9e30*/  ULDC.64 UR6, c[0x0][0xa80] ;  /* 0x0002a00000067ab9 */ /* 0x000fe40000000a00 */
[----:B0----5:R-:W-:Y:S01]  /*9e40*/  LEA R20, P0, R18, UR6, 0x1 ;  /* 0x0000000612147c11 */ /* 0x021fe2000f8008ff */
[----:B------:R-:W-:-:S05]  /*9e50*/  IMAD.IADD R3, R19, 0x1, R3 ;  /* 0x0000000113037824 */ /* 0x000fca00078e0203 */
[----:B------:R-:W-:-:S05]  /*9e60*/  LEA.HI.X R21, R18, UR7, R3, 0x1, P0 ;  /* 0x0000000712157c11 */ /* 0x000fca00080f0c03 */
[----:B------:R1:W-:Y:S02]  /*9e70*/  STG.E.128 desc[UR46][R20.64], R12 ;  /* 0x0000000c14007986 */ /* 0x0003e4000c101d2e */
.L_x_151:
[----:B------:R-:W-:Y:S05]  /*9e80*/  BSYNC B1 ;  /* 0x0000000000017941 */ /* 0x000fea0003800000 */
.L_x_150:
[----:B------:R-:W-:Y:S04]  /*9e90*/  BSSY B1, `(.L_x_152) ;  /* 0x000000f000017945 */ /* 0x000fe80003800000 */
[----:B------:R-:W-:Y:S05]  /*9ea0*/  @P1 BRA `(.L_x_153) ;  /* 0x0000000000341947 */ /* 0x000fea0003800000 */
[----:B------:R-:W-:Y:S01]  /*9eb0*/  IADD3 R3, P0, R30, 0x60, RZ ;  /* 0x000000601e037810 */ /* 0x000fe20007f1e0ff */
[----:B------:R-:W-:Y:S01]  /*9ec0*/  ULDC.64 UR6, c[0x0][0xad8] ;  /* 0x0002b60000067ab9 */ /* 0x000fe20000000a00 */
[----:B-1---5:R-:W-:Y:S02]  /*9ed0*/  IMAD.MOV.U32 R12, RZ, RZ, R32 ;  /* 0x000000ffff0c7224 */ /* 0x022fe400078e0020 */
[----:B------:R-:W-:Y:S02]  /*9ee0*/  IMAD.MOV.U32 R13, RZ, RZ, R35 ;  /* 0x000000ffff0d7224 */ /* 0x000fe400078e0023 */
[----:B------:R-:W-:Y:S02]  /*9ef0*/  IMAD.X R0, RZ, RZ, R31, P0 ;  /* 0x000000ffff007224 */ /* 0x000fe400000e061f */
[----:B------:R-:W-:-:S04]  /*9f00*/  IMAD.WIDE.U32 R12, R3, UR6, R12 ;  /* 0x00000006030c7c25 */ /* 0x000fc8000f8e000c */
[----:B------:R-:W-:-:S04]  /*9f10*/  IMAD R0, R0, UR6, RZ ;  /* 0x0000000600007c24 */ /* 0x000fc8000f8e02ff */
[----:B------:R-:W-:Y:S01]  /*9f20*/  IMAD R3, R3, UR7, R0 ;  /* 0x0000000703037c24 */ /* 0x000fe2000f8e0200 */
[----:B------:R-:W-:Y:S02]  /*9f30*/  ULDC.64 UR6, c[0x0][0xa80] ;  /* 0x0002a00000067ab9 */ /* 0x000fe40000000a00 */
[----:B------:R-:W-:Y:S02]  /*9f40*/  LEA R14, P0, R12, UR6, 0x1 ;  /* 0x000000060c0e7c11 */ /* 0x000fe4000f8008ff */
[----:B------:R-:W-:-:S04]  /*9f50*/  IADD3 R3, R13, R3, RZ ;  /* 0x000000030d037210 */ /* 0x000fc80007ffe0ff */
[----:B------:R-:W-:-:S05]  /*9f60*/  LEA.HI.X R15, R12, UR7, R3, 0x1, P0 ;  /* 0x000000070c0f7c11 */ /* 0x000fca00080f0c03 */
[----:B------:R2:W-:Y:S02]  /*9f70*/  STG.E.128 desc[UR46][R14.64], R8 ;  /* 0x000000080e007986 */ /* 0x0005e4000c101d2e */
.L_x_153:
[----:B------:R-:W-:Y:S05]  /*9f80*/  BSYNC B1 ;  /* 0x0000000000017941 */ /* 0x000fea0003800000 */
.L_x_152:
[----:B------:R-:W-:Y:S05]  /*9f90*/  @P2 BRA `(.L_x_154) ;  /* 0x0000000800a82947 */ /* 0x000fea0003800000 */
[----:B------:R-:W-:Y:S01]  /*9fa0*/  IADD3 R3, P0, R30, 0x90, RZ ;  /* 0x000000901e037810 */ /* 0x000fe20007f1e0ff */
[----:B------:R-:W-:Y:S01]  /*9fb0*/  ULDC.64 UR6, c[0x0][0xad8] ;  /* 0x0002b60000067ab9 */ /* 0x000fe20000000a00 */
[----:B--2--5:R-:W-:Y:S02]  /*9fc0*/  IMAD.MOV.U32 R8, RZ, RZ, R32 ;  /* 0x000000ffff087224 */ /* 0x024fe400078e0020 */
[----:B------:R-:W-:Y:S02]  /*9fd0*/  IMAD.MOV.U32 R9, RZ, RZ, R35 ;  /* 0x000000ffff097224 */ /* 0x000fe400078e0023 */
[----:B------:R-:W-:Y:S02]  /*9fe0*/  IMAD.X R30, RZ, RZ, R31, P0 ;  /* 0x000000ffff1e7224 */ /* 0x000fe400000e061f */
[----:B------:R-:W-:-:S04]  /*9ff0*/  IMAD.WIDE.U32 R8, R3, UR6, R8 ;  /* 0x0000000603087c25 */ /* 0x000fc8000f8e0008 */
[----:B------:R-:W-:-:S04]  /*a000*/  IMAD R30, R30, UR6, RZ ;  /* 0x000000061e1e7c24 */ /* 0x000fc8000f8e02ff */
[----:B------:R-:W-:Y:S01]  /*a010*/  IMAD R3, R3, UR7, R30 ;  /* 0x0000000703037c24 */ /* 0x000fe2000f8e021e */
[----:B------:R-:W-:Y:S02]  /*a020*/  ULDC.64 UR6, c[0x0][0xa80] ;  /* 0x0002a00000067ab9 */ /* 0x000fe40000000a00 */
[----:B------:R-:W-:Y:S01]  /*a030*/  LEA R10, P0, R8, UR6, 0x1 ;  /* 0x00000006080a7c11 */ /* 0x000fe2000f8008ff */
[----:B------:R-:W-:-:S05]  /*a040*/  IMAD.IADD R3, R9, 0x1, R3 ;  /* 0x0000000109037824 */ /* 0x000fca00078e0203 */
[----:B------:R-:W-:-:S05]  /*a050*/  LEA.HI.X R11, R8, UR7, R3, 0x1, P0 ;  /* 0x00000007080b7c11 */ /* 0x000fca00080f0c03 */
[----:B------:R3:W-:Y:S01]  /*a060*/  STG.E.128 desc[UR46][R10.64], R4 ;  /* 0x000000040a007986 */ /* 0x0007e2000c101d2e */
[----:B------:R-:W-:Y:S05]  /*a070*/  BRA `(.L_x_154) ;  /* 0x0000000800707947 */ /* 0x000fea0003800000 */
.L_x_146:
[----:B------:R-:W-:Y:S01]  /*a080*/  USHF.L.U32 UR8, UR41, 0x2, URZ ;  /* 0x0000000229087899 */ /* 0x000fe2000800063f */
[----:B------:R-:W-:Y:S01]  /*a090*/  ULDC.64 UR6, c[0x0][0xbd8] ;  /* 0x0002f60000067ab9 */ /* 0x000fe20000000a00 */
[----:B------:R-:W-:Y:S01]  /*a0a0*/  USHF.L.U64.HI UR9, UR41, 0x2, UR42 ;  /* 0x0000000229097899 */ /* 0x000fe2000801022a */
[----:B------:R-:W-:Y:S01]  /*a0b0*/  IMAD.MOV.U32 R3, RZ, RZ, RZ ;  /* 0x000000ffff037224 */ /* 0x000fe200078e00ff */
[----:B------:R-:W-:Y:S02]  /*a0c0*/  UIADD3 UR4, UP1, UR8, UR6, URZ ;  /* 0x0000000608047290 */ /* 0x000fe4000ff3e03f */
[----:B------:R-:W-:Y:S01]  /*a0d0*/  UISETP.NE.U32.AND UP0, UPT, UR6, URZ, UPT ;  /* 0x0000003f0600728c */ /* 0x000fe2000bf05070 */
[----:B------:R-:W0:Y:S01]  /*a0e0*/  S2R R6, SR_TID.X ;  /* 0x0000000000067919 */ /* 0x000e220000002100 */
[----:B------:R-:W-:Y:S02]  /*a0f0*/  UIADD3.X UR6, UR9, UR7, URZ, UP1, !UPT ;  /* 0x0000000709067290 */ /* 0x000fe40008ffe43f */
[----:B------:R-:W-:Y:S01]  /*a100*/  UISETP.NE.AND.EX UP0, UPT, UR7, URZ, UPT, UP0 ;  /* 0x0000003f0700728c */ /* 0x000fe2000bf05300 */
[----:B------:R-:W1:Y:S01]  /*a110*/  LDC R0, c[0x0][0xa88] ;  /* 0x0002a200ff007b82 */ /* 0x000e620000000800 */
[----:B------:R-:W-:-:S02]  /*a120*/  MOV R4, UR4 ;  /* 0x0000000400047c02 */ /* 0x000fc40008000f00 */
[----:B------:R-:W-:Y:S01]  /*a130*/  IMAD.U32 R5, RZ, RZ, UR6 ;  /* 0x00000006ff057e24 */ /* 0x000fe2000f8e00ff */
[----:B------:R-:W-:Y:S01]  /*a140*/  ULDC.64 UR6, c[0x0][0xbe0] ;  /* 0x0002f80000067ab9 */ /* 0x000fe20000000a00 */
[----:B------:R-:W-:Y:S01]  /*a150*/  PLOP3.LUT P1, PT, PT, PT, UP0, 0x80, 0x0 ;  /* 0x000000000000781c */ /* 0x000fe20003f2f008 */
[----:B------:R-:W-:-:S04]  /*a160*/  UISETP.NE.U32.AND UP1, UPT, UR6, URZ, UPT ;  /* 0x0000003f0600728c */ /* 0x000fc8000bf25070 */
[----:B------:R-:W-:-:S06]  /*a170*/  UISETP.NE.AND.EX UP1, UPT, UR7, URZ, UPT, UP1 ;  /* 0x0000003f0700728c */ /* 0x000fcc000bf25310 */
[----:B------:R-:W-:Y:S02]  /*a180*/  PLOP3.LUT P2, PT, PT, PT, UP1, 0x80, 0x0 ;  /* 0x000000000000781c */ /* 0x000fe40003f4f018 */
[----:B------:R2:W5:Y:S03]  /*a190*/  @P1 LDG.E R3, desc[UR46][R4.64] ;  /* 0x0000002e04031981 */ /* 0x000566000c1e1900 */
[----:B------:R-:W-:-:S04]  /*a1a0*/  @UP1 UIADD3 UR6, UP2, UR8, UR6, URZ ;  /* 0x0000000608061290 */ /* 0x000fc8000ff5e03f */
[----:B------:R-:W-:Y:S01]  /*a1b0*/  @UP1 UIADD3.X UR7, UR9, UR7, URZ, UP2, !UPT ;  /* 0x0000000709071290 */ /* 0x000fe200097fe43f */
[----:B0-----:R-:W-:Y:S02]  /*a1c0*/  VIADD R8, R6, 0xffffff80 ;  /* 0xffffff8006087836 */ /* 0x001fe40000000000 */
[----:B------:R-:W-:-:S03]  /*a1d0*/  IMAD.U32 R6, RZ, RZ, UR6 ;  /* 0x00000006ff067e24 */ /* 0x000fc6000f8e00ff */
[----:B------:R-:W-:-:S05]  /*a1e0*/  MOV R7, UR7 ;  /* 0x0000000700077c02 */ /* 0x000fca0008000f00 */
[----:B-1----:R2:W5:Y:S01]  /*a1f0*/  @P2 LDG.E R0, desc[UR46][R6.64] ;  /* 0x0000002e06002981 */ /* 0x002562000c1e1900 */
[----:B------:R-:W-:Y:S01]  /*a200*/  ISETP.GT.AND P0, PT, R8, 0xbf, PT ;  /* 0x000000bf0800780c */ /* 0x000fe20003f04270 */
[----:B------:R-:W-:-:S12]  /*a210*/  @P2 BRA `(.L_x_155) ;  /* 0x0000000000102947 */ /* 0x000fd80003800000 */
[----:B------:R-:W-:Y:S05]  /*a220*/  @!P1 BRA `(.L_x_155) ;  /* 0x00000000000c9947 */ /* 0x000fea0003800000 */
[----:B--2---:R-:W2:Y:S04]  /*a230*/  LDG.E R7, desc[UR46][R4.64] ;  /* 0x0000002e04077981 */ /* 0x004ea8000c1e1900 */
[----:B-----5:R-:W2:Y:S02]  /*a240*/  LDG.E R0, desc[UR46][R4.64+0x4] ;  /* 0x0000042e04007981 */ /* 0x020ea4000c1e1900 */
[----:B--2---:R-:W-:-:S07]  /*a250*/  IMAD.IADD R0, R0, 0x1, -R7 ;  /* 0x0000000100007824 */ /* 0x004fce00078e0a07 */
.L_x_155:
[----:B------:R-:W3:Y:S04]  /*a260*/  LDL R11, [R1+0x8] ;  /* 0x00000800010b7983 */ /* 0x000ee80000100800 */
[----:B------:R0:W5:Y:S01]  /*a270*/  LDL R10, [R1+0xc] ;  /* 0x00000c00010a7983 */ /* 0x0001620000100800 */
[----:B------:R-:W-:Y:S01]  /*a280*/  USHF.R.S32.HI UR7, URZ, 0x1f, UR43 ;  /* 0x0000001f3f077899 */ /* 0x000fe2000801142b */
[----:B------:R-:W-:Y:S01]  /*a290*/  BSSY B1, `(.L_x_156) ;  /* 0x000001e000017945 */ /* 0x000fe20003800000 */
[----:B------:R-:W-:Y:S01]  /*a2a0*/  USEL UR41, UR41, URZ, !UP0 ;  /* 0x0000003f29297287 */ /* 0x000fe2000c000000 */
[----:B-----5:R-:W-:Y:S01]  /*a2b0*/  SHF.R.S32.HI R8, RZ, 0x1f, R3 ;  /* 0x0000001fff087819 */ /* 0x020fe20000011403 */
[----:B------:R-:W-:Y:S01]  /*a2c0*/  USEL UR42, UR42, URZ, !UP0 ;  /* 0x0000003f2a2a7287 */ /* 0x000fe2000c000000 */
[----:B---3--:R-:W-:Y:S01]  /*a2d0*/  SHF.R.S32.HI R9, RZ, 0x1f, R11 ;  /* 0x0000001fff097819 */ /* 0x008fe2000001140b */
[----:B0-----:R-:W-:Y:S10]  /*a2e0*/  @P0 BRA `(.L_x_157) ;  /* 0x0000000000600947 */ /* 0x001ff40003800000 */
[----:B--2---:R-:W0:Y:S02]  /*a2f0*/  S2R R4, SR_TID.X ;  /* 0x0000000000047919 */ /* 0x004e240000002100 */
[----:B0-----:R-:W-:-:S04]  /*a300*/  IMAD R4, R10, 0xc0, R4 ;  /* 0x000000c00a047824 */ /* 0x001fc800078e0204 */
[----:B------:R-:W-:-:S05]  /*a310*/  VIADD R5, R4, 0xffffff80 ;  /* 0xffffff8004057836 */ /* 0x000fca0000000000 */
[----:B------:R-:W-:-:S13]  /*a320*/  ISETP.GE.AND P0, PT, R5, R0, PT ;  /* 0x000000000500720c */ /* 0x000fda0003f06270 */
[----:B------:R-:W-:Y:S05]  /*a330*/  @P0 BRA `(.L_x_157) ;  /* 0x00000000004c0947 */ /* 0x000fea0003800000 */
[C---:B------:R-:W-:Y:S01]  /*a340*/  IADD3 R4, P0, R5.reuse, R3, RZ ;  /* 0x0000000305047210 */ /* 0x040fe20007f1e0ff */
[----:B------:R-:W-:Y:S02]  /*a350*/  ULDC.64 UR8, c[0x0][0xb70] ;  /* 0x0002dc0000087ab9 */ /* 0x000fe40000000a00 */
[----:B------:R-:W-:Y:S01]  /*a360*/  UIMAD UR4, UR7, UR8, URZ ;  /* 0x00000008070472a4 */ /* 0x000fe2000f8e023f */
[----:B------:R-:W-:Y:S01]  /*a370*/  LEA.HI.X.SX32 R5, R5, R8, 0x1, P0 ;  /* 0x0000000805057211 */ /* 0x000fe200000f0eff */
[----:B------:R-:W-:Y:S02]  /*a380*/  IMAD.U32 R7, RZ, RZ, UR8 ;  /* 0x00000008ff077e24 */ /* 0x000fe4000f8e00ff */
[----:B------:R-:W-:Y:S02]  /*a390*/  UIMAD UR4, UR43, UR9, UR4 ;  /* 0x000000092b0472a4 */ /* 0x000fe4000f8e0204 */
[----:B------:R-:W-:Y:S01]  /*a3a0*/  IMAD.WIDE.U32 R4, R7, UR43, R4 ;  /* 0x0000002b07047c25 */ /* 0x000fe2000f8e0004 */
[----:B------:R-:W-:-:S02]  /*a3b0*/  ULDC.64 UR8, c[0x0][0xb78] ;  /* 0x0002de0000087ab9 */ /* 0x000fc40000000a00 */
[----:B------:R-:W-:Y:S02]  /*a3c0*/  UIMAD UR6, UR42, UR8, URZ ;  /* 0x000000082a0672a4 */ /* 0x000fe4000f8e023f */
[----:B------:R-:W-:Y:S01]  /*a3d0*/  MOV R7, UR8 ;  /* 0x0000000800077c02 */ /* 0x000fe20008000f00 */
[----:B------:R-:W-:Y:S01]  /*a3e0*/  VIADD R5, R5, UR4 ;  /* 0x0000000405057c36 */ /* 0x000fe20008000000 */
[----:B------:R-:W-:-:S03]  /*a3f0*/  UIMAD UR6, UR41, UR9, UR6 ;  /* 0x00000009290672a4 */ /* 0x000fc6000f8e0206 */
[----:B------:R-:W-:Y:S01]  /*a400*/  IMAD.WIDE.U32 R4, R7, UR41, R4 ;  /* 0x0000002907047c25 */ /* 0x000fe2000f8e0004 */
[----:B------:R-:W-:-:S03]  /*a410*/  ULDC.64 UR8, c[0x0][0xb40] ;  /* 0x0002d00000087ab9 */ /* 0x000fc60000000a00 */
[----:B------:R-:W-:Y:S01]  /*a420*/  VIADD R5, R5, UR6 ;  /* 0x0000000605057c36 */ /* 0x000fe20008000000 */
[----:B------:R-:W-:-:S04]  /*a430*/  LEA R6, P0, R4, UR8, 0x2 ;  /* 0x0000000804067c11 */ /* 0x000fc8000f8010ff */
[----:B------:R-:W-:Y:S01]  /*a440*/  LEA.HI.X R7, R4, UR9, R5, 0x2, P0 ;  /* 0x0000000904077c11 */ /* 0x000fe200080f1405 */
[----:B------:R-:W-:-:S05]  /*a450*/  IMAD.MOV.U32 R5, RZ, RZ, -0x800000 ;  /* 0xff800000ff057424 */ /* 0x000fca00078e00ff */
[----:B------:R0:W-:Y:S03]  /*a460*/  STG.E desc[UR46][R6.64], R5 ;  /* 0x0000000506007986 */ /* 0x0001e6000c10192e */
.L_x_157:
[----:B------:R-:W-:Y:S05]  /*a470*/  BSYNC B1 ;  /* 0x0000000000017941 */ /* 0x000fea0003800000 */
.L_x_156:
[----:B------:R-:W-:Y:S01]  /*a480*/  ULDC.64 UR8, c[0x0][0xaa0] ;  /* 0x0002a80000087ab9 */ /* 0x000fe20000000a00 */
[----:B--2---:R-:W-:Y:S01]  /*a490*/  IMAD.MOV.U32 R4, RZ, RZ, R11 ;  /* 0x000000ffff047224 */ /* 0x004fe200078e000b */
[----:B------:R-:W-:Y:S01]  /*a4a0*/  ULDC UR6, c[0x0][0xa8c] ;  /* 0x0002a30000067ab9 */ /* 0x000fe20000000800 */
[----:B0-----:R-:W-:Y:S01]  /*a4b0*/  IMAD.MOV.U32 R5, RZ, RZ, R9 ;  /* 0x000000ffff057224 */ /* 0x001fe200078e0009 */
[----:B------:R-:W-:Y:S01]  /*a4c0*/  ISETP.GE.AND P0, PT, R11, UR6, PT ;  /* 0x000000060b007c0c */ /* 0x000fe2000bf06270 */
[----:B------:R-:W-:Y:S01]  /*a4d0*/  IMAD R6, R8, UR8, RZ ;  /* 0x0000000808067c24 */ /* 0x000fe2000f8e02ff */
[----:B------:R-:W-:Y:S01]  /*a4e0*/  SHF.R.S32.HI R9, RZ, 0x1f, R156 ;  /* 0x0000001fff097819 */ /* 0x000fe2000001149c */
[C---:B------:R-:W-:Y:S01]  /*a4f0*/  IMAD.WIDE.U32 R4, R3.reuse, UR8, R4 ;  /* 0x0000000803047c25 */ /* 0x040fe2000f8e0004 */
[----:B------:R-:W-:Y:S03]  /*a500*/  BSSY B1, `(.L_x_158) ;  /* 0x0000025000017945 */ /* 0x000fe60003800000 */
[----:B------:R-:W-:Y:S01]  /*a510*/  IMAD R3, R3, UR9, R6 ;  /* 0x0000000903037c24 */ /* 0x000fe2000f8e0206 */
[----:B------:R-:W-:Y:S01]  /*a520*/  ULDC.64 UR8, c[0x0][0xae0] ;  /* 0x0002b80000087ab9 */ /* 0x000fe20000000a00 */
[----:B------:R-:W-:Y:S01]  /*a530*/  VIADD R6, R156, 0x30 ;  /* 0x000000309c067836 */ /* 0x000fe20000000000 */
[----:B------:R-:W-:-:S02]  /*a540*/  UIMAD UR4, UR7, UR8, URZ ;  /* 0x00000008070472a4 */ /* 0x000fc4000f8e023f */
[----:B------:R-:W-:Y:S01]  /*a550*/  IMAD.U32 R7, RZ, RZ, UR8 ;  /* 0x00000008ff077e24 */ /* 0x000fe2000f8e00ff */
[----:B------:R-:W-:Y:S01]  /*a560*/  IADD3 R5, R5, R3, RZ ;  /* 0x0000000305057210 */ /* 0x000fe20007ffe0ff */
[----:B------:R-:W-:Y:S01]  /*a570*/  IMAD R3, R10, -0xc0, R0 ;  /* 0xffffff400a037824 */ /* 0x000fe200078e0200 */
[----:B------:R-:W-:Y:S01]  /*a580*/  UIMAD UR4, UR43, UR9, UR4 ;  /* 0x000000092b0472a4 */ /* 0x000fe2000f8e0204 */
[----:B------:R-:W-:Y:S01]  /*a590*/  VIADD R0, R156, 0x60 ;  /* 0x000000609c007836 */ /* 0x000fe20000000000 */
[----:B------:R-:W-:Y:S01]  /*a5a0*/  ULDC.64 UR6, c[0x0][0xae8] ;  /* 0x0002ba0000067ab9 */ /* 0x000fe20000000a00 */
[----:B------:R-:W-:Y:S01]  /*a5b0*/  IMAD.WIDE.U32 R4, R7, UR43, R4 ;  /* 0x0000002b07047c25 */ /* 0x000fe2000f8e0004 */
[-C--:B------:R-:W-:Y:S02]  /*a5c0*/  ISETP.GE.OR P3, PT, R6, R3.reuse, P0 ;  /* 0x000000030600720c */ /* 0x080fe40000766670 */
[----:B------:R-:W-:Y:S01]  /*a5d0*/  ISETP.GE.OR P1, PT, R0, R3, P0 ;  /* 0x000000030000720c */ /* 0x000fe20000726670 */
[----:B------:R-:W-:Y:S01]  /*a5e0*/  VIADD R6, R156, 0x90 ;  /* 0x000000909c067836 */ /* 0x000fe20000000000 */
[----:B------:R-:W-:Y:S01]  /*a5f0*/  IADD3 R5, R5, UR4, RZ ;  /* 0x0000000405057c10 */ /* 0x000fe2000fffe0ff */
[----:B------:R-:W-:-:S02]  /*a600*/  UIMAD UR4, UR42, UR6, URZ ;  /* 0x000000062a0472a4 */ /* 0x000fc4000f8e023f */
[----:B------:R-:W-:Y:S01]  /*a610*/  IMAD.U32 R7, RZ, RZ, UR6 ;  /* 0x00000006ff077e24 */ /* 0x000fe2000f8e00ff */
[-C--:B------:R-:W-:Y:S01]  /*a620*/  ISETP.GE.OR P2, PT, R6, R3.reuse, P0 ;  /* 0x000000030600720c */ /* 0x080fe20000746670 */
[----:B------:R-:W-:Y:S01]  /*a630*/  UIMAD UR4, UR41, UR7, UR4 ;  /* 0x00000007290472a4 */ /* 0x000fe2000f8e0204 */
[----:B------:R-:W-:Y:S01]  /*a640*/  ISETP.GE.OR P0, PT, R156, R3, P0 ;  /* 0x000000039c00720c */ /* 0x000fe20000706670 */
[----:B------:R-:W-:-:S04]  /*a650*/  IMAD.WIDE.U32 R6, R7, UR41, R4 ;  /* 0x0000002907067c25 */ /* 0x000fc8000f8e0004 */
[----:B------:R-:W-:Y:S02]  /*a660*/  IMAD.MOV.U32 R8, RZ, RZ, R156 ;  /* 0x000000ffff087224 */ /* 0x000fe400078e009c */
[----:B------:R-:W-:Y:S02]  /*a670*/  VIADD R11, R7, UR4 ;  /* 0x00000004070b7c36 */ /* 0x000fe40008000000 */
[----:B------:R-:W-:-:S04]  /*a680*/  IMAD.WIDE R8, R10, 0xc0, R8 ;  /* 0x000000c00a087825 */ /* 0x000fc800078e0208 */
[----:B------:R-:W-:Y:S05]  /*a690*/  @P0 BRA `(.L_x_159) ;  /* 0x00000000002c0947 */ /* 0x000fea0003800000 */
        /* <DEDUP_REMOVED lines=10> */
[----:B------:R0:W-:Y:S04]  /*a740*/  STG.E.128 desc[UR46][R12.64], RZ ;  /* 0x000000ff0c007986 */ /* 0x0001e8000c101d2e */
.L_x_159:
[----:B------:R-:W-:Y:S05]  /*a750*/  BSYNC B1 ;  /* 0x0000000000017941 */ /* 0x000fea0003800000 */
.L_x_158:
[----:B------:R-:W-:Y:S04]  /*a760*/  BSSY B1, `(.L_x_160) ;  /* 0x000000f000017945 */ /* 0x000fe80003800000 */
[----:B------:R-:W-:Y:S05]  /*a770*/  @P3 BRA `(.L_x_161) ;  /* 0x0000000000343947 */ /* 0x000fea0003800000 */
[----:B------:R-:W-:Y:S01]  /*a780*/  IADD3 R3, P0, R8, 0x30, RZ ;  /* 0x0000003008037810 */ /* 0x000fe20007f1e0ff */
[----:B------:R-:W-:Y:S01]  /*a790*/  ULDC.64 UR6, c[0x0][0xad8] ;  /* 0x0002b60000067ab9 */ /* 0x000fe20000000a00 */
[----:B------:R-:W-:Y:S02]  /*a7a0*/  IMAD.MOV.U32 R4, RZ, RZ, R6 ;  /* 0x000000ffff047224 */ /* 0x000fe400078e0006 */
[----:B------:R-:W-:Y:S02]  /*a7b0*/  IMAD.MOV.U32 R5, RZ, RZ, R11 ;  /* 0x000000ffff057224 */ /* 0x000fe400078e000b */
[----:B------:R-:W-:Y:S02]  /*a7c0*/  IMAD.X R0, RZ, RZ, R9, P0 ;  /* 0x000000ffff007224 */ /* 0x000fe400000e0609 */
[----:B------:R-:W-:-:S04]  /*a7d0*/  IMAD.WIDE.U32 R4, R3, UR6, R4 ;  /* 0x0000000603047c25 */ /* 0x000fc8000f8e0004 */
[----:B------:R-:W-:-:S04]  /*a7e0*/  IMAD R0, R0, UR6, RZ ;  /* 0x0000000600007c24 */ /* 0x000fc8000f8e02ff */
[----:B------:R-:W-:Y:S01]  /*a7f0*/  IMAD R3, R3, UR7, R0 ;  /* 0x0000000703037c24 */ /* 0x000fe2000f8e0200 */
[----:B------:R-:W-:Y:S02]  /*a800*/  ULDC.64 UR6, c[0x0][0xa80] ;  /* 0x0002a00000067ab9 */ /* 0x000fe40000000a00 */
[----:B0-----:R-:W-:Y:S02]  /*a810*/  LEA R12, P0, R4, UR6, 0x1 ;  /* 0x00000006040c7c11 */ /* 0x001fe4000f8008ff */
[----:B------:R-:W-:-:S04]  /*a820*/  IADD3 R3, R5, R3, RZ ;  /* 0x0000000305037210 */ /* 0x000fc80007ffe0ff */
[----:B------:R-:W-:-:S05]  /*a830*/  LEA.HI.X R13, R4, UR7, R3, 0x1, P0 ;  /* 0x00000007040d7c11 */ /* 0x000fca00080f0c03 */
[----:B------:R1:W-:Y:S02]  /*a840*/  STG.E.128 desc[UR46][R12.64], RZ ;  /* 0x000000ff0c007986 */ /* 0x0003e4000c101d2e */
.L_x_161:
[----:B------:R-:W-:Y:S05]  /*a850*/  BSYNC B1 ;  /* 0x0000000000017941 */ /* 0x000fea0003800000 */
.L_x_160:
        /* <DEDUP_REMOVED lines=11> */
[----:B01----:R-:W-:Y:S01]  /*a910*/  LEA R12, P0, R4, UR6, 0x1 ;  /* 0x00000006040c7c11 */ /* 0x003fe2000f8008ff */
[----:B------:R-:W-:-:S05]  /*a920*/  IMAD.IADD R3, R5, 0x1, R3 ;  /* 0x0000000105037824 */ /* 0x000fca00078e0203 */
[----:B------:R-:W-:-:S05]  /*a930*/  LEA.HI.X R13, R4, UR7, R3, 0x1, P0 ;  /* 0x00000007040d7c11 */ /* 0x000fca00080f0c03 */
[----:B------:R2:W-:Y:S02]  /*a940*/  STG.E.128 desc[UR46][R12.64], RZ ;  /* 0x000000ff0c007986 */ /* 0x0005e4000c101d2e */
.L_x_163:
[----:B------:R-:W-:Y:S05]  /*a950*/  BSYNC B1 ;  /* 0x0000000000017941 */ /* 0x000fea0003800000 */
.L_x_162:
[----:B------:R-:W-:Y:S05]  /*a960*/  @P2 BRA `(.L_x_154) ;  /* 0x0000000000342947 */ /* 0x000fea0003800000 */
[----:B------:R-:W-:Y:S01]  /*a970*/  IADD3 R3, P0, R8, 0x90, RZ ;  /* 0x0000009008037810 */ /* 0x000fe20007f1e0ff */
[----:B------:R-:W-:Y:S01]  /*a980*/  ULDC.64 UR6, c[0x0][0xad8] ;  /* 0x0002b60000067ab9 */ /* 0x000fe20000000a00 */
[----:B------:R-:W-:Y:S02]  /*a990*/  IMAD.MOV.U32 R4, RZ, RZ, R6 ;  /* 0x000000ffff047224 */ /* 0x000fe400078e0006 */
[----:B------:R-:W-:Y:S01]  /*a9a0*/  IADD3.X R8, RZ, R9, RZ, P0, !PT ;  /* 0x00000009ff087210 */ /* 0x000fe200007fe4ff */
[----:B------:R-:W-:-:S04]  /*a9b0*/  IMAD.MOV.U32 R5, RZ, RZ, R11 ;  /* 0x000000ffff057224 */ /* 0x000fc800078e000b */
[----:B------:R-:W-:Y:S02]  /*a9c0*/  IMAD R8, R8, UR6, RZ ;  /* 0x0000000608087c24 */ /* 0x000fe4000f8e02ff */
[----:B------:R-:W-:-:S04]  /*a9d0*/  IMAD.WIDE.U32 R4, R3, UR6, R4 ;  /* 0x0000000603047c25 */ /* 0x000fc8000f8e0004 */
[----:B------:R-:W-:Y:S01]  /*a9e0*/  IMAD R3, R3, UR7, R8 ;  /* 0x0000000703037c24 */ /* 0x000fe2000f8e0208 */
[----:B------:R-:W-:Y:S02]  /*a9f0*/  ULDC.64 UR6, c[0x0][0xa80] ;  /* 0x0002a00000067ab9 */ /* 0x000fe40000000a00 */
[----:B------:R-:W-:Y:S01]  /*aa00*/  LEA R6, P0, R4, UR6, 0x1 ;  /* 0x0000000604067c11 */ /* 0x000fe2000f8008ff */
[----:B------:R-:W-:-:S05]  /*aa10*/  IMAD.IADD R3, R5, 0x1, R3 ;  /* 0x0000000105037824 */ /* 0x000fca00078e0203 */
[----:B------:R-:W-:-:S05]  /*aa20*/  LEA.HI.X R7, R4, UR7, R3, 0x1, P0 ;  /* 0x0000000704077c11 */ /* 0x000fca00080f0c03 */
[----:B------:R4:W-:Y:S02]  /*aa30*/  STG.E.128 desc[UR46][R6.64], RZ ;  /* 0x000000ff06007986 */ /* 0x0009e4000c101d2e */
.L_x_154:
[----:B------:R-:W-:Y:S05]  /*aa40*/  BSYNC B0 ;  /* 0x0000000000007941 */ /* 0x000fea0003800000 */
.L_x_145:
[----:B------:R-:W-:Y:S02]  /*aa50*/  ULDC UR4, c[0x0][0xc14] ;  /* 0x0003050000047ab9 */ /* 0x000fe40000000800 */
[----:B------:R-:W-:-:S13]  /*aa60*/  ISETP.GE.AND P0, PT, R27, UR4, PT ;  /* 0x000000041b007c0c */ /* 0x000fda000bf06270 */
[----:B------:R-:W-:Y:S05]  /*aa70*/  @!P0 BRA `(.L_x_164) ;  /* 0xffffff6400408947 */ /* 0x000fea000383ffff */
[----:B------:R-:W-:Y:S05]  /*aa80*/  EXIT ;  /* 0x000000000000794d */ /* 0x000fea0003800000 */
.L_x_121:
[----:B------:R-:W-:-:S08]  /*aa90*/  NOP ;  /* 0x0000000000007918 */ /* 0x000fd00000000000 */
[----:B------:R-:W0:-:S00]  /*aaa0*/  USETMAXREG.DEALLOC.CTAPOOL 0x20 ;  /* 0x00000020000079c8 */ /* 0x000e0000080e0500 */
[----:B0-----:R-:W-:-:S06]  /*aab0*/  LOP3.LUT R0, R0, 0x3, RZ, 0xc0, !PT ;  /* 0x0000000300007812 */ /* 0x001fcc00078ec0ff */
[----:B------:R-:W0:Y:S02]  /*aac0*/  SHFL.IDX PT, R0, R0, RZ, 0x1f ;  /* 0x00001fff00007589 */ /* 0x000e2400000e0000 */
[----:B0-----:R-:W-:-:S13]  /*aad0*/  ISETP.NE.AND P0, PT, R0, RZ, PT ;  /* 0x000000ff0000720c */ /* 0x001fda0003f05270 */
[----:B------:R-:W-:Y:S05]  /*aae0*/  @P0 EXIT ;  /* 0x000000000000094d */ /* 0x000fea0003800000 */
[----:B------:R-:W0:Y:S01]  /*aaf0*/  S2R R2, SR_TID.X ;  /* 0x0000000000027919 */ /* 0x000e220000002100 */
[----:B------:R-:W-:Y:S01]  /*ab00*/  LOP3.LUT R6, R6, 0xffffffdf, RZ, 0xc0, !PT ;  /* 0xffffffdf06067812 */ /* 0x000fe200078ec0ff */
[----:B------:R-:W-:Y:S01]  /*ab10*/  ULDC UR5, c[0x0][0xc14] ;  /* 0x0003050000057ab9 */ /* 0x000fe20000000800 */
[----:B------:R-:W-:Y:S01]  /*ab20*/  IMAD.MOV.U32 R0, RZ, RZ, RZ ;  /* 0x000000ffff007224 */ /* 0x000fe200078e00ff */
[----:B------:R-:W1:Y:S01]  /*ab30*/  S2UR UR6, SR_CTAID.X ;  /* 0x00000000000679c3 */ /* 0x000e620000002500 */
[----:B------:R-:W-:Y:S01]  /*ab40*/  ULDC UR4, c[0x0][0xc10] ;  /* 0x0003040000047ab9 */ /* 0x000fe20000000800 */
[----:B0-----:R-:W-:-:S04]  /*ab50*/  LOP3.LUT R27, R2, 0x1f, RZ, 0xc0, !PT ;  /* 0x0000001f021b7812 */ /* 0x001fc800078ec0ff */
[----:B------:R-:W-:-:S13]  /*ab60*/  ISETP.NE.AND P0, PT, R27, 0x1f, PT ;  /* 0x0000001f1b00780c */ /* 0x000fda0003f05270 */
[----:B------:R-:W-:Y:S02]  /*ab70*/  @P0 LOP3.LUT R6, R6, 0x20, RZ, 0xfc, !PT ;  /* 0x0000002006060812 */ /* 0x000fe400078efcff */
[----:B------:R-:W-:-:S13]  /*ab80*/  ISETP.GE.OR P0, PT, R27, UR5, !P0 ;  /* 0x000000051b007c0c */ /* 0x000fda000c706670 */
[----:B------:R-:W0:Y:S02]  /*ab90*/  @!P0 LDC.64 R2, c[0x0][0xc58] ;  /* 0x00031600ff028b82 */ /* 0x000e240000000a00 */
[----:B0-----:R-:W-:-:S05]  /*aba0*/  @!P0 IMAD.WIDE.U32 R2, R27, 0x4, R2 ;  /* 0x000000041b028825 */ /* 0x001fca00078e0002 */
[----:B------:R-:W2:Y:S01]  /*abb0*/  @!P0 LDG.E R0, desc[UR46][R2.64] ;  /* 0x0000002e02008981 */ /* 0x000ea2000c1e1900 */
[C---:B------:R-:W-:Y:S02]  /*abc0*/  ISETP.NE.AND P1, PT, R27.reuse, RZ, PT ;  /* 0x000000ff1b00720c */ /* 0x040fe40003f25270 */
[----:B------:R-:W-:Y:S02]  /*abd0*/  ISETP.GE.U32.AND P0, PT, R27, 0x2, PT ;  /* 0x000000021b00780c */ /* 0x000fe40003f06070 */
[----:B------:R-:W-:Y:S02]  /*abe0*/  LOP3.LUT R6, R6, 0xfffffffe, RZ, 0xc0, !PT ;  /* 0xfffffffe06067812 */ /* 0x000fe400078ec0ff */
[----:B------:R-:W-:-:S07]  /*abf0*/  MOV R16, RZ ;  /* 0x000000ff00107202 */ /* 0x000fce0000000f00 */
[----:B------:R-:W-:-:S04]  /*ac00*/  @P1 LOP3.LUT R6, R6, 0x1, RZ, 0xfc, !PT ;  /* 0x0000000106061812 */ /* 0x000fc800078efcff */
[----:B------:R-:W-:-:S04]  /*ac10*/  LOP3.LUT R6, R6, 0xffffffef, RZ, 0xc0, !PT ;  /* 0xffffffef06067812 */ /* 0x000fc800078ec0ff */
[----:B------:R-:W-:-:S04]  /*ac20*/  @P0 LOP3.LUT R6, R6, 0x10, RZ, 0xfc, !PT ;  /* 0x0000001006060812 */ /* 0x000fc800078efcff */
[----:B------:R-:W-:Y:S01]  /*ac30*/  LOP3.LUT R6, R6, 0xfffffff7, RZ, 0xc0, !PT ;  /* 0xfffffff706067812 */ /* 0x000fe200078ec0ff */
[----:B--2---:R-:W0:Y:S02]  /*ac40*/  SHFL.UP PT, R4, R0, 0x1, RZ ;  /* 0x0420000000047989 */ /* 0x004e2400000e00ff */
[----:B0-----:R-:W-:-:S04]  /*ac50*/  SEL R5, R4, RZ, P1 ;  /* 0x000000ff04057207 */ /* 0x001fc80000800000 */
[----:B------:R-:W-:-:S05]  /*ac60*/  IADD3 R5, R0, R5, RZ ;  /* 0x0000000500057210 */ /* 0x000fca0007ffe0ff */
[----:B------:R-:W0:Y:S02]  /*ac70*/  SHFL.UP PT, R4, R5, 0x2, RZ ;  /* 0x0440000005047989 */ /* 0x000e2400000e00ff */
[----:B0-----:R-:W-:Y:S02]  /*ac80*/  SEL R4, R4, RZ, P0 ;  /* 0x000000ff04047207 */ /* 0x001fe40000000000 */
[----:B------:R-:W-:-:S03]  /*ac90*/  ISETP.GE.U32.AND P0, PT, R27, 0x4, PT ;  /* 0x000000041b00780c */ /* 0x000fc60003f06070 */
[----:B------:R-:W-:-:S05]  /*aca0*/  IMAD.IADD R4, R5, 0x1, R4 ;  /* 0x0000000105047824 */ /* 0x000fca00078e0204 */
[----:B------:R-:W0:Y:S05]  /*acb0*/  SHFL.UP PT, R7, R4, 0x4, RZ ;  /* 0x0480000004077989 */ /* 0x000e2a00000e00ff */
[----:B------:R-:W-:-:S04]  /*acc0*/  @P0 LOP3.LUT R6, R6, 0x8, RZ, 0xfc, !PT ;  /* 0x0000000806060812 */ /* 0x000fc800078efcff */
[----:B------:R-:W-:Y:S02]  /*acd0*/  LOP3.LUT R6, R6, 0xfffffffb, RZ, 0xc0, !PT ;  /* 0xfffffffb06067812 */ /* 0x000fe400078ec0ff */
[----:B0-----:R-:W-:Y:S02]  /*ace0*/  SEL R7, R7, RZ, P0 ;  /* 0x000000ff07077207 */ /* 0x001fe40000000000 */
[----:B------:R-:W-:-:S03]  /*acf0*/  ISETP.GE.U32.AND P0, PT, R27, 0x8, PT ;  /* 0x000000081b00780c */ /* 0x000fc60003f06070 */
[----:B------:R-:W-:Y:S02]  /*ad00*/  IMAD.IADD R7, R4, 0x1, R7 ;  /* 0x0000000104077824 */ /* 0x000fe400078e0207 */
[----:B------:R-:W-:-:S03]  /*ad10*/  IMAD.MOV.U32 R4, RZ, RZ, RZ ;  /* 0x000000ffff047224 */ /* 0x000fc600078e00ff */
[----:B------:R-:W0:Y:S05]  /*ad20*/  SHFL.UP PT, R2, R7, 0x8, RZ ;  /* 0x0500000007027989 */ /* 0x000e2a00000e00ff */
[----:B------:R-:W-:-:S04]  /*ad30*/  @P0 LOP3.LUT R6, R6, 0x4, RZ, 0xfc, !PT ;  /* 0x0000000406060812 */ /* 0x000fc800078efcff */
[----:B------:R-:W-:Y:S02]  /*ad40*/  LOP3.LUT R6, R6, 0xfffffffd, RZ, 0xc0, !PT ;  /* 0xfffffffd06067812 */ /* 0x000fe400078ec0ff */
[----:B0-----:R-:W-:Y:S02]  /*ad50*/  SEL R2, R2, RZ, P0 ;  /* 0x000000ff02027207 */ /* 0x001fe40000000000 */
[----:B------:R-:W-:-:S03]  /*ad60*/  ISETP.GE.U32.AND P0, PT, R27, 0x10, PT ;  /* 0x000000101b00780c */ /* 0x000fc60003f06070 */
[----:B------:R-:W-:-:S05]  /*ad70*/  IMAD.IADD R2, R7, 0x1, R2 ;  /* 0x0000000107027824 */ /* 0x000fca00078e0202 */
[----:B------:R-:W0:Y:S05]  /*ad80*/  SHFL.UP PT, R3, R2, 0x10, RZ ;  /* 0x0600000002037989 */ /* 0x000e2a00000e00ff */
[----:B------:R-:W-:Y:S02]  /*ad90*/  @P0 LOP3.LUT R6, R6, 0x2, RZ, 0xfc, !PT ;  /* 0x0000000206060812 */ /* 0x000fe400078efcff */
[----:B0-----:R-:W-:-:S05]  /*ada0*/  SEL R3, R3, RZ, P0 ;  /* 0x000000ff03037207 */ /* 0x001fca0000000000 */
[----:B------:R-:W-:-:S05]  /*adb0*/  IMAD.IADD R8, R2, 0x1, R3 ;  /* 0x0000000102087824 */ /* 0x000fca00078e0203 */
[----:B------:R-:W0:Y:S02]  /*adc0*/  SHFL.IDX PT, R5, R8, 0x1f, 0x1f ;  /* 0x03e01f0008057f89 */ /* 0x000e2400000e0000 */
[----:B0-----:R-:W-:-:S04]  /*add0*/  IMAD R5, R5, UR4, RZ ;  /* 0x0000000405057c24 */ /* 0x001fc8000f8e02ff */
[----:B------:R-:W-:Y:S01]  /*ade0*/  IMAD.MOV.U32 R2, RZ, RZ, R5 ;  /* 0x000000ffff027224 */ /* 0x000fe200078e0005 */
[----:B-1----:R-:W-:-:S13]  /*adf0*/  ISETP.GT.AND P0, PT, R5, UR6, PT ;  /* 0x0000000605007c0c */ /* 0x002fda000bf04270 */
[----:B------:R-:W-:Y:S05]  /*ae00*/  @P0 BRA `(.L_x_165) ;  /* 0x0000000000b00947 */ /* 0x000fea0003800000 */
[----:B------:R-:W-:Y:S01]  /*ae10*/  IMAD.MOV.U32 R5, RZ, RZ, R2 ;  /* 0x000000ffff057224 */ /* 0x000fe200078e0002 */
[----:B------:R-:W-:Y:S01]  /*ae20*/  ULDC UR5, c[0x0][0xc14] ;  /* 0x0003050000057ab9 */ /* 0x000fe20000000800 */
[----:B------:R-:W-:Y:S01]  /*ae30*/  IMAD.MOV.U32 R4, RZ, RZ, RZ ;  /* 0x000000ffff047224 */ /* 0x000fe200078e00ff */
[----:B------:R-:W-:Y:S01]  /*ae40*/  ULDC UR7, c[0x0][0xc14] ;  /* 0x0003050000077ab9 */ /* 0x000fe20000000800 */
[----:B------:R-:W-:-:S05]  /*ae50*/  ULDC UR4, c[0x0][0xc10] ;  /* 0x0003040000047ab9 */ /* 0x000fca0000000800 */
.L_x_169:
[----:B------:R-:W-:Y:S01]  /*ae60*/  IADD3 R4, R4, 0x1f, RZ ;  /* 0x0000001f04047810 */ /* 0x000fe20007ffe0ff */
[----:B------:R-:W-:-:S03]  /*ae70*/  IMAD.U32 R19, RZ, RZ, UR7 ;  /* 0x00000007ff137e24 */ /* 0x000fc6000f8e00ff */
[----:B------:R-:W-:-:S13]  /*ae80*/  ISETP.GE.AND P0, PT, R4, UR5, PT ;  /* 0x0000000504007c0c */ /* 0x000fda000bf06270 */
[----:B------:R-:W-:Y:S05]  /*ae90*/  @P0 BRA `(.L_x_166) ;  /* 0x0000000400380947 */ /* 0x000fea0003800000 */
[C---:B------:R-:W-:Y:S01]  /*aea0*/  IMAD.IADD R7, R27.reuse, 0x1, R4 ;  /* 0x000000011b077824 */ /* 0x040fe200078e0204 */
[----:B------:R-:W-:Y:S01]  /*aeb0*/  ISETP.NE.AND P1, PT, R27, 0x1f, PT ;  /* 0x0000001f1b00780c */ /* 0x000fe20003f25270 */
[----:B------:R-:W-:Y:S01]  /*aec0*/  BSSY B0, `(.L_x_167) ;  /* 0x0000007000007945 */ /* 0x000fe20003800000 */
[----:B------:R-:W-:Y:S02]  /*aed0*/  IMAD.MOV.U32 R0, RZ, RZ, RZ ;  /* 0x000000ffff007224 */ /* 0x000fe400078e00ff */
[----:B------:R-:W-:-:S13]  /*aee0*/  ISETP.GE.OR P0, PT, R7, UR5, !P1 ;  /* 0x0000000507007c0c */ /* 0x000fda000cf06670 */
[----:B------:R-:W-:Y:S05]  /*aef0*/  @P0 BRA `(.L_x_168) ;  /* 0x00000000000c0947 */ /* 0x000fea0003800000 */
[----:B------:R-:W0:Y:S02]  /*af00*/  LDC.64 R2, c[0x0][0xc58] ;  /* 0x00031600ff027b82 */ /* 0x000e240000000a00 */
[----:B0-----:R-:W-:-:S05]  /*af10*/  IMAD.WIDE R2, R7, 0x4, R2 ;  /* 0x0000000407027825 */ /* 0x001fca00078e0202 */
[----:B------:R0:W5:Y:S02]  /*af20*/  LDG.E R0, desc[UR46][R2.64] ;  /* 0x0000002e02007981 */ /* 0x000164000c1e1900 */
.L_x_168:
[----:B------:R-:W-:Y:S05]  /*af30*/  BSYNC B0 ;  /* 0x0000000000007941 */ /* 0x000fea0003800000 */
.L_x_167:
[----:B0----5:R-:W0:Y:S01]  /*af40*/  SHFL.UP PT, R2, R0, 0x1, RZ ;  /* 0x0420000000027989 */ /* 0x021e2200000e00ff */
[C---:B------:R-:W-:Y:S02]  /*af50*/  ISETP.NE.AND P0, PT, R27.reuse, RZ, PT ;  /* 0x000000ff1b00720c */ /* 0x040fe40003f05270 */
[C---:B------:R-:W-:Y:S02]  /*af60*/  ISETP.GE.U32.AND P1, PT, R27.reuse, 0x2, PT ;  /* 0x000000021b00780c */ /* 0x040fe40003f26070 */
[----:B0-----:R-:W-:Y:S02]  /*af70*/  SEL R3, R2, RZ, P0 ;  /* 0x000000ff02037207 */ /* 0x001fe40000000000 */
[----:B------:R-:W-:-:S03]  /*af80*/  ISETP.GE.U32.AND P0, PT, R27, 0x4, PT ;  /* 0x000000041b00780c */ /* 0x000fc60003f06070 */
[----:B------:R-:W-:-:S05]  /*af90*/  IMAD.IADD R3, R0, 0x1, R3 ;  /* 0x0000000100037824 */ /* 0x000fca00078e0203 */
[----:B------:R-:W0:Y:S02]  /*afa0*/  SHFL.UP PT, R2, R3, 0x2, RZ ;  /* 0x0440000003027989 */ /* 0x000e2400000e00ff */
[----:B0-----:R-:W-:Y:S02]  /*afb0*/  SEL R2, R2, RZ, P1 ;  /* 0x000000ff02027207 */ /* 0x001fe40000800000 */
[----:B------:R-:W-:Y:S02]  /*afc0*/  ISETP.GE.U32.AND P1, PT, R27, 0x8, PT ;  /* 0x000000081b00780c */ /* 0x000fe40003f26070 */
[----:B------:R-:W-:-:S05]  /*afd0*/  IADD3 R2, R3, R2, RZ ;  /* 0x0000000203027210 */ /* 0x000fca0007ffe0ff */
[----:B------:R-:W0:Y:S02]  /*afe0*/  SHFL.UP PT, R7, R2, 0x4, RZ ;  /* 0x0480000002077989 */ /* 0x000e2400000e00ff */
[----:B0-----:R-:W-:Y:S02]  /*aff0*/  SEL R7, R7, RZ, P0 ;  /* 0x000000ff07077207 */ /* 0x001fe40000000000 */
[----:B------:R-:W-:-:S03]  /*b000*/  ISETP.GE.U32.AND P0, PT, R27, 0x10, PT ;  /* 0x000000101b00780c */ /* 0x000fc60003f06070 */
[----:B------:R-:W-:-:S05]  /*b010*/  IMAD.IADD R7, R2, 0x1, R7 ;  /* 0x0000000102077824 */ /* 0x000fca00078e0207 */
[----:B------:R-:W0:Y:S02]  /*b020*/  SHFL.UP PT, R8, R7, 0x8, RZ ;  /* 0x0500000007087989 */ /* 0x000e2400000e00ff */
[----:B0-----:R-:W-:-:S05]  /*b030*/  SEL R8, R8, RZ, P1 ;  /* 0x000000ff08087207 */ /* 0x001fca0000800000 */
[----:B------:R-:W-:-:S05]  /*b040*/  IMAD.IADD R8, R7, 0x1, R8 ;  /* 0x0000000107087824 */ /* 0x000fca00078e0208 */
[----:B------:R-:W0:Y:S02]  /*b050*/  SHFL.UP PT, R9, R8, 0x10, RZ ;  /* 0x0600000008097989 */ /* 0x000e2400000e00ff */
[----:B0-----:R-:W-:-:S05]  /*b060*/  SEL R9, R9, RZ, P0 ;  /* 0x000000ff09097207 */ /* 0x001fca0000000000 */
[----:B------:R-:W-:-:S05]  /*b070*/  IMAD.IADD R8, R8, 0x1, R9 ;  /* 0x0000000108087824 */ /* 0x000fca00078e0209 */
[----:B------:R-:W0:Y:S02]  /*b080*/  SHFL.IDX PT, R3, R8, 0x1f, 0x1f ;  /* 0x03e01f0008037f89 */ /* 0x000e2400000e0000 */
[----:B0-----:R-:W-:-:S04]  /*b090*/  IMAD R2, R3, UR4, RZ ;  /* 0x0000000403027c24 */ /* 0x001fc8000f8e02ff */
[----:B------:R-:W-:-:S05]  /*b0a0*/  IMAD.IADD R5, R2, 0x1, R5 ;  /* 0x0000000102057824 */ /* 0x000fca00078e0205 */
[----:B------:R-:W-:-:S13]  /*b0b0*/  ISETP.GT.AND P0, PT, R5, UR6, PT ;  /* 0x0000000605007c0c */ /* 0x000fda000bf04270 */
[----:B------:R-:W-:Y:S05]  /*b0c0*/  @!P0 BRA `(.L_x_169) ;  /* 0xfffffffc00648947 */ /* 0x000fea000383ffff */
.L_x_165:
[----:B------:R-:W-:-:S05]  /*b0d0*/  IADD3 R11, -R2, R5, RZ ;  /* 0x00000005020b7210 */ /* 0x000fca0007ffe1ff */
[----:B------:R-:W-:-:S05]  /*b0e0*/  IMAD R2, R8, UR4, R11 ;  /* 0x0000000408027c24 */ /* 0x000fca000f8e020b */
[----:B------:R-:W-:-:S13]  /*b0f0*/  ISETP.GT.AND P0, PT, R2, UR6, PT ;  /* 0x0000000602007c0c */ /* 0x000fda000bf04270 */
[----:B------:R-:W-:-:S04]  /*b100*/  VOTE.ANY R7, PT, !P0 ;  /* 0x0000000000077806 */ /* 0x000fc800040e0100 */
[----:B------:R-:W0:Y:S01]  /*b110*/  POPC R19, R7 ;  /* 0x0000000700137309 */ /* 0x000e220000000000 */
[----:B------:R-:W-:Y:S01]  /*b120*/  ISETP.NE.AND P0, PT, R7, RZ, PT ;  /* 0x000000ff0700720c */ /* 0x000fe20003f05270 */
[----:B0-----:R-:W0:Y:S02]  /*b130*/  SHFL.IDX PT, R0, R0, R19, 0x1f ;  /* 0x00001f1300007589 */ /* 0x001e2400000e0000 */
[----:B0-----:R-:W-:-:S04]  /*b140*/  IABS R5, R0 ;  /* 0x0000000000057213 */ /* 0x001fc80000000000 */
[----:B------:R-:W0:Y:S08]  /*b150*/  I2F.RP R9, R5 ;  /* 0x0000000500097306 */ /* 0x000e300000209400 */
[----:B0-----:R-:W0:Y:S02]  /*b160*/  MUFU.RCP R9, R9 ;  /* 0x0000000900097308 */ /* 0x001e240000001000 */
[----:B0-----:R-:W-:-:S06]  /*b170*/  VIADD R2, R9, 0xffffffe ;  /* 0x0ffffffe09027836 */ /* 0x001fcc0000000000 */
[----:B------:R0:W1:Y:S01]  /*b180*/  F2I.FTZ.U32.TRUNC.NTZ R3, R2 ;  /* 0x0000000200037305 */ /* 0x000062000021f000 */
[----:B------:R-:W-:Y:S05]  /*b190*/  @!P0 BRA `(.L_x_170) ;  /* 0x0000000000088947 */ /* 0x000fea0003800000 */
[----:B------:R-:W-:-:S05]  /*b1a0*/  VIADD R7, R19, 0xffffffff ;  /* 0xffffffff13077836 */ /* 0x000fca0000000000 */
[----:B------:R2:W3:Y:S02]  /*b1b0*/  SHFL.IDX PT, R16, R8, R7, 0x1f ;  /* 0x00001f0708107589 */ /* 0x0004e400000e0000 */
.L_x_170:
[----:B---3--:R-:W-:Y:S01]  /*b1c0*/  IMAD R16, R16, UR4, R11 ;  /* 0x0000000410107c24 */ /* 0x008fe2000f8e020b */
[----:B------:R-:W-:Y:S01]  /*b1d0*/  IABS R10, R0 ;  /* 0x00000000000a7213 */ /* 0x000fe20000000000 */
[----:B01----:R-:W-:Y:S02]  /*b1e0*/  IMAD.MOV R2, RZ, RZ, -R3 ;  /* 0x000000ffff027224 */ /* 0x003fe400078e0a03 */
[----:B------:R-:W-:Y:S01]  /*b1f0*/  IMAD.IADD R19, R19, 0x1, R4 ;  /* 0x0000000113137824 */ /* 0x000fe200078e0204 */
[----:B------:R-:W-:Y:S01]  /*b200*/  IADD3 R9, -R16, UR6, RZ ;  /* 0x0000000610097c10 */ /* 0x000fe2000fffe1ff */
[----:B--2---:R-:W-:Y:S01]  /*b210*/  IMAD R7, R2, R5, RZ ;  /* 0x0000000502077224 */ /* 0x004fe200078e02ff */
[----:B------:R-:W-:Y:S01]  /*b220*/  MOV R2, RZ ;  /* 0x000000ff00027202 */ /* 0x000fe20000000f00 */
[----:B------:R-:W-:Y:S01]  /*b230*/  IMAD.MOV R10, RZ, RZ, -R10 ;  /* 0x000000ffff0a7224 */ /* 0x000fe200078e0a0a */
[----:B------:R-:W-:-:S03]  /*b240*/  IABS R8, R9 ;  /* 0x0000000900087213 */ /* 0x000fc60000000000 */
[----:B------:R-:W-:-:S04]  /*b250*/  IMAD.HI.U32 R2, R3, R7, R2 ;  /* 0x0000000703027227 */ /* 0x000fc800078e0002 */
[----:B------:R-:W-:Y:S02]  /*b260*/  IMAD.MOV.U32 R3, RZ, RZ, R8 ;  /* 0x000000ffff037224 */ /* 0x000fe400078e0008 */
[----:B------:R-:W-:Y:S02]  /*b270*/  IMAD.MOV.U32 R8, RZ, RZ, R10 ;  /* 0x000000ffff087224 */ /* 0x000fe400078e000a */
[----:B------:R-:W-:-:S04]  /*b280*/  IMAD.HI.U32 R2, R2, R3, RZ ;  /* 0x0000000302027227 */ /* 0x000fc800078e00ff */
[----:B------:R-:W-:Y:S01]  /*b290*/  IMAD R8, R2, R8, R3 ;  /* 0x0000000802087224 */ /* 0x000fe200078e0203 */
[----:B------:R-:W-:-:S04]  /*b2a0*/  LOP3.LUT R3, R9, R0, RZ, 0x3c, !PT ;  /* 0x0000000009037212 */ /* 0x000fc800078e3cff */
[----:B------:R-:W-:-:S13]  /*b2b0*/  ISETP.GT.U32.AND P0, PT, R5, R8, PT ;  /* 0x000000080500720c */ /* 0x000fda0003f04070 */
[----:B------:R-:W-:Y:S02]  /*b2c0*/  @!P0 IMAD.IADD R8, R8, 0x1, -R5 ;  /* 0x0000000108088824 */ /* 0x000fe400078e0a05 */
[----:B------:R-:W-:-:S03]  /*b2d0*/  @!P0 VIADD R2, R2, 0x1 ;  /* 0x0000000102028836 */ /* 0x000fc60000000000 */
[----:B------:R-:W-:-:S13]  /*b2e0*/  ISETP.GE.U32.AND P0, PT, R8, R5, PT ;  /* 0x000000050800720c */ /* 0x000fda0003f06070 */
[----:B------:R-:W-:Y:S02]  /*b2f0*/  @P0 IADD3 R2, R2, 0x1, RZ ;  /* 0x0000000102020810 */ /* 0x000fe40007ffe0ff */
[----:B------:R-:W-:-:S13]  /*b300*/  ISETP.GE.AND P0, PT, R3, RZ, PT ;  /* 0x000000ff0300720c */ /* 0x000fda0003f06270 */
[----:B------:R-:W-:Y:S01]  /*b310*/  @!P0 IMAD.MOV R2, RZ, RZ, -R2 ;  /* 0x000000ffff028224 */ /* 0x000fe200078e0a02 */
[----:B------:R-:W-:-:S13]  /*b320*/  ISETP.NE.AND P0, PT, R0, RZ, PT ;  /* 0x000000ff0000720c */ /* 0x000fda0003f05270 */
[----:B------:R-:W-:-:S05]  /*b330*/  @!P0 LOP3.LUT R2, RZ, R0, RZ, 0x33, !PT ;  /* 0x00000000ff028212 */ /* 0x000fca00078e33ff */
[--C-:B------:R-:W-:Y:S02]  /*b340*/  IMAD.MOV R17, RZ, RZ, -R2.reuse ;  /* 0x000000ffff117224 */ /* 0x100fe400078e0a02 */
[----:B------:R-:W-:Y:S02]  /*b350*/  IMAD.MOV.U32 R18, RZ, RZ, R2 ;  /* 0x000000ffff127224 */ /* 0x000fe400078e0002 */
[----:B------:R-:W-:Y:S01]  /*b360*/  IMAD R17, R0, R17, R9 ;  /* 0x0000001100117224 */ /* 0x000fe200078e0209 */
[----:B------:R-:W-:Y:S06]  /*b370*/  BRA `(.L_x_171) ;  /* 0x00000000000c7947 */ /* 0x000fec0003800000 */
.L_x_166:
[----:B------:R-:W-:Y:S01]  /*b380*/  MOV R17, RZ ;  /* 0x000000ff00117202 */ /* 0x000fe20000000f00 */
[----:B------:R-:W-:Y:S02]  /*b390*/  IMAD.U32 R16, RZ, RZ, UR6 ;  /* 0x00000006ff107e24 */ /* 0x000fe4000f8e00ff */
[----:B------:R-:W-:-:S07]  /*b3a0*/  IMAD.MOV.U32 R18, RZ, RZ, RZ ;  /* 0x000000ffff127224 */ /* 0x000fce00078e00ff */
.L_x_171:
[----:B------:R-:W-:Y:S01]  /*b3b0*/  ISETP.NE.AND P0, PT, R27, RZ, PT ;  /* 0x000000ff1b00720c */ /* 0x000fe20003f05270 */
[----:B------:R0:W-:Y:S01]  /*b3c0*/  STL [R1+0xc], RZ ;  /* 0x00000cff01007387 */ /* 0x0001e20000100800 */
[----:B------:R-:W-:Y:S02]  /*b3d0*/  IMAD.MOV.U32 R24, RZ, RZ, 0x1 ;  /* 0x00000001ff187424 */ /* 0x000fe400078e00ff */
[----:B------:R-:W-:-:S09]  /*b3e0*/  IMAD.MOV.U32 R22, RZ, RZ, RZ ;  /* 0x000000ffff167224 */ /* 0x000fd200078e00ff */
[----:B------:R-:W1:Y:S01]  /*b3f0*/  @!P0 S2R R3, SR_CgaCtaId ;  /* 0x0000000000038919 */ /* 0x000e620000008800 */
[----:B------:R-:W-:-:S04]  /*b400*/  @!P0 MOV R0, 0x400 ;  /* 0x0000040000008802 */ /* 0x000fc80000000f00 */
[----:B-1----:R-:W-:-:S05]  /*b410*/  @!P0 LEA R0, R3, R0, 0x18 ;  /* 0x0000000003008211 */ /* 0x002fca00078ec0ff */
[----:B------:R0:W-:Y:S01]  /*b420*/  @!P0 STS.128 [R0+0x308d0], R16 ;  /* 0x0308d01000008388 */ /* 0x0001e20000000c00 */
[----:B------:R-:W-:Y:S06]  /*b430*/  BAR.ARV 0x5, 0x1a0 ;  /* 0x0146800000007b1d */ /* 0x000fec0000002000 */
[----:B------:R-:W-:-:S13]  /*b440*/  ISETP.GE.AND P0, PT, R19, UR5, PT ;  /* 0x0000000513007c0c */ /* 0x000fda000bf06270 */
[----:B------:R-:W-:Y:S05]  /*b450*/  @P0 BRA `(.L_x_172) ;  /* 0x0000003000140947 */ /* 0x000fea0003800000 */
[----:B------:R1:W-:Y:S01]  /*b460*/  STL [R1+0xc], RZ ;  /* 0x00000cff01007387 */ /* 0x0003e20000100800 */
[----:B------:R-:W-:Y:S01]  /*b470*/  MOV R24, 0x1 ;  /* 0x0000000100187802 */ /* 0x000fe20000000f00 */
[----:B------:R-:W-:Y:S01]  /*b480*/  IMAD.MOV.U32 R22, RZ, RZ, RZ ;  /* 0x000000ffff167224 */ /* 0x000fe200078e00ff */
[----:B------:R-:W-:Y:S01]  /*b490*/  ULDC UR37, c[0x0][0xc] ;  /* 0x0000030000257ab9 */ /* 0x000fe20000000800 */
[----:B------:R-:W-:-:S05]  /*b4a0*/  ULDC.64 UR38, c[0x0][0x198] ;  /* 0x0000660000267ab9 */ /* 0x000fca0000000a00 */
.L_x_235:
[----:B--2---:R-:W2:Y:S02]  /*b4b0*/  LDC.64 R28, c[0x0][0xc60] ;  /* 0x00031800ff1c7b82 */ /* 0x004ea40000000a00 */
[----:B--2---:R-:W-:-:S06]  /*b4c0*/  IMAD.WIDE R28, R19, 0x4, R28 ;  /* 0x00000004131c7825 */ /* 0x004fcc00078e021c */
[----:B------:R-:W2:Y:S01]  /*b4d0*/  LDG.E R28, desc[UR46][R28.64] ;  /* 0x0000002e1c1c7981 */ /* 0x000ea2000c1e1900 */
[----:B------:R-:W-:Y:S05]  /*b4e0*/  YIELD ;  /* 0x0000000000007946 */ /* 0x000fea0003800000 */
[----:B------:R-:W-:Y:S01]  /*b4f0*/  ULDC.64 UR4, c[0x0][0xa28] ;  /* 0x00028a0000047ab9 */ /* 0x000fe20000000a00 */
[----:B------:R-:W-:Y:S01]  /*b500*/  IMAD.MOV.U32 R23, RZ, RZ, RZ ;  /* 0x000000ffff177224 */ /* 0x000fe200078e00ff */
[----:B------:R-:W-:-:S04]  /*b510*/  ISETP.NE.U32.AND P0, PT, RZ, UR4, PT ;  /* 0x00000004ff007c0c */ /* 0x000fc8000bf05070 */
[----:B------:R-:W-:Y:S01]  /*b520*/  ISETP.NE.AND.EX P0, PT, RZ, UR5, PT, P0 ;  /* 0x00000005ff007c0c */ /* 0x000fe2000bf05300 */
[----:B0-----:R-:W-:Y:S01]  /*b530*/  IMAD.MOV.U32 R0, RZ, RZ, RZ ;  /* 0x000000ffff007224 */ /* 0x001fe200078e00ff */
[----:B--2---:R-:W-:-:S11]  /*b540*/  SHF.R.S32.HI R5, RZ, 0x1f, R28 ;  /* 0x0000001fff057819 */ /* 0x004fd6000001141c */
[----:B------:R-:W-:-:S04]  /*b550*/  @P0 LEA R2, P1, R28, UR4, 0x2 ;  /* 0x000000041c020c11 */ /* 0x000fc8000f8210ff */
[----:B------:R-:W-:Y:S01]  /*b560*/  @P0 LEA.HI.X R3, R28, UR5, R5, 0x2, P1 ;  /* 0x000000051c030c11 */ /* 0x000fe200088f1405 */
[----:B------:R-:W-:-:S04]  /*b570*/  ULDC.64 UR4, c[0x0][0xa00] ;  /* 0x0002800000047ab9 */ /* 0x000fc80000000a00 */
[----:B------:R0:W5:Y:S01]  /*b580*/  @P0 LDG.E R23, desc[UR46][R2.64] ;  /* 0x0000002e02170981 */ /* 0x000162000c1e1900 */
[----:B------:R-:W-:-:S04]  /*b590*/  ISETP.NE.U32.AND P0, PT, RZ, UR4, PT ;  /* 0x00000004ff007c0c */ /* 0x000fc8000bf05070 */
[----:B------:R-:W-:-:S13]  /*b5a0*/  ISETP.NE.AND.EX P0, PT, RZ, UR5, PT, P0 ;  /* 0x00000005ff007c0c */ /* 0x000fda000bf05300 */
[----:B0-----:R-:W-:-:S04]  /*b5b0*/  @P0 LEA R2, P1, R28, UR4, 0x2 ;  /* 0x000000041c020c11 */ /* 0x001fc8000f8210ff */
[----:B------:R-:W-:Y:S01]  /*b5c0*/  @P0 LEA.HI.X R3, R28, UR5, R5, 0x2, P1 ;  /* 0x000000051c030c11 */ /* 0x000fe200088f1405 */
[----:B------:R-:W-:-:S04]  /*b5d0*/  ULDC.64 UR4, c[0x0][0xa20] ;  /* 0x0002880000047ab9 */ /* 0x000fc80000000a00 */
[----:B------:R-:W2:Y:S01]  /*b5e0*/  @P0 LDG.E R0, desc[UR46][R2.64] ;  /* 0x0000002e02000981 */ /* 0x000ea2000c1e1900 */
[----:B------:R-:W-:Y:S01]  /*b5f0*/  ISETP.NE.U32.AND P0, PT, RZ, UR4, PT ;  /* 0x00000004ff007c0c */ /* 0x000fe2000bf05070 */
[----:B------:R-:W-:-:S03]  /*b600*/  IMAD.SHL.U32 R6, R28, 0x4, RZ ;  /* 0x000000041c067824 */ /* 0x000fc600078e00ff */
[----:B------:R-:W-:-:S13]  /*b610*/  ISETP.NE.AND.EX P0, PT, RZ, UR5, PT, P0 ;  /* 0x00000005ff007c0c */ /* 0x000fda000bf05300 */
[----:B------:R-:W-:Y:S01]  /*b620*/  @P0 IADD3 R4, P1, R6, UR4, RZ ;  /* 0x0000000406040c10 */ /* 0x000fe2000ff3e0ff */
[----:B--2---:R0:W-:Y:S04]  /*b630*/  STL [R1+0x10], R0 ;  /* 0x0000100001007387 */ /* 0x0041e80000100800 */
[----:B------:R2:W-:Y:S01]  /*b640*/  STL [R1], R6 ;  /* 0x0000000601007387 */ /* 0x0005e20000100800 */
[----:B0-----:R-:W-:-:S04]  /*b650*/  SHF.L.U64.HI R0, R28, 0x2, R5 ;  /* 0x000000021c007819 */ /* 0x001fc80000010205 */
[----:B------:R-:W-:Y:S01]  /*b660*/  @P0 IADD3.X R5, R0, UR5, RZ, P1, !PT ;  /* 0x0000000500050c10 */ /* 0x000fe20008ffe4ff */
[----:B------:R-:W-:Y:S01]  /*b670*/  ULDC.64 UR4, c[0x0][0xa08] ;  /* 0x0002820000047ab9 */ /* 0x000fe20000000a00 */
[----:B------:R0:W-:Y:S01]  /*b680*/  STL [R1+0x4], R0 ;  /* 0x0000040001007387 */ /* 0x0001e20000100800 */
[----:B------:R-:W-:Y:S02]  /*b690*/  IADD3 R2, P1, R6, UR4, RZ ;  /* 0x0000000406027c10 */ /* 0x000fe4000ff3e0ff */
[----:B--2---:R-:W-:Y:S02]  /*b6a0*/  MOV R6, RZ ;  /* 0x000000ff00067202 */ /* 0x004fe40000000f00 */
[----:B------:R-:W-:Y:S02]  /*b6b0*/  IADD3.X R3, R0, UR5, RZ, P1, !PT ;  /* 0x0000000500037c10 */ /* 0x000fe40008ffe4ff */
[----:B------:R-:W-:-:S04]  /*b6c0*/  ISETP.NE.U32.AND P1, PT, RZ, UR4, PT ;  /* 0x00000004ff007c0c */ /* 0x000fc8000bf25070 */
[----:B------:R-:W-:Y:S01]  /*b6d0*/  ISETP.NE.AND.EX P1, PT, RZ, UR5, PT, P1 ;  /* 0x00000005ff007c0c */ /* 0x000fe2000bf25310 */
[----:B------:R-:W-:Y:S02]  /*b6e0*/  ULDC.64 UR4, c[0x0][0x3f8] ;  /* 0x0000fe0000047ab9 */ /* 0x000fe40000000a00 */
[----:B------:R-:W-:-:S03]  /*b6f0*/  UISETP.NE.U32.AND UP0, UPT, UR4, URZ, UPT ;  /* 0x0000003f0400728c */ /* 0x000fc6000bf05070 */
[----:B------:R-:W-:Y:S01]  /*b700*/  ULDC UR4, c[0x0][0x404] ;  /* 0x0001010000047ab9 */ /* 0x000fe20000000800 */
[----:B------:R-:W-:-:S03]  /*b710*/  UISETP.NE.AND.EX UP0, UPT, UR5, URZ, UPT, UP0 ;  /* 0x0000003f0500728c */ /* 0x000fc6000bf05300 */
[----:B------:R-:W-:Y:S01]  /*b720*/  ULDC UR5, c[0x0][0x2e0] ;  /* 0x0000b80000057ab9 */ /* 0x000fe20000000800 */
[----:B------:R-:W-:Y:S02]  /*b730*/  USEL UR4, UR4, 0x1, UP0 ;  /* 0x0000000104047887 */ /* 0x000fe40008000000 */
[----:B------:R2:W5:Y:S02]  /*b740*/  @P1 LDG.E R6, desc[UR46][R2.64] ;  /* 0x0000002e02061981 */ /* 0x000564000c1e1900 */
[----:B------:R-:W-:-:S06]  /*b750*/  UIMAD UR4, UR4, UR5, URZ ;  /* 0x00000005040472a4 */ /* 0x000fcc000f8e023f */
[----:B0-----:R-:W-:-:S06]  /*b760*/  IMAD.U32 R0, RZ, RZ, UR4 ;  /* 0x00000004ff007e24 */ /* 0x001fcc000f8e00ff */
[----:B------:R2:W5:Y:S01]  /*b770*/  @P0 LDG.E R0, desc[UR46][R4.64] ;  /* 0x0000002e04000981 */ /* 0x000562000c1e1900 */
[----:B------:R-:W-:Y:S05]  /*b780*/  @P0 BRA `(.L_x_173) ;  /* 0x0000000000100947 */ /* 0x000fea0003800000 */
[----:B------:R-:W-:Y:S05]  /*b790*/  @!P1 BRA `(.L_x_173) ;  /* 0x00000000000c9947 */ /* 0x000fea0003800000 */
[----:B--2---:R-:W2:Y:S04]  /*b7a0*/  LDG.E R5, desc[UR46][R2.64] ;  /* 0x0000002e02057981 */ /* 0x004ea8000c1e1900 */
[----:B-----5:R-:W2:Y:S02]  /*b7b0*/  LDG.E R0, desc[UR46][R2.64+0x4] ;  /* 0x0000042e02007981 */ /* 0x020ea4000c1e1900 */
[----:B--2---:R-:W-:-:S07]  /*b7c0*/  IMAD.IADD R0, R0, 0x1, -R5 ;  /* 0x0000000100007824 */ /* 0x004fce00078e0a05 */
.L_x_173:
[----:B--2--5:R-:W-:Y:S01]  /*b7d0*/  IMAD.IADD R2, R0, 0x1, -R23 ;  /* 0x0000000100027824 */ /* 0x024fe200078e0a17 */
[----:B------:R-:W-:Y:S01]  /*b7e0*/  BSSY B6, `(.L_x_174) ;  /* 0x0000235000067945 */ /* 0x000fe20003800000 */
[----:B------:R-:W-:Y:S02]  /*b7f0*/  IADD3 R23, R6, R23, RZ ;  /* 0x0000001706177210 */ /* 0x000fe40007ffe0ff */
[C---:B------:R-:W-:Y:S01]  /*b800*/  VIADD R0, R2.reuse, 0xbf ;  /* 0x000000bf02007836 */ /* 0x040fe20000000000 */
[----:B------:R0:W-:Y:S01]  /*b810*/  STL [R1+0x8], R2 ;  /* 0x0000080201007387 */ /* 0x0001e20000100800 */
[----:B------:R-:W-:Y:S02]  /*b820*/  ISETP.GT.AND P0, PT, R2, RZ, PT ;  /* 0x000000ff0200720c */ /* 0x000fe40003f04270 */
[----:B------:R-:W-:-:S05]  /*b830*/  IMAD.HI R0, R0, 0x2aaaaaab, RZ ;  /* 0x2aaaaaab00007827 */ /* 0x000fca00078e02ff */
[----:B------:R-:W-:-:S04]  /*b840*/  SHF.R.U32.HI R29, RZ, 0x1f, R0 ;  /* 0x0000001fff1d7819 */ /* 0x000fc80000011600 */
[----:B------:R-:W-:Y:S02]  /*b850*/  LEA.HI.SX32 R29, R0, R29, 0x1b ;  /* 0x0000001d001d7211 */ /* 0x000fe400078fdaff */
[----:B0-----:R-:W-:Y:S05]  /*b860*/  @P0 BRA `(.L_x_175) ;  /* 0x00000000003c0947 */ /* 0x001fea0003800000 */
[----:B------:R-:W-:-:S13]  /*b870*/  ISETP.NE.AND P1, PT, R27, RZ, PT ;  /* 0x000000ff1b00720c */ /* 0x000fda0003f25270 */
[----:B------:R-:W-:Y:S05]  /*b880*/  @P1 BRA `(.L_x_176) ;  /* 0x0000002000a81947 */ /* 0x000fea0003800000 */
[----:B------:R-:W0:Y:S01]  /*b890*/  S2R R7, SR_LANEID ;  /* 0x0000000000077919 */ /* 0x000e220000000000 */
[----:B------:R-:W-:Y:S01]  /*b8a0*/  VOTEU.ANY UR4, UPT, PT ;  /* 0x0000000000047886 */ /* 0x000fe200038e0100 */
[----:B------:R-:W2:Y:S01]  /*b8b0*/  LDC.64 R2, c[0x0][0xc38] ;  /* 0x00030e00ff027b82 */ /* 0x000ea20000000a00 */
[----:B------:R-:W0:Y:S08]  /*b8c0*/  FLO.U32 R0, UR4 ;  /* 0x0000000400007d00 */ /* 0x000e3000080e0000 */
[----:B------:R-:W2:Y:S01]  /*b8d0*/  POPC R5, UR4 ;  /* 0x0000000400057d09 */ /* 0x000ea20008000000 */
[----:B0-----:R-:W-:-:S13]  /*b8e0*/  ISETP.EQ.U32.AND P0, PT, R0, R7, PT ;  /* 0x000000070000720c */ /* 0x001fda0003f02070 */
[----:B--2---:R-:W2:Y:S01]  /*b8f0*/  @P0 ATOMG.E.ADD.STRONG.GPU PT, R3, desc[UR46][R2.64], R5 ;  /* 0x00000005020309a8 */ /* 0x004ea200081ee1ee */
[----:B------:R-:W0:Y:S02]  /*b900*/  S2R R4, SR_LTMASK ;  /* 0x0000000000047919 */ /* 0x000e240000003900 */
[----:B0-----:R-:W-:-:S04]  /*b910*/  LOP3.LUT R4, R4, UR4, RZ, 0xc0, !PT ;  /* 0x0000000404047c12 */ /* 0x001fc8000f8ec0ff */
[----:B------:R-:W0:Y:S01]  /*b920*/  POPC R7, R4 ;  /* 0x0000000400077309 */ /* 0x000e220000000000 */
[----:B--2---:R-:W0:Y:S02]  /*b930*/  SHFL.IDX PT, R0, R3, R0, 0x1f ;  /* 0x00001f0003007589 */ /* 0x004e2400000e0000 */
[----:B0-----:R-:W-:Y:S01]  /*b940*/  IADD3 R16, R0, UR37, R7 ;  /* 0x0000002500107c10 */ /* 0x001fe2000fffe007 */
[----:B------:R-:W-:Y:S06]  /*b950*/  BRA `(.L_x_176) ;  /* 0x0000002000747947 */ /* 0x000fec0003800000 */
.L_x_175:
[----:B------:R-:W0:Y:S01]  /*b960*/  S2R R3, SR_CgaCtaId ;  /* 0x0000000000037919 */ /* 0x000e220000008800 */
[----:B------:R-:W-:-:S04]  /*b970*/  MOV R26, 0x400 ;  /* 0x00000400001a7802 */ /* 0x000fc80000000f00 */
[----:B0-----:R-:W-:-:S05]  /*b980*/  LEA R26, R3, R26, 0x18 ;  /* 0x0000001a031a7211 */ /* 0x001fca00078ec0ff */
[----:B------:R-:W-:-:S05]  /*b990*/  VIADD R0, R26, 0x12400 ;  /* 0x000124001a007836 */ /* 0x000fca0000000000 */
[----:B------:R-:W-:-:S13]  /*b9a0*/  LOP3.LUT P0, RZ, R0, 0x3ff, RZ, 0xc0, !PT ;  /* 0x000003ff00ff7812 */ /* 0x000fda000780c0ff */
[----:B------:R-:W-:Y:S05]  /*b9b0*/  @!P0 BRA `(.L_x_177) ;  /* 0x0000000000408947 */ /* 0x000fea0003800000 */
[----:B------:R-:W-:Y:S01]  /*b9c0*/  MOV R2, 0x0 ;  /* 0x0000000000027802 */ /* 0x000fe20000000f00 */
[----:B------:R-:W-:Y:S01]  /*b9d0*/  ULDC.64 UR6, c[0x4][0xa8] ;  /* 0x01002a0000067ab9 */ /* 0x000fe20000000a00 */
[----:B------:R-:W-:Y:S01]  /*b9e0*/  ULDC.64 UR8, c[0x4][0xb0] ;  /* 0x01002c0000087ab9 */ /* 0x000fe20000000a00 */
[----:B------:R-:W-:Y:S01]  /*b9f0*/  ULDC.64 UR4, c[0x4][0x30] ;  /* 0x01000c0000047ab9 */ /* 0x000fe20000000a00 */
[----:B------:R-:W-:Y:S01]  /*ba00*/  IMAD.U32 R4, RZ, RZ, UR6 ;  /* 0x00000006ff047e24 */ /* 0x000fe2000f8e00ff */
[----:B------:R-:W-:Y:S01]  /*ba10*/  MOV R7, UR9 ;  /* 0x0000000900077c02 */ /* 0x000fe20008000f00 */
[----:B------:R-:W0:Y:S01]  /*ba20*/  LDC.64 R2, c[0x4][R2] ;  /* 0x0100000002027b82 */ /* 0x000e220000000a00 */
[----:B------:R-:W-:Y:S01]  /*ba30*/  IMAD.U32 R5, RZ, RZ, UR7 ;  /* 0x00000007ff057e24 */ /* 0x000fe2000f8e00ff */
[----:B------:R-:W-:Y:S01]  /*ba40*/  MOV R12, 0x1 ;  /* 0x00000001000c7802 */ /* 0x000fe20000000f00 */
[----:B------:R-:W-:Y:S02]  /*ba50*/  IMAD.U32 R6, RZ, RZ, UR8 ;  /* 0x00000008ff067e24 */ /* 0x000fe4000f8e00ff */
[----:B------:R-:W-:-:S02]  /*ba60*/  IMAD.U32 R10, RZ, RZ, UR4 ;  /* 0x00000004ff0a7e24 */ /* 0x000fc4000f8e00ff */
[----:B------:R-:W-:Y:S02]  /*ba70*/  IMAD.U32 R11, RZ, RZ, UR5 ;  /* 0x00000005ff0b7e24 */ /* 0x000fe4000f8e00ff */
[----:B------:R-:W-:Y:S02]  /*ba80*/  IMAD.MOV.U32 R8, RZ, RZ, 0x70 ;  /* 0x00000070ff087424 */ /* 0x000fe400078e00ff */
[----:B------:R-:W-:-:S07]  /*ba90*/  IMAD.MOV.U32 R13, RZ, RZ, RZ ;  /* 0x000000ffff0d7224 */ /* 0x000fce00078e00ff */
[----:B------:R-:W-:-:S07]  /*baa0*/  LEPC R20, `(.L_x_177) ;  /* 0x000000001014794e */ /* 0x000fce0000000000 */
[----:B01----:R-:W-:Y:S05]  /*bab0*/  CALL.ABS.NOINC R2 ;  /* 0x0000000002007343 */ /* 0x003fea0003c00000 */
.L_x_177:
        /* <DEDUP_REMOVED lines=8> */
[----:B------:R-:W-:Y:S01]  /*bb40*/  IMAD.U32 R4, RZ, RZ, UR6 ;  /* 0x00000006ff047e24 */ /* 0x000fe2000f8e00ff */
[----:B------:R-:W-:Y:S01]  /*bb50*/  MOV R5, UR7 ;  /* 0x0000000700057c02 */ /* 0x000fe20008000f00 */
[----:B------:R-:W-:Y:S01]  /*bb60*/  IMAD.U32 R6, RZ, RZ, UR8 ;  /* 0x00000008ff067e24 */ /* 0x000fe2000f8e00ff */
[----:B------:R-:W-:Y:S01]  /*bb70*/  MOV R11, UR5 ;  /* 0x00000005000b7c02 */ /* 0x000fe20008000f00 */
[----:B------:R-:W-:Y:S02]  /*bb80*/  IMAD.U32 R7, RZ, RZ, UR9 ;  /* 0x00000009ff077e24 */ /* 0x000fe4000f8e00ff */
[----:B------:R-:W-:-:S02]  /*bb90*/  IMAD.U32 R10, RZ, RZ, UR4 ;  /* 0x00000004ff0a7e24 */ /* 0x000fc4000f8e00ff */
[----:B------:R-:W-:Y:S02]  /*bba0*/  IMAD.MOV.U32 R8, RZ, RZ, 0x70 ;  /* 0x00000070ff087424 */ /* 0x000fe400078e00ff */
[----:B------:R-:W-:Y:S02]  /*bbb0*/  IMAD.MOV.U32 R12, RZ, RZ, 0x1 ;  /* 0x00000001ff0c7424 */ /* 0x000fe400078e00ff */
[----:B0-----:R-:W-:-:S07]  /*bbc0*/  IMAD.MOV.U32 R13, RZ, RZ, RZ ;  /* 0x000000ffff0d7224 */ /* 0x001fce00078e00ff */
[----:B------:R-:W-:-:S07]  /*bbd0*/  LEPC R20, `(.L_x_179) ;  /* 0x000000001014794e */ /* 0x000fce0000000000 */
[----:B-12---:R-:W-:Y:S05]  /*bbe0*/  CALL.ABS.NOINC R2 ;  /* 0x0000000002007343 */ /* 0x006fea0003c00000 */
.L_x_179:
[----:B------:R-:W-:Y:S01]  /*bbf0*/  MOV R2, 0x0 ;  /* 0x0000000000027802 */ /* 0x000fe20000000f00 */
[----:B------:R-:W-:Y:S01]  /*bc00*/  ULDC.64 UR6, c[0x4][0xa8] ;  /* 0x01002a0000067ab9 */ /* 0x000fe20000000a00 */
[----:B------:R-:W-:Y:S01]  /*bc10*/  ULDC.64 UR8, c[0x4][0xb0] ;  /* 0x01002c0000087ab9 */ /* 0x000fe20000000a00 */
[----:B------:R-:W-:Y:S01]  /*bc20*/  ULDC.64 UR4, c[0x4][0x40] ;  /* 0x0100100000047ab9 */ /* 0x000fe20000000a00 */
[----:B------:R-:W-:Y:S01]  /*bc30*/  MOV R4, UR6 ;  /* 0x0000000600047c02 */ /* 0x000fe20008000f00 */
[----:B------:R-:W-:Y:S01]  /*bc40*/  IMAD.U32 R5, RZ, RZ, UR7 ;  /* 0x00000007ff057e24 */ /* 0x000fe2000f8e00ff */
[----:B------:R-:W0:Y:S01]  /*bc50*/  LDC.64 R2, c[0x4][R2] ;  /* 0x0100000002027b82 */ /* 0x000e220000000a00 */
[----:B------:R-:W-:Y:S01]  /*bc60*/  IMAD.U32 R6, RZ, RZ, UR8 ;  /* 0x00000008ff067e24 */ /* 0x000fe2000f8e00ff */
[----:B------:R-:W-:Y:S01]  /*bc70*/  MOV R10, UR4 ;  /* 0x00000004000a7c02 */ /* 0x000fe20008000f00 */
[----:B------:R-:W-:Y:S01]  /*bc80*/  IMAD.U32 R7, RZ, RZ, UR9 ;  /* 0x00000009ff077e24 */ /* 0x000fe2000f8e00ff */
[----:B------:R-:W-:Y:S01]  /*bc90*/  MOV R13, RZ ;  /* 0x000000ff000d7202 */ /* 0x000fe20000000f00 */
[----:B------:R-:W-:-:S02]  /*bca0*/  IMAD.U32 R11, RZ, RZ, UR5 ;  /* 0x00000005ff0b7e24 */ /* 0x000fc4000f8e00ff */
[----:B------:R-:W-:Y:S02]  /*bcb0*/  IMAD.MOV.U32 R8, RZ, RZ, 0x70 ;  /* 0x00000070ff087424 */ /* 0x000fe400078e00ff */
[----:B------:R-:W-:-:S07]  /*bcc0*/  IMAD.MOV.U32 R12, RZ, RZ, 0x1 ;  /* 0x00000001ff0c7424 */ /* 0x000fce00078e00ff */
[----:B------:R-:W-:-:S07]  /*bcd0*/  LEPC R20, `(.L_x_178) ;  /* 0x000000001014794e */ /* 0x000fce0000000000 */
[----:B0-----:R-:W-:Y:S05]  /*bce0*/  CALL.ABS.NOINC R2 ;  /* 0x0000000002007343 */ /* 0x001fea0003c00000 */
.L_x_178:
[----:B------:R-:W2:Y:S01]  /*bcf0*/  LDL.LU R2, [R1] ;  /* 0x0000000001027983 */ /* 0x000ea20000300800 */
[----:B------:R-:W-:Y:S01]  /*bd00*/  ULDC.64 UR4, c[0x0][0x9f8] ;  /* 0x00027e0000047ab9 */ /* 0x000fe20000000a00 */
[----:B------:R-:W0:Y:S02]  /*bd10*/  LDC R0, c[0x0][0x428] ;  /* 0x00010a00ff007b82 */ /* 0x000e240000000800 */
[----:B------:R-:W3:Y:S04]  /*bd20*/  LDL.LU R21, [R1+0x4] ;  /* 0x0000040001157983 */ /* 0x000ee80000300800 */
[----:B------:R-:W4:Y:S01]  /*bd30*/  LDL.LU R20, [R1+0x10] ;  /* 0x0000100001147983 */ /* 0x000f220000300800 */
[----:B------:R-:W-:Y:S01]  /*bd40*/  ISETP.NE.U32.AND P0, PT, RZ, UR4, PT ;  /* 0x00000004ff007c0c */ /* 0x000fe2000bf05070 */
[----:B------:R-:W-:-:S03]  /*bd50*/  IMAD.MOV.U32 R6, RZ, RZ, R28 ;  /* 0x000000ffff067224 */ /* 0x000fc600078e001c */
[----:B------:R-:W-:Y:S02]  /*bd60*/  ISETP.NE.AND.EX P0, PT, RZ, UR5, PT, P0 ;  /* 0x00000005ff007c0c */ /* 0x000fe4000bf05300 */
[----:B------:R-:W-:-:S13]  /*bd70*/  ISETP.NE.AND P6, PT, R27, RZ, PT ;  /* 0x000000ff1b00720c */ /* 0x000fda0003fc5270 */
[----:B------:R-:W-:-:S05]  /*bd80*/  VOTEU.ALL UP1, P6 ;  /* 0x00000000003f7886 */ /* 0x000fca0003020000 */
[----:B------:R-:W-:-:S04]  /*bd90*/  @!UP1 UIADD3 UR8, UP0, UR38, 0x270, URZ ;  /* 0x0000027026089890 */ /* 0x000fc8000ff1e03f */
[----:B------:R-:W-:-:S03]  /*bda0*/  @!UP1 UIADD3.X UR9, URZ, UR39, URZ, UP0, !UPT ;  /* 0x000000273f099290 */ /* 0x000fc600087fe43f */
[----:B------:R-:W-:Y:S01]  /*bdb0*/  VOTEU.ALL UP0, P6 ;  /* 0x00000000003f7886 */ /* 0x000fe20003000000 */
[----:B--2---:R-:W-:-:S04]  /*bdc0*/  @P0 IADD3 R2, P1, R2, UR4, RZ ;  /* 0x0000000402020c10 */ /* 0x004fc8000ff3e0ff */
[----:B---3--:R-:W-:Y:S01]  /*bdd0*/  @P0 IADD3.X R3, R21, UR5, RZ, P1, !PT ;  /* 0x0000000515030c10 */ /* 0x008fe20008ffe4ff */
[----:B------:R-:W-:-:S04]  /*bde0*/  ULDC.64 UR4, c[0x0][0xa00] ;  /* 0x0002800000047ab9 */ /* 0x000fc80000000a00 */
[----:B------:R2:W5:Y:S01]  /*bdf0*/  @P0 LDG.E R6, desc[UR46][R2.64] ;  /* 0x0000002e02060981 */ /* 0x000562000c1e1900 */
[----:B0-----:R-:W-:Y:S01]  /*be00*/  ISETP.NE.AND P0, PT, R0, 0x1, PT ;  /* 0x000000010000780c */ /* 0x001fe20003f05270 */
[----:B------:R-:W-:Y:S01]  /*be10*/  IMAD.MOV.U32 R0, RZ, RZ, R18 ;  /* 0x000000ffff007224 */ /* 0x000fe200078e0012 */
[----:B------:R-:W-:Y:S01]  /*be20*/  PLOP3.LUT P1, PT, P6, PT, PT, 0x8, 0x0 ;  /* 0x000000000000781c */ /* 0x000fe2000372e170 */
[----:B----4-:R-:W-:-:S10]  /*be30*/  IMAD R17, R17, 0xc0, R20 ;  /* 0x000000c011117824 */ /* 0x010fd400078e0214 */
[----:B------:R-:W0:Y:S08]  /*be40*/  @P0 LDC R5, c[0x0][0x42c] ;  /* 0x00010b00ff050b82 */ /* 0x000e300000000800 */
[----:B------:R-:W3:Y:S01]  /*be50*/  @P0 LDC R7, c[0x0][0x430] ;  /* 0x00010c00ff070b82 */ /* 0x000ee20000000800 */
[----:B0-----:R-:W-:-:S05]  /*be60*/  @P0 IMAD.HI.U32 R4, R18, R5, RZ ;  /* 0x0000000512040227 */ /* 0x001fca00078e00ff */
[----:B---3--:R-:W-:Y:S02]  /*be70*/  @P0 SHF.R.U32.HI R0, RZ, R7, R4 ;  /* 0x00000007ff000219 */ /* 0x008fe40000011604 */
[----:B------:R-:W-:-:S04]  /*be80*/  ISETP.NE.U32.AND P0, PT, RZ, UR4, PT ;  /* 0x00000004ff007c0c */ /* 0x000fc8000bf05070 */
[----:B------:R-:W-:-:S04]  /*be90*/  ISETP.NE.AND.EX P0, PT, RZ, UR5, PT, P0 ;  /* 0x00000005ff007c0c */ /* 0x000fc8000bf05300 */
[----:B--2---:R-:W-:-:S09]  /*bea0*/  SEL R9, R28, RZ, !P0 ;  /* 0x000000ff1c097207 */ /* 0x004fd20004000000 */
.L_x_180:
        /* <DEDUP_REMOVED lines=9> */
[----:B0-----:R-:W-:Y:S05]  /*bf40*/  @P1 BRA.U.ANY `(.L_x_180) ;  /* 0xfffffffd00d81947 */ /* 0x001fea000393ffff */
[----:B------:R-:W0:Y:S01]  /*bf50*/  LDC.64 R2, c[0x0][0x3f8] ;  /* 0x0000fe00ff027b82 */ /* 0x000e220000000a00 */
[----:B------:R-:W-:Y:S02]  /*bf60*/  ULDC.64 UR4, c[0x0][0xa08] ;  /* 0x0002820000047ab9 */ /* 0x000fe40000000a00 */
[----:B0-----:R-:W-:Y:S01]  /*bf70*/  LOP3.LUT P0, RZ, R2, UR4, RZ, 0xfc, !PT ;  /* 0x0000000402ff7c12 */ /* 0x001fe2000f80fcff */
[----:B------:R-:W-:-:S03]  /*bf80*/  UMOV UR4, 0xffffffff ;  /* 0xffffffff00047882 */ /* 0x000fc60000000000 */
[----:B------:R-:W-:-:S04]  /*bf90*/  LOP3.LUT P0, RZ, R3, UR5, RZ, 0xfc, P0 ;  /* 0x0000000503ff7c12 */ /* 0x000fc8000800fcff */
[----:B-----5:R-:W-:Y:S01]  /*bfa0*/  SEL R7, R6, RZ, !P0 ;  /* 0x000000ff06077207 */ /* 0x020fe20004000000 */
[----:B------:R-:W-:Y:S08]  /*bfb0*/  BRA.DIV UR4, `(.L_x_181) ;  /* 0x0000002a04987947 */ /* 0x000ff0000b800000 */
.L_x_251:
[----:B------:R-:W-:Y:S01]  /*bfc0*/  UMOV UR4, 0xffffffff ;  /* 0xffffffff00047882 */ /* 0x000fe20000000000 */
[----:B------:R-:W-:Y:S01]  /*bfd0*/  SHF.R.S32.HI R8, RZ, 0x1f, R6 ;  /* 0x0000001fff087819 */ /* 0x000fe20000011406 */
[----:B------:R-:W-:Y:S01]  /*bfe0*/  VIADD R10, R29, 0xffffffff ;  /* 0xffffffff1d0a7836 */ /* 0x000fe20000000000 */
[----:B------:R-:W-:Y:S06]  /*bff0*/  BRA.DIV UR4, `(.L_x_182) ;  /* 0x0000002a04bc7947 */ /* 0x000fec000b800000 */
[----:B------:R-:W-:-:S13]  /*c000*/  ELECT P6, URZ, PT ;  /* 0x00000000003f782f */ /* 0x000fda00038c0000 */
.L_x_254:
[----:B------:R-:W-:Y:S05]  /*c010*/  @!P6 BRA `(.L_x_183) ;  /* 0x0000000000d0e947 */ /* 0x000fea0003800000 */
[----:B------:R-:W-:Y:S02]  /*c020*/  ISETP.NE.U32.AND P0, PT, R2, RZ, PT ;  /* 0x000000ff0200720c */ /* 0x000fe40003f05070 */
[----:B------:R-:W-:Y:S02]  /*c030*/  MOV R25, R10 ;  /* 0x0000000a00197202 */ /* 0x000fe40000000f00 */
[----:B------:R-:W-:-:S13]  /*c040*/  ISETP.NE.AND.EX P0, PT, R3, RZ, PT, P0 ;  /* 0x000000ff0300720c */ /* 0x000fda0003f05300 */
[----:B------:R-:W-:Y:S05]  /*c050*/  @!P0 BRA `(.L_x_184) ;  /* 0x0000000000488947 */ /* 0x000fea0003800000 */
[----:B------:R-:W0:Y:S01]  /*c060*/  LDC R25, c[0x0][0x41c] ;  /* 0x00010700ff197b82 */ /* 0x000e220000000800 */
[----:B------:R-:W-:Y:S01]  /*c070*/  IMAD.MOV.U32 R7, RZ, RZ, R10 ;  /* 0x000000ffff077224 */ /* 0x000fe200078e000a */
[----:B------:R-:W-:Y:S02]  /*c080*/  ULDC.64 UR4, c[0x0][0x408] ;  /* 0x0001020000047ab9 */ /* 0x000fe40000000a00 */
[----:B------:R-:W-:-:S04]  /*c090*/  IMAD R11, R8, UR4, RZ ;  /* 0x00000004080b7c24 */ /* 0x000fc8000f8e02ff */
[----:B------:R-:W-:Y:S01]  /*c0a0*/  IMAD R11, R6, UR5, R11 ;  /* 0x00000005060b7c24 */ /* 0x000fe2000f8e020b */
[----:B0-----:R-:W-:-:S13]  /*c0b0*/  ISETP.NE.AND P0, PT, R25, 0x1, PT ;  /* 0x000000011900780c */ /* 0x001fda0003f05270 */
[----:B------:R-:W0:Y:S02]  /*c0c0*/  @P0 LDC.64 R4, c[0x0][0x420] ;  /* 0x00010800ff040b82 */ /* 0x000e240000000a00 */
[----:B0-----:R-:W-:-:S05]  /*c0d0*/  @P0 IMAD.HI.U32 R4, R10, R4, RZ ;  /* 0x000000040a040227 */ /* 0x001fca00078e00ff */
[----:B------:R-:W-:-:S04]  /*c0e0*/  @P0 SHF.R.U32.HI R7, RZ, R5, R4 ;  /* 0x00000005ff070219 */ /* 0x000fc80000011604 */
[--C-:B------:R-:W-:Y:S01]  /*c0f0*/  SHF.R.S32.HI R5, RZ, 0x1f, R7.reuse ;  /* 0x0000001fff057819 */ /* 0x100fe20000011407 */
[----:B------:R-:W-:-:S04]  /*c100*/  IMAD.MOV.U32 R4, RZ, RZ, R7 ;  /* 0x000000ffff047224 */ /* 0x000fc800078e0007 */
[----:B------:R-:W-:-:S04]  /*c110*/  IMAD.WIDE.U32 R4, R6, UR4, R4 ;  /* 0x0000000406047c25 */ /* 0x000fc8000f8e0004 */
[----:B------:R-:W-:Y:S01]  /*c120*/  IMAD.IADD R5, R5, 0x1, R11 ;  /* 0x0000000105057824 */ /* 0x000fe200078e020b */
[----:B------:R-:W-:-:S04]  /*c130*/  LEA R12, P0, R4, R2, 0x2 ;  /* 0x00000002040c7211 */ /* 0x000fc800078010ff */
[----:B------:R-:W-:Y:S02]  /*c140*/  LEA.HI.X R13, R4, R3, R5, 0x2, P0 ;  /* 0x00000003040d7211 */ /* 0x000fe400000f1405 */
[----:B------:R-:W-:-:S03]  /*c150*/  IADD3 R4, -R7, RZ, RZ ;  /* 0x000000ff07047210 */ /* 0x000fc60007ffe1ff */
[----:B------:R0:W5:Y:S02]  /*c160*/  LDG.E R7, desc[UR46][R12.64] ;  /* 0x0000002e0c077981 */ /* 0x000164000c1e1900 */
[----:B------:R-:W-:-:S07]  /*c170*/  IMAD R25, R25, R4, R10 ;  /* 0x0000000419197224 */ /* 0x000fce00078e020a */
.L_x_184:
[----:B------:R-:W-:Y:S01]  /*c180*/  IMAD R5, R22, 0x8, R26 ;  /* 0x0000000816057824 */ /* 0x000fe200078e021a */
[----:B------:R-:W-:-:S04]  /*c190*/  SHF.L.U32 R4, R24, 0x1f, RZ ;  /* 0x0000001f18047819 */ /* 0x000fc800000006ff */
[----:B------:R-:W2:Y:S02]  /*c1a0*/  SYNCS.PHASECHK.TRANS64.TRYWAIT P0, [R5+URZ+0x30840], R4 ;  /* 0x03084004050075a7 */ /* 0x000ea4000800017f */
[----:B--2---:R-:W-:Y:S05]  /*c1b0*/  @!P0 BRA `(.L_x_185) ;  /* 0x00000028006c8947 */ /* 0x004fea0003800000 */
.L_x_255:
[----:B------:R-:W3:Y:S02]  /*c1c0*/  S2R R11, SR_TID.X ;  /* 0x00000000000b7919 */ /* 0x000ee40000002100 */
[----:B---3--:R-:W-:-:S04]  /*c1d0*/  LOP3.LUT R11, R11, 0x7f, RZ, 0xc0, !PT ;  /* 0x0000007f0b0b7812 */ /* 0x008fc800078ec0ff */
[----:B------:R-:W-:-:S13]  /*c1e0*/  ISETP.NE.AND P0, PT, R11, RZ, PT ;  /* 0x000000ff0b00720c */ /* 0x000fda0003f05270 */
[----:B------:R-:W-:Y:S05]  /*c1f0*/  @P0 BRA `(.L_x_186) ;  /* 0x0000000000140947 */ /* 0x000fea0003800000 */
[----:B------:R-:W-:Y:S01]  /*c200*/  ISETP.NE.AND P1, PT, R27, RZ, PT ;  /* 0x000000ff1b00720c */ /* 0x000fe20003f25270 */
[----:B--2---:R-:W-:-:S04]  /*c210*/  IMAD.MOV.U32 R4, RZ, RZ, 0x6000 ;  /* 0x00006000ff047424 */ /* 0x004fc800078e00ff */
[----:B------:R3:W-:Y:S08]  /*c220*/  SYNCS.ARRIVE.TRANS64 RZ, [R5+URZ+0x30830], R4 ;  /* 0x0308300405ff79a7 */ /* 0x0007f0000800003f */
[----:B------:R-:W-:Y:S05]  /*c230*/  @!P1 BRA `(.L_x_186) ;  /* 0x0000000000049947 */ /* 0x000fea0003800000 */
[----:B------:R-:W-:Y:S01]  /*c240*/  BPT.TRAP 0x1 ;  /* 0x000000040000795c */ /* 0x000fe20000300000 */
.L_x_186:
        /* <DEDUP_REMOVED lines=8> */
[----:B------:R-:W-:Y:S01]  /*c2d0*/  UMOV UR10, URZ ;  /* 0x0000003f000a7c82 */ /* 0x000fe20008000000 */
[----:B------:R-:W-:Y:S02]  /*c2e0*/  R2UR UR12, R0 ;  /* 0x00000000000c72ca */ /* 0x000fe400000e0000 */
[----:B-----5:R-:W-:-:S03]  /*c2f0*/  R2UR UR13, R7 ;  /* 0x00000000070d72ca */ /* 0x020fc600000e0000 */
[----:B------:R-:W-:-:S04]  /*c300*/  UIADD3 UR9, UR9, 0x30830, URZ ;  /* 0x0003083009097890 */ /* 0x000fc8000fffe03f */
[----:B------:R-:W-:Y:S02]  /*c310*/  UIMAD UR11, UR11, 0xc0, UR4 ;  /* 0x000000c00b0b78a4 */ /* 0x000fe4000f8e0204 */
[----:B------:R-:W-:Y:S01]  /*c320*/  UIADD3 UR8, UR8, 0x12400, URZ ;  /* 0x0001240008087890 */ /* 0x000fe2000fffe03f */
[----:B------:R-:W-:-:S08]  /*c330*/  UMOV UR4, 0x0 ;  /* 0x0000000000047882 */ /* 0x000fd00000000000 */
[----:B------:R2:W-:Y:S02]  /*c340*/  UTMALDG.4D [UR8], [UR6], desc[UR4] ;  /* 0x00000408060075b4 */ /* 0x0005e40008019000 */
[----:B--2---:R-:W-:Y:S01]  /*c350*/  NOP ;  /* 0x0000000000007918 */ /* 0x004fe20000000000 */
.L_x_183:
[----:B------:R-:W2:Y:S01]  /*c360*/  LDL.LU R11, [R1+0xc] ;  /* 0x00000c00010b7983 */ /* 0x000ea20000300800 */
[----:B------:R-:W-:Y:S05]  /*c370*/  WARPSYNC.ALL ;  /* 0x0000000000007948 */ /* 0x000fea0003800000 */
[----:B------:R-:W-:Y:S02]  /*c380*/  R2UR UR9, R26 ;  /* 0x000000001a0972ca */ /* 0x000fe400000e0000 */
[----:B------:R-:W-:-:S13]  /*c390*/  ELECT P0, URZ, PT ;  /* 0x00000000003f782f */ /* 0x000fda0003800000 */
[----:B------:R-:W-:Y:S01]  /*c3a0*/  @P0 R2UR UR13, R9 ;  /* 0x00000000090d02ca */ /* 0x000fe200000e0000 */
[----:B------:R-:W-:Y:S01]  /*c3b0*/  UIADD3 UR4, UP0, UR38, 0x270, URZ ;  /* 0x0000027026047890 */ /* 0x000fe2000ff1e03f */
[----:B------:R-:W-:Y:S01]  /*c3c0*/  @P0 R2UR UR12, R18 ;  /* 0x00000000120c02ca */ /* 0x000fe200000e0000 */
[----:B------:R-:W-:Y:S01]  /*c3d0*/  UMOV UR6, 0x0 ;  /* 0x0000000000067882 */ /* 0x000fe20000000000 */
[----:B------:R-:W-:Y:S01]  /*c3e0*/  @P0 R2UR UR11, R17 ;  /* 0x00000000110b02ca */ /* 0x000fe200000e0000 */
[----:B------:R-:W-:Y:S01]  /*c3f0*/  UIADD3.X UR5, URZ, UR39, URZ, UP0, !UPT ;  /* 0x000000273f057290 */ /* 0x000fe200087fe43f */
[----:B------:R-:W-:Y:S01]  /*c400*/  BSSY B0, `(.L_x_187) ;  /* 0x0000011000007945 */ /* 0x000fe20003800000 */
[----:B------:R-:W-:Y:S01]  /*c410*/  UMOV UR7, 0x12f00000 ;  /* 0x12f0000000077882 */ /* 0x000fe20000000000 */
[----:B------:R-:W-:Y:S01]  /*c420*/  UMOV UR10, URZ ;  /* 0x0000003f000a7c82 */ /* 0x000fe20008000000 */
[----:B------:R-:W-:Y:S01]  /*c430*/  UIADD3 UR8, UR9, 0xc400, URZ ;  /* 0x0000c40009087890 */ /* 0x000fe2000fffe03f */
[----:B------:R-:W-:Y:S01]  /*c440*/  @P0 IMAD.MOV.U32 R5, RZ, RZ, 0x6000 ;  /* 0x00006000ff050424 */ /* 0x000fe200078e00ff */
[----:B------:R-:W-:Y:S01]  /*c450*/  BAR.SYNC.DEFER_BLOCKING 0x8, 0x1a0 ;  /* 0x0206800000007b1d */ /* 0x000fe20000010000 */
[----:B------:R-:W-:-:S05]  /*c460*/  UIADD3 UR9, UR9, 0x30800, URZ ;  /* 0x0003080009097890 */ /* 0x000fca000fffe03f */
[----:B------:R3:W-:Y:S04]  /*c470*/  @P0 SYNCS.ARRIVE.TRANS64 RZ, [R26+URZ+0x30800], R5 ;  /* 0x030800051aff09a7 */ /* 0x0007e8000800003f */
[----:B------:R4:W-:Y:S01]  /*c480*/  UTMALDG.4D [UR8], [UR4], desc[UR6] ;  /* 0x00000608040075b4 */ /* 0x0009e20008019000 */
[----:B--2---:R-:W-:-:S04]  /*c490*/  IADD3 R11, R11, 0x1, RZ ;  /* 0x000000010b0b7810 */ /* 0x004fc80007ffe0ff */
[----:B------:R-:W-:Y:S01]  /*c4a0*/  LEA.HI R4, R11, R11, RZ, 0x1 ;  /* 0x0000000b0b047211 */ /* 0x000fe200078f08ff */
[----:B------:R4:W-:Y:S03]  /*c4b0*/  STL [R1+0xc], R11 ;  /* 0x00000c0b01007387 */ /* 0x0009e60000100800 */
[----:B------:R-:W-:-:S05]  /*c4c0*/  LOP3.LUT R4, R4, 0xfffffffe, RZ, 0xc0, !PT ;  /* 0xfffffffe04047812 */ /* 0x000fca00078ec0ff */
[----:B------:R-:W-:-:S05]  /*c4d0*/  IMAD.IADD R4, R11, 0x1, -R4 ;  /* 0x000000010b047824 */ /* 0x000fca00078e0a04 */
[----:B---3--:R-:W-:-:S04]  /*c4e0*/  SHF.L.U32 R5, R4, 0x1f, RZ ;  /* 0x0000001f04057819 */ /* 0x008fc800000006ff */
[----:B------:R-:W2:Y:S02]  /*c4f0*/  SYNCS.PHASECHK.TRANS64.TRYWAIT P0, [R26+URZ+0x30820], R5 ;  /* 0x030820051a0075a7 */ /* 0x000ea4000800017f */
[----:B--2-4-:R-:W-:Y:S05]  /*c500*/  @!P0 BRA `(.L_x_188) ;  /* 0x0000002400ac8947 */ /* 0x014fea0003800000 */
.L_x_256:
[----:B------:R-:W-:Y:S05]  /*c510*/  BSYNC B0 ;  /* 0x0000000000007941 */ /* 0x000fea0003800000 */
.L_x_187:
[----:B------:R-:W3:Y:S01]  /*c520*/  LDL.LU R4, [R1+0x8] ;  /* 0x0000080001047983 */ /* 0x000ee20000300800 */
[----:B------:R-:W-:Y:S01]  /*c530*/  BSSY B0, `(.L_x_189) ;  /* 0x0000129000007945 */ /* 0x000fe20003800000 */
[----:B---3--:R-:W-:-:S13]  /*c540*/  ISETP.GE.AND P0, PT, R4, 0xc1, PT ;  /* 0x000000c10400780c */ /* 0x008fda0003f06270 */
[----:B------:R-:W-:Y:S05]  /*c550*/  @!P0 BRA `(.L_x_190) ;  /* 0x0000001000988947 */ /* 0x000fea0003800000 */
[----:B------:R-:W-:Y:S01]  /*c560*/  IMAD.MOV R11, RZ, RZ, -R29 ;  /* 0x000000ffff0b7224 */ /* 0x000fe200078e0a1d */
[----:B------:R-:W-:Y:S01]  /*c570*/  BSSY B1, `(.L_x_191) ;  /* 0x0000066000017945 */ /* 0x000fe20003800000 */
[----:B------:R-:W-:Y:S02]  /*c580*/  IMAD.MOV.U32 R4, RZ, RZ, 0x1 ;  /* 0x00000001ff047424 */ /* 0x000fe400078e00ff */
[----:B------:R-:W-:-:S03]  /*c590*/  VIADD R9, R29, 0xfffffffe ;  /* 0xfffffffe1d097836 */ /* 0x000fc60000000000 */
[----:B------:R-:W-:-:S04]  /*c5a0*/  VIADDMNMX R11, R11, R4, 0xffffffff, !PT ;  /* 0xffffffff0b0b7446 */ /* 0x000fc80007800104 */
[----:B------:R-:W-:-:S04]  /*c5b0*/  IADD3 R4, R29, R11, RZ ;  /* 0x0000000b1d047210 */ /* 0x000fc80007ffe0ff */
[----:B------:R-:W-:-:S04]  /*c5c0*/  LOP3.LUT R4, R4, 0x1, RZ, 0xc0, !PT ;  /* 0x0000000104047812 */ /* 0x000fc800078ec0ff */
[----:B------:R-:W-:-:S13]  /*c5d0*/  ISETP.NE.U32.AND P0, PT, R4, 0x1, PT ;  /* 0x000000010400780c */ /* 0x000fda0003f05070 */
[----:B------:R-:W-:Y:S05]  /*c5e0*/  @P0 BRA `(.L_x_192) ;  /* 0x0000000400780947 */ /* 0x000fea0003800000 */
[----:B0-----:R-:W-:Y:S01]  /*c5f0*/  VIADD R12, R22, 0x1 ;  /* 0x00000001160c7836 */ /* 0x001fe20000000000 */
[----:B------:R-:W-:Y:S04]  /*c600*/  BSSY B2, `(.L_x_193) ;  /* 0x0000059000027945 */ /* 0x000fe80003800000 */
[----:B------:R-:W-:-:S04]  /*c610*/  ISETP.NE.AND P0, PT, R12, 0x2, PT ;  /* 0x000000020c00780c */ /* 0x000fc80003f05270 */
[----:B------:R-:W-:Y:S02]  /*c620*/  SEL R13, RZ, 0x1, P0 ;  /* 0x00000001ff0d7807 */ /* 0x000fe40000000000 */
[----:B------:R-:W-:Y:S02]  /*c630*/  SEL R12, R12, RZ, P0 ;  /* 0x000000ff0c0c7207 */ /* 0x000fe40000000000 */
[----:B------:R-:W-:Y:S01]  /*c640*/  LOP3.LUT R13, R24, R13, RZ, 0x3c, !PT ;  /* 0x0000000d180d7212 */ /* 0x000fe200078e3cff */
[----:B------:R-:W-:Y:S06]  /*c650*/  @!P6 BRA `(.L_x_194) ;  /* 0x00000004004ce947 */ /* 0x000fec0003800000 */
[----:B------:R-:W-:Y:S01]  /*c660*/  ISETP.NE.U32.AND P0, PT, R2, RZ, PT ;  /* 0x000000ff0200720c */ /* 0x000fe20003f05070 */
[----:B------:R-:W-:-:S03]  /*c670*/  IMAD.MOV.U32 R4, RZ, RZ, R7 ;  /* 0x000000ffff047224 */ /* 0x000fc600078e0007 */
[----:B------:R-:W-:-:S13]  /*c680*/  ISETP.NE.AND.EX P0, PT, R3, RZ, PT, P0 ;  /* 0x000000ff0300720c */ /* 0x000fda0003f05300 */
[----:B------:R-:W-:Y:S05]  /*c690*/  @!P0 BRA `(.L_x_195) ;  /* 0x0000000000488947 */ /* 0x000fea0003800000 */
[----:B------:R-:W0:Y:S01]  /*c6a0*/  LDC R15, c[0x0][0x41c] ;  /* 0x00010700ff0f7b82 */ /* 0x000e220000000800 */
[----:B------:R-:W-:Y:S01]  /*c6b0*/  MOV R14, R9 ;  /* 0x00000009000e7202 */ /* 0x000fe20000000f00 */
[----:B------:R-:W-:Y:S02]  /*c6c0*/  ULDC.64 UR4, c[0x0][0x408] ;  /* 0x0001020000047ab9 */ /* 0x000fe40000000a00 */
[----:B------:R-:W-:-:S04]  /*c6d0*/  IMAD R17, R8, UR4, RZ ;  /* 0x0000000408117c24 */ /* 0x000fc8000f8e02ff */
[----:B------:R-:W-:Y:S01]  /*c6e0*/  IMAD R17, R6, UR5, R17 ;  /* 0x0000000506117c24 */ /* 0x000fe2000f8e0211 */
[----:B0-----:R-:W-:-:S13]  /*c6f0*/  ISETP.NE.AND P0, PT, R15, 0x1, PT ;  /* 0x000000010f00780c */ /* 0x001fda0003f05270 */
[----:B--2---:R-:W0:Y:S02]  /*c700*/  @P0 LDC.64 R4, c[0x0][0x420] ;  /* 0x00010800ff040b82 */ /* 0x004e240000000a00 */
[----:B0-----:R-:W-:-:S05]  /*c710*/  @P0 IMAD.HI.U32 R4, R9, R4, RZ ;  /* 0x0000000409040227 */ /* 0x001fca00078e00ff */
[----:B------:R-:W-:-:S04]  /*c720*/  @P0 SHF.R.U32.HI R14, RZ, R5, R4 ;  /* 0x00000005ff0e0219 */ /* 0x000fc80000011604 */
[--C-:B------:R-:W-:Y:S01]  /*c730*/  SHF.R.S32.HI R5, RZ, 0x1f, R14.reuse ;  /* 0x0000001fff057819 */ /* 0x100fe2000001140e */
[----:B------:R-:W-:-:S04]  /*c740*/  IMAD.MOV.U32 R4, RZ, RZ, R14 ;  /* 0x000000ffff047224 */ /* 0x000fc800078e000e */
[----:B------:R-:W-:-:S04]  /*c750*/  IMAD.WIDE.U32 R4, R6, UR4, R4 ;  /* 0x0000000406047c25 */ /* 0x000fc8000f8e0004 */
[----:B------:R-:W-:Y:S01]  /*c760*/  IMAD.IADD R17, R17, 0x1, R5 ;  /* 0x0000000111117824 */ /* 0x000fe200078e0205 */
[----:B------:R-:W-:-:S04]  /*c770*/  LEA R2, P0, R4, R2, 0x2 ;  /* 0x0000000204027211 */ /* 0x000fc800078010ff */
[----:B------:R-:W-:Y:S01]  /*c780*/  LEA.HI.X R3, R4, R3, R17, 0x2, P0 ;  /* 0x0000000304037211 */ /* 0x000fe200000f1411 */
[----:B------:R-:W-:-:S04]  /*c790*/  IMAD.MOV R4, RZ, RZ, -R14 ;  /* 0x000000ffff047224 */ /* 0x000fc800078e0a0e */
[----:B------:R-:W-:Y:S02]  /*c7a0*/  IMAD R9, R15, R4, R9 ;  /* 0x000000040f097224 */ /* 0x000fe400078e0209 */
[----:B------:R0:W5:Y:S05]  /*c7b0*/  LDG.E R4, desc[UR46][R2.64] ;  /* 0x0000002e02047981 */ /* 0x00016a000c1e1900 */
.L_x_195:
[----:B0-----:R-:W-:Y:S02]  /*c7c0*/  LEA R3, R12, R26, 0x3 ;  /* 0x0000001a0c037211 */ /* 0x001fe400078e18ff */
[----:B------:R-:W-:-:S04]  /*c7d0*/  SHF.L.U32 R2, R13, 0x1f, RZ ;  /* 0x0000001f0d027819 */ /* 0x000fc800000006ff */
[----:B------:R-:W0:Y:S02]  /*c7e0*/  SYNCS.PHASECHK.TRANS64.TRYWAIT P0, [R3+URZ+0x30840], R2 ;  /* 0x03084002030075a7 */ /* 0x000e24000800017f */
[----:B0-----:R-:W-:Y:S05]  /*c7f0*/  @!P0 BRA `(.L_x_196) ;  /* 0x0000002400048947 */ /* 0x001fea0003800000 */
.L_x_257:
[----:B--2---:R-:W2:Y:S02]  /*c800*/  S2R R5, SR_TID.X ;  /* 0x0000000000057919 */ /* 0x004ea40000002100 */
[----:B--2---:R-:W-:-:S04]  /*c810*/  LOP3.LUT R5, R5, 0x7f, RZ, 0xc0, !PT ;  /* 0x0000007f05057812 */ /* 0x004fc800078ec0ff */
[----:B------:R-:W-:-:S13]  /*c820*/  ISETP.NE.AND P1, PT, R5, RZ, PT ;  /* 0x000000ff0500720c */ /* 0x000fda0003f25270 */
[----:B------:R-:W-:Y:S05]  /*c830*/  @P1 BRA `(.L_x_197) ;  /* 0x0000000000141947 */ /* 0x000fea0003800000 */
[----:B------:R-:W-:Y:S01]  /*c840*/  ISETP.NE.AND P0, PT, R27, RZ, PT ;  /* 0x000000ff1b00720c */ /* 0x000fe20003f05270 */
[----:B0-----:R-:W-:-:S04]  /*c850*/  IMAD.MOV.U32 R2, RZ, RZ, 0x6000 ;  /* 0x00006000ff027424 */ /* 0x001fc800078e00ff */
[----:B------:R2:W-:Y:S08]  /*c860*/  SYNCS.ARRIVE.TRANS64 RZ, [R3+URZ+0x30830], R2 ;  /* 0x0308300203ff79a7 */ /* 0x0005f0000800003f */
[----:B------:R-:W-:Y:S05]  /*c870*/  @!P0 BRA `(.L_x_197) ;  /* 0x0000000000048947 */ /* 0x000fea0003800000 */
[----:B------:R-:W-:Y:S01]  /*c880*/  BPT.TRAP 0x1 ;  /* 0x000000040000795c */ /* 0x000fe20000300000 */
.L_x_197:
[----:B0-2---:R-:W-:Y:S01]  /*c890*/  IMAD R2, R12, 0x6000, R26 ;  /* 0x000060000c027824 */ /* 0x005fe200078e021a */
        /* <DEDUP_REMOVED lines=8> */
[----:B------:R-:W-:Y:S01]  /*c920*/  R2UR UR12, R0 ;  /* 0x00000000000c72ca */ /* 0x000fe200000e0000 */
[----:B------:R-:W-:Y:S01]  /*c930*/  UMOV UR5, 0x14f00000 ;  /* 0x14f0000000057882 */ /* 0x000fe20000000000 */
[----:B-----5:R-:W-:Y:S01]  /*c940*/  R2UR UR13, R4 ;  /* 0x00000000040d72ca */ /* 0x020fe200000e0000 */
[----:B------:R-:W-:Y:S01]  /*c950*/  UMOV UR10, URZ ;  /* 0x0000003f000a7c82 */ /* 0x000fe20008000000 */
[----:B------:R-:W-:Y:S01]  /*c960*/  SHF.L.U32 R5, R24, 0x1f, RZ ;  /* 0x0000001f18057819 */ /* 0x000fe200000006ff */
[----:B------:R-:W-:-:S04]  /*c970*/  UIADD3 UR9, UR9, 0x30830, URZ ;  /* 0x0003083009097890 */ /* 0x000fc8000fffe03f */
[----:B------:R-:W-:Y:S02]  /*c980*/  UIMAD UR11, UR11, 0xc0, UR4 ;  /* 0x000000c00b0b78a4 */ /* 0x000fe4000f8e0204 */
[----:B------:R-:W-:Y:S01]  /*c990*/  UIADD3 UR8, UR8, 0x12400, URZ ;  /* 0x0001240008087890 */ /* 0x000fe2000fffe03f */
[----:B------:R-:W-:-:S08]  /*c9a0*/  UMOV UR4, 0x0 ;  /* 0x0000000000047882 */ /* 0x000fd00000000000 */
[----:B------:R0:W-:Y:S01]  /*c9b0*/  UTMALDG.4D [UR8], [UR6], desc[UR4] ;  /* 0x00000408060075b4 */ /* 0x0001e20008019000 */
[----:B------:R-:W2:Y:S02]  /*c9c0*/  SYNCS.PHASECHK.TRANS64.TRYWAIT P0, [R2+URZ+0x60], R5 ;  /* 0x00006005020075a7 */ /* 0x000ea4000800017f */
[----:B0-2---:R-:W-:Y:S05]  /*c9d0*/  @!P0 BRA `(.L_x_198) ;  /* 0x0000002000a08947 */ /* 0x005fea0003800000 */
.L_x_258:
[----:B------:R-:W-:Y:S05]  /*c9e0*/  @P1 BRA `(.L_x_199) ;  /* 0x0000000000181947 */ /* 0x000fea0003800000 */
[----:B------:R-:W-:Y:S01]  /*c9f0*/  ISETP.NE.AND P0, PT, R27, RZ, PT ;  /* 0x000000ff1b00720c */ /* 0x000fe20003f05270 */
[----:B------:R-:W-:Y:S01]  /*ca00*/  IMAD.MOV.U32 R3, RZ, RZ, 0x6000 ;  /* 0x00006000ff037424 */ /* 0x000fe200078e00ff */
[----:B0-----:R-:W-:-:S04]  /*ca10*/  LEA R2, R22, R26, 0x3 ;  /* 0x0000001a16027211 */ /* 0x001fc800078e18ff */
[----:B------:R2:W-:Y:S07]  /*ca20*/  SYNCS.ARRIVE.TRANS64 RZ, [R2+URZ+0x30850], R3 ;  /* 0x0308500302ff79a7 */ /* 0x0005ee000800003f */
[----:B------:R-:W-:Y:S05]  /*ca30*/  @!P0 BRA `(.L_x_199) ;  /* 0x0000000000048947 */ /* 0x000fea0003800000 */
[----:B------:R-:W-:Y:S01]  /*ca40*/  BPT.TRAP 0x1 ;  /* 0x000000040000795c */ /* 0x000fe20000300000 */
.L_x_199:
[C-C-:B0-2---:R-:W-:Y:S01]  /*ca50*/  IMAD R2, R22.reuse, 0x8, R26.reuse ;  /* 0x0000000816027824 */ /* 0x145fe200078e021a */
[----:B------:R-:W-:Y:S01]  /*ca60*/  R2UR UR11, R25 ;  /* 0x00000000190b72ca */ /* 0x000fe200000e0000 */
        /* <DEDUP_REMOVED lines=9> */
[----:B------:R-:W-:Y:S01]  /*cb00*/  R2UR UR12, R0 ;  /* 0x00000000000c72ca */ /* 0x000fe200000e0000 */
[----:B------:R-:W-:Y:S01]  /*cb10*/  IMAD.MOV.U32 R7, RZ, RZ, R4 ;  /* 0x000000ffff077224 */ /* 0x000fe200078e0004 */
[----:B------:R-:W-:-:S03]  /*cb20*/  MOV R25, R9 ;  /* 0x0000000900197202 */ /* 0x000fc60000000f00 */
[----:B------:R-:W-:Y:S02]  /*cb30*/  UIMAD UR11, UR11, 0xc0, UR4 ;  /* 0x000000c00b0b78a4 */ /* 0x000fe4000f8e0204 */
[----:B------:R-:W-:Y:S02]  /*cb40*/  UIADD3 UR9, UR9, 0x30850, URZ ;  /* 0x0003085009097890 */ /* 0x000fe4000fffe03f */
[----:B------:R-:W-:Y:S01]  /*cb50*/  UIADD3 UR8, UR8, 0x400, URZ ;  /* 0x0000040008087890 */ /* 0x000fe2000fffe03f */
[----:B------:R-:W-:-:S08]  /*cb60*/  UMOV UR4, 0x0 ;  /* 0x0000000000047882 */ /* 0x000fd00000000000 */
[----:B------:R0:W-:Y:S02]  /*cb70*/  UTMALDG.4D [UR8], [UR6], desc[UR4] ;  /* 0x00000408060075b4 */ /* 0x0001e40008019000 */
[----:B0-----:R-:W-:Y:S01]  /*cb80*/  NOP ;  /* 0x0000000000007918 */ /* 0x001fe20000000000 */
.L_x_194:
[----:B------:R-:W-:Y:S05]  /*cb90*/  BSYNC B2 ;  /* 0x0000000000027941 */ /* 0x000fea0003800000 */
.L_x_193:
[----:B------:R-:W-:Y:S02]  /*cba0*/  VIADD R9, R29, 0xfffffffd ;  /* 0xfffffffd1d097836 */ /* 0x000fe40000000000 */
[----:B------:R-:W-:Y:S02]  /*cbb0*/  IMAD.MOV.U32 R22, RZ, RZ, R12 ;  /* 0x000000ffff167224 */ /* 0x000fe400078e000c */
[----:B------:R-:W-:-:S07]  /*cbc0*/  IMAD.MOV.U32 R24, RZ, RZ, R13 ;  /* 0x000000ffff187224 */ /* 0x000fce00078e000d */
.L_x_192:
[----:B------:R-:W-:Y:S05]  /*cbd0*/  BSYNC B1 ;  /* 0x0000000000017941 */ /* 0x000fea0003800000 */
.L_x_191:
[----:B------:R-:W-:-:S04]  /*cbe0*/  IADD3 R11, -R11, RZ, RZ ;  /* 0x000000ff0b0b7210 */ /* 0x000fc80007ffe1ff */
[----:B------:R-:W-:-:S13]  /*cbf0*/  ISETP.NE.AND P0, PT, R10, R11, PT ;  /* 0x0000000b0a00720c */ /* 0x000fda0003f05270 */
[----:B------:R-:W-:Y:S05]  /*cc00*/  @!P0 BRA `(.L_x_190) ;  /* 0x0000000800ec8947 */ /* 0x000fea0003800000 */
[----:B------:R-:W-:-:S07]  /*cc10*/  IMAD.MOV.U32 R4, RZ, RZ, R7 ;  /* 0x000000ffff047224 */ /* 0x000fce00078e0007 */
.L_x_214:
[----:B------:R-:W-:Y:S01]  /*cc20*/  VIADD R10, R22, 0x1 ;  /* 0x00000001160a7836 */ /* 0x000fe20000000000 */
[----:B------:R-:W-:Y:S05]  /*cc30*/  YIELD ;  /* 0x0000000000007946 */ /* 0x000fea0003800000 */
[----:B------:R-:W-:Y:S01]  /*cc40*/  ISETP.NE.AND P0, PT, R10, 0x2, PT ;  /* 0x000000020a00780c */ /* 0x000fe20003f05270 */
[----:B------:R-:W-:Y:S03]  /*cc50*/  BSSY B1, `(.L_x_200) ;  /* 0x0000057000017945 */ /* 0x000fe60003800000 */
[----:B------:R-:W-:-:S02]  /*cc60*/  SEL R11, RZ, 0x1, P0 ;  /* 0x00000001ff0b7807 */ /* 0x000fc40000000000 */
[----:B------:R-:W-:Y:S02]  /*cc70*/  SEL R10, R10, RZ, P0 ;  /* 0x000000ff0a0a7207 */ /* 0x000fe40000000000 */
[----:B------:R-:W-:Y:S01]  /*cc80*/  LOP3.LUT R11, R24, R11, RZ, 0x3c, !PT ;  /* 0x0000000b180b7212 */ /* 0x000fe200078e3cff */
[----:B------:R-:W-:Y:S06]  /*cc90*/  @!P6 BRA `(.L_x_201) ;  /* 0x000000040048e947 */ /* 0x000fec0003800000 */
[----:B------:R-:W-:Y:S01]  /*cca0*/  ULDC.64 UR4, c[0x0][0x3f8] ;  /* 0x0000fe0000047ab9 */ /* 0x000fe20000000a00 */
[----:B0-----:R-:W-:Y:S01]  /*ccb0*/  IMAD.MOV.U32 R12, RZ, RZ, R9 ;  /* 0x000000ffff0c7224 */ /* 0x001fe200078e0009 */
[----:B------:R-:W-:-:S04]  /*ccc0*/  ISETP.NE.U32.AND P0, PT, RZ, UR4, PT ;  /* 0x00000004ff007c0c */ /* 0x000fc8000bf05070 */
[----:B------:R-:W-:-:S13]  /*ccd0*/  ISETP.NE.AND.EX P0, PT, RZ, UR5, PT, P0 ;  /* 0x00000005ff007c0c */ /* 0x000fda000bf05300 */
[----:B------:R-:W-:Y:S05]  /*cce0*/  @!P0 BRA `(.L_x_202) ;  /* 0x0000000000488947 */ /* 0x000fea0003800000 */
[----:B------:R-:W0:Y:S01]  /*ccf0*/  LDC R12, c[0x0][0x41c] ;  /* 0x00010700ff0c7b82 */ /* 0x000e220000000800 */
[----:B------:R-:W-:Y:S01]  /*cd00*/  MOV R13, R9 ;  /* 0x00000009000d7202 */ /* 0x000fe20000000f00 */
[----:B------:R-:W-:Y:S02]  /*cd10*/  ULDC.64 UR6, c[0x0][0x408] ;  /* 0x0001020000067ab9 */ /* 0x000fe40000000a00 */
[----:B--2---:R-:W-:-:S04]  /*cd20*/  IMAD R5, R8, UR6, RZ ;  /* 0x0000000608057c24 */ /* 0x004fc8000f8e02ff */
        /* <DEDUP_REMOVED lines=9> */
[----:B------:R-:W-:-:S04]  /*cdc0*/  LEA R4, P0, R2, UR4, 0x2 ;  /* 0x0000000402047c11 */ /* 0x000fc8000f8010ff */
[----:B------:R-:W-:-:S05]  /*cdd0*/  LEA.HI.X R5, R2, UR5, R3, 0x2, P0 ;  /* 0x0000000502057c11 */ /* 0x000fca00080f1403 */
[----:B------:R0:W5:Y:S01]  /*cde0*/  LDG.E R4, desc[UR46][R4.64] ;  /* 0x0000002e04047981 */ /* 0x000162000c1e1900 */
[----:B------:R-:W-:-:S04]  /*cdf0*/  IMAD.MOV R2, RZ, RZ, -R13 ;  /* 0x000000ffff027224 */ /* 0x000fc800078e0a0d */
[----:B------:R-:W-:-:S07]  /*ce00*/  IMAD R12, R12, R2, R9 ;  /* 0x000000020c0c7224 */ /* 0x000fce00078e0209 */
.L_x_202:
[----:B------:R-:W-:Y:S02]  /*ce10*/  LEA R3, R10, R26, 0x3 ;  /* 0x0000001a0a037211 */ /* 0x000fe400078e18ff */
[----:B------:R-:W-:-:S04]  /*ce20*/  SHF.L.U32 R2, R11, 0x1f, RZ ;  /* 0x0000001f0b027819 */ /* 0x000fc800000006ff */
[----:B------:R-:W3:Y:S02]  /*ce30*/  SYNCS.PHASECHK.TRANS64.TRYWAIT P0, [R3+URZ+0x30840], R2 ;  /* 0x03084002030075a7 */ /* 0x000ee4000800017f */
[----:B---3--:R-:W-:Y:S05]  /*ce40*/  @!P0 BRA `(.L_x_203) ;  /* 0x0000001c00988947 */ /* 0x008fea0003800000 */
.L_x_259:
[----:B0-2---:R-:W0:Y:S02]  /*ce50*/  S2R R5, SR_TID.X ;  /* 0x0000000000057919 */ /* 0x005e240000002100 */
[----:B0-----:R-:W-:-:S04]  /*ce60*/  LOP3.LUT R5, R5, 0x7f, RZ, 0xc0, !PT ;  /* 0x0000007f05057812 */ /* 0x001fc800078ec0ff */
[----:B------:R-:W-:-:S13]  /*ce70*/  ISETP.NE.AND P0, PT, R5, RZ, PT ;  /* 0x000000ff0500720c */ /* 0x000fda0003f05270 */
[----:B------:R-:W-:Y:S05]  /*ce80*/  @P0 BRA `(.L_x_204) ;  /* 0x0000000000140947 */ /* 0x000fea0003800000 */
[----:B------:R-:W-:Y:S01]  /*ce90*/  ISETP.NE.AND P1, PT, R27, RZ, PT ;  /* 0x000000ff1b00720c */ /* 0x000fe20003f25270 */
[----:B---3--:R-:W-:-:S04]  /*cea0*/  IMAD.MOV.U32 R2, RZ, RZ, 0x6000 ;  /* 0x00006000ff027424 */ /* 0x008fc800078e00ff */
[----:B------:R0:W-:Y:S08]  /*ceb0*/  SYNCS.ARRIVE.TRANS64 RZ, [R3+URZ+0x30830], R2 ;  /* 0x0308300203ff79a7 */ /* 0x0001f0000800003f */
[----:B------:R-:W-:Y:S05]  /*cec0*/  @!P1 BRA `(.L_x_204) ;  /* 0x0000000000049947 */ /* 0x000fea0003800000 */
[----:B------:R-:W-:Y:S01]  /*ced0*/  BPT.TRAP 0x1 ;  /* 0x000000040000795c */ /* 0x000fe20000300000 */
.L_x_204:
[----:B0--3--:R-:W-:Y:S01]  /*cee0*/  IMAD R2, R10, 0x6000, R26 ;  /* 0x000060000a027824 */ /* 0x009fe200078e021a */
        /* <DEDUP_REMOVED lines=20> */
.L_x_260:
[----:B------:R-:W-:Y:S05]  /*d030*/  @P0 BRA `(.L_x_206) ;  /* 0x0000000000140947 */ /* 0x000fea0003800000 */
[----:B------:R-:W-:Y:S02]  /*d040*/  ISETP.NE.AND P1, PT, R27, RZ, PT ;  /* 0x000000ff1b00720c */ /* 0x000fe40003f25270 */
[----:B------:R-:W-:-:S04]  /*d050*/  MOV R2, 0x6000 ;  /* 0x0000600000027802 */ /* 0x000fc80000000f00 */
[----:B------:R2:W-:Y:S07]  /*d060*/  SYNCS.ARRIVE.TRANS64 RZ, [R3+URZ+0x50], R2 ;  /* 0x0000500203ff79a7 */ /* 0x0005ee000800003f */
[----:B------:R-:W-:Y:S05]  /*d070*/  @!P1 BRA `(.L_x_206) ;  /* 0x0000000000049947 */ /* 0x000fea0003800000 */
[----:B------:R-:W-:Y:S01]  /*d080*/  BPT.TRAP 0x1 ;  /* 0x000000040000795c */ /* 0x000fe20000300000 */
.L_x_206:
        /* <DEDUP_REMOVED lines=11> */
[----:B------:R-:W-:Y:S01]  /*d140*/  R2UR UR12, R0 ;  /* 0x00000000000c72ca */ /* 0x000fe200000e0000 */
[----:B------:R-:W-:-:S04]  /*d150*/  IMAD.MOV.U32 R7, RZ, RZ, R4 ;  /* 0x000000ffff077224 */ /* 0x000fc800078e0004 */
[----:B------:R-:W-:Y:S02]  /*d160*/  UIADD3 UR9, UR9, 0x50, URZ ;  /* 0x0000005009097890 */ /* 0x000fe4000fffe03f */
[----:B------:R-:W-:Y:S02]  /*d170*/  UIADD3 UR8, UR8, 0x400, URZ ;  /* 0x0000040008087890 */ /* 0x000fe4000fffe03f */
[----:B------:R-:W-:-:S03]  /*d180*/  UIMAD UR11, UR11, 0xc0, UR4 ;  /* 0x000000c00b0b78a4 */ /* 0x000fc6000f8e0204 */
[----:B------:R-:W-:-:S06]  /*d190*/  UMOV UR4, 0x0 ;  /* 0x0000000000047882 */ /* 0x000fcc0000000000 */
[----:B------:R3:W-:Y:S02]  /*d1a0*/  UTMALDG.4D [UR8], [UR6], desc[UR4] ;  /* 0x00000408060075b4 */ /* 0x0007e40008019000 */
[----:B---3--:R-:W-:Y:S01]  /*d1b0*/  NOP ;  /* 0x0000000000007918 */ /* 0x008fe20000000000 */
.L_x_201:
[----:B------:R-:W-:Y:S05]  /*d1c0*/  BSYNC B1 ;  /* 0x0000000000017941 */ /* 0x000fea0003800000 */
.L_x_200:
[----:B------:R-:W-:Y:S01]  /*d1d0*/  VIADD R22, R10, 0x1 ;  /* 0x000000010a167836 */ /* 0x000fe20000000000 */
[----:B------:R-:W-:Y:S04]  /*d1e0*/  BSSY B1, `(.L_x_207) ;  /* 0x0000059000017945 */ /* 0x000fe80003800000 */
[----:B------:R-:W-:-:S04]  /*d1f0*/  ISETP.NE.AND P0, PT, R22, 0x2, PT ;  /* 0x000000021600780c */ /* 0x000fc80003f05270 */
[----:B0-----:R-:W-:Y:S02]  /*d200*/  SEL R24, RZ, 0x1, P0 ;  /* 0x00000001ff187807 */ /* 0x001fe40000000000 */
[----:B------:R-:W-:Y:S02]  /*d210*/  SEL R22, R22, RZ, P0 ;  /* 0x000000ff16167207 */ /* 0x000fe40000000000 */
[----:B------:R-:W-:Y:S01]  /*d220*/  LOP3.LUT R24, R11, R24, RZ, 0x3c, !PT ;  /* 0x000000180b187212 */ /* 0x000fe200078e3cff */
[----:B------:R-:W-:Y:S06]  /*d230*/  @!P6 BRA `(.L_x_208) ;  /* 0x00000004004ce947 */ /* 0x000fec0003800000 */
[----:B------:R-:W-:Y:S01]  /*d240*/  ULDC.64 UR4, c[0x0][0x3f8] ;  /* 0x0000fe0000047ab9 */ /* 0x000fe20000000a00 */
[----:B------:R-:W-:Y:S02]  /*d250*/  IADD3 R13, R9, -0x1, RZ ;  /* 0xffffffff090d7810 */ /* 0x000fe40007ffe0ff */
[----:B------:R-:W-:-:S04]  /*d260*/  ISETP.NE.U32.AND P0, PT, RZ, UR4, PT ;  /* 0x00000004ff007c0c */ /* 0x000fc8000bf05070 */
[----:B------:R-:W-:-:S13]  /*d270*/  ISETP.NE.AND.EX P0, PT, RZ, UR5, PT, P0 ;  /* 0x00000005ff007c0c */ /* 0x000fda000bf05300 */
[----:B------:R-:W-:Y:S05]  /*d280*/  @!P0 BRA `(.L_x_209) ;  /* 0x0000000000488947 */ /* 0x000fea0003800000 */
[----:B------:R-:W0:Y:S01]  /*d290*/  LDC R12, c[0x0][0x41c] ;  /* 0x00010700ff0c7b82 */ /* 0x000e220000000800 */
[----:B------:R-:W-:Y:S01]  /*d2a0*/  IMAD.MOV.U32 R15, RZ, RZ, R13 ;  /* 0x000000ffff0f7224 */ /* 0x000fe200078e000d */
        /* <DEDUP_REMOVED lines=14> */
[----:B------:R-:W-:-:S05]  /*d390*/  IADD3 R2, -R15, RZ, RZ ;  /* 0x000000ff0f027210 */ /* 0x000fca0007ffe1ff */
[----:B------:R-:W-:-:S07]  /*d3a0*/  IMAD R13, R12, R2, R13 ;  /* 0x000000020c0d7224 */ /* 0x000fce00078e020d */
.L_x_209:
[----:B--2---:R-:W-:Y:S01]  /*d3b0*/  IMAD R2, R22, 0x8, R26 ;  /* 0x0000000816027824 */ /* 0x004fe200078e021a */
[----:B------:R-:W-:-:S04]  /*d3c0*/  SHF.L.U32 R3, R24, 0x1f, RZ ;  /* 0x0000001f18037819 */ /* 0x000fc800000006ff */
[----:B------:R-:W2:Y:S02]  /*d3d0*/  SYNCS.PHASECHK.TRANS64.TRYWAIT P0, [R2+URZ+0x30840], R3 ;  /* 0x03084003020075a7 */ /* 0x000ea4000800017f */
[----:B--2---:R-:W-:Y:S05]  /*d3e0*/  @!P0 BRA `(.L_x_210) ;  /* 0x0000001800588947 */ /* 0x004fea0003800000 */
.L_x_261:
[----:B0-----:R-:W0:Y:S02]  /*d3f0*/  S2R R5, SR_TID.X ;  /* 0x0000000000057919 */ /* 0x001e240000002100 */
[----:B0-----:R-:W-:-:S04]  /*d400*/  LOP3.LUT R5, R5, 0x7f, RZ, 0xc0, !PT ;  /* 0x0000007f05057812 */ /* 0x001fc800078ec0ff */
[----:B------:R-:W-:-:S13]  /*d410*/  ISETP.NE.AND P0, PT, R5, RZ, PT ;  /* 0x000000ff0500720c */ /* 0x000fda0003f05270 */
[----:B------:R-:W-:Y:S05]  /*d420*/  @P0 BRA `(.L_x_211) ;  /* 0x0000000000140947 */ /* 0x000fea0003800000 */
[----:B------:R-:W-:Y:S01]  /*d430*/  ISETP.NE.AND P1, PT, R27, RZ, PT ;  /* 0x000000ff1b00720c */ /* 0x000fe20003f25270 */
[----:B--2---:R-:W-:-:S04]  /*d440*/  IMAD.MOV.U32 R3, RZ, RZ, 0x6000 ;  /* 0x00006000ff037424 */ /* 0x004fc800078e00ff */
[----:B------:R0:W-:Y:S08]  /*d450*/  SYNCS.ARRIVE.TRANS64 RZ, [R2+URZ+0x30830], R3 ;  /* 0x0308300302ff79a7 */ /* 0x0001f0000800003f */
[----:B------:R-:W-:Y:S05]  /*d460*/  @!P1 BRA `(.L_x_211) ;  /* 0x0000000000049947 */ /* 0x000fea0003800000 */
[----:B------:R-:W-:Y:S01]  /*d470*/  BPT.TRAP 0x1 ;  /* 0x000000040000795c */ /* 0x000fe20000300000 */
.L_x_211:
[----:B0-2---:R-:W-:Y:S01]  /*d480*/  IMAD R2, R22, 0x6000, R26 ;  /* 0x0000600016027824 */ /* 0x005fe200078e021a */
[----:B------:R-:W-:Y:S01]  /*d490*/  R2UR UR11, R13 ;  /* 0x000000000d0b72ca */ /* 0x000fe200000e0000 */
[----:B------:R-:W-:Y:S01]  /*d4a0*/  VIADD R3, R26, 0x30800 ;  /* 0x000308001a037836 */ /* 0x000fe20000000000 */
[----:B------:R-:W-:Y:S01]  /*d4b0*/  R2UR UR4, R23 ;  /* 0x00000000170472ca */ /* 0x000fe200000e0000 */
[----:B------:R-:W-:Y:S01]  /*d4c0*/  UIADD3 UR6, UP0, UR38, 0x370, URZ ;  /* 0x0000037026067890 */ /* 0x000fe2000ff1e03f */
[----:B------:R-:W-:Y:S01]  /*d4d0*/  R2UR UR8, R2 ;  /* 0x00000000020872ca */ /* 0x000fe200000e0000 */
[----:B------:R-:W-:Y:S01]  /*d4e0*/  UMOV UR5, 0x14f00000 ;  /* 0x14f0000000057882 */ /* 0x000fe20000000000 */
[----:B------:R-:W-:Y:S01]  /*d4f0*/  LEA R2, R22, R3, 0x3 ;  /* 0x0000000316027211 */ /* 0x000fe200078e18ff */
[----:B------:R-:W-:Y:S01]  /*d500*/  UIADD3.X UR7, URZ, UR39, URZ, UP0, !UPT ;  /* 0x000000273f077290 */ /* 0x000fe200087fe43f */
[----:B------:R-:W-:Y:S01]  /*d510*/  R2UR UR12, R0 ;  /* 0x00000000000c72ca */ /* 0x000fe200000e0000 */
[----:B------:R-:W-:Y:S01]  /*d520*/  UMOV UR10, URZ ;  /* 0x0000003f000a7c82 */ /* 0x000fe20008000000 */
[----:B------:R-:W-:Y:S01]  /*d530*/  R2UR UR9, R2 ;  /* 0x00000000020972ca */ /* 0x000fe200000e0000 */
[----:B------:R-:W-:Y:S01]  /*d540*/  IMAD R2, R10, 0x8, R3 ;  /* 0x000000080a027824 */ /* 0x000fe200078e0203 */
[----:B-----5:R-:W-:-:S02]  /*d550*/  R2UR UR13, R4 ;  /* 0x00000000040d72ca */ /* 0x020fc400000e0000 */
[----:B------:R-:W-:Y:S01]  /*d560*/  SHF.L.U32 R11, R11, 0x1f, RZ ;  /* 0x0000001f0b0b7819 */ /* 0x000fe200000006ff */
[----:B------:R-:W-:Y:S02]  /*d570*/  UIMAD UR11, UR11, 0xc0, UR4 ;  /* 0x000000c00b0b78a4 */ /* 0x000fe4000f8e0204 */
[----:B------:R-:W-:Y:S01]  /*d580*/  UIADD3 UR8, UR8, 0x12400, URZ ;  /* 0x0001240008087890 */ /* 0x000fe2000fffe03f */
[----:B------:R-:W-:-:S05]  /*d590*/  UMOV UR4, 0x0 ;  /* 0x0000000000047882 */ /* 0x000fca0000000000 */
[----:B------:R-:W-:-:S09]  /*d5a0*/  UIADD3 UR9, UR9, 0x30, URZ ;  /* 0x0000003009097890 */ /* 0x000fd2000fffe03f */
[----:B------:R0:W-:Y:S01]  /*d5b0*/  UTMALDG.4D [UR8], [UR6], desc[UR4] ;  /* 0x00000408060075b4 */ /* 0x0001e20008019000 */
[----:B------:R-:W2:Y:S02]  /*d5c0*/  SYNCS.PHASECHK.TRANS64.TRYWAIT P1, [R2+URZ+0x60], R11 ;  /* 0x0000600b020075a7 */ /* 0x000ea4000802017f */
[----:B0-2---:R-:W-:Y:S05]  /*d5d0*/  @!P1 BRA `(.L_x_212) ;  /* 0x0000001400f09947 */ /* 0x005fea0003800000 */
.L_x_262:
[----:B------:R-:W-:Y:S05]  /*d5e0*/  @P0 BRA `(.L_x_213) ;  /* 0x0000000000140947 */ /* 0x000fea0003800000 */
[----:B------:R-:W-:Y:S01]  /*d5f0*/  ISETP.NE.AND P1, PT, R27, RZ, PT ;  /* 0x000000ff1b00720c */ /* 0x000fe20003f25270 */
[----:B------:R-:W-:-:S04]  /*d600*/  IMAD.MOV.U32 R3, RZ, RZ, 0x6000 ;  /* 0x00006000ff037424 */ /* 0x000fc800078e00ff */
[----:B------:R2:W-:Y:S08]  /*d610*/  SYNCS.ARRIVE.TRANS64 RZ, [R2+URZ+0x50], R3 ;  /* 0x0000500302ff79a7 */ /* 0x0005f0000800003f */
[----:B------:R-:W-:Y:S05]  /*d620*/  @!P1 BRA `(.L_x_213) ;  /* 0x0000000000049947 */ /* 0x000fea0003800000 */
[----:B------:R-:W-:Y:S01]  /*d630*/  BPT.TRAP 0x1 ;  /* 0x000000040000795c */ /* 0x000fe20000300000 */
.L_x_213:
        /* <DEDUP_REMOVED lines=11> */
[----:B------:R-:W-:-:S02]  /*d6f0*/  R2UR UR12, R0 ;  /* 0x00000000000c72ca */ /* 0x000fc400000e0000 */
[----:B------:R-:W-:-:S03]  /*d700*/  MOV R7, R4 ;  /* 0x0000000400077202 */ /* 0x000fc60000000f00 */
[----:B------:R-:W-:Y:S02]  /*d710*/  UIADD3 UR9, UR9, 0x50, URZ ;  /* 0x0000005009097890 */ /* 0x000fe4000fffe03f */
[----:B------:R-:W-:Y:S02]  /*d720*/  UIADD3 UR8, UR8, 0x400, URZ ;  /* 0x0000040008087890 */ /* 0x000fe4000fffe03f */
[----:B------:R-:W-:-:S03]  /*d730*/  UIMAD UR11, UR11, 0xc0, UR4 ;  /* 0x000000c00b0b78a4 */ /* 0x000fc6000f8e0204 */
[----:B------:R-:W-:-:S06]  /*d740*/  UMOV UR4, 0x0 ;  /* 0x0000000000047882 */ /* 0x000fcc0000000000 */
[----:B------:R3:W-:Y:S02]  /*d750*/  UTMALDG.4D [UR8], [UR6], desc[UR4] ;  /* 0x00000408060075b4 */ /* 0x0007e40008019000 */
[----:B---3--:R-:W-:Y:S01]  /*d760*/  NOP ;  /* 0x0000000000007918 */ /* 0x008fe20000000000 */
.L_x_208:
[----:B------:R-:W-:Y:S05]  /*d770*/  BSYNC B1 ;  /* 0x0000000000017941 */ /* 0x000fea0003800000 */
.L_x_207:
[C---:B------:R-:W-:Y:S01]  /*d780*/  ISETP.GT.AND P0, PT, R9.reuse, 0x1, PT ;  /* 0x000000010900780c */ /* 0x040fe20003f04270 */
[----:B0-2---:R-:W-:-:S04]  /*d790*/  VIADD R2, R9, 0xfffffffe ;  /* 0xfffffffe09027836 */ /* 0x005fc80000000000 */
[----:B------:R-:W-:-:S08]  /*d7a0*/  IMAD.MOV.U32 R9, RZ, RZ, R2 ;  /* 0x000000ffff097224 */ /* 0x000fd000078e0002 */
[----:B------:R-:W-:Y:S05]  /*d7b0*/  @P0 BRA `(.L_x_214) ;  /* 0xfffffff400180947 */ /* 0x000fea000383ffff */
.L_x_190:
[----:B------:R-:W-:Y:S05]  /*d7c0*/  BSYNC B0 ;  /* 0x0000000000007941 */ /* 0x000fea0003800000 */
.L_x_189:
[----:B------:R-:W-:Y:S01]  /*d7d0*/  ISETP.NE.AND P0, PT, R27, RZ, PT ;  /* 0x000000ff1b00720c */ /* 0x000fe20003f05270 */
[----:B------:R-:W-:-:S12]  /*d7e0*/  BSSY B0, `(.L_x_215) ;  /* 0x000000e000007945 */ /* 0x000fd80003800000 */
[----:B------:R-:W-:Y:S05]  /*d7f0*/  @P0 BRA `(.L_x_216) ;  /* 0x0000000000300947 */ /* 0x000fea0003800000 */
[----:B------:R-:W3:Y:S01]  /*d800*/  S2R R9, SR_LANEID ;  /* 0x0000000000097919 */ /* 0x000ee20000000000 */
[----:B------:R-:W-:Y:S01]  /*d810*/  VOTEU.ANY UR4, UPT, PT ;  /* 0x0000000000047886 */ /* 0x000fe200038e0100 */
[----:B------:R-:W4:Y:S01]  /*d820*/  LDC.64 R2, c[0x0][0xc38] ;  /* 0x00030e00ff027b82 */ /* 0x000f220000000a00 */
[----:B------:R-:W3:Y:S08]  /*d830*/  FLO.U32 R4, UR4 ;  /* 0x0000000400047d00 */ /* 0x000ef000080e0000 */
[----:B--2---:R-:W4:Y:S01]  /*d840*/  POPC R5, UR4 ;  /* 0x0000000400057d09 */ /* 0x004f220008000000 */
[----:B---3--:R-:W-:-:S13]  /*d850*/  ISETP.EQ.U32.AND P0, PT, R4, R9, PT ;  /* 0x000000090400720c */ /* 0x008fda0003f02070 */
[----:B----4-:R-:W2:Y:S01]  /*d860*/  @P0 ATOMG.E.ADD.STRONG.GPU PT, R3, desc[UR46][R2.64], R5 ;  /* 0x00000005020309a8 */ /* 0x010ea200081ee1ee */
[----:B------:R-:W3:Y:S02]  /*d870*/  S2R R6, SR_LTMASK ;  /* 0x0000000000067919 */ /* 0x000ee40000003900 */
[----:B---3--:R-:W-:-:S04]  /*d880*/  LOP3.LUT R6, R6, UR4, RZ, 0xc0, !PT ;  /* 0x0000000406067c12 */ /* 0x008fc8000f8ec0ff */
[----:B------:R-:W3:Y:S01]  /*d890*/  POPC R9, R6 ;  /* 0x0000000600097309 */ /* 0x000ee20000000000 */
[----:B--2---:R-:W3:Y:S02]  /*d8a0*/  SHFL.IDX PT, R4, R3, R4, 0x1f ;  /* 0x00001f0403047589 */ /* 0x004ee400000e0000 */
[----:B---3--:R-:W-:-:S07]  /*d8b0*/  IADD3 R16, R4, UR37, R9 ;  /* 0x0000002504107c10 */ /* 0x008fce000fffe009 */
.L_x_216:
[----:B------:R-:W-:Y:S05]  /*d8c0*/  BSYNC B0 ;  /* 0x0000000000007941 */ /* 0x000fea0003800000 */
.L_x_215:
[----:B------:R-:W-:Y:S04]  /*d8d0*/  BSSY B0, `(.L_x_217) ;  /* 0x0000020000007945 */ /* 0x000fe80003800000 */
[----:B------:R-:W-:Y:S05]  /*d8e0*/  @!P6 BRA `(.L_x_218) ;  /* 0x000000000078e947 */ /* 0x000fea0003800000 */
[----:B------:R-:W-:Y:S01]  /*d8f0*/  IMAD R3, R22, 0x8, R26 ;  /* 0x0000000816037824 */ /* 0x000fe200078e021a */
[----:B------:R-:W-:-:S04]  /*d900*/  SHF.L.U32 R2, R24, 0x1f, RZ ;  /* 0x0000001f18027819 */ /* 0x000fc800000006ff */
[----:B------:R-:W3:Y:S02]  /*d910*/  SYNCS.PHASECHK.TRANS64.TRYWAIT P0, [R3+URZ+0x30860], R2 ;  /* 0x03086002030075a7 */ /* 0x000ee4000800017f */
[----:B---3--:R-:W-:Y:S05]  /*d920*/  @!P0 BRA `(.L_x_219) ;  /* 0x0000001400308947 */ /* 0x008fea0003800000 */
.L_x_263:
[----:B------:R-:W4:Y:S02]  /*d930*/  S2R R4, SR_TID.X ;  /* 0x0000000000047919 */ /* 0x000f240000002100 */
[----:B----4-:R-:W-:-:S04]  /*d940*/  LOP3.LUT R4, R4, 0x7f, RZ, 0xc0, !PT ;  /* 0x0000007f04047812 */ /* 0x010fc800078ec0ff */
[----:B------:R-:W-:-:S13]  /*d950*/  ISETP.NE.AND P0, PT, R4, RZ, PT ;  /* 0x000000ff0400720c */ /* 0x000fda0003f05270 */
[----:B------:R-:W-:Y:S05]  /*d960*/  @P0 BRA `(.L_x_220) ;  /* 0x0000000000140947 */ /* 0x000fea0003800000 */
[----:B------:R-:W-:Y:S02]  /*d970*/  ISETP.NE.AND P1, PT, R27, RZ, PT ;  /* 0x000000ff1b00720c */ /* 0x000fe40003f25270 */
[----:B---3--:R-:W-:-:S04]  /*d980*/  MOV R2, 0x6000 ;  /* 0x0000600000027802 */ /* 0x008fc80000000f00 */
[----:B------:R4:W-:Y:S07]  /*d990*/  SYNCS.ARRIVE.TRANS64 RZ, [R3+URZ+0x30850], R2 ;  /* 0x0308500203ff79a7 */ /* 0x0009ee000800003f */
[----:B------:R-:W-:Y:S05]  /*d9a0*/  @!P1 BRA `(.L_x_220) ;  /* 0x0000000000049947 */ /* 0x000fea0003800000 */
[----:B------:R-:W-:Y:S01]  /*d9b0*/  BPT.TRAP 0x1 ;  /* 0x000000040000795c */ /* 0x000fe20000300000 */
.L_x_220:
        /* <DEDUP_REMOVED lines=10> */
[----:B------:R-:W-:-:S05]  /*da60*/  R2UR UR13, R7 ;  /* 0x00000000070d72ca */ /* 0x000fca00000e0000 */
[----:B------:R-:W-:Y:S02]  /*da70*/  UIMAD UR11, UR11, 0xc0, UR4 ;  /* 0x000000c00b0b78a4 */ /* 0x000fe4000f8e0204 */
[----:B------:R-:W-:Y:S02]  /*da80*/  UIADD3 UR9, UR9, 0x30850, URZ ;  /* 0x0003085009097890 */ /* 0x000fe4000fffe03f */
[----:B------:R-:W-:Y:S01]  /*da90*/  UIADD3 UR8, UR8, 0x400, URZ ;  /* 0x0000040008087890 */ /* 0x000fe2000fffe03f */
[----:B------:R-:W-:-:S08]  /*daa0*/  UMOV UR4, 0x0 ;  /* 0x0000000000047882 */ /* 0x000fd00000000000 */
[----:B------:R2:W-:Y:S02]  /*dab0*/  UTMALDG.4D [UR8], [UR6], desc[UR4] ;  /* 0x00000408060075b4 */ /* 0x0005e40008019000 */
[----:B--2---:R-:W-:Y:S01]  /*dac0*/  NOP ;  /* 0x0000000000007918 */ /* 0x004fe20000000000 */
.L_x_218:
[----:B------:R-:W-:Y:S05]  /*dad0*/  BSYNC B0 ;  /* 0x0000000000007941 */ /* 0x000fea0003800000 */
.L_x_217:
[----:B------:R-:W-:-:S05]  /*dae0*/  VIADD R22, R22, 0x1 ;  /* 0x0000000116167836 */ /* 0x000fca0000000000 */
[----:B------:R-:W-:-:S04]  /*daf0*/  ISETP.NE.AND P0, PT, R22, 0x2, PT ;  /* 0x000000021600780c */ /* 0x000fc80003f05270 */
[----:B---34-:R-:W-:Y:S02]  /*db00*/  SEL R3, RZ, 0x1, P0 ;  /* 0x00000001ff037807 */ /* 0x018fe40000000000 */
[----:B------:R-:W-:Y:S02]  /*db10*/  SEL R22, R22, RZ, P0 ;  /* 0x000000ff16167207 */ /* 0x000fe40000000000 */
[----:B------:R-:W-:-:S07]  /*db20*/  LOP3.LUT R24, R24, R3, RZ, 0x3c, !PT ;  /* 0x0000000318187212 */ /* 0x000fce00078e3cff */
.L_x_176:
[----:B------:R-:W-:Y:S05]  /*db30*/  BSYNC B6 ;  /* 0x0000000000067941 */ /* 0x000fea0003800000 */
.L_x_174:
[----:B------:R-:W-:-:S03]  /*db40*/  UMOV UR4, 0xffffffff ;  /* 0xffffffff00047882 */ /* 0x000fc60000000000 */
[----:B------:R-:W-:Y:S05]  /*db50*/  BRA.DIV UR4, `(.L_x_221) ;  /* 0x0000001204b87947 */ /* 0x000fea000b800000 */
[----:B--2---:R2:W3:Y:S04]  /*db60*/  SHFL.IDX PT, R5, R16, RZ, 0x1f ;  /* 0x00001fff10057589 */ /* 0x0044e800000e0000 */
[----:B------:R2:W4:Y:S02]  /*db70*/  SHFL.IDX PT, R0, R16, 0x1, 0x1f ;  /* 0x00201f0010007f89 */ /* 0x00052400000e0000 */
.L_x_267:
[----:B------:R-:W-:Y:S01]  /*db80*/  ULDC UR4, c[0x0][0xc14] ;  /* 0x0003050000047ab9 */ /* 0x000fe20000000800 */
[C---:B------:R-:W-:Y:S01]  /*db90*/  IMAD.IADD R7, R27.reuse, 0x1, R19 ;  /* 0x000000011b077824 */ /* 0x040fe200078e0213 */
[----:B------:R-:W-:Y:S01]  /*dba0*/  ISETP.NE.AND P0, PT, R27, 0x1f, PT ;  /* 0x0000001f1b00780c */ /* 0x000fe20003f05270 */
[----:B------:R-:W-:Y:S01]  /*dbb0*/  IMAD.U32 R4, RZ, RZ, UR4 ;  /* 0x00000004ff047e24 */ /* 0x000fe2000f8e00ff */
[----:B------:R-:W-:Y:S01]  /*dbc0*/  BSSY B0, `(.L_x_222) ;  /* 0x0000007000007945 */ /* 0x000fe20003800000 */
[----:B------:R-:W-:-:S03]  /*dbd0*/  MOV R2, RZ ;  /* 0x000000ff00027202 */ /* 0x000fc60000000f00 */
[----:B------:R-:W-:-:S13]  /*dbe0*/  ISETP.GE.OR P0, PT, R7, R4, !P0 ;  /* 0x000000040700720c */ /* 0x000fda0004706670 */
[----:B------:R-:W-:Y:S05]  /*dbf0*/  @P0 BRA `(.L_x_223) ;  /* 0x00000000000c0947 */ /* 0x000fea0003800000 */
[----:B------:R-:W0:Y:S02]  /*dc00*/  LDC.64 R2, c[0x0][0xc58] ;  /* 0x00031600ff027b82 */ /* 0x000e240000000a00 */
[----:B0-----:R-:W-:-:S06]  /*dc10*/  IMAD.WIDE R2, R7, 0x4, R2 ;  /* 0x0000000407027825 */ /* 0x001fcc00078e0202 */
[----:B------:R0:W5:Y:S02]  /*dc20*/  LDG.E R2, desc[UR46][R2.64] ;  /* 0x0000002e02027981 */ /* 0x000164000c1e1900 */
.L_x_223:
[----:B------:R-:W-:Y:S05]  /*dc30*/  BSYNC B0 ;  /* 0x0000000000007941 */ /* 0x000fea0003800000 */
.L_x_222:
[----:B------:R-:W-:-:S03]  /*dc40*/  UMOV UR4, 0xffffffff ;  /* 0xffffffff00047882 */ /* 0x000fc60000000000 */
[----:B------:R-:W-:Y:S05]  /*dc50*/  BRA.DIV UR4, `(.L_x_224) ;  /* 0x0000001204c47947 */ /* 0x000fea000b800000 */
[----:B-----5:R-:W0:Y:S01]  /*dc60*/  SHFL.UP PT, R14, R2, 0x1, RZ ;  /* 0x04200000020e7989 */ /* 0x020e2200000e00ff */
[C---:B------:R-:W-:Y:S02]  /*dc70*/  ISETP.NE.AND P0, PT, R27.reuse, RZ, PT ;  /* 0x000000ff1b00720c */ /* 0x040fe40003f05270 */
[C---:B------:R-:W-:Y:S02]  /*dc80*/  ISETP.GE.U32.AND P1, PT, R27.reuse, 0x2, PT ;  /* 0x000000021b00780c */ /* 0x040fe40003f26070 */
[----:B0-----:R-:W-:Y:S02]  /*dc90*/  SEL R13, R14, RZ, P0 ;  /* 0x000000ff0e0d7207 */ /* 0x001fe40000000000 */
[----:B------:R-:W-:-:S03]  /*dca0*/  ISETP.GE.U32.AND P0, PT, R27, 0x4, PT ;  /* 0x000000041b00780c */ /* 0x000fc60003f06070 */
[----:B------:R-:W-:-:S05]  /*dcb0*/  IMAD.IADD R13, R2, 0x1, R13 ;  /* 0x00000001020d7824 */ /* 0x000fca00078e020d */
[----:B------:R-:W0:Y:S02]  /*dcc0*/  SHFL.UP PT, R14, R13, 0x2, RZ ;  /* 0x044000000d0e7989 */ /* 0x000e2400000e00ff */
        /* <DEDUP_REMOVED lines=8> */
[----:B0-----:R-:W-:-:S04]  /*dd50*/  SEL R7, R14, RZ, P1 ;  /* 0x000000ff0e077207 */ /* 0x001fc80000800000 */
[----:B------:R-:W-:-:S05]  /*dd60*/  IADD3 R7, R6, R7, RZ ;  /* 0x0000000706077210 */ /* 0x000fca0007ffe0ff */
[----:B------:R-:W0:Y:S02]  /*dd70*/  SHFL.UP PT, R14, R7, 0x10, RZ ;  /* 0x06000000070e7989 */ /* 0x000e2400000e00ff */
[----:B0-----:R-:W-:-:S05]  /*dd80*/  SEL R8, R14, RZ, P0 ;  /* 0x000000ff0e087207 */ /* 0x001fca0000000000 */
[----:B------:R-:W-:-:S05]  /*dd90*/  IMAD.IADD R8, R7, 0x1, R8 ;  /* 0x0000000107087824 */ /* 0x000fca00078e0208 */
[----:B------:R0:W0:Y:S02]  /*dda0*/  SHFL.IDX PT, R14, R8, 0x1f, 0x1f ;  /* 0x03e01f00080e7f89 */ /* 0x00002400000e0000 */
.L_x_275:
[----:B------:R-:W-:Y:S02]  /*ddb0*/  ULDC UR4, c[0x0][0xc10] ;  /* 0x0003040000047ab9 */ /* 0x000fe40000000800 */
[----:B------:R-:W-:-:S04]  /*ddc0*/  IMAD.U32 R7, RZ, RZ, UR4 ;  /* 0x00000004ff077e24 */ /* 0x000fc8000f8e00ff */
[----:B0-----:R-:W-:-:S04]  /*ddd0*/  IMAD R3, R14, R7, RZ ;  /* 0x000000070e037224 */ /* 0x001fc800078e02ff */
[----:B----4-:R-:W-:-:S05]  /*dde0*/  IMAD.IADD R6, R0, 0x1, R3 ;  /* 0x0000000100067824 */ /* 0x010fca00078e0203 */
[----:B---3--:R-:W-:-:S13]  /*ddf0*/  ISETP.GT.AND P0, PT, R6, R5, PT ;  /* 0x000000050600720c */ /* 0x008fda0003f04270 */
[----:B------:R-:W-:Y:S05]  /*de00*/  @P0 BRA `(.L_x_225) ;  /* 0x0000000000ac0947 */ /* 0x000fea0003800000 */
[----:B------:R-:W0:Y:S02]  /*de10*/  LDC R4, c[0x0][0xc14] ;  /* 0x00030500ff047b82 */ /* 0x000e240000000800 */
.L_x_230:
[----:B------:R-:W-:-:S04]  /*de20*/  IADD3 R19, R19, 0x1f, RZ ;  /* 0x0000001f13137810 */ /* 0x000fc80007ffe0ff */
[----:B0-----:R-:W-:-:S13]  /*de30*/  ISETP.GE.AND P0, PT, R19, R4, PT ;  /* 0x000000041300720c */ /* 0x001fda0003f06270 */
[----:B------:R-:W-:Y:S05]  /*de40*/  @P0 BRA `(.L_x_226) ;  /* 0x0000000400540947 */ /* 0x000fea0003800000 */
[C---:B------:R-:W-:Y:S01]  /*de50*/  IMAD.IADD R7, R27.reuse, 0x1, R19 ;  /* 0x000000011b077824 */ /* 0x040fe200078e0213 */
[----:B------:R-:W-:Y:S01]  /*de60*/  ISETP.NE.AND P1, PT, R27, 0x1f, PT ;  /* 0x0000001f1b00780c */ /* 0x000fe20003f25270 */
[----:B------:R-:W-:Y:S01]  /*de70*/  BSSY B0, `(.L_x_227) ;  /* 0x0000007000007945 */ /* 0x000fe20003800000 */
[----:B------:R-:W-:Y:S02]  /*de80*/  IMAD.MOV.U32 R2, RZ, RZ, RZ ;  /* 0x000000ffff027224 */ /* 0x000fe400078e00ff */
[----:B------:R-:W-:-:S13]  /*de90*/  ISETP.GE.OR P0, PT, R7, R4, !P1 ;  /* 0x000000040700720c */ /* 0x000fda0004f06670 */
[----:B------:R-:W-:Y:S05]  /*dea0*/  @P0 BRA `(.L_x_228) ;  /* 0x00000000000c0947 */ /* 0x000fea0003800000 */
[----:B------:R-:W0:Y:S02]  /*deb0*/  LDC.64 R2, c[0x0][0xc58] ;  /* 0x00031600ff027b82 */ /* 0x000e240000000a00 */
[----:B0-----:R-:W-:-:S06]  /*dec0*/  IMAD.WIDE R2, R7, 0x4, R2 ;  /* 0x0000000407027825 */ /* 0x001fcc00078e0202 */
[----:B------:R0:W5:Y:S02]  /*ded0*/  LDG.E R2, desc[UR46][R2.64] ;  /* 0x0000002e02027981 */ /* 0x000164000c1e1900 */
.L_x_228:
[----:B------:R-:W-:Y:S05]  /*dee0*/  BSYNC B0 ;  /* 0x0000000000007941 */ /* 0x000fea0003800000 */
.L_x_227:
[----:B------:R-:W-:-:S03]  /*def0*/  UMOV UR4, 0xffffffff ;  /* 0xffffffff00047882 */ /* 0x000fc60000000000 */
[----:B------:R-:W-:Y:S05]  /*df00*/  BRA.DIV UR4, `(.L_x_229) ;  /* 0x0000001204e87947 */ /* 0x000fea000b800000 */
[----:B-----5:R-:W3:Y:S01]  /*df10*/  SHFL.UP PT, R14, R2, 0x1, RZ ;  /* 0x04200000020e7989 */ /* 0x020ee200000e00ff */
[C---:B------:R-:W-:Y:S02]  /*df20*/  ISETP.NE.AND P0, PT, R27.reuse, RZ, PT ;  /* 0x000000ff1b00720c */ /* 0x040fe40003f05270 */
[C---:B------:R-:W-:Y:S02]  /*df30*/  ISETP.GE.U32.AND P1, PT, R27.reuse, 0x2, PT ;  /* 0x000000021b00780c */ /* 0x040fe40003f26070 */
[----:B---3--:R-:W-:Y:S02]  /*df40*/  SEL R13, R14, RZ, P0 ;  /* 0x000000ff0e0d7207 */ /* 0x008fe40000000000 */
[----:B------:R-:W-:-:S03]  /*df50*/  ISETP.GE.U32.AND P0, PT, R27, 0x4, PT ;  /* 0x000000041b00780c */ /* 0x000fc60003f06070 */
[----:B------:R-:W-:-:S05]  /*df60*/  IMAD.IADD R13, R2, 0x1, R13 ;  /* 0x00000001020d7824 */ /* 0x000fca00078e020d */
[----:B------:R-:W3:Y:S02]  /*df70*/  SHFL.UP PT, R14, R13, 0x2, RZ ;  /* 0x044000000d0e7989 */ /* 0x000ee400000e00ff */
[----:B---3--:R-:W-:Y:S02]  /*df80*/  SEL R0, R14, RZ, P1 ;  /* 0x000000ff0e007207 */ /* 0x008fe40000800000 */
        /* <DEDUP_REMOVED lines=12> */
[----:B------:R0:W3:Y:S02]  /*e050*/  SHFL.IDX PT, R14, R8, 0x1f, 0x1f ;  /* 0x03e01f00080e7f89 */ /* 0x0000e400000e0000 */
.L_x_283:
[----:B------:R-:W-:Y:S02]  /*e060*/  ULDC UR4, c[0x0][0xc10] ;  /* 0x0003040000047ab9 */ /* 0x000fe40000000800 */
[----:B------:R-:W-:-:S05]  /*e070*/  MOV R7, UR4 ;  /* 0x0000000400077c02 */ /* 0x000fca0008000f00 */
[----:B---3--:R-:W-:-:S04]  /*e080*/  IMAD R3, R14, R7, RZ ;  /* 0x000000070e037224 */ /* 0x008fc800078e02ff */
[----:B------:R-:W-:-:S05]  /*e090*/  IMAD.IADD R6, R3, 0x1, R6 ;  /* 0x0000000103067824 */ /* 0x000fca00078e0206 */
[----:B------:R-:W-:-:S13]  /*e0a0*/  ISETP.GT.AND P0, PT, R6, R5, PT ;  /* 0x000000050600720c */ /* 0x000fda0003f04270 */
[----:B------:R-:W-:Y:S05]  /*e0b0*/  @!P0 BRA `(.L_x_230) ;  /* 0xfffffffc00588947 */ /* 0x000fea000383ffff */
.L_x_225:
[----:B------:R-:W-:Y:S01]  /*e0c0*/  IMAD.IADD R6, R6, 0x1, -R3 ;  /* 0x0000000106067824 */ /* 0x000fe200078e0a03 */
[----:B------:R-:W-:-:S03]  /*e0d0*/  UMOV UR4, 0xffffffff ;  /* 0xffffffff00047882 */ /* 0x000fc60000000000 */
[----:B------:R-:W-:-:S05]  /*e0e0*/  IMAD R0, R8, R7, R6 ;  /* 0x0000000708007224 */ /* 0x000fca00078e0206 */
[----:B------:R-:W-:Y:S01]  /*e0f0*/  ISETP.GT.AND P6, PT, R0, R5, PT ;  /* 0x000000050000720c */ /* 0x000fe20003fc4270 */
[----:B------:R-:W-:-:S12]  /*e100*/  BRA.DIV UR4, `(.L_x_231) ;  /* 0x0000001604387947 */ /* 0x000fd8000b800000 */
[----:B------:R-:W-:-:S04]  /*e110*/  VOTE.ANY R3, PT, !P6 ;  /* 0x0000000000037806 */ /* 0x000fc800070e0100 */
[----:B------:R-:W3:Y:S02]  /*e120*/  POPC R0, R3 ;  /* 0x0000000300007309 */ /* 0x000ee40000000000 */
[----:B---3--:R3:W4:Y:S02]  /*e130*/  SHFL.IDX PT, R17, R2, R0, 0x1f ;  /* 0x00001f0002117589 */ /* 0x00872400000e0000 */
.L_x_287:
[----:B------:R-:W-:Y:S01]  /*e140*/  ISETP.NE.AND P0, PT, R3, RZ, PT ;  /* 0x000000ff0300720c */ /* 0x000fe20003f05270 */
[----:B------:R-:W-:-:S12]  /*e150*/  IMAD.MOV.U32 R14, RZ, RZ, RZ ;  /* 0x000000ffff0e7224 */ /* 0x000fd800078e00ff */
[----:B------:R-:W-:Y:S05]  /*e160*/  @!P0 BRA `(.L_x_232) ;  /* 0x0000000000108947 */ /* 0x000fea0003800000 */
[----:B------:R-:W-:Y:S01]  /*e170*/  UMOV UR4, 0xffffffff ;  /* 0xffffffff00047882 */ /* 0x000fe20000000000 */
[----:B------:R-:W-:Y:S02]  /*e180*/  IADD3 R12, R0, -0x1, RZ ;  /* 0xffffffff000c7810 */ /* 0x000fe40007ffe0ff */
[----:B------:R-:W-:Y:S05]  /*e190*/  BRA.DIV UR4, `(.L_x_233) ;  /* 0x00000016045c7947 */ /* 0x000fea000b800000 */
[----:B------:R0:W0:Y:S02]  /*e1a0*/  SHFL.IDX PT, R14, R8, R12, 0x1f ;  /* 0x00001f0c080e7589 */ /* 0x00002400000e0000 */
.L_x_232:
[----:B0---4-:R-:W-:Y:S01]  /*e1b0*/  IABS R8, R17 ;  /* 0x0000001100087213 */ /* 0x011fe20000000000 */
[----:B--2---:R-:W-:Y:S02]  /*e1c0*/  IMAD R16, R14, R7, R6 ;  /* 0x000000070e107224 */ /* 0x004fe400078e0206 */
[----:B------:R-:W-:Y:S01]  /*e1d0*/  IMAD.IADD R19, R0, 0x1, R19 ;  /* 0x0000000100137824 */ /* 0x000fe200078e0213 */
[----:B------:R-:W0:Y:S02]  /*e1e0*/  I2F.RP R9, R8 ;  /* 0x0000000800097306 */ /* 0x000e240000209400 */
[----:B------:R-:W-:Y:S02]  /*e1f0*/  IADD3 R6, R5, -R16, RZ ;  /* 0x8000001005067210 */ /* 0x000fe40007ffe0ff */
[----:B------:R-:W-:-:S05]  /*e200*/  IABS R5, R17 ;  /* 0x0000001100057213 */ /* 0x000fca0000000000 */
[----:B------:R-:W-:Y:S01]  /*e210*/  IMAD.MOV R5, RZ, RZ, -R5 ;  /* 0x000000ffff057224 */ /* 0x000fe200078e0a05 */
[----:B0-----:R-:W3:Y:S02]  /*e220*/  MUFU.RCP R9, R9 ;  /* 0x0000000900097308 */ /* 0x001ee40000001000 */
[----:B---3--:R-:W-:-:S06]  /*e230*/  VIADD R2, R9, 0xffffffe ;  /* 0x0ffffffe09027836 */ /* 0x008fcc0000000000 */
[----:B------:R0:W2:Y:S02]  /*e240*/  F2I.FTZ.U32.TRUNC.NTZ R3, R2 ;  /* 0x0000000200037305 */ /* 0x0000a4000021f000 */
[----:B0-----:R-:W-:Y:S02]  /*e250*/  IMAD.MOV.U32 R2, RZ, RZ, RZ ;  /* 0x000000ffff027224 */ /* 0x001fe400078e00ff */
[----:B--2---:R-:W-:-:S04]  /*e260*/  IMAD.MOV R11, RZ, RZ, -R3 ;  /* 0x000000ffff0b7224 */ /* 0x004fc800078e0a03 */
[----:B------:R-:W-:-:S04]  /*e270*/  IMAD R7, R11, R8, RZ ;  /* 0x000000080b077224 */ /* 0x000fc800078e02ff */
[----:B------:R-:W-:Y:S01]  /*e280*/  IMAD.HI.U32 R3, R3, R7, R2 ;  /* 0x0000000703037227 */ /* 0x000fe200078e0002 */
[----:B------:R-:W-:-:S05]  /*e290*/  IABS R2, R6 ;  /* 0x0000000600027213 */ /* 0x000fca0000000000 */
        /* <DEDUP_REMOVED lines=11> */
[----:B------:R-:W-:-:S04]  /*e350*/  @!P0 LOP3.LUT R3, RZ, R17, RZ, 0x33, !PT ;  /* 0x00000011ff038212 */ /* 0x000fc800078e33ff */
[----:B------:R-:W-:Y:S01]  /*e360*/  MOV R18, R3 ;  /* 0x0000000300127202 */ /* 0x000fe20000000f00 */
[----:B------:R-:W-:-:S04]  /*e370*/  IMAD.MOV R2, RZ, RZ, -R3 ;  /* 0x000000ffff027224 */ /* 0x000fc800078e0a03 */
[----:B------:R-:W-:Y:S01]  /*e380*/  IMAD R17, R17, R2, R6 ;  /* 0x0000000211117224 */ /* 0x000fe200078e0206 */
[----:B------:R-:W-:Y:S06]  /*e390*/  BRA `(.L_x_234) ;  /* 0x00000000001c7947 */ /* 0x000fec0003800000 */
.L_x_226:
[----:B------:R-:W-:Y:S01]  /*e3a0*/  UMOV UR4, URZ ;  /* 0x0000003f00047c82 */ /* 0x000fe20008000000 */
[----:B------:R-:W-:Y:S01]  /*e3b0*/  UMOV UR5, URZ ;  /* 0x0000003f00057c82 */ /* 0x000fe20008000000 */
[----:B------:R-:W-:Y:S01]  /*e3c0*/  ULDC UR6, c[0x0][0xc14] ;  /* 0x0003050000067ab9 */ /* 0x000fe20000000800 */
[----:B--2---:R-:W-:Y:S01]  /*e3d0*/  IMAD.MOV.U32 R16, RZ, RZ, R5 ;  /* 0x000000ffff107224 */ /* 0x004fe200078e0005 */
[----:B------:R-:W-:Y:S01]  /*e3e0*/  MOV R19, UR6 ;  /* 0x0000000600137c02 */ /* 0x000fe20008000f00 */
[----:B------:R-:W-:Y:S02]  /*e3f0*/  IMAD.U32 R17, RZ, RZ, UR4 ;  /* 0x00000004ff117e24 */ /* 0x000fe4000f8e00ff */
[----:B------:R-:W-:-:S07]  /*e400*/  IMAD.U32 R18, RZ, RZ, UR5 ;  /* 0x00000005ff127e24 */ /* 0x000fce000f8e00ff */
.L_x_234:
[----:B------:R-:W-:Y:S01]  /*e410*/  ISETP.NE.AND P0, PT, R27, RZ, PT ;  /* 0x000000ff1b00720c */ /* 0x000fe20003f05270 */
[----:B------:R-:W-:Y:S05]  /*e420*/  WARPSYNC.ALL ;  /* 0x0000000000007948 */ /* 0x000fea0003800000 */
[----:B------:R-:W-:Y:S07]  /*e430*/  BAR.SYNC.DEFER_BLOCKING 0x4, 0x1a0 ;  /* 0x0106800000007b1d */ /* 0x000fee0000010000 */
[----:B------:R-:W-:Y:S01]  /*e440*/  @!P0 MOV R0, 0x400 ;  /* 0x0000040000008802 */ /* 0x000fe20000000f00 */
[----:B------:R-:W0:Y:S03]  /*e450*/  @!P0 S2R R3, SR_CgaCtaId ;  /* 0x0000000000038919 */ /* 0x000e260000008800 */
[----:B0-----:R-:W-:-:S05]  /*e460*/  @!P0 LEA R0, R3, R0, 0x18 ;  /* 0x0000000003008211 */ /* 0x001fca00078ec0ff */
[----:B------:R2:W-:Y:S01]  /*e470*/  @!P0 STS.128 [R0+0x308d0], R16 ;  /* 0x0308d01000008388 */ /* 0x0005e20000000c00 */
[----:B------:R-:W-:Y:S06]  /*e480*/  BAR.ARV 0x5, 0x1a0 ;  /* 0x0146800000007b1d */ /* 0x000fec0000002000 */
[----:B------:R-:W-:-:S13]  /*e490*/  ISETP.GE.AND P0, PT, R19, R4, PT ;  /* 0x000000041300720c */ /* 0x000fda0003f06270 */
[----:B------:R-:W-:Y:S05]  /*e4a0*/  @!P0 BRA `(.L_x_235) ;  /* 0xffffffd000008947 */ /* 0x000fea000383ffff */
.L_x_172:
[----:B0-2---:R-:W2:Y:S01]  /*e4b0*/  LDL.LU R0, [R1+0xc] ;  /* 0x00000c0001007983 */ /* 0x005ea20000300800 */
[----:B------:R-:W-:Y:S01]  /*e4c0*/  BSSY B0, `(.L_x_236) ;  /* 0x000000b000007945 */ /* 0x000fe20003800000 */
[----:B------:R-:W0:Y:S01]  /*e4d0*/  S2R R5, SR_CgaCtaId ;  /* 0x0000000000057919 */ /* 0x000e220000008800 */
[----:B--2---:R-:W-:-:S05]  /*e4e0*/  VIADD R0, R0, 0x1 ;  /* 0x0000000100007836 */ /* 0x004fca0000000000 */
[----:B------:R-:W-:-:S04]  /*e4f0*/  LEA.HI R2, R0, R0, RZ, 0x1 ;  /* 0x0000000000027211 */ /* 0x000fc800078f08ff */
[----:B------:R-:W-:Y:S02]  /*e500*/  LOP3.LUT R3, R2, 0xfffffffe, RZ, 0xc0, !PT ;  /* 0xfffffffe02037812 */ /* 0x000fe400078ec0ff */
[----:B------:R-:W-:-:S03]  /*e510*/  MOV R2, 0x400 ;  /* 0x0000040000027802 */ /* 0x000fc60000000f00 */
[----:B------:R-:W-:Y:S01]  /*e520*/  IMAD.IADD R0, R0, 0x1, -R3 ;  /* 0x0000000100007824 */ /* 0x000fe200078e0a03 */
[----:B0-----:R-:W-:-:S04]  /*e530*/  LEA R9, R5, R2, 0x18 ;  /* 0x0000000205097211 */ /* 0x001fc800078ec0ff */
[----:B------:R-:W-:-:S04]  /*e540*/  SHF.L.U32 R0, R0, 0x1f, RZ ;  /* 0x0000001f00007819 */ /* 0x000fc800000006ff */
[----:B------:R-:W0:Y:S02]  /*e550*/  SYNCS.PHASECHK.TRANS64.TRYWAIT P0, [R9+URZ+0x30820], R0 ;  /* 0x03082000090075a7 */ /* 0x000e24000800017f */
[----:B0-----:R-:W-:Y:S05]  /*e560*/  @!P0 BRA `(.L_x_237) ;  /* 0x00000010008c8947 */ /* 0x001fea0003800000 */
.L_x_290:
[----:B------:R-:W-:Y:S05]  /*e570*/  BSYNC B0 ;  /* 0x0000000000007941 */ /* 0x000fea0003800000 */
.L_x_236:
[----:B------:R-:W-:-:S03]  /*e580*/  UMOV UR4, 0xffffffff ;  /* 0xffffffff00047882 */ /* 0x000fc60000000000 */
[----:B------:R-:W-:Y:S05]  /*e590*/  BRA.DIV UR4, `(.L_x_238) ;  /* 0x0000001204947947 */ /* 0x000fea000b800000 */
[----:B0-----:R-:W0:Y:S02]  /*e5a0*/  S2R R0, SR_TID.X ;  /* 0x0000000000007919 */ /* 0x001e240000002100 */
[----:B0-----:R-:W-:-:S04]  /*e5b0*/  SHF.R.U32.HI R0, RZ, 0x5, R0 ;  /* 0x00000005ff007819 */ /* 0x001fc80000011600 */
[----:B------:R-:W-:-:S05]  /*e5c0*/  LOP3.LUT R0, R0, 0x3, RZ, 0xc0, !PT ;  /* 0x0000000300007812 */ /* 0x000fca00078ec0ff */
[----:B------:R0:W2:Y:S02]  /*e5d0*/  SHFL.IDX PT, R14, R0, RZ, 0x1f ;  /* 0x00001fff000e7589 */ /* 0x0000a400000e0000 */
.L_x_293:
[----:B--2---:R-:W-:Y:S01]  /*e5e0*/  ISETP.NE.AND P0, PT, R14, RZ, PT ;  /* 0x000000ff0e00720c */ /* 0x004fe20003f05270 */
[----:B------:R-:W-:-:S12]  /*e5f0*/  BSSY B0, `(.L_x_239) ;  /* 0x0000024000007945 */ /* 0x000fd80003800000 */
[----:B------:R-:W-:Y:S05]  /*e600*/  @P0 BRA `(.L_x_240) ;  /* 0x0000000000880947 */ /* 0x000fea0003800000 */
[----:B------:R-:W-:-:S03]  /*e610*/  UMOV UR4, 0xffffffff ;  /* 0xffffffff00047882 */ /* 0x000fc60000000000 */
[----:B------:R-:W-:Y:S05]  /*e620*/  BRA.DIV UR4, `(.L_x_241) ;  /* 0x0000001204a47947 */ /* 0x000fea000b800000 */
[----:B------:R-:W-:-:S13]  /*e630*/  ELECT P6, URZ, PT ;  /* 0x00000000003f782f */ /* 0x000fda00038c0000 */
.L_x_296:
[----:B------:R-:W-:Y:S05]  /*e640*/  @!P6 BRA `(.L_x_240) ;  /* 0x000000000078e947 */ /* 0x000fea0003800000 */
[----:B------:R-:W-:-:S06]  /*e650*/  ULOP3.LUT UR4, UR36, 0x2, URZ, 0xfc, !UPT ;  /* 0x0000000224047892 */ /* 0x000fcc000f8efc3f */
[----:B0-----:R-:W-:-:S05]  /*e660*/  IMAD.U32 R0, RZ, RZ, UR4 ;  /* 0x00000004ff007e24 */ /* 0x001fca000f8e00ff */
[----:B------:R-:W-:-:S13]  /*e670*/  ISETP.NE.AND P2, PT, R0, 0x3, PT ;  /* 0x000000030000780c */ /* 0x000fda0003f45270 */
[----:B------:R-:W-:Y:S05]  /*e680*/  @!P2 BRA `(.L_x_242) ;  /* 0x000000000004a947 */ /* 0x000fea0003800000 */
[----:B------:R-:W-:Y:S01]  /*e690*/  BPT.TRAP 0x1 ;  /* 0x000000040000795c */ /* 0x000fe20000300000 */
.L_x_242:
[----:B------:R-:W-:Y:S01]  /*e6a0*/  IADD3 R3, R9, 0x30840, RZ ;  /* 0x0003084009037810 */ /* 0x000fe20007ffe0ff */
[----:B------:R-:W-:Y:S01]  /*e6b0*/  VIADD R0, R22, 0x1 ;  /* 0x0000000116007836 */ /* 0x000fe20000000000 */
[----:B------:R-:W-:-:S03]  /*e6c0*/  SHF.L.U32 R2, R24, 0x1f, RZ ;  /* 0x0000001f18027819 */ /* 0x000fc600000006ff */
[----:B------:R-:W-:Y:S01]  /*e6d0*/  IMAD R7, R22, 0x8, R3 ;  /* 0x0000000816077824 */ /* 0x000fe200078e0203 */
[----:B------:R-:W-:-:S03]  /*e6e0*/  ISETP.NE.AND P1, PT, R0, 0x2, PT ;  /* 0x000000020000780c */ /* 0x000fc60003f25270 */
[----:B------:R-:W0:Y:S01]  /*e6f0*/  SYNCS.PHASECHK.TRANS64.TRYWAIT P0, [R7+URZ], R2 ;  /* 0x00000002070075a7 */ /* 0x000e22000800017f */
[----:B------:R-:W-:Y:S02]  /*e700*/  SEL R5, RZ, 0x1, P1 ;  /* 0x00000001ff057807 */ /* 0x000fe40000800000 */
[----:B------:R-:W-:Y:S02]  /*e710*/  SEL R4, R0, RZ, P1 ;  /* 0x000000ff00047207 */ /* 0x000fe40000800000 */
[----:B------:R-:W-:-:S03]  /*e720*/  LOP3.LUT R0, R24, R5, RZ, 0x3c, !PT ;  /* 0x0000000518007212 */ /* 0x000fc600078e3cff */
[----:B------:R-:W-:Y:S01]  /*e730*/  IMAD R3, R4, 0x8, R3 ;  /* 0x0000000804037824 */ /* 0x000fe200078e0203 */
[----:B------:R-:W-:Y:S01]  /*e740*/  SHF.L.U32 R0, R0, 0x1f, RZ ;  /* 0x0000001f00007819 */ /* 0x000fe200000006ff */
[----:B0-----:R-:W-:Y:S06]  /*e750*/  @!P0 BRA `(.L_x_243) ;  /* 0x0000001000788947 */ /* 0x001fec0003800000 */
.L_x_297:
[----:B------:R-:W2:Y:S02]  /*e760*/  SYNCS.PHASECHK.TRANS64.TRYWAIT P0, [R3+URZ], R0 ;  /* 0x00000000030075a7 */ /* 0x000ea4000800017f */
[----:B--2---:R-:W-:Y:S05]  /*e770*/  @!P0 BRA `(.L_x_244) ;  /* 0x0000001000848947 */ /* 0x004fea0003800000 */
.L_x_298:
[----:B------:R-:W-:Y:S05]  /*e780*/  @!P2 BRA `(.L_x_245) ;  /* 0x000000000004a947 */ /* 0x000fea0003800000 */
[----:B------:R-:W-:Y:S01]  /*e790*/  BPT.TRAP 0x1 ;  /* 0x000000040000795c */ /* 0x000fe20000300000 */
.L_x_245:
[----:B--2---:R-:W-:-:S05]  /*e7a0*/  IADD3 R3, R9, 0x30860, RZ ;  /* 0x0003086009037810 */ /* 0x004fca0007ffe0ff */
[----:B------:R-:W-:-:S04]  /*e7b0*/  IMAD R5, R22, 0x8, R3 ;  /* 0x0000000816057824 */ /* 0x000fc800078e0203 */
[----:B------:R-:W2:Y:S02]  /*e7c0*/  SYNCS.PHASECHK.TRANS64.TRYWAIT P0, [R5+URZ], R2 ;  /* 0x00000002050075a7 */ /* 0x000ea4000800017f */
[----:B--2---:R-:W-:Y:S05]  /*e7d0*/  @!P0 BRA `(.L_x_246) ;  /* 0x0000001000808947 */ /* 0x004fea0003800000 */
.L_x_299:
[----:B------:R-:W-:-:S07]  /*e7e0*/  IMAD R3, R4, 0x8, R3 ;  /* 0x0000000804037824 */ /* 0x000fce00078e0203 */
.L_x_247:
[----:B---3--:R3:W4:Y:S02]  /*e7f0*/  SYNCS.PHASECHK.TRANS64.TRYWAIT P0, [R3+URZ], R0 ;  /* 0x00000000030075a7 */ /* 0x008724000800017f */
[----:B----4-:R-:W-:Y:S05]  /*e800*/  @!P0 NANOSLEEP.SYNCS 0x989680 ;  /* 0x009896800000895d */ /* 0x010fea0003900000 */
[----:B------:R-:W4:Y:S02]  /*e810*/  @!P0 SYNCS.PHASECHK.TRANS64 P0, [R3+URZ], R0 ;  /* 0x00000000030085a7 */ /* 0x000f24000800007f */
[----:B----4-:R-:W-:Y:S05]  /*e820*/  @!P0 BRA `(.L_x_247) ;  /* 0xfffffffc00f08947 */ /* 0x010fea000383ffff */
.L_x_240:
[----:B------:R-:W-:Y:S05]  /*e830*/  BSYNC B0 ;  /* 0x0000000000007941 */ /* 0x000fea0003800000 */
.L_x_239:
[----:B------:R-:W-:Y:S05]  /*e840*/  EXIT ;  /* 0x000000000000794d */ /* 0x000fea0003800000 */
.L_x_126:
[----:B0-----:R-:W-:-:S04]  /*e850*/  IMAD.U32 R3, RZ, RZ, UR40 ;  /* 0x00000028ff037e24 */ /* 0x001fc8000f8e00ff */
[----:B------:R0:W1:Y:S03]  /*e860*/  SYNCS.PHASECHK.TRANS64.TRYWAIT P1, [R3+URZ+0x30800], R0 ;  /* 0x03080000030075a7 */ /* 0x000066000802017f */
[----:B-1----:R-:W-:Y:S05]  /*e870*/  @!P1 NANOSLEEP.SYNCS 0x989680 ;  /* 0x009896800000995d */ /* 0x002fea0003900000 */
[----:B------:R-:W1:Y:S02]  /*e880*/  @!P1 SYNCS.PHASECHK.TRANS64 P1, [R3+URZ+0x30800], R0 ;  /* 0x03080000030095a7 */ /* 0x000e64000802007f */
[----:B-1----:R-:W-:Y:S05]  /*e890*/  @!P1 BRA `(.L_x_126) ;  /* 0xfffffffc00ec9947 */ /* 0x002fea000383ffff */
[----:B------:R-:W-:Y:S05]  /*e8a0*/  BRA `(.L_x_248) ;  /* 0xffffff2c008c7947 */ /* 0x000fea000383ffff */
.L_x_130:
[----:B-1----:R1:W2:Y:S02]  /*e8b0*/  SYNCS.PHASECHK.TRANS64.TRYWAIT P2, [R0+URZ+0x30830], R3 ;  /* 0x03083003000075a7 */ /* 0x0022a4000804017f */
[----:B--2---:R-:W-:Y:S05]  /*e8c0*/  @!P2 NANOSLEEP.SYNCS 0x989680 ;  /* 0x009896800000a95d */ /* 0x004fea0003900000 */
[----:B------:R-:W2:Y:S02]  /*e8d0*/  @!P2 SYNCS.PHASECHK.TRANS64 P2, [R0+URZ+0x30830], R3 ;  /* 0x030830030000a5a7 */ /* 0x000ea4000804007f */
[----:B--2---:R-:W-:Y:S05]  /*e8e0*/  @!P2 BRA `(.L_x_130) ;  /* 0xfffffffc00f0a947 */ /* 0x004fea000383ffff */
[----:B------:R-:W-:Y:S05]  /*e8f0*/  BRA `(.L_x_129) ;  /* 0xffffff2c00b47947 */ /* 0x000fea000383ffff */
.L_x_135:
[----:B-1----:R-:W-:-:S04]  /*e900*/  MOV R7, UR6 ;  /* 0x0000000600077c02 */ /* 0x002fc80008000f00 */
[----:B------:R1:W2:Y:S03]  /*e910*/  SYNCS.PHASECHK.TRANS64.TRYWAIT P2, [R7+URZ+0x30830], R6 ;  /* 0x03083006070075a7 */ /* 0x0002a6000804017f */
[----:B--2---:R-:W-:Y:S05]  /*e920*/  @!P2 NANOSLEEP.SYNCS 0x989680 ;  /* 0x009896800000a95d */ /* 0x004fea0003900000 */
[----:B------:R-:W2:Y:S02]  /*e930*/  @!P2 SYNCS.PHASECHK.TRANS64 P2, [R7+URZ+0x30830], R6 ;  /* 0x030830060700a5a7 */ /* 0x000ea4000804007f */
[----:B--2---:R-:W-:Y:S05]  /*e940*/  @!P2 BRA `(.L_x_135) ;  /* 0xfffffffc00eca947 */ /* 0x004fea000383ffff */
[----:B------:R-:W-:Y:S05]  /*e950*/  BRA `(.L_x_132) ;  /* 0xffffff6400f47947 */ /* 0x000fea000383ffff */
.L_x_139:
[----:B-1----:R-:W-:-:S04]  /*e960*/  IMAD.U32 R7, RZ, RZ, UR6 ;  /* 0x00000006ff077e24 */ /* 0x002fc8000f8e00ff */
[----:B------:R1:W2:Y:S03]  /*e970*/  SYNCS.PHASECHK.TRANS64.TRYWAIT P2, [R7+URZ+0x30850], R6 ;  /* 0x03085006070075a7 */ /* 0x0002a6000804017f */
[----:B--2---:R-:W-:Y:S05]  /*e980*/  @!P2 NANOSLEEP.SYNCS 0x989680 ;  /* 0x009896800000a95d */ /* 0x004fea0003900000 */
[----:B------:R-:W2:Y:S02]  /*e990*/  @!P2 SYNCS.PHASECHK.TRANS64 P2, [R7+URZ+0x30850], R6 ;  /* 0x030850060700a5a7 */ /* 0x000ea4000804007f */
[----:B--2---:R-:W-:Y:S05]  /*e9a0*/  @!P2 BRA `(.L_x_139) ;  /* 0xfffffffc00eca947 */ /* 0x004fea000383ffff */
[----:B------:R-:W-:Y:S05]  /*e9b0*/  BRA `(.L_x_136) ;  /* 0xffffff68006c7947 */ /* 0x000fea000383ffff */
.L_x_144:
[----:B-1----:R-:W-:-:S04]  /*e9c0*/  IMAD.U32 R3, RZ, RZ, UR5 ;  /* 0x00000005ff037e24 */ /* 0x002fc8000f8e00ff */
[----:B------:R1:W2:Y:S03]  /*e9d0*/  SYNCS.PHASECHK.TRANS64.TRYWAIT P0, [R3+URZ+0x30850], R0 ;  /* 0x03085000030075a7 */ /* 0x0002a6000800017f */
[----:B--2---:R-:W-:Y:S05]  /*e9e0*/  @!P0 NANOSLEEP.SYNCS 0x989680 ;  /* 0x009896800000895d */ /* 0x004fea0003900000 */
[----:B------:R-:W2:Y:S02]  /*e9f0*/  @!P0 SYNCS.PHASECHK.TRANS64 P0, [R3+URZ+0x30850], R0 ;  /* 0x03085000030085a7 */ /* 0x000ea4000800007f */
[----:B--2---:R-:W-:Y:S05]  /*ea00*/  @!P0 BRA `(.L_x_144) ;  /* 0xfffffffc00ec8947 */ /* 0x004fea000383ffff */
[----:B------:R-:W-:Y:S05]  /*ea10*/  BRA `(.L_x_143) ;  /* 0xffffff9c00287947 */ /* 0x000fea000383ffff */
.L_x_181:
[----:B------:R-:W0:Y:S01]  /*ea20*/  S2R R4, SR_TID.X ;  /* 0x0000000000047919 */ /* 0x000e220000002100 */
[----:B------:R-:W-:Y:S01]  /*ea30*/  BSSY B0, `(.L_x_249) ;  /* 0x000000a000007945 */ /* 0x000fe20003800000 */
[----:B------:R-:W-:Y:S01]  /*ea40*/  MOV R12, RZ ;  /* 0x000000ff000c7202 */ /* 0x000fe20000000f00 */
[----:B------:R-:W-:Y:S02]  /*ea50*/  IMAD.MOV.U32 R11, RZ, RZ, 0x1f ;  /* 0x0000001fff0b7424 */ /* 0x000fe400078e00ff */
[----:B------:R-:W-:Y:S01]  /*ea60*/  IMAD.MOV.U32 R15, RZ, RZ, -0x1 ;  /* 0xffffffffff0f7424 */ /* 0x000fe200078e00ff */
[----:B0-----:R-:W-:-:S04]  /*ea70*/  SHF.R.U32.HI R4, RZ, 0x5, R4 ;  /* 0x00000005ff047819 */ /* 0x001fc80000011604 */
[----:B------:R-:W-:-:S05]  /*ea80*/  LOP3.LUT R4, R4, 0x3, RZ, 0xc0, !PT ;  /* 0x0000000304047812 */ /* 0x000fca00078ec0ff */
[----:B------:R-:W-:-:S07]  /*ea90*/  IMAD.MOV.U32 R13, RZ, RZ, R4 ;  /* 0x000000ffff0d7224 */ /* 0x000fce00078e0004 */
[----:B-1----:R-:W-:Y:S05]  /*eaa0*/  WARPSYNC.COLLECTIVE R15, `(.L_x_250) ;  /* 0x000000000f087348 */ /* 0x002fea0003c00000 */
[----:B------:R0:W2:Y:S02]  /*eab0*/  SHFL.IDX P6, R14, R13, R12, R11 ;  /* 0x0000000c0d0e7389 */ /* 0x0000a400000c000b */
[----:B012---:R-:W-:Y:S01]  /*eac0*/  ENDCOLLECTIVE ;  /* 0x000000000000791b */ /* 0x007fe20003800000 */
.L_x_250:
[----:B------:R-:W-:Y:S05]  /*ead0*/  BSYNC B0 ;  /* 0x0000000000007941 */ /* 0x000fea0003800000 */
.L_x_249:
[----:B------:R-:W-:Y:S05]  /*eae0*/  BRA `(.L_x_251) ;  /* 0xffffffd400347947 */ /* 0x000fea000383ffff */
.L_x_182:
[----:B------:R-:W-:Y:S01]  /*eaf0*/  BSSY B0, `(.L_x_252) ;  /* 0x0000006000007945 */ /* 0x000fe20003800000 */
[----:B------:R-:W-:-:S07]  /*eb00*/  IMAD.MOV.U32 R15, RZ, RZ, -0x1 ;  /* 0xffffffffff0f7424 */ /* 0x000fce00078e00ff */
[----:B-1----:R-:W-:Y:S05]  /*eb10*/  WARPSYNC.COLLECTIVE R15, `(.L_x_253) ;  /* 0x000000000f0c7348 */ /* 0x002fea0003c00000 */
[----:B------:R-:W-:Y:S02]  /*eb20*/  ELECT P6, UR62, PT ;  /* 0x00000000003e782f */ /* 0x000fe400038c0000 */
[----:B------:R-:W-:Y:S01]  /*eb30*/  MOV R14, UR62 ;  /* 0x0000003e000e7c02 */ /* 0x000fe20008000f00 */
[----:B-1----:R-:W-:Y:S10]  /*eb40*/  ENDCOLLECTIVE ;  /* 0x000000000000791b */ /* 0x002ff40003800000 */
.L_x_253:
[----:B------:R-:W-:Y:S05]  /*eb50*/  BSYNC B0 ;  /* 0x0000000000007941 */ /* 0x000fea0003800000 */
.L_x_252:
[----:B------:R-:W-:Y:S05]  /*eb60*/  BRA `(.L_x_254) ;  /* 0xffffffd400287947 */ /* 0x000fea000383ffff */
.L_x_185:
[----:B--2---:R2:W3:Y:S02]  /*eb70*/  SYNCS.PHASECHK.TRANS64.TRYWAIT P0, [R5+URZ+0x30840], R4 ;  /* 0x03084004050075a7 */ /* 0x0044e4000800017f */
[----:B---3--:R-:W-:Y:S05]  /*eb80*/  @!P0 NANOSLEEP.SYNCS 0x989680 ;  /* 0x009896800000895d */ /* 0x008fea0003900000 */
[----:B------:R-:W3:Y:S02]  /*eb90*/  @!P0 SYNCS.PHASECHK.TRANS64 P0, [R5+URZ+0x30840], R4 ;  /* 0x03084004050085a7 */ /* 0x000ee4000800007f */
[----:B---3--:R-:W-:Y:S05]  /*eba0*/  @!P0 BRA `(.L_x_185) ;  /* 0xfffffffc00f08947 */ /* 0x008fea000383ffff */
[----:B------:R-:W-:Y:S05]  /*ebb0*/  BRA `(.L_x_255) ;  /* 0xffffffd400807947 */ /* 0x000fea000383ffff */
.L_x_188:
[----:B--2---:R2:W3:Y:S02]  /*ebc0*/  SYNCS.PHASECHK.TRANS64.TRYWAIT P0, [R26+URZ+0x30820], R5 ;  /* 0x030820051a0075a7 */ /* 0x0044e4000800017f */
[----:B---3--:R-:W-:Y:S05]  /*ebd0*/  @!P0 NANOSLEEP.SYNCS 0x989680 ;  /* 0x009896800000895d */ /* 0x008fea0003900000 */
[----:B------:R-:W3:Y:S02]  /*ebe0*/  @!P0 SYNCS.PHASECHK.TRANS64 P0, [R26+URZ+0x30820], R5 ;  /* 0x030820051a0085a7 */ /* 0x000ee4000800007f */
[----:B---3--:R-:W-:Y:S05]  /*ebf0*/  @!P0 BRA `(.L_x_188) ;  /* 0xfffffffc00f08947 */ /* 0x008fea000383ffff */
[----:B------:R-:W-:Y:S05]  /*ec00*/  BRA `(.L_x_256) ;  /* 0xffffffd800407947 */ /* 0x000fea000383ffff */
.L_x_196:
[----:B0-----:R0:W3:Y:S02]  /*ec10*/  SYNCS.PHASECHK.TRANS64.TRYWAIT P0, [R3+URZ+0x30840], R2 ;  /* 0x03084002030075a7 */ /* 0x0010e4000800017f */
[----:B---3--:R-:W-:Y:S05]  /*ec20*/  @!P0 NANOSLEEP.SYNCS 0x989680 ;  /* 0x009896800000895d */ /* 0x008fea0003900000 */
[----:B------:R-:W3:Y:S02]  /*ec30*/  @!P0 SYNCS.PHASECHK.TRANS64 P0, [R3+URZ+0x30840], R2 ;  /* 0x03084002030085a7 */ /* 0x000ee4000800007f */
[----:B---3--:R-:W-:Y:S05]  /*ec40*/  @!P0 BRA `(.L_x_196) ;  /* 0xfffffffc00f08947 */ /* 0x008fea000383ffff */
[----:B------:R-:W-:Y:S05]  /*ec50*/  BRA `(.L_x_257) ;  /* 0xffffffd800e87947 */ /* 0x000fea000383ffff */
.L_x_198:
[----:B0-----:R0:W2:Y:S02]  /*ec60*/  SYNCS.PHASECHK.TRANS64.TRYWAIT P0, [R2+URZ+0x60], R5 ;  /* 0x00006005020075a7 */ /* 0x0010a4000800017f */
[----:B--2---:R-:W-:Y:S05]  /*ec70*/  @!P0 NANOSLEEP.SYNCS 0x989680 ;  /* 0x009896800000895d */ /* 0x004fea0003900000 */
[----:B------:R-:W2:Y:S02]  /*ec80*/  @!P0 SYNCS.PHASECHK.TRANS64 P0, [R2+URZ+0x60], R5 ;  /* 0x00006005020085a7 */ /* 0x000ea4000800007f */
[----:B--2---:R-:W-:Y:S05]  /*ec90*/  @!P0 BRA `(.L_x_198) ;  /* 0xfffffffc00f08947 */ /* 0x004fea000383ffff */
[----:B------:R-:W-:Y:S05]  /*eca0*/  BRA `(.L_x_258) ;  /* 0xffffffdc004c7947 */ /* 0x000fea000383ffff */
.L_x_203:
[----:B---3--:R3:W4:Y:S02]  /*ecb0*/  SYNCS.PHASECHK.TRANS64.TRYWAIT P0, [R3+URZ+0x30840], R2 ;  /* 0x03084002030075a7 */ /* 0x008724000800017f */
[----:B----4-:R-:W-:Y:S05]  /*ecc0*/  @!P0 NANOSLEEP.SYNCS 0x989680 ;  /* 0x009896800000895d */ /* 0x010fea0003900000 */
[----:B------:R-:W4:Y:S02]  /*ecd0*/  @!P0 SYNCS.PHASECHK.TRANS64 P0, [R3+URZ+0x30840], R2 ;  /* 0x03084002030085a7 */ /* 0x000f24000800007f */
[----:B----4-:R-:W-:Y:S05]  /*ece0*/  @!P0 BRA `(.L_x_203) ;  /* 0xfffffffc00f08947 */ /* 0x010fea000383ffff */
[----:B------:R-:W-:Y:S05]  /*ecf0*/  BRA `(.L_x_259) ;  /* 0xffffffe000547947 */ /* 0x000fea000383ffff */
.L_x_205:
[----:B0-----:R0:W2:Y:S02]  /*ed00*/  SYNCS.PHASECHK.TRANS64.TRYWAIT P1, [R3+URZ+0x60], R24 ;  /* 0x00006018030075a7 */ /* 0x0010a4000802017f */
[----:B--2---:R-:W-:Y:S05]  /*ed10*/  @!P1 NANOSLEEP.SYNCS 0x989680 ;  /* 0x009896800000995d */ /* 0x004fea0003900000 */
[----:B------:R-:W2:Y:S02]  /*ed20*/  @!P1 SYNCS.PHASECHK.TRANS64 P1, [R3+URZ+0x60], R24 ;  /* 0x00006018030095a7 */ /* 0x000ea4000802007f */
[----:B--2---:R-:W-:Y:S05]  /*ed30*/  @!P1 BRA `(.L_x_205) ;  /* 0xfffffffc00f09947 */ /* 0x004fea000383ffff */
[----:B------:R-:W-:Y:S05]  /*ed40*/  BRA `(.L_x_260) ;  /* 0xffffffe000b87947 */ /* 0x000fea000383ffff */
.L_x_210:
[----:B--2---:R2:W3:Y:S02]  /*ed50*/  SYNCS.PHASECHK.TRANS64.TRYWAIT P0, [R2+URZ+0x30840], R3 ;  /* 0x03084003020075a7 */ /* 0x0044e4000800017f */
[----:B---3--:R-:W-:Y:S05]  /*ed60*/  @!P0 NANOSLEEP.SYNCS 0x989680 ;  /* 0x009896800000895d */ /* 0x008fea0003900000 */
[----:B------:R-:W3:Y:S02]  /*ed70*/  @!P0 SYNCS.PHASECHK.TRANS64 P0, [R2+URZ+0x30840], R3 ;  /* 0x03084003020085a7 */ /* 0x000ee4000800007f */
[----:B---3--:R-:W-:Y:S05]  /*ed80*/  @!P0 BRA `(.L_x_210) ;  /* 0xfffffffc00f08947 */ /* 0x008fea000383ffff */
[----:B------:R-:W-:Y:S05]  /*ed90*/  BRA `(.L_x_261) ;  /* 0xffffffe400947947 */ /* 0x000fea000383ffff */
.L_x_212:
[----:B0-----:R0:W2:Y:S02]  /*eda0*/  SYNCS.PHASECHK.TRANS64.TRYWAIT P1, [R2+URZ+0x60], R11 ;  /* 0x0000600b020075a7 */ /* 0x0010a4000802017f */
[----:B--2---:R-:W-:Y:S05]  /*edb0*/  @!P1 NANOSLEEP.SYNCS 0x989680 ;  /* 0x009896800000995d */ /* 0x004fea0003900000 */
[----:B------:R-:W2:Y:S02]  /*edc0*/  @!P1 SYNCS.PHASECHK.TRANS64 P1, [R2+URZ+0x60], R11 ;  /* 0x0000600b020095a7 */ /* 0x000ea4000802007f */
[----:B--2---:R-:W-:Y:S05]  /*edd0*/  @!P1 BRA `(.L_x_212) ;  /* 0xfffffffc00f09947 */ /* 0x004fea000383ffff */
[----:B------:R-:W-:Y:S05]  /*ede0*/  BRA `(.L_x_262) ;  /* 0xffffffe400fc7947 */ /* 0x000fea000383ffff */
.L_x_219:
[----:B---3--:R3:W4:Y:S02]  /*edf0*/  SYNCS.PHASECHK.TRANS64.TRYWAIT P0, [R3+URZ+0x30860], R2 ;  /* 0x03086002030075a7 */ /* 0x008724000800017f */
[----:B----4-:R-:W-:Y:S05]  /*ee00*/  @!P0 NANOSLEEP.SYNCS 0x989680 ;  /* 0x009896800000895d */ /* 0x010fea0003900000 */
[----:B------:R-:W4:Y:S02]  /*ee10*/  @!P0 SYNCS.PHASECHK.TRANS64 P0, [R3+URZ+0x30860], R2 ;  /* 0x03086002030085a7 */ /* 0x000f24000800007f */
[----:B----4-:R-:W-:Y:S05]  /*ee20*/  @!P0 BRA `(.L_x_219) ;  /* 0xfffffffc00f08947 */ /* 0x010fea000383ffff */
[----:B------:R-:W-:Y:S05]  /*ee30*/  BRA `(.L_x_263) ;  /* 0xffffffe800bc7947 */ /* 0x000fea000383ffff */
.L_x_221:
[----:B------:R-:W-:Y:S01]  /*ee40*/  BSSY B0, `(.L_x_264) ;  /* 0x0000008000007945 */ /* 0x000fe20003800000 */
[----:B0-----:R-:W-:Y:S01]  /*ee50*/  MOV R13, R16 ;  /* 0x00000010000d7202 */ /* 0x001fe20000000f00 */
[----:B------:R-:W-:Y:S02]  /*ee60*/  IMAD.MOV.U32 R12, RZ, RZ, RZ ;  /* 0x000000ffff0c7224 */ /* 0x000fe400078e00ff */
[----:B------:R-:W-:Y:S02]  /*ee70*/  IMAD.MOV.U32 R11, RZ, RZ, 0x1f ;  /* 0x0000001fff0b7424 */ /* 0x000fe400078e00ff */
[----:B------:R-:W-:-:S07]  /*ee80*/  IMAD.MOV.U32 R15, RZ, RZ, -0x1 ;  /* 0xffffffffff0f7424 */ /* 0x000fce00078e00ff */
[----:B-12---:R-:W-:Y:S05]  /*ee90*/  WARPSYNC.COLLECTIVE R15, `(.L_x_265) ;  /* 0x000000000f087348 */ /* 0x006fea0003c00000 */
[----:B------:R0:W3:Y:S02]  /*eea0*/  SHFL.IDX P6, R14, R13, R12, R11 ;  /* 0x0000000c0d0e7389 */ /* 0x0000e400000c000b */
[----:B0123--:R-:W-:Y:S01]  /*eeb0*/  ENDCOLLECTIVE ;  /* 0x000000000000791b */ /* 0x00ffe20003800000 */
.L_x_265:
[----:B------:R-:W-:Y:S05]  /*eec0*/  BSYNC B0 ;  /* 0x0000000000007941 */ /* 0x000fea0003800000 */
.L_x_264:
[----:B------:R-:W-:Y:S01]  /*eed0*/  IMAD.MOV.U32 R13, RZ, RZ, R16 ;  /* 0x000000ffff0d7224 */ /* 0x000fe200078e0010 */
[----:B------:R-:W-:Y:S01]  /*eee0*/  MOV R15, 0xffffffff ;  /* 0xffffffff000f7802 */ /* 0x000fe20000000f00 */
[----:B------:R-:W-:Y:S01]  /*eef0*/  IMAD.MOV.U32 R12, RZ, RZ, 0x1 ;  /* 0x00000001ff0c7424 */ /* 0x000fe200078e00ff */
[----:B------:R-:W-:Y:S01]  /*ef00*/  MOV R5, R14 ;  /* 0x0000000e00057202 */ /* 0x000fe20000000f00 */
[----:B------:R-:W-:-:S07]  /*ef10*/  IMAD.MOV.U32 R11, RZ, RZ, 0x1f ;  /* 0x0000001fff0b7424 */ /* 0x000fce00078e00ff */
[----:B------:R-:W-:Y:S05]  /*ef20*/  WARPSYNC.COLLECTIVE R15, `(.L_x_266) ;  /* 0x000000000f087348 */ /* 0x000fea0003c00000 */
[----:B------:R0:W1:Y:S02]  /*ef30*/  SHFL.IDX P6, R14, R13, R12, R11 ;  /* 0x0000000c0d0e7389 */ /* 0x00006400000c000b */
[----:B01----:R-:W-:Y:S01]  /*ef40*/  ENDCOLLECTIVE ;  /* 0x000000000000791b */ /* 0x003fe20003800000 */
.L_x_266:
[----:B------:R-:W-:Y:S01]  /*ef50*/  IMAD.MOV.U32 R0, RZ, RZ, R14 ;  /* 0x000000ffff007224 */ /* 0x000fe200078e000e */
[----:B------:R-:W-:Y:S06]  /*ef60*/  BRA `(.L_x_267) ;  /* 0xffffffec00047947 */ /* 0x000fec000383ffff */
.L_x_224:
[----:B------:R-:W-:Y:S01]  /*ef70*/  BSSY B0, `(.L_x_268) ;  /* 0x0000008000007945 */ /* 0x000fe20003800000 */
[----:B0----5:R-:W-:Y:S01]  /*ef80*/  IMAD.MOV.U32 R13, RZ, RZ, R2 ;  /* 0x000000ffff0d7224 */ /* 0x021fe200078e0002 */
[----:B------:R-:W-:Y:S01]  /*ef90*/  MOV R11, RZ ;  /* 0x000000ff000b7202 */ /* 0x000fe20000000f00 */
[----:B------:R-:W-:Y:S02]  /*efa0*/  IMAD.MOV.U32 R12, RZ, RZ, 0x1 ;  /* 0x00000001ff0c7424 */ /* 0x000fe400078e00ff */
[----:B------:R-:W-:-:S07]  /*efb0*/  IMAD.MOV.U32 R15, RZ, RZ, -0x1 ;  /* 0xffffffffff0f7424 */ /* 0x000fce00078e00ff */
[----:B-1234-:R-:W-:Y:S05]  /*efc0*/  WARPSYNC.COLLECTIVE R15, `(.L_x_269) ;  /* 0x000000000f087348 */ /* 0x01efea0003c00000 */
[----:B------:R0:W0:Y:S02]  /*efd0*/  SHFL.UP P6, R14, R13, R12, R11 ;  /* 0x0400000c0d0e7389 */ /* 0x00002400000c000b */
[----:B01234-:R-:W-:Y:S01]  /*efe0*/  ENDCOLLECTIVE ;  /* 0x000000000000791b */ /* 0x01ffe20003800000 */
.L_x_269:
[----:B------:R-:W-:Y:S05]  /*eff0*/  BSYNC B0 ;  /* 0x0000000000007941 */ /* 0x000fea0003800000 */
.L_x_268:
[C---:B------:R-:W-:Y:S01]  /*f000*/  ISETP.NE.AND P0, PT, R27.reuse, RZ, PT ;  /* 0x000000ff1b00720c */ /* 0x040fe20003f05270 */
[----:B------:R-:W-:Y:S01]  /*f010*/  IMAD.MOV.U32 R12, RZ, RZ, 0x2 ;  /* 0x00000002ff0c7424 */ /* 0x000fe200078e00ff */
[----:B------:R-:W-:Y:S01]  /*f020*/  MOV R11, RZ ;  /* 0x000000ff000b7202 */ /* 0x000fe20000000f00 */
[----:B------:R-:W-:Y:S01]  /*f030*/  IMAD.MOV.U32 R15, RZ, RZ, -0x1 ;  /* 0xffffffffff0f7424 */ /* 0x000fe200078e00ff */
[----:B------:R-:W-:Y:S02]  /*f040*/  SEL R13, R14, RZ, P0 ;  /* 0x000000ff0e0d7207 */ /* 0x000fe40000000000 */
[----:B------:R-:W-:-:S03]  /*f050*/  ISETP.GE.U32.AND P0, PT, R27, 0x2, PT ;  /* 0x000000021b00780c */ /* 0x000fc60003f06070 */
[----:B------:R-:W-:-:S10]  /*f060*/  IMAD.IADD R13, R2, 0x1, R13 ;  /* 0x00000001020d7824 */ /* 0x000fd400078e020d */
[----:B------:R-:W-:Y:S05]  /*f070*/  WARPSYNC.COLLECTIVE R15, `(.L_x_270) ;  /* 0x000000000f087348 */ /* 0x000fea0003c00000 */
[----:B------:R0:W1:Y:S02]  /*f080*/  SHFL.UP P6, R14, R13, R12, R11 ;  /* 0x0400000c0d0e7389 */ /* 0x00006400000c000b */
[----:B01----:R-:W-:Y:S01]  /*f090*/  ENDCOLLECTIVE ;  /* 0x000000000000791b */ /* 0x003fe20003800000 */
.L_x_270:
[----:B------:R-:W-:Y:S02]  /*f0a0*/  MOV R12, 0x4 ;  /* 0x00000004000c7802 */ /* 0x000fe40000000f00 */
[----:B------:R-:W-:Y:S02]  /*f0b0*/  SEL R14, R14, RZ, P0 ;  /* 0x000000ff0e0e7207 */ /* 0x000fe40000000000 */
[----:B------:R-:W-:-:S03]  /*f0c0*/  ISETP.GE.U32.AND P0, PT, R27, 0x4, PT ;  /* 0x000000041b00780c */ /* 0x000fc60003f06070 */
[----:B------:R-:W-:-:S04]  /*f0d0*/  IMAD.IADD R3, R13, 0x1, R14 ;  /* 0x000000010d037824 */ /* 0x000fc800078e020e */
[----:B------:R-:W-:-:S07]  /*f0e0*/  IMAD.MOV.U32 R13, RZ, RZ, R3 ;  /* 0x000000ffff0d7224 */ /* 0x000fce00078e0003 */
[----:B------:R-:W-:Y:S05]  /*f0f0*/  WARPSYNC.COLLECTIVE R15, `(.L_x_271) ;  /* 0x000000000f087348 */ /* 0x000fea0003c00000 */
[----:B------:R0:W1:Y:S02]  /*f100*/  SHFL.UP P6, R14, R13, R12, R11 ;  /* 0x0400000c0d0e7389 */ /* 0x00006400000c000b */
[----:B01----:R-:W-:Y:S01]  /*f110*/  ENDCOLLECTIVE ;  /* 0x000000000000791b */ /* 0x003fe20003800000 */
.L_x_271:
[----:B------:R-:W-:Y:S01]  /*f120*/  IMAD.MOV.U32 R12, RZ, RZ, 0x8 ;  /* 0x00000008ff0c7424 */ /* 0x000fe200078e00ff */
[----:B------:R-:W-:Y:S02]  /*f130*/  SEL R6, R14, RZ, P0 ;  /* 0x000000ff0e067207 */ /* 0x000fe40000000000 */
[----:B------:R-:W-:-:S03]  /*f140*/  ISETP.GE.U32.AND P0, PT, R27, 0x8, PT ;  /* 0x000000081b00780c */ /* 0x000fc60003f06070 */
[----:B------:R-:W-:-:S04]  /*f150*/  IMAD.IADD R6, R3, 0x1, R6 ;  /* 0x0000000103067824 */ /* 0x000fc800078e0206 */
[----:B------:R-:W-:-:S07]  /*f160*/  IMAD.MOV.U32 R13, RZ, RZ, R6 ;  /* 0x000000ffff0d7224 */ /* 0x000fce00078e0006 */
[----:B------:R-:W-:Y:S05]  /*f170*/  WARPSYNC.COLLECTIVE R15, `(.L_x_272) ;  /* 0x000000000f087348 */ /* 0x000fea0003c00000 */
[----:B------:R0:W1:Y:S02]  /*f180*/  SHFL.UP P6, R14, R13, R12, R11 ;  /* 0x0400000c0d0e7389 */ /* 0x00006400000c000b */
[----:B01----:R-:W-:Y:S01]  /*f190*/  ENDCOLLECTIVE ;  /* 0x000000000000791b */ /* 0x003fe20003800000 */
.L_x_272:
[----:B------:R-:W-:Y:S01]  /*f1a0*/  IMAD.MOV.U32 R12, RZ, RZ, 0x10 ;  /* 0x00000010ff0c7424 */ /* 0x000fe200078e00ff */
[----:B------:R-:W-:Y:S02]  /*f1b0*/  SEL R7, R14, RZ, P0 ;  /* 0x000000ff0e077207 */ /* 0x000fe40000000000 */
[----:B------:R-:W-:Y:S02]  /*f1c0*/  ISETP.GE.U32.AND P0, PT, R27, 0x10, PT ;  /* 0x000000101b00780c */ /* 0x000fe40003f06070 */
[----:B------:R-:W-:-:S05]  /*f1d0*/  IADD3 R7, R6, R7, RZ ;  /* 0x0000000706077210 */ /* 0x000fca0007ffe0ff */
[----:B------:R-:W-:-:S07]  /*f1e0*/  IMAD.MOV.U32 R13, RZ, RZ, R7 ;  /* 0x000000ffff0d7224 */ /* 0x000fce00078e0007 */
[----:B------:R-:W-:Y:S05]  /*f1f0*/  WARPSYNC.COLLECTIVE R15, `(.L_x_273) ;  /* 0x000000000f087348 */ /* 0x000fea0003c00000 */
[----:B------:R0:W1:Y:S02]  /*f200*/  SHFL.UP P6, R14, R13, R12, R11 ;  /* 0x0400000c0d0e7389 */ /* 0x00006400000c000b */
[----:B01----:R-:W-:Y:S01]  /*f210*/  ENDCOLLECTIVE ;  /* 0x000000000000791b */ /* 0x003fe20003800000 */
.L_x_273:
[----:B------:R-:W-:Y:S02]  /*f220*/  IMAD.MOV.U32 R12, RZ, RZ, 0x1f ;  /* 0x0000001fff0c7424 */ /* 0x000fe400078e00ff */
[----:B------:R-:W-:Y:S01]  /*f230*/  IMAD.MOV.U32 R11, RZ, RZ, 0x1f ;  /* 0x0000001fff0b7424 */ /* 0x000fe200078e00ff */
[----:B------:R-:W-:-:S05]  /*f240*/  SEL R8, R14, RZ, P0 ;  /* 0x000000ff0e087207 */ /* 0x000fca0000000000 */
[----:B------:R-:W-:-:S05]  /*f250*/  IMAD.IADD R8, R7, 0x1, R8 ;  /* 0x0000000107087824 */ /* 0x000fca00078e0208 */
[----:B------:R-:W-:-:S07]  /*f260*/  MOV R13, R8 ;  /* 0x00000008000d7202 */ /* 0x000fce0000000f00 */
[----:B------:R-:W-:Y:S05]  /*f270*/  WARPSYNC.COLLECTIVE R15, `(.L_x_274) ;  /* 0x000000000f087348 */ /* 0x000fea0003c00000 */
[----:B------:R0:W1:Y:S02]  /*f280*/  SHFL.IDX P6, R14, R13, R12, R11 ;  /* 0x0000000c0d0e7389 */ /* 0x00006400000c000b */
[----:B01----:R-:W-:Y:S01]  /*f290*/  ENDCOLLECTIVE ;  /* 0x000000000000791b */ /* 0x003fe20003800000 */
.L_x_274:
[----:B------:R-:W-:Y:S05]  /*f2a0*/  BRA `(.L_x_275) ;  /* 0xffffffe800c07947 */ /* 0x000fea000383ffff */
.L_x_229:
[----:B------:R-:W-:Y:S01]  /*f2b0*/  BSSY B0, `(.L_x_276) ;  /* 0x0000008000007945 */ /* 0x000fe20003800000 */
[----:B-----5:R-:W-:Y:S01]  /*f2c0*/  IMAD.MOV.U32 R13, RZ, RZ, R2 ;  /* 0x000000ffff0d7224 */ /* 0x020fe200078e0002 */
[----:B------:R-:W-:Y:S01]  /*f2d0*/  MOV R12, 0x1 ;  /* 0x00000001000c7802 */ /* 0x000fe20000000f00 */
[----:B------:R-:W-:Y:S02]  /*f2e0*/  IMAD.MOV.U32 R11, RZ, RZ, RZ ;  /* 0x000000ffff0b7224 */ /* 0x000fe400078e00ff */
[----:B------:R-:W-:-:S07]  /*f2f0*/  IMAD.MOV.U32 R15, RZ, RZ, -0x1 ;  /* 0xffffffffff0f7424 */ /* 0x000fce00078e00ff */
[----:B012---:R-:W-:Y:S05]  /*f300*/  WARPSYNC.COLLECTIVE R15, `(.L_x_277) ;  /* 0x000000000f087348 */ /* 0x007fea0003c00000 */
[----:B------:R3:W4:Y:S02]  /*f310*/  SHFL.UP P6, R14, R13, R12, R11 ;  /* 0x0400000c0d0e7389 */ /* 0x00072400000c000b */
[----:B01234-:R-:W-:Y:S01]  /*f320*/  ENDCOLLECTIVE ;  /* 0x000000000000791b */ /* 0x01ffe20003800000 */
.L_x_277:
[----:B------:R-:W-:Y:S05]  /*f330*/  BSYNC B0 ;  /* 0x0000000000007941 */ /* 0x000fea0003800000 */
.L_x_276:
[C---:B------:R-:W-:Y:S01]  /*f340*/  ISETP.NE.AND P0, PT, R27.reuse, RZ, PT ;  /* 0x000000ff1b00720c */ /* 0x040fe20003f05270 */
[----:B------:R-:W-:Y:S01]  /*f350*/  IMAD.MOV.U32 R11, RZ, RZ, RZ ;  /* 0x000000ffff0b7224 */ /* 0x000fe200078e00ff */
[----:B------:R-:W-:Y:S01]  /*f360*/  MOV R12, 0x2 ;  /* 0x00000002000c7802 */ /* 0x000fe20000000f00 */
[----:B------:R-:W-:Y:S01]  /*f370*/  IMAD.MOV.U32 R15, RZ, RZ, -0x1 ;  /* 0xffffffffff0f7424 */ /* 0x000fe200078e00ff */
[----:B------:R-:W-:Y:S02]  /*f380*/  SEL R13, R14, RZ, P0 ;  /* 0x000000ff0e0d7207 */ /* 0x000fe40000000000 */
[----:B------:R-:W-:-:S03]  /*f390*/  ISETP.GE.U32.AND P0, PT, R27, 0x2, PT ;  /* 0x000000021b00780c */ /* 0x000fc60003f06070 */
[----:B------:R-:W-:-:S10]  /*f3a0*/  IMAD.IADD R13, R2, 0x1, R13 ;  /* 0x00000001020d7824 */ /* 0x000fd400078e020d */
[----:B------:R-:W-:Y:S05]  /*f3b0*/  WARPSYNC.COLLECTIVE R15, `(.L_x_278) ;  /* 0x000000000f087348 */ /* 0x000fea0003c00000 */
[----:B------:R0:W1:Y:S02]  /*f3c0*/  SHFL.UP P6, R14, R13, R12, R11 ;  /* 0x0400000c0d0e7389 */ /* 0x00006400000c000b */
[----:B01----:R-:W-:Y:S01]  /*f3d0*/  ENDCOLLECTIVE ;  /* 0x000000000000791b */ /* 0x003fe20003800000 */
.L_x_278:
[----:B------:R-:W-:Y:S01]  /*f3e0*/  IMAD.MOV.U32 R12, RZ, RZ, 0x4 ;  /* 0x00000004ff0c7424 */ /* 0x000fe200078e00ff */
[----:B------:R-:W-:Y:S02]  /*f3f0*/  SEL R0, R14, RZ, P0 ;  /* 0x000000ff0e007207 */ /* 0x000fe40000000000 */
[----:B------:R-:W-:-:S03]  /*f400*/  ISETP.GE.U32.AND P0, PT, R27, 0x4, PT ;  /* 0x000000041b00780c */ /* 0x000fc60003f06070 */
[----:B------:R-:W-:-:S05]  /*f410*/  IMAD.IADD R0, R13, 0x1, R0 ;  /* 0x000000010d007824 */ /* 0x000fca00078e0200 */
[----:B------:R-:W-:-:S07]  /*f420*/  MOV R13, R0 ;  /* 0x00000000000d7202 */ /* 0x000fce0000000f00 */
[----:B------:R-:W-:Y:S05]  /*f430*/  WARPSYNC.COLLECTIVE R15, `(.L_x_279) ;  /* 0x000000000f087348 */ /* 0x000fea0003c00000 */
[----:B------:R0:W1:Y:S02]  /*f440*/  SHFL.UP P6, R14, R13, R12, R11 ;  /* 0x0400000c0d0e7389 */ /* 0x00006400000c000b */
[----:B01----:R-:W-:Y:S01]  /*f450*/  ENDCOLLECTIVE ;  /* 0x000000000000791b */ /* 0x003fe20003800000 */
.L_x_279:
        /* <DEDUP_REMOVED lines=8> */
.L_x_280:
        /* <DEDUP_REMOVED lines=8> */
.L_x_281:
[----:B------:R-:W-:Y:S02]  /*f560*/  IMAD.MOV.U32 R12, RZ, RZ, 0x1f ;  /* 0x0000001fff0c7424 */ /* 0x000fe400078e00ff */
[----:B------:R-:W-:Y:S01]  /*f570*/  IMAD.MOV.U32 R11, RZ, RZ, 0x1f ;  /* 0x0000001fff0b7424 */ /* 0x000fe200078e00ff */
[----:B------:R-:W-:-:S04]  /*f580*/  SEL R8, R14, RZ, P0 ;  /* 0x000000ff0e087207 */ /* 0x000fc80000000000 */
[----:B------:R-:W-:-:S05]  /*f590*/  IADD3 R8, R7, R8, RZ ;  /* 0x0000000807087210 */ /* 0x000fca0007ffe0ff */
[----:B------:R-:W-:-:S07]  /*f5a0*/  IMAD.MOV.U32 R13, RZ, RZ, R8 ;  /* 0x000000ffff0d7224 */ /* 0x000fce00078e0008 */
[----:B------:R-:W-:Y:S05]  /*f5b0*/  WARPSYNC.COLLECTIVE R15, `(.L_x_282) ;  /* 0x000000000f087348 */ /* 0x000fea0003c00000 */
[----:B------:R0:W1:Y:S02]  /*f5c0*/  SHFL.IDX P6, R14, R13, R12, R11 ;  /* 0x0000000c0d0e7389 */ /* 0x00006400000c000b */
[----:B01----:R-:W-:Y:S01]  /*f5d0*/  ENDCOLLECTIVE ;  /* 0x000000000000791b */ /* 0x003fe20003800000 */
.L_x_282:
[----:B------:R-:W-:Y:S05]  /*f5e0*/  BRA `(.L_x_283) ;  /* 0xffffffe8009c7947 */ /* 0x000fea000383ffff */
.L_x_231:
[----:B------:R-:W-:Y:S01]  /*f5f0*/  BSSY B0, `(.L_x_284) ;  /* 0x0000006000007945 */ /* 0x000fe20003800000 */
[----:B------:R-:W-:Y:S02]  /*f600*/  PLOP3.LUT P6, PT, P6, PT, PT, 0x8, 0x0 ;  /* 0x000000000000781c */ /* 0x000fe400037ce170 */
[----:B------:R-:W-:-:S11]  /*f610*/  MOV R15, 0xffffffff ;  /* 0xffffffff000f7802 */ /* 0x000fd60000000f00 */
[----:B012---:R-:W-:Y:S05]  /*f620*/  WARPSYNC.COLLECTIVE R15, `(.L_x_285) ;  /* 0x000000000f087348 */ /* 0x007fea0003c00000 */
[----:B------:R-:W-:Y:S01]  /*f630*/  VOTE.ANY R14, PT, P6 ;  /* 0x00000000000e7806 */ /* 0x000fe200030e0100 */
[----:B012---:R-:W-:Y:S06]  /*f640*/  ENDCOLLECTIVE ;  /* 0x000000000000791b */ /* 0x007fec0003800000 */
.L_x_285:
[----:B------:R-:W-:Y:S05]  /*f650*/  BSYNC B0 ;  /* 0x0000000000007941 */ /* 0x000fea0003800000 */
.L_x_284:
[----:B------:R-:W-:Y:S01]  /*f660*/  IMAD.MOV.U32 R3, RZ, RZ, R14 ;  /* 0x000000ffff037224 */ /* 0x000fe200078e000e */
[----:B------:R-:W-:Y:S01]  /*f670*/  MOV R11, 0x1f ;  /* 0x0000001f000b7802 */ /* 0x000fe20000000f00 */
[----:B------:R-:W-:Y:S02]  /*f680*/  IMAD.MOV.U32 R13, RZ, RZ, R2 ;  /* 0x000000ffff0d7224 */ /* 0x000fe400078e0002 */
[----:B------:R-:W0:Y:S01]  /*f690*/  POPC R0, R3 ;  /* 0x0000000300007309 */ /* 0x000e220000000000 */
[----:B------:R-:W-:Y:S02]  /*f6a0*/  IMAD.MOV.U32 R15, RZ, RZ, -0x1 ;  /* 0xffffffffff0f7424 */ /* 0x000fe400078e00ff */
[----:B0-----:R-:W-:-:S07]  /*f6b0*/  IMAD.MOV.U32 R12, RZ, RZ, R0 ;  /* 0x000000ffff0c7224 */ /* 0x001fce00078e0000 */
[----:B------:R-:W-:Y:S05]  /*f6c0*/  WARPSYNC.COLLECTIVE R15, `(.L_x_286) ;  /* 0x000000000f087348 */ /* 0x000fea0003c00000 */
[----:B------:R0:W1:Y:S02]  /*f6d0*/  SHFL.IDX P6, R14, R13, R12, R11 ;  /* 0x0000000c0d0e7389 */ /* 0x00006400000c000b */
[----:B01----:R-:W-:Y:S01]  /*f6e0*/  ENDCOLLECTIVE ;  /* 0x000000000000791b */ /* 0x003fe20003800000 */
.L_x_286:
[----:B------:R-:W-:Y:S01]  /*f6f0*/  IMAD.MOV.U32 R17, RZ, RZ, R14 ;  /* 0x000000ffff117224 */ /* 0x000fe200078e000e */
[----:B------:R-:W-:Y:S06]  /*f700*/  BRA `(.L_x_287) ;  /* 0xffffffe8008c7947 */ /* 0x000fec000383ffff */
.L_x_233:
[----:B------:R-:W-:Y:S01]  /*f710*/  BSSY B0, `(.L_x_288) ;  /* 0x0000007000007945 */ /* 0x000fe20003800000 */
[----:B------:R-:W-:Y:S01]  /*f720*/  IMAD.MOV.U32 R13, RZ, RZ, R8 ;  /* 0x000000ffff0d7224 */ /* 0x000fe200078e0008 */
[----:B------:R-:W-:Y:S01]  /*f730*/  MOV R11, 0x1f ;  /* 0x0000001f000b7802 */ /* 0x000fe20000000f00 */
[----:B------:R-:W-:-:S07]  /*f740*/  IMAD.MOV.U32 R15, RZ, RZ, -0x1 ;  /* 0xffffffffff0f7424 */ /* 0x000fce00078e00ff */
[----:B01234-:R-:W-:Y:S05]  /*f750*/  WARPSYNC.COLLECTIVE R15, `(.L_x_289) ;  /* 0x000000000f087348 */ /* 0x01ffea0003c00000 */
[----:B------:R0:W0:Y:S02]  /*f760*/  SHFL.IDX P6, R14, R13, R12, R11 ;  /* 0x0000000c0d0e7389 */ /* 0x00002400000c000b */
[----:B01234-:R-:W-:Y:S01]  /*f770*/  ENDCOLLECTIVE ;  /* 0x000000000000791b */ /* 0x01ffe20003800000 */
.L_x_289:
[----:B------:R-:W-:Y:S05]  /*f780*/  BSYNC B0 ;  /* 0x0000000000007941 */ /* 0x000fea0003800000 */
.L_x_288:
[----:B------:R-:W-:Y:S05]  /*f790*/  BRA `(.L_x_232) ;  /* 0xffffffe800847947 */ /* 0x000fea000383ffff */
.L_x_237:
[----:B0-----:R0:W2:Y:S02]  /*f7a0*/  SYNCS.PHASECHK.TRANS64.TRYWAIT P0, [R9+URZ+0x30820], R0 ;  /* 0x03082000090075a7 */ /* 0x0010a4000800017f */
[----:B--2---:R-:W-:Y:S05]  /*f7b0*/  @!P0 NANOSLEEP.SYNCS 0x989680 ;  /* 0x009896800000895d */ /* 0x004fea0003900000 */
[----:B------:R-:W2:Y:S02]  /*f7c0*/  @!P0 SYNCS.PHASECHK.TRANS64 P0, [R9+URZ+0x30820], R0 ;  /* 0x03082000090085a7 */ /* 0x000ea4000800007f */
[----:B--2---:R-:W-:Y:S05]  /*f7d0*/  @!P0 BRA `(.L_x_237) ;  /* 0xfffffffc00f08947 */ /* 0x004fea000383ffff */
[----:B------:R-:W-:Y:S05]  /*f7e0*/  BRA `(.L_x_290) ;  /* 0xffffffec00607947 */ /* 0x000fea000383ffff */
.L_x_238:
[----:B------:R-:W2:Y:S01]  /*f7f0*/  S2R R2, SR_TID.X ;  /* 0x0000000000027919 */ /* 0x000ea20000002100 */
[----:B------:R-:W-:Y:S01]  /*f800*/  BSSY B0, `(.L_x_291) ;  /* 0x000000a000007945 */ /* 0x000fe20003800000 */
[----:B------:R-:W-:Y:S01]  /*f810*/  IMAD.MOV.U32 R12, RZ, RZ, RZ ;  /* 0x000000ffff0c7224 */ /* 0x000fe200078e00ff */
[----:B------:R-:W-:Y:S01]  /*f820*/  MOV R11, 0x1f ;  /* 0x0000001f000b7802 */ /* 0x000fe20000000f00 */
[----:B------:R-:W-:Y:S01]  /*f830*/  IMAD.MOV.U32 R15, RZ, RZ, -0x1 ;  /* 0xffffffffff0f7424 */ /* 0x000fe200078e00ff */
[----:B--2---:R-:W-:-:S04]  /*f840*/  SHF.R.U32.HI R2, RZ, 0x5, R2 ;  /* 0x00000005ff027819 */ /* 0x004fc80000011602 */
[----:B------:R-:W-:-:S05]  /*f850*/  LOP3.LUT R2, R2, 0x3, RZ, 0xc0, !PT ;  /* 0x0000000302027812 */ /* 0x000fca00078ec0ff */
[----:B------:R-:W-:-:S07]  /*f860*/  IMAD.MOV.U32 R13, RZ, RZ, R2 ;  /* 0x000000ffff0d7224 */ /* 0x000fce00078e0002 */
[----:B01----:R-:W-:Y:S05]  /*f870*/  WARPSYNC.COLLECTIVE R15, `(.L_x_292) ;  /* 0x000000000f087348 */ /* 0x003fea0003c00000 */
[----:B------:R2:W3:Y:S02]  /*f880*/  SHFL.IDX P6, R14, R13, R12, R11 ;  /* 0x0000000c0d0e7389 */ /* 0x0004e400000c000b */
[----:B0123--:R-:W-:Y:S01]  /*f890*/  ENDCOLLECTIVE ;  /* 0x000000000000791b */ /* 0x00ffe20003800000 */
.L_x_292:
[----:B------:R-:W-:Y:S05]  /*f8a0*/  BSYNC B0 ;  /* 0x0000000000007941 */ /* 0x000fea0003800000 */
.L_x_291:
[----:B------:R-:W-:Y:S05]  /*f8b0*/  BRA `(.L_x_293) ;  /* 0xffffffec00487947 */ /* 0x000fea000383ffff */
.L_x_241:
[----:B------:R-:W-:Y:S01]  /*f8c0*/  BSSY B1, `(.L_x_294) ;  /* 0x0000006000017945 */ /* 0x000fe20003800000 */
[----:B------:R-:W-:-:S07]  /*f8d0*/  IMAD.MOV.U32 R15, RZ, RZ, -0x1 ;  /* 0xffffffffff0f7424 */ /* 0x000fce00078e00ff */
[----:B01----:R-:W-:Y:S05]  /*f8e0*/  WARPSYNC.COLLECTIVE R15, `(.L_x_295) ;  /* 0x000000000f0c7348 */ /* 0x003fea0003c00000 */
[----:B------:R-:W-:Y:S02]  /*f8f0*/  ELECT P6, UR62, PT ;  /* 0x00000000003e782f */ /* 0x000fe400038c0000 */
[----:B------:R-:W-:Y:S01]  /*f900*/  MOV R14, UR62 ;  /* 0x0000003e000e7c02 */ /* 0x000fe20008000f00 */
[----:B01----:R-:W-:Y:S10]  /*f910*/  ENDCOLLECTIVE ;  /* 0x000000000000791b */ /* 0x003ff40003800000 */
.L_x_295:
[----:B------:R-:W-:Y:S05]  /*f920*/  BSYNC B1 ;  /* 0x0000000000017941 */ /* 0x000fea0003800000 */
.L_x_294:
[----:B------:R-:W-:Y:S05]  /*f930*/  BRA `(.L_x_296) ;  /* 0xffffffec00407947 */ /* 0x000fea000383ffff */
.L_x_243:
[----:B0-----:R0:W2:Y:S02]  /*f940*/  SYNCS.PHASECHK.TRANS64.TRYWAIT P0, [R7+URZ], R2 ;  /* 0x00000002070075a7 */ /* 0x0010a4000800017f */
[----:B--2---:R-:W-:Y:S05]  /*f950*/  @!P0 NANOSLEEP.SYNCS 0x989680 ;  /* 0x009896800000895d */ /* 0x004fea0003900000 */
[----:B------:R-:W2:Y:S02]  /*f960*/  @!P0 SYNCS.PHASECHK.TRANS64 P0, [R7+URZ], R2 ;  /* 0x00000002070085a7 */ /* 0x000ea4000800007f */
[----:B--2---:R-:W-:Y:S05]  /*f970*/  @!P0 BRA `(.L_x_243) ;  /* 0xfffffffc00f08947 */ /* 0x004fea000383ffff */
[----:B------:R-:W-:Y:S05]  /*f980*/  BRA `(.L_x_297) ;  /* 0xffffffec00747947 */ /* 0x000fea000383ffff */
.L_x_244:
[----:B--2---:R2:W3:Y:S02]  /*f990*/  SYNCS.PHASECHK.TRANS64.TRYWAIT P0, [R3+URZ], R0 ;  /* 0x00000000030075a7 */ /* 0x0044e4000800017f */
[----:B---3--:R-:W-:Y:S05]  /*f9a0*/  @!P0 NANOSLEEP.SYNCS 0x989680 ;  /* 0x009896800000895d */ /* 0x008fea0003900000 */
[----:B------:R-:W3:Y:S02]  /*f9b0*/  @!P0 SYNCS.PHASECHK.TRANS64 P0, [R3+URZ], R0 ;  /* 0x00000000030085a7 */ /* 0x000ee4000800007f */
[----:B---3--:R-:W-:Y:S05]  /*f9c0*/  @!P0 BRA `(.L_x_244) ;  /* 0xfffffffc00f08947 */ /* 0x008fea000383ffff */
[----:B------:R-:W-:Y:S05]  /*f9d0*/  BRA `(.L_x_298) ;  /* 0xffffffec00687947 */ /* 0x000fea000383ffff */
.L_x_246:
[----:B--2---:R2:W3:Y:S02]  /*f9e0*/  SYNCS.PHASECHK.TRANS64.TRYWAIT P0, [R5+URZ], R2 ;  /* 0x00000002050075a7 */ /* 0x0044e4000800017f */
[----:B---3--:R-:W-:Y:S05]  /*f9f0*/  @!P0 NANOSLEEP.SYNCS 0x989680 ;  /* 0x009896800000895d */ /* 0x008fea0003900000 */
[----:B------:R-:W3:Y:S02]  /*fa00*/  @!P0 SYNCS.PHASECHK.TRANS64 P0, [R5+URZ], R2 ;  /* 0x00000002050085a7 */ /* 0x000ee4000800007f */
[----:B---3--:R-:W-:Y:S05]  /*fa10*/  @!P0 BRA `(.L_x_246) ;  /* 0xfffffffc00f08947 */ /* 0x008fea000383ffff */
[----:B------:R-:W-:Y:S05]  /*fa20*/  BRA `(.L_x_299) ;  /* 0xffffffec006c7947 */ /* 0x000fea000383ffff */
.L_x_300:
        /* <DEDUP_REMOVED lines=13> */
.L_x_2276:


//--------------------- .text._ZN7cutlass13device_kernelIN5flash11enable_sm90INS1_16FlashAttnFwdSm90INS1_25CollectiveMainloopFwdSm90ILi2EN4cute5tupleIJNS5_1CILi1EEES8_S8_EEENS6_IJNS7_ILi192EEESA_NS7_ILi64EEEEEELi64ENS_6half_tEfNS_4arch4Sm90ELb0ELb0ELb1ELb1ELb0ELb1ELb0ELb0ELb1ELb0ELb0ELb0EEENS1_21CollectiveEpilogueFwdINS6_IJSA_SB_SA_EEES9_SD_SF_Li384ELb1ELb0ELb0ELb0EEENS1_36VarlenDynamicPersistentTileSchedulerILi192ELi192ELi384ELi32ELb0ELb0ELb1ELb0ELb1ELb1EEEEEEEEEvNT_6ParamsE --------------------------
	.section	.text._ZN7cutlass13device_kernelIN5flash11enable_sm90INS1_16FlashAttnFwdSm90INS1_25CollectiveMainloopFwdSm90ILi2EN4cute5tupleIJNS5_1CILi1EEES8_S8_EEENS6_IJNS7_ILi192EEESA_NS7_ILi64EEEEEELi64ENS_6half_tEfNS_4arch4Sm90ELb0ELb0ELb1ELb1ELb0ELb1ELb0ELb0ELb1ELb0ELb0ELb0EEENS1_21CollectiveEpilogueFwdINS6_IJSA_SB_SA_EEES9_SD_SF_Li384ELb1ELb0ELb0ELb0EEENS1_36VarlenDynamicPersistentTileSchedulerILi192ELi192ELi384ELi32ELb0ELb0ELb1ELb0ELb1ELb1EEEEEEEEEvNT_6ParamsE,"ax",@progbits
	.align	128
.text._ZN7cutlass13device_kernelIN5flash11enable_sm90INS1_16FlashAttnFwdSm90INS1_25CollectiveMainloopFwdSm90ILi2EN4cute5tupleIJNS5_1CILi1EEES8_S8_EEENS6_IJNS7_ILi192EEESA_NS7_ILi64EEEEEELi64ENS_6half_tEfNS_4arch4Sm90ELb0ELb0ELb1ELb1ELb0ELb1ELb0ELb0ELb1ELb0ELb0ELb0EEENS1_21CollectiveEpilogueFwdINS6_IJSA_SB_SA_EEES9_SD_SF_Li384ELb1ELb0ELb0ELb0EEENS1_36VarlenDynamicPersistentTileSchedulerILi192ELi192ELi384ELi32ELb0ELb0ELb1ELb0ELb1ELb1EEEEEEEEEvNT_6ParamsE:
        .type           _ZN7cutlass13device_kernelIN5flash11enable_sm90INS1_16FlashAttnFwdSm90INS1_25CollectiveMainloopFwdSm90ILi2EN4cute5tupleIJNS5_1CILi1EEES8_S8_EEENS6_IJNS7_ILi192EEESA_NS7_ILi64EEEEEELi64ENS_6half_tEfNS_4arch4Sm90ELb0ELb0ELb1ELb1ELb0ELb1ELb0ELb0ELb1ELb0ELb0ELb0EEENS1_21CollectiveEpilogueFwdINS6_IJSA_SB_SA_EEES9_SD_SF_Li384ELb1ELb0ELb0ELb0EEENS1_36VarlenDynamicPersistentTileSchedulerILi192ELi192ELi384ELi32ELb0ELb0ELb1ELb0ELb1ELb1EEEEEEEEEvNT_6ParamsE,@function
        .size           _ZN7cutlass13device_kernelIN5flash11enable_sm90INS1_16FlashAttnFwdSm90INS1_25CollectiveMainloopFwdSm90ILi2EN4cute5tupleIJNS5_1CILi1EEES8_S8_EEENS6_IJNS7_ILi192EEESA_NS7_ILi64EEEEEELi64ENS_6half_tEfNS_4arch4Sm90ELb0ELb0ELb1ELb1ELb0ELb1ELb0ELb0ELb1ELb0ELb0ELb0EEENS1_21CollectiveEpilogueFwdINS6_IJSA_SB_SA_EEES9_SD_SF_Li384ELb1ELb0ELb0ELb0EEENS1_36VarlenDynamicPersistentTileSchedulerILi192ELi192ELi384ELi32ELb0ELb0ELb1ELb0ELb1ELb1EEEEEEEEEvNT_6ParamsE,(.L_x_2277 - _ZN7cutlass13device_kernelIN5flash11enable_sm90INS1_16FlashAttnFwdSm90INS1_25CollectiveMainloopFwdSm90ILi2EN4cute5tupleIJNS5_1CILi1EEES8_S8_EEENS6_IJNS7_ILi192EEESA_NS7_ILi64EEEEEELi64ENS_6half_tEfNS_4arch4Sm90ELb0ELb0ELb1ELb1ELb0ELb1ELb0ELb0ELb1ELb0ELb0ELb0EEENS1_21CollectiveEpilogueFwdINS6_IJSA_SB_SA_EEES9_SD_SF_Li384ELb1ELb0ELb0ELb0EEENS1_36VarlenDynamicPersistentTileSchedulerILi192ELi192ELi384ELi32ELb0ELb0ELb1ELb0ELb1ELb1EEEEEEEEEvNT_6ParamsE)
        .other          _ZN7cutlass13device_kernelIN5flash11enable_sm90INS1_16FlashAttnFwdSm90INS1_25CollectiveMainloopFwdSm90ILi2EN4cute5tupleIJNS5_1CILi1EEES8_S8_EEENS6_IJNS7_ILi192EEESA_NS7_ILi64EEEEEELi64ENS_6half_tEfNS_4arch4Sm90ELb0ELb0ELb1ELb1ELb0ELb1ELb0ELb0ELb1ELb0ELb0ELb0EEENS1_21CollectiveEpilogueFwdINS6_IJSA_SB_SA_EEES9_SD_SF_Li384ELb1ELb0ELb0ELb0EEENS1_36VarlenDynamicPersistentTileSchedulerILi192ELi192ELi384ELi32ELb0ELb0ELb1ELb0ELb1ELb1EEEEEEEEEvNT_6ParamsE,@"STO_CUDA_ENTRY STV_DEFAULT"
_ZN7cutlass13device_kernelIN5flash11enable_sm90INS1_16FlashAttnFwdSm90INS1_25CollectiveMainloopFwdSm90ILi2EN4cute5tupleIJNS5_1CILi1EEES8_S8_EEENS6_IJNS7_ILi192EEESA_NS7_ILi64EEEEEELi64ENS_6half_tEfNS_4arch4Sm90ELb0ELb0ELb1ELb1ELb0ELb1ELb0ELb0ELb1ELb0ELb0ELb0EEENS1_21CollectiveEpilogueFwdINS6_IJSA_SB_SA_EEES9_SD_SF_Li384ELb1ELb0ELb0ELb0EEENS1_36VarlenDynamicPersistentTileSchedulerILi192ELi192ELi384ELi32ELb0ELb0ELb1ELb0ELb1ELb1EEEEEEEEEvNT_6ParamsE:
[----:B------:R-:W0:Y:S02]  /*0000*/  LDC R1, c[0x0][0x28] ;  /* 0x00000a00ff017b82 */ /* 0x000e240000000800 */
[----:B0-----:R-:W-:Y:S01]  /*0010*/  VIADD R1, R1, 0xffffff70 ;  /* 0xffffff7001017836 */ /* 0x001fe20000000000 */
[----:B------:R-:W0:Y:S01]  /*0020*/  S2R R3, SR_TID.X ;  /* 0x0000000000037919 */ /* 0x000e220000002100 */
[----:B------:R-:W-:Y:S01]  /*0030*/  ELECT P0, URZ, PT ;  /* 0x00000000003f782f */ /* 0x000fe20003800000 */
[----:B------:R-:W-:Y:S01]  /*0040*/  BSSY B0, `(.L_x_301) ;  /* 0x0000016000007945 */ /* 0x000fe20003800000 */
[----:B0-----:R-:W-:-:S05]  /*0050*/  SHF.R.U32.HI R0, RZ, 0x5, R3 ;  /* 0x00000005ff007819 */ /* 0x001fca0000011603 */
[----:B------:R-:W0:Y:S02]  /*0060*/  SHFL.IDX PT, R2, R0, RZ, 0x1f ;  /* 0x00001fff00027589 */ /* 0x000e2400000e0000 */
[----:B0-----:R-:W-:-:S13]  /*0070*/  ISETP.EQ.AND P0, PT, R2, RZ, P0 ;  /* 0x000000ff0200720c */ /* 0x001fda0000702270 */
[----:B------:R-:W-:Y:S05]  /*0080*/  @!P0 BRA `(.L_x_302) ;  /* 0x0000000000448947 */ /* 0x000fea0003800000 */
[----:B------:R-:W-:Y:S02]  /*0090*/  ULDC.64 UR4, c[0x0][0x198] ;  /* 0x0000660000047ab9 */ /* 0x000fe40000000a00 */
[----:B------:R-:W-:Y:S02]  /*00a0*/  UIADD3 UR6, UP0, UR4, 0x270, URZ ;  /* 0x0000027004067890 */ /* 0x000fe4000ff1e03f */
[----:B------:R-:W-:Y:S02]  /*00b0*/  UIADD3 UR8, UP1, UR4, 0x370, URZ ;  /* 0x0000037004087890 */ /* 0x000fe4000ff3e03f */
[----:B------:R-:W-:Y:S02]  /*00c0*/  UIADD3 UR10, UP2, UR4, 0x470, URZ ;  /* 0x00000470040a7890 */ /* 0x000fe4000ff5e03f */
[----:B------:R-:W-:Y:S02]  /*00d0*/  UIADD3 UR12, UP3, UR4, 0x570, URZ ;  /* 0x00000570040c7890 */ /* 0x000fe4000ff7e03f */
[----:B------:R-:W-:-:S02]  /*00e0*/  UIADD3 UR4, UP4, UR4, 0x670, URZ ;  /* 0x0000067004047890 */ /* 0x000fc4000ff9e03f */
[----:B------:R-:W-:Y:S02]  /*00f0*/  UIADD3.X UR7, URZ, UR5, URZ, UP0, !UPT ;  /* 0x000000053f077290 */ /* 0x000fe400087fe43f */
[----:B------:R-:W-:Y:S02]  /*0100*/  UIADD3.X UR9, URZ, UR5, URZ, UP1, !UPT ;  /* 0x000000053f097290 */ /* 0x000fe40008ffe43f */
[----:B------:R-:W-:Y:S02]  /*0110*/  UIADD3.X UR11, URZ, UR5, URZ, UP2, !UPT ;  /* 0x000000053f0b7290 */ /* 0x000fe400097fe43f */
[----:B------:R-:W-:Y:S02]  /*0120*/  UIADD3.X UR13, URZ, UR5, URZ, UP3, !UPT ;  /* 0x000000053f0d7290 */ /* 0x000fe40009ffe43f */
[----:B------:R-:W-:Y:S01]  /*0130*/  UIADD3.X UR5, URZ, UR5, URZ, UP4, !UPT ;  /* 0x000000053f057290 */ /* 0x000fe2000a7fe43f */
[----:B------:R0:W-:Y:S02]  /*0140*/  UTMACCTL.PF [UR6] ;  /* 0x00000000060079b9 */ /* 0x0001e40008040000 */
[----:B------:R0:W-:Y:S02]  /*0150*/  UTMACCTL.PF [UR8] ;  /* 0x00000000080079b9 */ /* 0x0001e40008040000 */
[----:B------:R0:W-:Y:S02]  /*0160*/  UTMACCTL.PF [UR10] ;  /* 0x000000000a0079b9 */ /* 0x0001e40008040000 */
[----:B------:R0:W-:Y:S02]  /*0170*/  UTMACCTL.PF [UR12] ;  /* 0x000000000c0079b9 */ /* 0x0001e40008040000 */
[----:B------:R0:W-:Y:S02]  /*0180*/  UTMACCTL.PF [UR4] ;  /* 0x00000000040079b9 */ /* 0x0001e40008040000 */
[----:B0-----:R-:W-:Y:S01]  /*0190*/  NOP ;  /* 0x0000000000007918 */ /* 0x001fe20000000000 */
.L_x_302:
[----:B------:R-:W-:Y:S05]  /*01a0*/  BSYNC B0 ;  /* 0x0000000000007941 */ /* 0x000fea0003800000 */
.L_x_301:
[----:B------:R-:W-:Y:S01]  /*01b0*/  VOTEU.ANY UP0, P0 ;  /* 0x00000000003f7886 */ /* 0x000fe20000000100 */
[----:B------:R-:W0:Y:S01]  /*01c0*/  SHFL.IDX PT, R2, R0, RZ, 0x1f ;  /* 0x00001fff00027589 */ /* 0x000e2200000e0000 */
[----:B------:R-:W-:Y:S01]  /*01d0*/  UMOV UR4, 0x1 ;  /* 0x0000000100047882 */ /* 0x000fe20000000000 */
[----:B------:R-:W-:Y:S01]  /*01e0*/  UMOV UR7, 0x180 ;  /* 0x0000018000077882 */ /* 0x000fe20000000000 */
[----:B------:R-:W-:Y:S01]  /*01f0*/  SHF.R.U32.HI R3, RZ, 0x7, R3 ;  /* 0x00000007ff037819 */ /* 0x000fe20000011603 */
[----:B------:R-:W1:Y:S01]  /*0200*/  @UP0 S2UR UR8, SR_CgaCtaId ;  /* 0x00000000000809c3 */ /* 0x000e620000008800 */
[----:B------:R-:W-:Y:S01]  /*0210*/  @UP0 UMOV UR6, 0x400 ;  /* 0x0000040000060882 */ /* 0x000fe20000000000 */
[----:B------:R-:W-:-:S04]  /*0220*/  @UP0 UIADD3 UR4, -UR4, 0x100000, URZ ;  /* 0x0010000004040890 */ /* 0x000fc8000fffe13f */
[----:B------:R-:W-:Y:S02]  /*0230*/  @UP0 USHF.L.U32 UR5, UR4, 0xb, URZ ;  /* 0x0000000b04050899 */ /* 0x000fe4000800063f */
[----:B------:R-:W-:Y:S01]  /*0240*/  @UP0 USHF.L.U32 UR4, UR4, 0x1, URZ ;  /* 0x0000000104040899 */ /* 0x000fe2000800063f */
[----:B------:R-:W-:Y:S01]  /*0250*/  VOTEU.ANY UP1, P0 ;  /* 0x00000000003f7886 */ /* 0x000fe20000020100 */
[----:B0-----:R-:W-:Y:S02]  /*0260*/  ISETP.NE.AND P1, PT, R2, RZ, PT ;  /* 0x000000ff0200720c */ /* 0x001fe40003f25270 */
[----:B------:R0:W2:Y:S01]  /*0270*/  SHFL.IDX PT, R2, R3, RZ, 0x1f ;  /* 0x00001fff03027589 */ /* 0x0000a200000e0000 */
[----:B-1----:R-:W-:Y:S02]  /*0280*/  @UP0 ULEA UR8, UR8, UR6, 0x18 ;  /* 0x0000000608080291 */ /* 0x002fe4000f8ec03f */
[----:B------:R-:W-:-:S04]  /*0290*/  @UP0 UIADD3 UR6, -UR7, 0x100000, URZ ;  /* 0x0010000007060890 */ /* 0x000fc8000fffe13f */
[----:B------:R-:W-:Y:S02]  /*02a0*/  @UP0 USHF.L.U32 UR7, UR6, 0xb, URZ ;  /* 0x0000000b06070899 */ /* 0x000fe4000800063f */
[----:B------:R-:W-:Y:S01]  /*02b0*/  @UP0 USHF.L.U32 UR6, UR6, 0x1, URZ ;  /* 0x0000000106060899 */ /* 0x000fe2000800063f */
[----:B------:R-:W-:Y:S01]  /*02c0*/  VOTEU.ANY UP0, P0 ;  /* 0x00000000003f7886 */ /* 0x000fe20000000100 */
[----:B------:R-:W1:Y:S04]  /*02d0*/  FENCE.VIEW.ASYNC.S ;  /* 0x00000000000073c6 */ /* 0x000e680000000000 */
[----:B-1----:R0:W1:Y:S06]  /*02e0*/  @UP0 SYNCS.EXCH.64 URZ, [UR8+0x30800], UR4 ;  /* 0x03080004083f05b2 */ /* 0x00206c0008000100 */
[----:B------:R0:W3:Y:S02]  /*02f0*/  @UP1 SYNCS.EXCH.64 URZ, [UR8+0x30820], UR6 ;  /* 0x03082006083f15b2 */ /* 0x0000e40008000100 */
[----:B0-----:R-:W-:Y:S05]  /*0300*/  @P1 BRA `(.L_x_303) ;  /* 0x0000000000481947 */ /* 0x001fea0003800000 */
[----:B------:R-:W0:Y:S01]  /*0310*/  S2UR UR5, SR_CgaCtaId ;  /* 0x00000000000579c3 */ /* 0x000e220000008800 */
        /* <DEDUP_REMOVED lines=15> */
[----:B------:R0:W0:Y:S01]  /*0410*/  SYNCS.EXCH.64 URZ, [UR8+0x30848], UR4 ;  /* 0x03084804083f75b2 */ /* 0x0000220008000100 */
[----:B------:R-:W-:Y:S01]  /*0420*/  NOP ;  /* 0x0000000000007918 */ /* 0x000fe20000000000 */
.L_x_303:
[----:B------:R-:W5:Y:S01]  /*0430*/  SHFL.IDX PT, R3, R0, RZ, 0x1f ;  /* 0x00001fff00037589 */ /* 0x000f6200000e0000 */
[----:B------:R-:W-:Y:S01]  /*0440*/  NOP ;  /* 0x0000000000007918 */ /* 0x000fe20000000000 */
[----:B-----5:R-:W-:-:S13]  /*0450*/  ISETP.NE.AND P0, PT, R3, RZ, PT ;  /* 0x000000ff0300720c */ /* 0x020fda0003f05270 */
        /* <DEDUP_REMOVED lines=17> */
[----:B------:R0:W0:Y:S01]  /*0570*/  SYNCS.EXCH.64 URZ, [UR8+0x30868], UR6 ;  /* 0x03086806083f75b2 */ /* 0x0000220008000100 */
[----:B------:R-:W-:Y:S01]  /*0580*/  NOP ;  /* 0x0000000000007918 */ /* 0x000fe20000000000 */
.L_x_304:
[----:B------:R-:W5:Y:S01]  /*0590*/  SHFL.IDX PT, R3, R0, RZ, 0x1f ;  /* 0x00001fff00037589 */ /* 0x000f6200000e0000 */
[----:B------:R-:W-:Y:S01]  /*05a0*/  NOP ;  /* 0x0000000000007918 */ /* 0x000fe20000000000 */
[----:B-----5:R-:W-:-:S13]  /*05b0*/  ISETP.NE.AND P0, PT, R3, RZ, PT ;  /* 0x000000ff0300720c */ /* 0x020fda0003f05270 */
        /* <DEDUP_REMOVED lines=13> */
[----:B------:R0:W0:Y:S01]  /*0690*/  SYNCS.EXCH.64 URZ, [UR6+0x30888], UR4 ;  /* 0x03088804063f75b2 */ /* 0x0000220008000100 */
[----:B------:R-:W-:Y:S01]  /*06a0*/  NOP ;  /* 0x0000000000007918 */ /* 0x000fe20000000000 */
.L_x_305:
        /* <DEDUP_REMOVED lines=22> */
.L_x_306:
        /* <DEDUP_REMOVED lines=22> */
.L_x_307:
[----:B--2---:R-:W-:Y:S01]  /*0970*/  ISETP.NE.AND P0, PT, R2, RZ, PT ;  /* 0x000000ff0200720c */ /* 0x004fe20003f05270 */
[----:B------:R-:W-:Y:S01]  /*0980*/  IMAD.MOV.U32 R2, RZ, RZ, 0x1 ;  /* 0x00000001ff027424 */ /* 0x000fe200078e00ff */
[----:B------:R-:W-:Y:S01]  /*0990*/  NOP ;  /* 0x0000000000007918 */ /* 0x000fe20000000000 */
[----:B------:R-:W-:Y:S01]  /*09a0*/  ULDC.64 UR56, c[0x0][0x208] ;  /* 0x0000820000387ab9 */ /* 0x000fe20000000a00 */
[----:B------:R-:W-:Y:S02]  /*09b0*/  BSSY B7, `(.L_x_308) ;  /* 0x0001601000077945 */ /* 0x000fe40003800000 */
[----:B------:R-:W-:-:S05]  /*09c0*/  SEL R2, R2, 0x2, !P0 ;  /* 0x0000000202027807 */ /* 0x000fca0004000000 */
[----:B------:R2:W-:Y:S01]  /*09d0*/  STL [R1+0x1c], R2 ;  /* 0x00001c0201007387 */ /* 0x0005e20000100800 */
[----:B01-34-:R-:W-:Y:S06]  /*09e0*/  BAR.SYNC.DEFER_BLOCKING 0x0 ;  /* 0x0000000000007b1d */ /* 0x01bfec0000010000 */
[----:B------:R-:W-:Y:S05]  /*09f0*/  @!P0 BRA `(.L_x_309) ;  /* 0x0000011400888947 */ /* 0x000fea0003800000 */
.L_x_310:
[----:B------:R-:W-:-:S08]  /*0a00*/  NOP ;  /* 0x0000000000007918 */ /* 0x000fd00000000000 */
[----:B------:R-:W0:Y:S02]  /*0a10*/  USETMAXREG.TRY_ALLOC.CTAPOOL UP0, 0xa0 ;  /* 0x000000a0000079c8 */ /* 0x000e240008000600 */
[----:B0-----:R-:W-:-:S13]  /*0a20*/  PLOP3.LUT P0, PT, PT, PT, UP0, 0x80, 0x0 ;  /* 0x000000000000781c */ /* 0x001fda0003f0f008 */
[----:B------:R-:W-:Y:S05]  /*0a30*/  @!P0 BRA `(.L_x_310) ;  /* 0xfffffffc00f08947 */ /* 0x000fea000383ffff */
[----:B------:R-:W3:Y:S01]  /*0a40*/  LDL.LU R0, [R1] ;  /* 0x0000000001007983 */ /* 0x000ee20000300800 */
[----:B--2---:R-:W0:Y:S01]  /*0a50*/  S2R R2, SR_TID.X ;  /* 0x0000000000027919 */ /* 0x004e220000002100 */
[----:B------:R-:W1:Y:S01]  /*0a60*/  S2UR UR5, SR_CgaCtaId ;  /* 0x00000000000579c3 */ /* 0x000e620000008800 */
[----:B------:R-:W-:Y:S01]  /*0a70*/  UMOV UR4, 0x400 ;  /* 0x0000040000047882 */ /* 0x000fe20000000000 */
[----:B0-----:R-:W-:-:S06]  /*0a80*/  SHF.R.U32.HI R2, RZ, 0x7, R2 ;  /* 0x00000007ff027819 */ /* 0x001fcc0000011602 */
[----:B------:R-:W-:Y:S06]  /*0a90*/  BAR.ARV 0x8, 0x1a0 ;  /* 0x0206800000007b1d */ /* 0x000fec0000002000 */
[----:B------:R-:W-:-:S13]  /*0aa0*/  ISETP.NE.AND P0, PT, R2, 0x1, PT ;  /* 0x000000010200780c */ /* 0x000fda0003f05270 */
[----:B------:R-:W-:Y:S08]  /*0ab0*/  @!P0 BAR.ARV 0x9, 0x100 ;  /* 0x0244000000008b1d */ /* 0x000ff00000002000 */
[----:B------:R-:W-:Y:S01]  /*0ac0*/  BAR.SYNC.DEFER_BLOCKING 0x5, 0x1a0 ;  /* 0x0146800000007b1d */ /* 0x000fe20000010000 */
[----:B-1----:R-:W-:-:S06]  /*0ad0*/  ULEA UR4, UR5, UR4, 0x18 ;  /* 0x0000000405047291 */ /* 0x002fcc000f8ec03f */
[----:B------:R-:W-:Y:S01]  /*0ae0*/  IMAD.U32 R2, RZ, RZ, UR4 ;  /* 0x00000004ff027e24 */ /* 0x000fe2000f8e00ff */
[----:B------:R-:W-:-:S04]  /*0af0*/  ULDC UR4, c[0x0][0xc14] ;  /* 0x0003050000047ab9 */ /* 0x000fc80000000800 */
[----:B------:R-:W0:Y:S01]  /*0b00*/  LDS.128 R32, [R2+0x308d0] ;  /* 0x0308d00002207984 */ /* 0x000e220000000c00 */
[----:B------:R-:W-:Y:S06]  /*0b10*/  BAR.ARV 0x4, 0x1a0 ;  /* 0x0106800000007b1d */ /* 0x000fec0000002000 */
[----:B---3--:R-:W-:-:S04]  /*0b20*/  LOP3.LUT R0, R0, 0xfffffff7, RZ, 0xc0, !PT ;  /* 0xfffffff700007812 */ /* 0x008fc800078ec0ff */
[----:B------:R-:W-:-:S05]  /*0b30*/  @P0 LOP3.LUT R0, R0, 0x8, RZ, 0xfc, !PT ;  /* 0x0000000800000812 */ /* 0x000fca00078efcff */
[----:B------:R4:W-:Y:S01]  /*0b40*/  STL [R1], R0 ;  /* 0x0000000001007387 */ /* 0x0009e20000100800 */
[----:B0-----:R-:W-:-:S13]  /*0b50*/  ISETP.GE.AND P0, PT, R35, UR4, PT ;  /* 0x0000000423007c0c */ /* 0x001fda000bf06270 */
[----:B----4-:R-:W-:Y:S05]  /*0b60*/  @P0 BRA `(.L_x_311) ;  /* 0x0000015c00940947 */ /* 0x010fea0003800000 */
[----:B------:R-:W2:Y:S01]  /*0b70*/  LDL.LU R13, [R1+0x1c] ;  /* 0x00001c00010d7983 */ /* 0x000ea20000300800 */
[----:B------:R-:W0:Y:S02]  /*0b80*/  S2R R0, SR_TID.X ;  /* 0x0000000000007919 */ /* 0x000e240000002100 */
[----:B0-----:R-:W-:-:S04]  /*0b90*/  IADD3 R12, R0, -0x80, RZ ;  /* 0xffffff80000c7810 */ /* 0x001fc80007ffe0ff */
[----:B------:R-:W-:-:S04]  /*0ba0*/  SHF.R.S32.HI R0, RZ, 0x1f, R12 ;  /* 0x0000001fff007819 */ /* 0x000fc8000001140c */
[CC--:B------:R-:W-:Y:S02]  /*0bb0*/  LEA.HI R3, R0.reuse, R12.reuse, RZ, 0x7 ;  /* 0x0000000c00037211 */ /* 0x0c0fe400078f38ff */
[----:B------:R-:W-:Y:S02]  /*0bc0*/  LEA.HI R4, R0, R12, RZ, 0x4 ;  /* 0x0000000c00047211 */ /* 0x000fe400078f20ff */
[----:B------:R-:W-:Y:S02]  /*0bd0*/  LOP3.LUT R6, R3, 0xffffff80, RZ, 0xc0, !PT ;  /* 0xffffff8003067812 */ /* 0x000fe400078ec0ff */
[----:B------:R-:W-:-:S03]  /*0be0*/  LOP3.LUT R5, R4, 0xfffffff0, RZ, 0xc0, !PT ;  /* 0xfffffff004057812 */ /* 0x000fc600078ec0ff */
[C---:B------:R-:W-:Y:S02]  /*0bf0*/  IMAD.IADD R15, R12.reuse, 0x1, -R6 ;  /* 0x000000010c0f7824 */ /* 0x040fe400078e0a06 */
[----:B------:R-:W-:-:S03]  /*0c00*/  IMAD.IADD R5, R12, 0x1, -R5 ;  /* 0x000000010c057824 */ /* 0x000fc600078e0a05 */
[----:B------:R-:W-:Y:S02]  /*0c10*/  SHF.R.S32.HI R9, RZ, 0x1f, R15 ;  /* 0x0000001fff097819 */ /* 0x000fe4000001140f */
[----:B------:R-:W-:Y:S02]  /*0c20*/  SHF.R.S32.HI R7, RZ, 0x4, R4 ;  /* 0x00000004ff077819 */ /* 0x000fe40000011404 */
[----:B------:R-:W-:Y:S02]  /*0c30*/  LEA.HI R8, R9, R15, RZ, 0x2 ;  /* 0x0000000f09087211 */ /* 0x000fe400078f10ff */
[----:B------:R-:W-:Y:S02]  /*0c40*/  SHF.R.S32.HI R6, RZ, 0x1f, R5 ;  /* 0x0000001fff067819 */ /* 0x000fe40000011405 */
[--C-:B------:R-:W-:Y:S02]  /*0c50*/  SHF.R.S32.HI R10, RZ, 0x2, R8.reuse ;  /* 0x00000002ff0a7819 */ /* 0x100fe40000011408 */
[----:B------:R-:W-:-:S02]  /*0c60*/  SHF.R.S32.HI R11, RZ, 0x1f, R8 ;  /* 0x0000001fff0b7819 */ /* 0x000fc40000011408 */
[----:B------:R-:W-:Y:S02]  /*0c70*/  LEA.HI R8, R4, R7, RZ, 0x1 ;  /* 0x0000000704087211 */ /* 0x000fe400078f08ff */
[----:B------:R-:W-:Y:S02]  /*0c80*/  LEA.HI R6, R6, R5, RZ, 0x3 ;  /* 0x0000000506067211 */ /* 0x000fe400078f18ff */
[----:B------:R-:W-:Y:S02]  /*0c90*/  LEA.HI R11, R11, R10, RZ, 0x3 ;  /* 0x0000000a0b0b7211 */ /* 0x000fe400078f18ff */
[----:B------:R-:W-:Y:S02]  /*0ca0*/  LOP3.LUT R8, R8, 0x1ffffffe, RZ, 0xc0, !PT ;  /* 0x1ffffffe08087812 */ /* 0x000fe400078ec0ff */
[----:B------:R-:W-:Y:S02]  /*0cb0*/  SHF.R.S32.HI R14, RZ, 0x7, R3 ;  /* 0x00000007ff0e7819 */ /* 0x000fe40000011403 */
[----:B------:R-:W-:-:S02]  /*0cc0*/  LOP3.LUT R4, R6, 0xfffffff8, RZ, 0xc0, !PT ;  /* 0xfffffff806047812 */ /* 0x000fc400078ec0ff */
[----:B------:R-:W-:Y:S02]  /*0cd0*/  LOP3.LUT R11, R11, 0xfffffff8, RZ, 0xc0, !PT ;  /* 0xfffffff80b0b7812 */ /* 0x000fe400078ec0ff */
[----:B------:R-:W-:Y:S01]  /*0ce0*/  IADD3 R8, R7, -R8, RZ ;  /* 0x8000000807087210 */ /* 0x000fe20007ffe0ff */
[----:B------:R-:W-:Y:S01]  /*0cf0*/  IMAD.HI R7, R14, 0x55555556, RZ ;  /* 0x555555560e077827 */ /* 0x000fe200078e02ff */
[----:B------:R-:W-:-:S03]  /*0d00*/  LEA.HI R9, R9, R15, RZ, 0x5 ;  /* 0x0000000f09097211 */ /* 0x000fc600078f28ff */
[----:B------:R-:W-:Y:S01]  /*0d10*/  IMAD.IADD R4, R5, 0x1, -R4 ;  /* 0x0000000105047824 */ /* 0x000fe200078e0a04 */
[----:B------:R-:W-:Y:S01]  /*0d20*/  SHF.R.S32.HI R9, RZ, 0x5, R9 ;  /* 0x00000005ff097819 */ /* 0x000fe20000011409 */
[----:B------:R-:W-:Y:S01]  /*0d30*/  IMAD.IADD R10, R10, 0x1, -R11 ;  /* 0x000000010a0a7824 */ /* 0x000fe200078e0a0b */
[----:B------:R-:W-:Y:S01]  /*0d40*/  LEA.HI R7, R7, R7, RZ, 0x1 ;  /* 0x0000000707077211 */ /* 0x000fe200078f08ff */
[----:B------:R-:W-:Y:S02]  /*0d50*/  IMAD.SHL.U32 R3, R4, 0x40, RZ ;  /* 0x0000004004037824 */ /* 0x000fe400078e00ff */
[----:B------:R-:W-:Y:S01]  /*0d60*/  IMAD.SHL.U32 R8, R8, 0x8, RZ ;  /* 0x0000000808087824 */ /* 0x000fe200078e00ff */
[----:B------:R-:W-:Y:S01]  /*0d70*/  LEA R10, R9, R10, 0x4 ;  /* 0x0000000a090a7211 */ /* 0x000fe200078e20ff */
[----:B------:R-:W-:Y:S01]  /*0d80*/  IMAD R7, R7, -0x3, R14 ;  /* 0xfffffffd07077824 */ /* 0x000fe200078e020e */
[----:B------:R-:W-:Y:S02]  /*0d90*/  LOP3.LUT R3, R3, 0x1c0, RZ, 0xc0, !PT ;  /* 0x000001c003037812 */ /* 0x000fe400078ec0ff */
[----:B------:R-:W-:-:S02]  /*0da0*/  LEA.HI R5, R0, R12, RZ, 0x5 ;  /* 0x0000000c00057211 */ /* 0x000fc400078f28ff */
[----:B------:R-:W-:Y:S02]  /*0db0*/  LEA.HI R0, R0, R12, RZ, 0x2 ;  /* 0x0000000c00007211 */ /* 0x000fe400078f10ff */
[----:B------:R-:W-:Y:S01]  /*0dc0*/  R2P PR, R4, 0x6 ;  /* 0x0000000604007804 */ /* 0x000fe20000000000 */
[----:B------:R-:W-:Y:S01]  /*0dd0*/  IMAD R4, R7, 0x40, R10 ;  /* 0x0000004007047824 */ /* 0x000fe200078e020a */
[----:B------:R-:W-:Y:S01]  /*0de0*/  LOP3.LUT R8, R3, 0x8, R8, 0xf8, !PT ;  /* 0x0000000803087812 */ /* 0x000fe200078ef808 */
[----:B------:R-:W-:Y:S01]  /*0df0*/  IMAD.SHL.U32 R6, R6, 0x40, RZ ;  /* 0x0000004006067824 */ /* 0x000fe200078e00ff */
[----:B------:R-:W-:Y:S02]  /*0e00*/  SHF.R.U32.HI R3, RZ, 0x3, R3 ;  /* 0x00000003ff037819 */ /* 0x000fe40000011603 */
[----:B------:R-:W-:Y:S02]  /*0e10*/  SHF.R.S32.HI R11, RZ, 0x5, R5 ;  /* 0x00000005ff0b7819 */ /* 0x000fe40000011405 */
[----:B------:R-:W-:Y:S01]  /*0e20*/  SHF.R.S32.HI R18, RZ, 0x2, R0 ;  /* 0x00000002ff127819 */ /* 0x000fe20000011400 */
[----:B------:R2:W-:Y:S01]  /*0e30*/  STL [R1+0x8c], R4 ;  /* 0x00008c0401007387 */ /* 0x0005e20000100800 */
[----:B------:R-:W-:Y:S01]  /*0e40*/  LOP3.LUT R8, R8, R3, RZ, 0x3c, !PT ;  /* 0x0000000308087212 */ /* 0x000fe200078e3cff */
[----:B------:R-:W-:Y:S01]  /*0e50*/  IMAD.SHL.U32 R3, R11, 0x400, RZ ;  /* 0x000004000b037824 */ /* 0x000fe200078e00ff */
[----:B------:R-:W-:Y:S01]  /*0e60*/  LOP3.LUT R6, R6, 0x7ffffe00, RZ, 0xc0, !PT ;  /* 0x7ffffe0006067812 */ /* 0x000fe200078ec0ff */
[----:B------:R-:W-:-:S03]  /*0e70*/  VIADD R7, R18, 0x60 ;  /* 0x0000006012077836 */ /* 0x000fc60000000000 */
[----:B------:R-:W-:Y:S02]  /*0e80*/  IADD3 R3, R8, R6, R3 ;  /* 0x0000000608037210 */ /* 0x000fe40007ffe003 */
[----:B------:R-:W-:Y:S02]  /*0e90*/  SHF.R.S32.HI R6, RZ, 0x1f, R7 ;  /* 0x0000001fff067819 */ /* 0x000fe40000011407 */
[----:B------:R-:W-:Y:S02]  /*0ea0*/  SHF.R.S32.HI R5, RZ, 0x1f, R0 ;  /* 0x0000001fff057819 */ /* 0x000fe40000011400 */
[----:B------:R-:W-:Y:S01]  /*0eb0*/  LEA.HI R6, R6, R7, RZ, 0x3 ;  /* 0x0000000706067211 */ /* 0x000fe200078f18ff */
[----:B------:R-:W-:Y:S01]  /*0ec0*/  IMAD R9, R3, 0x2, R2 ;  /* 0x0000000203097824 */ /* 0x000fe200078e0202 */
[----:B------:R-:W-:-:S03]  /*0ed0*/  LEA.HI R5, R5, R18, RZ, 0x3 ;  /* 0x0000001205057211 */ /* 0x000fc600078f18ff */
[----:B------:R-:W-:Y:S01]  /*0ee0*/  IMAD.SHL.U32 R6, R6, 0x40, RZ ;  /* 0x0000004006067824 */ /* 0x000fe200078e00ff */
[----:B------:R-:W-:Y:S02]  /*0ef0*/  MOV R8, 0x40 ;  /* 0x0000004000087802 */ /* 0x000fe40000000f00 */
[----:B------:R-:W-:Y:S02]  /*0f00*/  LOP3.LUT R5, R5, 0xfffffff8, RZ, 0xc0, !PT ;  /* 0xfffffff805057812 */ /* 0x000fe400078ec0ff */
[----:B------:R-:W-:Y:S02]  /*0f10*/  LOP3.LUT R6, R6, 0xfffffe00, RZ, 0xc0, !PT ;  /* 0xfffffe0006067812 */ /* 0x000fe400078ec0ff */
[----:B------:R-:W-:Y:S01]  /*0f20*/  CS2R R22, SRZ ;  /* 0x0000000000167805 */ /* 0x000fe2000001ff00 */
[----:B------:R-:W-:Y:S01]  /*0f30*/  IMAD.MOV.U32 R19, RZ, RZ, RZ ;  /* 0x000000ffff137224 */ /* 0x000fe200078e00ff */
[----:B--2---:R-:W-:-:S05]  /*0f40*/  LOP3.LUT R4, R13, 0x1, RZ, 0xfc, !PT ;  /* 0x000000010d047812 */ /* 0x004fca00078efcff */
[----:B------:R0:W-:Y:S02]  /*0f50*/  STL [R1+0x14], R4 ;  /* 0x0000140401007387 */ /* 0x0001e40000100800 */
[----:B0-----:R-:W-:Y:S02]  /*0f60*/  LOP3.LUT R4, R0, 0xfffffffc, RZ, 0xc0, !PT ;  /* 0xfffffffc00047812 */ /* 0x001fe400078ec0ff */
[----:B------:R-:W-:-:S03]  /*0f70*/  SHF.L.U32 R0, R7, 0x6, RZ ;  /* 0x0000000607007819 */ /* 0x000fc600000006ff */
[----:B------:R-:W-:Y:S01]  /*0f80*/  IMAD.IADD R4, R12, 0x1, -R4 ;  /* 0x000000010c047824 */ /* 0x000fe200078e0a04 */
[----:B------:R-:W-:-:S03]  /*0f90*/  LOP3.LUT R0, R0, 0x1c0, RZ, 0xc0, !PT ;  /* 0x000001c000007812 */ /* 0x000fc600078ec0ff */
[----:B------:R-:W-:Y:S01]  /*0fa0*/  IMAD.SHL.U32 R16, R4, 0x8, RZ ;  /* 0x0000000804107824 */ /* 0x000fe200078e00ff */
[----:B------:R-:W-:Y:S02]  /*0fb0*/  SHF.R.S32.HI R7, RZ, 0x1f, R18 ;  /* 0x0000001fff077819 */ /* 0x000fe40000011412 */
[----:B------:R-:W-:Y:S02]  /*0fc0*/  SHF.R.U32.HI R7, RZ, 0x3, R0 ;  /* 0x00000003ff077819 */ /* 0x000fe40000011600 */
[----:B------:R-:W-:Y:S01]  /*0fd0*/  LOP3.LUT R3, R0, 0x38, R16, 0xf8, !PT ;  /* 0x0000003800037812 */ /* 0x000fe200078ef810 */
[----:B------:R-:W-:Y:S01]  /*0fe0*/  STL [R1+0x80], RZ ;  /* 0x000080ff01007387 */ /* 0x000fe20000100800 */
[C---:B------:R-:W-:Y:S02]  /*0ff0*/  IADD3 R0, R9.reuse, 0x1e800, RZ ;  /* 0x0001e80009007810 */ /* 0x040fe40007ffe0ff */
[----:B------:R-:W-:Y:S01]  /*1000*/  LOP3.LUT R7, R6, R3, R7, 0xf6, !PT ;  /* 0x0000000306077212 */ /* 0x000fe200078ef607 */
[----:B------:R-:W-:Y:S01]  /*1010*/  STL [R1+0x28], RZ ;  /* 0x000028ff01007387 */ /* 0x000fe20000100800 */
[----:B------:R-:W-:Y:S01]  /*1020*/  SEL R3, R8, 0xffffffc0, !P2 ;  /* 0xffffffc008037807 */ /* 0x000fe20005000000 */
[----:B------:R-:W-:-:S02]  /*1030*/  VIADD R4, R9, 0x1e820 ;  /* 0x0001e82009047836 */ /* 0x000fc40000000000 */
[----:B------:R-:W-:Y:S01]  /*1040*/  STL [R1+0x2c], R9 ;  /* 0x00002c0901007387 */ /* 0x000fe20000100800 */
[----:B------:R-:W-:-:S03]  /*1050*/  @P1 VIADD R4, R0, 0xffffffe0 ;  /* 0xffffffe000041836 */ /* 0x000fc60000000000 */
[----:B------:R0:W-:Y:S01]  /*1060*/  STL [R1+0x68], R6 ;  /* 0x0000680601007387 */ /* 0x0001e20000100800 */
[----:B------:R-:W-:Y:S02]  /*1070*/  IMAD.IADD R0, R0, 0x1, R3 ;  /* 0x0000000100007824 */ /* 0x000fe400078e0203 */
[----:B0-----:R-:W-:Y:S01]  /*1080*/  IMAD.IADD R6, R18, 0x1, -R5 ;  /* 0x0000000112067824 */ /* 0x001fe200078e0a05 */
[----:B------:R-:W-:-:S04]  /*1090*/  LEA R5, R7, R2, 0x1 ;  /* 0x0000000207057211 */ /* 0x000fc800078e08ff */
[----:B------:R-:W-:Y:S04]  /*10a0*/  STL [R1+0x58], R6 ;  /* 0x0000580601007387 */ /* 0x000fe80000100800 */
[----:B------:R-:W-:Y:S04]  /*10b0*/  STL [R1+0x6c], R4 ;  /* 0x00006c0401007387 */ /* 0x000fe80000100800 */
[----:B------:R0:W-:Y:S04]  /*10c0*/  STL [R1+0x88], R5 ;  /* 0x0000880501007387 */ /* 0x0001e80000100800 */
[----:B------:R1:W-:Y:S01]  /*10d0*/  STL [R1+0x34], R0 ;  /* 0x0000340001007387 */ /* 0x0003e20000100800 */
[----:B0-----:R-:W-:-:S02]  /*10e0*/  IMAD.IADD R5, R3, 0x1, R4 ;  /* 0x0000000103057824 */ /* 0x001fc400078e0204 */
[C---:B------:R-:W-:Y:S01]  /*10f0*/  VIADD R3, R4.reuse, 0x6000 ;  /* 0x0000600004037836 */ /* 0x040fe20000000000 */
[----:B-1----:R-:W-:Y:S02]  /*1100*/  IADD3 R0, R4, 0xc000, RZ ;  /* 0x0000c00004007810 */ /* 0x002fe40007ffe0ff */
[----:B------:R0:W-:Y:S04]  /*1110*/  STL [R1+0x30], R5 ;  /* 0x0000300501007387 */ /* 0x0001e80000100800 */
[----:B------:R0:W-:Y:S04]  /*1120*/  STL [R1+0x70], R0 ;  /* 0x0000700001007387 */ /* 0x0001e80000100800 */
[----:B------:R0:W-:Y:S02]  /*1130*/  STL [R1+0x74], R3 ;  /* 0x0000740301007387 */ /* 0x0001e40000100800 */
.L_x_445:
[----:B01---5:R-:W0:Y:S02]  /*1140*/  LDC.64 R4, c[0x0][0xc60] ;  /* 0x00031800ff047b82 */ /* 0x023e240000000a00 */
[----:B0-----:R-:W-:-:S05]  /*1150*/  IMAD.WIDE R4, R35, 0x4, R4 ;  /* 0x0000000423047825 */ /* 0x001fca00078e0204 */
[----:B--2---:R-:W2:Y:S01]  /*1160*/  LDG.E R10, desc[UR56][R4.64] ;  /* 0x00000038040a7981 */ /* 0x004ea2000c1e1900 */
[----:B------:R-:W-:Y:S05]  /*1170*/  YIELD ;  /* 0x0000000000007946 */ /* 0x000fea0003800000 */
[----:B------:R-:W-:Y:S01]  /*1180*/  ULDC.64 UR4, c[0x0][0xa28] ;  /* 0x00028a0000047ab9 */ /* 0x000fe20000000a00 */
[----:B------:R-:W-:Y:S01]  /*1190*/  ULDC.64 UR8, c[0x0][0xa18] ;  /* 0x0002860000087ab9 */ /* 0x000fe20000000a00 */
[----:B------:R-:W-:Y:S01]  /*11a0*/  ISETP.NE.U32.AND P1, PT, RZ, UR4, PT ;  /* 0x00000004ff007c0c */ /* 0x000fe2000bf25070 */
[----:B------:R-:W-:Y:S01]  /*11b0*/  ULDC.64 UR6, c[0x0][0xa08] ;  /* 0x0002820000067ab9 */ /* 0x000fe20000000a00 */
[----:B------:R-:W-:Y:S01]  /*11c0*/  IMAD.MOV.U32 R3, RZ, RZ, RZ ;  /* 0x000000ffff037224 */ /* 0x000fe200078e00ff */
[----:B------:R-:W-:Y:S01]  /*11d0*/  ISETP.NE.U32.AND P0, PT, RZ, UR6, PT ;  /* 0x00000006ff007c0c */ /* 0x000fe2000bf05070 */
[----:B------:R-:W-:Y:S01]  /*11e0*/  IMAD.MOV.U32 R37, RZ, RZ, RZ ;  /* 0x000000ffff257224 */ /* 0x000fe200078e00ff */
[----:B------:R-:W-:-:S02]  /*11f0*/  ISETP.NE.AND.EX P1, PT, RZ, UR5, PT, P1 ;  /* 0x00000005ff007c0c */ /* 0x000fc4000bf25310 */
[----:B------:R-:W-:Y:S02]  /*1200*/  ISETP.NE.AND.EX P0, PT, RZ, UR7, PT, P0 ;  /* 0x00000007ff007c0c */ /* 0x000fe4000bf05300 */
[----:B--2---:R-:W-:Y:S01]  /*1210*/  SHF.R.S32.HI R0, RZ, 0x1f, R10 ;  /* 0x0000001fff007819 */ /* 0x004fe2000001140a */
[----:B------:R-:W-:-:S08]  /*1220*/  IMAD.SHL.U32 R30, R10, 0x4, RZ ;  /* 0x000000040a1e7824 */ /* 0x000fd000078e00ff */
[C---:B---34-:R-:W-:Y:S01]  /*1230*/  @P1 LEA R6, P2, R10.reuse, UR4, 0x2 ;  /* 0x000000040a061c11 */ /* 0x058fe2000f8410ff */
[----:B------:R0:W-:Y:S01]  /*1240*/  STL [R1+0x78], R10 ;  /* 0x0000780a01007387 */ /* 0x0001e20000100800 */
[C-C-:B------:R-:W-:Y:S02]  /*1250*/  SHF.L.U64.HI R31, R10.reuse, 0x2, R0.reuse ;  /* 0x000000020a1f7819 */ /* 0x140fe40000010200 */
[----:B------:R-:W-:Y:S02]  /*1260*/  @P1 LEA.HI.X R7, R10, UR5, R0, 0x2, P2 ;  /* 0x000000050a071c11 */ /* 0x000fe400090f1400 */
[----:B------:R-:W-:Y:S01]  /*1270*/  ISETP.NE.U32.AND P2, PT, RZ, UR8, PT ;  /* 0x00000008ff007c0c */ /* 0x000fe2000bf45070 */
[----:B------:R-:W-:Y:S01]  /*1280*/  ULDC UR4, c[0x0][0x288] ;  /* 0x0000a20000047ab9 */ /* 0x000fe20000000800 */
[----:B------:R-:W-:Y:S01]  /*1290*/  IADD3 R8, P3, R30, UR6, RZ ;  /* 0x000000061e087c10 */ /* 0x000fe2000ff7e0ff */
[----:B------:R0:W5:Y:S01]  /*12a0*/  @P1 LDG.E R3, desc[UR56][R6.64] ;  /* 0x0000003806031981 */ /* 0x000162000c1e1900 */
[----:B------:R-:W-:-:S02]  /*12b0*/  ISETP.NE.AND.EX P2, PT, RZ, UR9, PT, P2 ;  /* 0x00000009ff007c0c */ /* 0x000fc4000bf45320 */
[----:B------:R-:W-:Y:S01]  /*12c0*/  MOV R25, UR4 ;  /* 0x0000000400197c02 */ /* 0x000fe20008000f00 */
[----:B------:R-:W-:Y:S01]  /*12d0*/  ULDC.64 UR4, c[0x0][0x3f8] ;  /* 0x0000fe0000047ab9 */ /* 0x000fe20000000a00 */
[----:B------:R-:W-:-:S05]  /*12e0*/  IADD3.X R9, R31, UR7, RZ, P3, !PT ;  /* 0x000000071f097c10 */ /* 0x000fca0009ffe4ff */
[----:B------:R0:W5:Y:S04]  /*12f0*/  @P0 LDG.E R37, desc[UR56][R8.64] ;  /* 0x0000003808250981 */ /* 0x000168000c1e1900 */
[----:B------:R-:W-:-:S04]  /*1300*/  @P2 IADD3 R4, P1, R30, UR8, RZ ;  /* 0x000000081e042c10 */ /* 0x000fc8000ff3e0ff */
[----:B------:R-:W-:-:S05]  /*1310*/  @P2 IADD3.X R5, R31, UR9, RZ, P1, !PT ;  /* 0x000000091f052c10 */ /* 0x000fca0008ffe4ff */
[----:B------:R0:W5:Y:S01]  /*1320*/  @P2 LDG.E R25, desc[UR56][R4.64] ;  /* 0x0000003804192981 */ /* 0x000162000c1e1900 */
[----:B------:R-:W-:-:S03]  /*1330*/  UISETP.NE.U32.AND UP0, UPT, UR4, URZ, UPT ;  /* 0x0000003f0400728c */ /* 0x000fc6000bf05070 */
[----:B------:R-:W-:Y:S01]  /*1340*/  ULDC UR4, c[0x0][0x404] ;  /* 0x0001010000047ab9 */ /* 0x000fe20000000800 */
[----:B------:R-:W-:-:S03]  /*1350*/  UISETP.NE.AND.EX UP0, UPT, UR5, URZ, UPT, UP0 ;  /* 0x0000003f0500728c */ /* 0x000fc6000bf05300 */
[----:B------:R-:W-:Y:S01]  /*1360*/  ULDC UR5, c[0x0][0x2e0] ;  /* 0x0000b80000057ab9 */ /* 0x000fe20000000800 */
[----:B------:R-:W-:-:S04]  /*1370*/  USEL UR4, UR4, 0x1, UP0 ;  /* 0x0000000104047887 */ /* 0x000fc80008000000 */
[----:B------:R-:W-:-:S03]  /*1380*/  UIMAD UR4, UR4, UR5, URZ ;  /* 0x00000005040472a4 */ /* 0x000fc6000f8e023f */
[----:B------:R-:W-:Y:S02]  /*1390*/  ULDC UR5, c[0x0][0x338] ;  /* 0x0000ce0000057ab9 */ /* 0x000fe40000000800 */
[----:B------:R-:W-:Y:S02]  /*13a0*/  IMAD.U32 R29, RZ, RZ, UR5 ;  /* 0x00000005ff1d7e24 */ /* 0x000fe4000f8e00ff */
[----:B------:R-:W-:Y:S02]  /*13b0*/  IMAD.U32 R32, RZ, RZ, UR4 ;  /* 0x00000004ff207e24 */ /* 0x000fe4000f8e00ff */
[----:B------:R-:W-:Y:S01]  /*13c0*/  IMAD.MOV.U32 R35, RZ, RZ, R10 ;  /* 0x000000ffff237224 */ /* 0x000fe200078e000a */
[----:B0-----:R-:W-:Y:S06]  /*13d0*/  @P2 BRA `(.L_x_312) ;  /* 0x0000000000242947 */ /* 0x001fec0003800000 */
[----:B------:R-:W-:Y:S02]  /*13e0*/  ULDC.64 UR4, c[0x0][0xa00] ;  /* 0x0002800000047ab9 */ /* 0x000fe40000000a00 */
[----:B------:R-:W-:-:S04]  /*13f0*/  ISETP.NE.U32.AND P1, PT, RZ, UR4, PT ;  /* 0x00000004ff007c0c */ /* 0x000fc8000bf25070 */
[----:B------:R-:W-:-:S13]  /*1400*/  ISETP.NE.AND.EX P1, PT, RZ, UR5, PT, P1 ;  /* 0x00000005ff007c0c */ /* 0x000fda000bf25310 */
[----:B------:R-:W-:Y:S05]  /*1410*/  @!P1 BRA `(.L_x_312) ;  /* 0x0000000000149947 */ /* 0x000fea0003800000 */
[----:B------:R-:W0:Y:S02]  /*1420*/  LDC.64 R4, c[0x0][0xa00] ;  /* 0x00028000ff047b82 */ /* 0x000e240000000a00 */
[----:B0-----:R-:W-:-:S05]  /*1430*/  IMAD.WIDE R4, R35, 0x4, R4 ;  /* 0x0000000423047825 */ /* 0x001fca00078e0204 */
[----:B-----5:R-:W2:Y:S04]  /*1440*/  LDG.E R25, desc[UR56][R4.64] ;  /* 0x0000003804197981 */ /* 0x020ea8000c1e1900 */
[----:B------:R-:W2:Y:S02]  /*1450*/  LDG.E R0, desc[UR56][R4.64+0x4] ;  /* 0x0000043804007981 */ /* 0x000ea4000c1e1900 */
[----:B--2---:R-:W-:-:S07]  /*1460*/  IADD3 R25, -R25, R0, RZ ;  /* 0x0000000019197210 */ /* 0x004fce0007ffe1ff */
.L_x_312:
[----:B------:R-:W-:Y:S01]  /*1470*/  ULDC.64 UR4, c[0x0][0xa20] ;  /* 0x0002880000047ab9 */ /* 0x000fe20000000a00 */
[----:B------:R0:W-:Y:S01]  /*1480*/  STL [R1+0x84], R33 ;  /* 0x0000842101007387 */ /* 0x0001e20000100800 */
[----:B------:R-:W-:-:S03]  /*1490*/  ISETP.NE.U32.AND P1, PT, RZ, UR4, PT ;  /* 0x00000004ff007c0c */ /* 0x000fc6000bf25070 */
[----:B------:R0:W-:Y:S01]  /*14a0*/  STL [R1+0x7c], R34 ;  /* 0x00007c2201007387 */ /* 0x0001e20000100800 */
[----:B------:R-:W-:-:S13]  /*14b0*/  ISETP.NE.AND.EX P1, PT, RZ, UR5, PT, P1 ;  /* 0x00000005ff007c0c */ /* 0x000fda000bf25310 */
[----:B0-----:R-:W-:Y:S05]  /*14c0*/  @!P1 BRA `(.L_x_313) ;  /* 0x0000000000109947 */ /* 0x001fea0003800000 */
[----:B------:R-:W-:-:S04]  /*14d0*/  IADD3 R4, P0, R30, UR4, RZ ;  /* 0x000000041e047c10 */ /* 0x000fc8000ff1e0ff */
[----:B------:R-:W-:-:S05]  /*14e0*/  IADD3.X R5, R31, UR5, RZ, P0, !PT ;  /* 0x000000051f057c10 */ /* 0x000fca00087fe4ff */
[----:B------:R0:W5:Y:S01]  /*14f0*/  LDG.E R32, desc[UR56][R4.64] ;  /* 0x0000003804207981 */ /* 0x000162000c1e1900 */
[----:B------:R-:W-:Y:S05]  /*1500*/  BRA `(.L_x_314) ;  /* 0x0000000000107947 */ /* 0x000fea0003800000 */
.L_x_313:
[----:B------:R-:W-:Y:S05]  /*1510*/  @!P0 BRA `(.L_x_314) ;  /* 0x00000000000c8947 */ /* 0x000fea0003800000 */
[----:B------:R-:W2:Y:S04]  /*1520*/  LDG.E R5, desc[UR56][R8.64] ;  /* 0x0000003808057981 */ /* 0x000ea8000c1e1900 */
[----:B------:R-:W2:Y:S02]  /*1530*/  LDG.E R32, desc[UR56][R8.64+0x4] ;  /* 0x0000043808207981 */ /* 0x000ea4000c1e1900 */
[----:B--2---:R-:W-:-:S07]  /*1540*/  IMAD.IADD R32, R32, 0x1, -R5 ;  /* 0x0000000120207824 */ /* 0x004fce00078e0a05 */
.L_x_314:
[----:B------:R-:W-:Y:S02]  /*1550*/  ULDC.64 UR4, c[0x0][0xa10] ;  /* 0x0002840000047ab9 */ /* 0x000fe40000000a00 */
[----:B------:R-:W-:-:S04]  /*1560*/  ISETP.NE.U32.AND P0, PT, RZ, UR4, PT ;  /* 0x00000004ff007c0c */ /* 0x000fc8000bf05070 */
[----:B------:R-:W-:Y:S01]  /*1570*/  ISETP.NE.AND.EX P0, PT, RZ, UR5, PT, P0 ;  /* 0x00000005ff007c0c */ /* 0x000fe2000bf05300 */
[----:B-----5:R-:W-:Y:S01]  /*1580*/  IMAD.IADD R8, R32, 0x1, -R3 ;  /* 0x0000000120087824 */ /* 0x020fe200078e0a03 */
[----:B------:R-:W-:-:S11]  /*1590*/  ULDC.64 UR4, c[0x0][0xa30] ;  /* 0x00028c0000047ab9 */ /* 0x000fd60000000a00 */
[----:B0-----:R-:W0:Y:S02]  /*15a0*/  @P0 LDC.64 R4, c[0x0][0xa10] ;  /* 0x00028400ff040b82 */ /* 0x001e240000000a00 */
[----:B0-----:R-:W-:-:S05]  /*15b0*/  @P0 IMAD.WIDE R4, R35, 0x4, R4 ;  /* 0x0000000423040825 */ /* 0x001fca00078e0204 */
[----:B------:R-:W2:Y:S04]  /*15c0*/  @P0 LDG.E R0, desc[UR56][R4.64] ;  /* 0x0000003804000981 */ /* 0x000ea8000c1e1900 */
[----:B------:R0:W2:Y:S01]  /*15d0*/  @P0 LDG.E R9, desc[UR56][R4.64+0x4] ;  /* 0x0000043804090981 */ /* 0x0000a2000c1e1900 */
[----:B------:R-:W-:Y:S01]  /*15e0*/  ISETP.NE.U32.AND P1, PT, RZ, UR4, PT ;  /* 0x00000004ff007c0c */ /* 0x000fe2000bf25070 */
[----:B------:R-:W-:-:S03]  /*15f0*/  IMAD.MOV.U32 R24, RZ, RZ, R32 ;  /* 0x000000ffff187224 */ /* 0x000fc600078e0020 */
[----:B------:R-:W-:Y:S01]  /*1600*/  ISETP.NE.AND.EX P1, PT, RZ, UR5, PT, P1 ;  /* 0x00000005ff007c0c */ /* 0x000fe2000bf25310 */
[----:B0-----:R-:W-:-:S05]  /*1610*/  IMAD.MOV R4, RZ, RZ, -R8 ;  /* 0x000000ffff047224 */ /* 0x001fca00078e0a08 */
[----:B------:R-:W-:-:S07]  /*1620*/  VIMNMX R4, RZ, R4, !PT ;  /* 0x00000004ff047248 */ /* 0x000fce0007fe0100 */
[----:B------:R-:W-:-:S04]  /*1630*/  @P1 IADD3 R6, P2, R30, UR4, RZ ;  /* 0x000000041e061c10 */ /* 0x000fc8000ff5e0ff */
[----:B------:R-:W-:-:S05]  /*1640*/  @P1 IADD3.X R7, R31, UR5, RZ, P2, !PT ;  /* 0x000000051f071c10 */ /* 0x000fca00097fe4ff */
[----:B------:R0:W5:Y:S01]  /*1650*/  @P1 LDG.E R24, desc[UR56][R6.64] ;  /* 0x0000003806181981 */ /* 0x000162000c1e1900 */
[----:B--2---:R-:W-:-:S05]  /*1660*/  @P0 IADD3 R29, -R0, R9, RZ ;  /* 0x00000009001d0210 */ /* 0x004fca0007ffe1ff */
[----:B------:R-:W-:-:S04]  /*1670*/  IMAD.IADD R120, R8, 0x1, R29 ;  /* 0x0000000108787824 */ /* 0x000fc800078e021d */
[----:B------:R-:W-:-:S04]  /*1680*/  VIADD R0, R120, 0xbf ;  /* 0x000000bf78007836 */ /* 0x000fc80000000000 */
[----:B------:R-:W-:-:S05]  /*1690*/  IMAD.HI R0, R0, 0x2aaaaaab, RZ ;  /* 0x2aaaaaab00007827 */ /* 0x000fca00078e02ff */
[----:B------:R-:W-:-:S04]  /*16a0*/  SHF.R.U32.HI R3, RZ, 0x1f, R0 ;  /* 0x0000001fff037819 */ /* 0x000fc80000011600 */
[----:B------:R-:W-:-:S05]  /*16b0*/  LEA.HI.SX32 R152, R0, R3, 0x1b ;  /* 0x0000000300987211 */ /* 0x000fca00078fdaff */
[----:B------:R-:W-:-:S05]  /*16c0*/  IMAD R0, R152, 0xc0, -R8 ;  /* 0x000000c098007824 */ /* 0x000fca00078e0a08 */
[----:B------:R-:W-:-:S04]  /*16d0*/  VIMNMX R3, R0, R29, PT ;  /* 0x0000001d00037248 */ /* 0x000fc80003fe0100 */
[----:B------:R-:W-:Y:S01]  /*16e0*/  ISETP.GT.AND P0, PT, R3, R4, PT ;  /* 0x000000040300720c */ /* 0x000fe20003f04270 */
[----:B------:R-:W-:-:S05]  /*16f0*/  IMAD.WIDE.U32 R4, R4, -0x55555555, RZ ;  /* 0xaaaaaaab04047825 */ /* 0x000fca00078e00ff */
[----:B------:R-:W-:-:S05]  /*1700*/  SHF.R.U32.HI R28, RZ, 0x7, R5 ;  /* 0x00000007ff1c7819 */ /* 0x000fca0000011605 */
[----:B------:R-:W-:Y:S02]  /*1710*/  IMAD.MOV.U32 R27, RZ, RZ, R28 ;  /* 0x000000ffff1b7224 */ /* 0x000fe400078e001c */
[----:B------:R-:W-:-:S05]  /*1720*/  @P0 IADD3 R0, R3, 0xbf, RZ ;  /* 0x000000bf03000810 */ /* 0x000fca0007ffe0ff */
[----:B------:R-:W-:-:S05]  /*1730*/  @P0 IMAD.HI R0, R0, 0x2aaaaaab, RZ ;  /* 0x2aaaaaab00000827 */ /* 0x000fca00078e02ff */
[----:B------:R-:W-:-:S04]  /*1740*/  @P0 SHF.R.U32.HI R3, RZ, 0x1f, R0 ;  /* 0x0000001fff030819 */ /* 0x000fc80000011600 */
[----:B------:R-:W-:Y:S02]  /*1750*/  @P0 LEA.HI.SX32 R27, R0, R3, 0x1b ;  /* 0x00000003001b0211 */ /* 0x000fe400078fdaff */
[----:B------:R-:W-:Y:S02]  /*1760*/  PLOP3.LUT P0, PT, PT, PT, PT, 0x80, 0x0 ;  /* 0x000000000000781c */ /* 0x000fe40003f0f070 */
[----:B------:R-:W-:-:S13]  /*1770*/  ISETP.GT.AND P1, PT, R27, R28, PT ;  /* 0x0000001c1b00720c */ /* 0x000fda0003f24270 */
[----:B0-----:R-:W-:Y:S05]  /*1780*/  @!P1 BRA `(.L_x_315) ;  /* 0x0000003c00d89947 */ /* 0x001fea0003800000 */
[----:B------:R-:W-:Y:S01]  /*1790*/  VIADD R0, R2, 0x12400 ;  /* 0x0001240002007836 */ /* 0x000fe20000000000 */
[----:B------:R-:W-:Y:S04]  /*17a0*/  BSSY B6, `(.L_x_316) ;  /* 0x0000013000067945 */ /* 0x000fe80003800000 */
[----:B------:R-:W-:-:S13]  /*17b0*/  LOP3.LUT P0, RZ, R0, 0x3ff, RZ, 0xc0, !PT ;  /* 0x000003ff00ff7812 */ /* 0x000fda000780c0ff */
[----:B------:R-:W-:Y:S05]  /*17c0*/  @!P0 BRA `(.L_x_317) ;  /* 0x0000000000408947 */ /* 0x000fea0003800000 */
[----:B------:R-:W-:Y:S01]  /*17d0*/  MOV R0, 0x0 ;  /* 0x0000000000007802 */ /* 0x000fe20000000f00 */
[----:B------:R-:W-:Y:S01]  /*17e0*/  ULDC.64 UR4, c[0x4][0xa8] ;  /* 0x01002a0000047ab9 */ /* 0x000fe20000000a00 */
[----:B------:R-:W-:Y:S01]  /*17f0*/  ULDC.64 UR6, c[0x4][0x40] ;  /* 0x0100100000067ab9 */ /* 0x000fe20000000a00 */
[----:B------:R-:W-:Y:S01]  /*1800*/  IMAD.U32 R4, RZ, RZ, UR4 ;  /* 0x00000004ff047e24 */ /* 0x000fe2000f8e00ff */
[----:B------:R0:W1:Y:S01]  /*1810*/  LDC.64 R14, c[0x4][R0] ;  /* 0x01000000000e7b82 */ /* 0x0000620000000a00 */
[----:B------:R-:W-:Y:S01]  /*1820*/  MOV R5, UR5 ;  /* 0x0000000500057c02 */ /* 0x000fe20008000f00 */
[----:B------:R-:W-:Y:S01]  /*1830*/  ULDC.64 UR4, c[0x4][0xb0] ;  /* 0x01002c0000047ab9 */ /* 0x000fe20000000a00 */
        /* <DEDUP_REMOVED lines=8> */
[----:B-1---5:R-:W-:Y:S05]  /*18c0*/  CALL.ABS.NOINC R14 ;  /* 0x000000000e007343 */ /* 0x022fea0003c00000 */
.L_x_317:
[----:B------:R-:W-:Y:S05]  /*18d0*/  BSYNC B6 ;  /* 0x0000000000067941 */ /* 0x000fea0003800000 */
.L_x_316:
[----:B------:R-:W-:Y:S01]  /*18e0*/  IADD3 R26, R2, 0x400, RZ ;  /* 0x00000400021a7810 */ /* 0x000fe20007ffe0ff */
[----:B------:R-:W-:Y:S03]  /*18f0*/  BSSY B6, `(.L_x_318) ;  /* 0x0000013000067945 */ /* 0x000fe60003800000 */
[----:B------:R-:W-:-:S13]  /*1900*/  LOP3.LUT P0, RZ, R26, 0x3ff, RZ, 0xc0, !PT ;  /* 0x000003ff1aff7812 */ /* 0x000fda000780c0ff */
[----:B------:R-:W-:Y:S05]  /*1910*/  @!P0 BRA `(.L_x_319) ;  /* 0x0000000000408947 */ /* 0x000fea0003800000 */
        /* <DEDUP_REMOVED lines=15> */
[----:B-1---5:R-:W-:Y:S05]  /*1a10*/  CALL.ABS.NOINC R14 ;  /* 0x000000000e007343 */ /* 0x022fea0003c00000 */
.L_x_319:
[----:B------:R-:W-:Y:S05]  /*1a20*/  BSYNC B6 ;  /* 0x0000000000067941 */ /* 0x000fea0003800000 */
.L_x_318:
[----:B------:R-:W-:Y:S01]  /*1a30*/  IMAD.IADD R49, R37, 0x1, R32 ;  /* 0x0000000125317824 */ /* 0x000fe200078e0220 */
[----:B------:R-:W-:Y:S01]  /*1a40*/  ULDC.64 UR4, c[0x0][0x9f8] ;  /* 0x00027e0000047ab9 */ /* 0x000fe20000000a00 */
[----:B------:R-:W2:Y:S01]  /*1a50*/  LDL R32, [R1+0x58] ;  /* 0x0000580001207983 */ /* 0x000ea20000100800 */
[----:B------:R-:W-:Y:S01]  /*1a60*/  ISETP.NE.U32.AND P0, PT, RZ, UR4, PT ;  /* 0x00000004ff007c0c */ /* 0x000fe2000bf05070 */
[----:B------:R-:W0:Y:S01]  /*1a70*/  LDC R0, c[0x0][0x428] ;  /* 0x00010a00ff007b82 */ /* 0x000e220000000800 */
[----:B------:R-:W-:Y:S01]  /*1a80*/  ULDC.64 UR6, c[0x0][0xa08] ;  /* 0x0002820000067ab9 */ /* 0x000fe20000000a00 */
[----:B------:R-:W3:Y:S01]  /*1a90*/  LDL.LU R44, [R1] ;  /* 0x00000000012c7983 */ /* 0x000ee20000300800 */
[----:B------:R-:W-:Y:S01]  /*1aa0*/  ISETP.NE.AND.EX P0, PT, RZ, UR5, PT, P0 ;  /* 0x00000005ff007c0c */ /* 0x000fe2000bf05300 */
[----:B------:R-:W1:Y:S04]  /*1ab0*/  S2R R21, SR_TID.X ;  /* 0x0000000000157919 */ /* 0x000e680000002100 */
[----:B------:R-:W4:Y:S08]  /*1ac0*/  LDC.64 R12, c[0x0][0x3d8] ;  /* 0x0000f600ff0c7b82 */ /* 0x000f300000000a00 */
[----:B------:R-:W-:Y:S01]  /*1ad0*/  @P0 IADD3 R4, P1, R30, UR4, RZ ;  /* 0x000000041e040c10 */ /* 0x000fe2000ff3e0ff */
[----:B------:R-:W4:Y:S03]  /*1ae0*/  LDC R75, c[0x0][0x3d4] ;  /* 0x0000f500ff4b7b82 */ /* 0x000f260000000800 */
[----:B------:R-:W-:Y:S01]  /*1af0*/  @P0 IADD3.X R5, R31, UR5, RZ, P1, !PT ;  /* 0x000000051f050c10 */ /* 0x000fe20008ffe4ff */
[----:B------:R-:W-:-:S04]  /*1b00*/  ULDC.64 UR4, c[0x0][0x2f8] ;  /* 0x0000be0000047ab9 */ /* 0x000fc80000000a00 */
[----:B------:R4:W3:Y:S01]  /*1b10*/  @P0 LDG.E R35, desc[UR56][R4.64] ;  /* 0x0000003804230981 */ /* 0x0008e2000c1e1900 */
[----:B0-----:R-:W-:Y:S01]  /*1b20*/  ISETP.NE.AND P0, PT, R0, 0x1, PT ;  /* 0x000000010000780c */ /* 0x001fe20003f05270 */
[----:B------:R-:W0:Y:S01]  /*1b30*/  LDC.64 R30, c[0x0][0x2f0] ;  /* 0x0000bc00ff1e7b82 */ /* 0x000e220000000a00 */
[----:B------:R-:W-:Y:S02]  /*1b40*/  SHF.R.S32.HI R3, RZ, 0x1f, R49 ;  /* 0x0000001fff037819 */ /* 0x000fe40000011431 */
[----:B------:R-:W-:Y:S02]  /*1b50*/  SHF.R.S32.HI R17, RZ, 0x1f, R16 ;  /* 0x0000001fff117819 */ /* 0x000fe40000011410 */
[----:B-1----:R-:W-:-:S07]  /*1b60*/  SHF.R.U32.HI R40, RZ, 0x7, R21 ;  /* 0x00000007ff287819 */ /* 0x002fce0000011615 */
[----:B------:R-:W1:Y:S01]  /*1b70*/  @P0 LDC R7, c[0x0][0x42c] ;  /* 0x00010b00ff070b82 */ /* 0x000e620000000800 */
[----:B------:R-:W-:-:S07]  /*1b80*/  VIADD R38, R21, 0xffffff80 ;  /* 0xffffff8015267836 */ /* 0x000fce0000000000 */
[----:B------:R-:W1:Y:S01]  /*1b90*/  @P0 LDC R9, c[0x0][0x430] ;  /* 0x00010c00ff090b82 */ /* 0x000e620000000800 */
[-C--:B0-----:R-:W-:Y:S02]  /*1ba0*/  IMAD R6, R3, R30.reuse, RZ ;  /* 0x0000001e03067224 */ /* 0x081fe400078e02ff */
[----:B----4-:R-:W-:-:S04]  /*1bb0*/  IMAD.WIDE.U32 R4, R49, R30, RZ ;  /* 0x0000001e31047225 */ /* 0x010fc800078e00ff */
[----:B-1----:R-:W-:-:S04]  /*1bc0*/  @P0 IMAD.HI.U32 R0, R34, R7, RZ ;  /* 0x0000000722000227 */ /* 0x002fc800078e00ff */
[----:B------:R-:W-:Y:S01]  /*1bd0*/  IMAD R7, R49, R31, R6 ;  /* 0x0000001f31077224 */ /* 0x000fe200078e0206 */
[----:B------:R-:W-:-:S03]  /*1be0*/  @P0 SHF.R.U32.HI R34, RZ, R9, R0 ;  /* 0x00000009ff220219 */ /* 0x000fc60000011600 */
[----:B------:R-:W-:Y:S01]  /*1bf0*/  IMAD.IADD R5, R5, 0x1, R7 ;  /* 0x0000000105057824 */ /* 0x000fe200078e0207 */
[----:B------:R-:W-:Y:S02]  /*1c00*/  ISETP.NE.U32.AND P0, PT, RZ, UR6, PT ;  /* 0x00000006ff007c0c */ /* 0x000fe4000bf05070 */
[----:B------:R-:W-:Y:S01]  /*1c10*/  SHF.R.S32.HI R9, RZ, 0x1f, R34 ;  /* 0x0000001fff097819 */ /* 0x000fe20000011422 */
[----:B------:R-:W-:Y:S01]  /*1c20*/  IMAD.WIDE.U32 R4, R34, UR4, R4 ;  /* 0x0000000422047c25 */ /* 0x000fe2000f8e0004 */
[----:B------:R-:W-:-:S03]  /*1c30*/  ISETP.NE.AND.EX P0, PT, RZ, UR7, PT, P0 ;  /* 0x00000007ff007c0c */ /* 0x000fc6000bf05300 */
[----:B------:R-:W-:-:S04]  /*1c40*/  IMAD R7, R9, UR4, RZ ;  /* 0x0000000409077c24 */ /* 0x000fc8000f8e02ff */
[----:B------:R-:W-:Y:S01]  /*1c50*/  IMAD R7, R34, UR5, R7 ;  /* 0x0000000522077c24 */ /* 0x000fe2000f8e0207 */
[----:B------:R-:W-:Y:S01]  /*1c60*/  ISETP.NE.AND P6, PT, R40, 0x1, PT ;  /* 0x000000012800780c */ /* 0x000fe20003fc5270 */
[----:B------:R-:W-:-:S03]  /*1c70*/  ULDC.64 UR4, c[0x0][0x300] ;  /* 0x0000c00000047ab9 */ /* 0x000fc60000000a00 */
[----:B------:R-:W-:Y:S02]  /*1c80*/  IADD3 R5, R5, R7, RZ ;  /* 0x0000000705057210 */ /* 0x000fe40007ffe0ff */
[----:B------:R-:W0:Y:S01]  /*1c90*/  LDC.64 R6, c[0x0][0x3e8] ;  /* 0x0000fa00ff067b82 */ /* 0x000e220000000a00 */
[C---:B--2---:R-:W-:Y:S01]  /*1ca0*/  IMAD.SHL.U32 R80, R32.reuse, 0x40, RZ ;  /* 0x0000004020507824 */ /* 0x044fe200078e00ff */
[----:B------:R-:W-:Y:S02]  /*1cb0*/  LOP3.LUT P1, RZ, R32, 0x4, RZ, 0xc0, !PT ;  /* 0x0000000420ff7812 */ /* 0x000fe4000782c0ff */
[----:B------:R-:W2:Y:S01]  /*1cc0*/  LDL R32, [R1+0x68] ;  /* 0x0000680001207983 */ /* 0x000ea20000100800 */
[----:B------:R-:W-:Y:S02]  /*1cd0*/  SHF.R.S32.HI R36, RZ, 0x1f, R18 ;  /* 0x0000001fff247819 */ /* 0x000fe40000011412 */
[----:B------:R-:W-:-:S04]  /*1ce0*/  SHF.R.S32.HI R14, RZ, 0x1f, R38 ;  /* 0x0000001fff0e7819 */ /* 0x000fc80000011426 */
[----:B------:R-:W-:Y:S02]  /*1cf0*/  LEA.HI R14, R14, R38, RZ, 0x2 ;  /* 0x000000260e0e7211 */ /* 0x000fe400078f10ff */
[----:B---3--:R-:W-:Y:S02]  /*1d00*/  SHF.R.S32.HI R0, RZ, 0x1f, R35 ;  /* 0x0000001fff007819 */ /* 0x008fe40000011423 */
[----:B------:R-:W-:Y:S02]  /*1d10*/  SEL R35, R35, RZ, !P0 ;  /* 0x000000ff23237207 */ /* 0x000fe40004000000 */
[----:B------:R-:W-:-:S05]  /*1d20*/  SEL R10, R0, RZ, !P0 ;  /* 0x000000ff000a7207 */ /* 0x000fca0004000000 */
[----:B------:R-:W-:Y:S02]  /*1d30*/  IMAD R0, R10, UR4, RZ ;  /* 0x000000040a007c24 */ /* 0x000fe4000f8e02ff */
[----:B------:R-:W-:-:S04]  /*1d40*/  IMAD.WIDE.U32 R62, R35, UR4, R4 ;  /* 0x00000004233e7c25 */ /* 0x000fc8000f8e0004 */
[----:B------:R-:W-:Y:S02]  /*1d50*/  IMAD R83, R35, UR5, R0 ;  /* 0x0000000523537c24 */ /* 0x000fe4000f8e0200 */
[-C--:B------:R-:W-:Y:S02]  /*1d60*/  IMAD R0, R36, R30.reuse, RZ ;  /* 0x0000001e24007224 */ /* 0x080fe400078e02ff */
[C---:B------:R-:W-:Y:S01]  /*1d70*/  IMAD.WIDE.U32 R4, R18.reuse, R30, R16 ;  /* 0x0000001e12047225 */ /* 0x040fe200078e0010 */
[----:B------:R-:W-:Y:S05]  /*1d80*/  @!P6 WARPSYNC.ALL ;  /* 0x000000000000e948 */ /* 0x000fea0003800000 */
[----:B------:R-:W-:Y:S01]  /*1d90*/  IMAD R0, R18, R31, R0 ;  /* 0x0000001f12007224 */ /* 0x000fe200078e0200 */
[----:B------:R-:W-:Y:S01]  /*1da0*/  IADD3 R82, P0, R62, R4, RZ ;  /* 0x000000043e527210 */ /* 0x000fe20007f1e0ff */
[----:B------:R-:W-:Y:S01]  /*1db0*/  IMAD.IADD R83, R63, 0x1, R83 ;  /* 0x000000013f537824 */ /* 0x000fe200078e0253 */
[----:B------:R-:W-:Y:S01]  /*1dc0*/  LOP3.LUT R14, R14, 0xfffffffc, RZ, 0xc0, !PT ;  /* 0xfffffffc0e0e7812 */ /* 0x000fe200078ec0ff */
[----:B------:R-:W-:-:S02]  /*1dd0*/  ULDC.64 UR4, c[0x0][0x320] ;  /* 0x0000c80000047ab9 */ /* 0x000fc40000000a00 */
[----:B------:R-:W-:Y:S01]  /*1de0*/  IMAD R9, R9, UR4, RZ ;  /* 0x0000000409097c24 */ /* 0x000fe2000f8e02ff */
[----:B------:R-:W-:Y:S01]  /*1df0*/  IADD3.X R81, R83, R5, R0, P0, !PT ;  /* 0x0000000553517210 */ /* 0x000fe200007fe400 */
[----:B------:R-:W-:Y:S01]  /*1e00*/  IMAD R0, R36, R12, RZ ;  /* 0x0000000c24007224 */ /* 0x000fe200078e02ff */
[----:B------:R-:W-:Y:S01]  /*1e10*/  IADD3 R14, R38, -R14, RZ ;  /* 0x8000000e260e7210 */ /* 0x000fe20007ffe0ff */
[----:B------:R-:W-:Y:S01]  /*1e20*/  IMAD R11, R34, UR5, R9 ;  /* 0x00000005220b7c24 */ /* 0x000fe2000f8e0209 */
[----:B------:R-:W-:Y:S01]  /*1e30*/  ISETP.GE.AND P0, PT, R16, R75, PT ;  /* 0x0000004b1000720c */ /* 0x000fe20003f06270 */
[----:B------:R-:W-:Y:S01]  /*1e40*/  IMAD.WIDE.U32 R8, R34, UR4, R16 ;  /* 0x0000000422087c25 */ /* 0x000fe2000f8e0010 */
[----:B------:R-:W-:-:S03]  /*1e50*/  ULDC.64 UR4, c[0x0][0x328] ;  /* 0x0000ca0000047ab9 */ /* 0x000fc60000000a00 */
[----:B------:R-:W-:Y:S02]  /*1e60*/  IMAD.SHL.U32 R60, R14, 0x4, RZ ;  /* 0x000000040e3c7824 */ /* 0x000fe400078e00ff */
[----:B------:R-:W-:Y:S02]  /*1e70*/  IMAD R39, R18, R13, R0 ;  /* 0x0000000d12277224 */ /* 0x000fe400078e0200 */
[----:B0-----:R-:W-:Y:S01]  /*1e80*/  IMAD R0, R36, R6, RZ ;  /* 0x0000000624007224 */ /* 0x001fe200078e02ff */
[----:B------:R-:W-:Y:S01]  /*1e90*/  SEL R37, R75, RZ, P0 ;  /* 0x000000ff4b257207 */ /* 0x000fe20000000000 */
[----:B------:R-:W-:Y:S02]  /*1ea0*/  IMAD.IADD R9, R9, 0x1, R11 ;  /* 0x0000000109097824 */ /* 0x000fe400078e020b */
[----:B------:R-:W-:Y:S01]  /*1eb0*/  IMAD R4, R10, UR4, RZ ;  /* 0x000000040a047c24 */ /* 0x000fe2000f8e02ff */
[----:B------:R-:W-:Y:S01]  /*1ec0*/  SHF.R.S32.HI R61, RZ, 0x1f, R60 ;  /* 0x0000001fff3d7819 */ /* 0x000fe2000001143c */
[----:B------:R-:W-:-:S04]  /*1ed0*/  IMAD.WIDE.U32 R10, R18, R12, R16 ;  /* 0x0000000c120a7225 */ /* 0x000fc800078e0010 */
[----:B------:R-:W-:-:S04]  /*1ee0*/  IMAD.WIDE.U32 R14, R18, R6, R16 ;  /* 0x00000006120e7225 */ /* 0x000fc800078e0010 */
[----:B------:R-:W-:Y:S02]  /*1ef0*/  IMAD R41, R18, R7, R0 ;  /* 0x0000000712297224 */ /* 0x000fe400078e0200 */
[----:B------:R-:W-:Y:S02]  /*1f00*/  IMAD.IADD R21, R39, 0x1, R11 ;  /* 0x0000000127157824 */ /* 0x000fe400078e020b */
[----:B------:R-:W-:Y:S02]  /*1f10*/  IMAD R45, R35, UR5, R4 ;  /* 0x00000005232d7c24 */ /* 0x000fe4000f8e0204 */
[----:B------:R-:W-:Y:S01]  /*1f20*/  IMAD.IADD R11, R41, 0x1, R15 ;  /* 0x00000001290b7824 */ /* 0x000fe200078e020f */
[----:B-----5:R-:W-:Y:S01]  /*1f30*/  SHF.R.S32.HI R15, RZ, 0x1f, R24 ;  /* 0x0000001fff0f7819 */ /* 0x020fe20000011418 */
[----:B------:R-:W-:Y:S02]  /*1f40*/  IMAD.IADD R37, R16, 0x1, R37 ;  /* 0x0000000110257824 */ /* 0x000fe400078e0225 */
[----:B------:R-:W-:Y:S01]  /*1f50*/  IMAD.WIDE.U32 R4, R18, R12, R60 ;  /* 0x0000000c12047225 */ /* 0x000fe200078e003c */
[----:B------:R-:W-:-:S02]  /*1f60*/  LOP3.LUT R44, R44, 0xfffffffb, RZ, 0xc0, !PT ;  /* 0xfffffffb2c2c7812 */ /* 0x000fc400078ec0ff */
[----:B------:R-:W-:Y:S01]  /*1f70*/  SHF.R.S32.HI R0, RZ, 0x1f, R37 ;  /* 0x0000001fff007819 */ /* 0x000fe20000011425 */
[----:B------:R-:W-:Y:S01]  /*1f80*/  IMAD.WIDE.U32 R34, R35, UR4, R8 ;  /* 0x0000000423227c25 */ /* 0x000fe2000f8e0008 */
[----:B------:R-:W-:Y:S01]  /*1f90*/  IADD3 R5, R5, R39, RZ ;  /* 0x0000002705057210 */ /* 0x000fe20007ffe0ff */
[----:B------:R-:W-:Y:S02]  /*1fa0*/  ULDC UR4, c[0x0][0x2e4] ;  /* 0x0000b90000047ab9 */ /* 0x000fe40000000800 */
[----:B------:R-:W-:Y:S01]  /*1fb0*/  IMAD.MOV.U32 R20, RZ, RZ, R10 ;  /* 0x000000ffff147224 */ /* 0x000fe200078e000a */
[----:B------:R-:W-:Y:S01]  /*1fc0*/  MOV R10, R14 ;  /* 0x0000000e000a7202 */ /* 0x000fe20000000f00 */
[----:B------:R-:W-:Y:S01]  /*1fd0*/  IMAD.WIDE.U32 R8, R18, R6, R60 ;  /* 0x0000000612087225 */ /* 0x000fe200078e003c */
[----:B------:R-:W-:-:S03]  /*1fe0*/  LEA.HI R37, R0, R37, RZ, 0x3 ;  /* 0x0000002500257211 */ /* 0x000fc600078f18ff */
[----:B------:R-:W-:Y:S02]  /*1ff0*/  IMAD R14, R15, R12, RZ ;  /* 0x0000000c0f0e7224 */ /* 0x000fe400078e02ff */
[----:B------:R-:W-:Y:S01]  /*2000*/  IMAD.IADD R9, R9, 0x1, R41 ;  /* 0x0000000109097824 */ /* 0x000fe200078e0229 */
[----:B------:R-:W-:Y:S01]  /*2010*/  @P1 LOP3.LUT R44, R44, 0x4, RZ, 0xfc, !PT ;  /* 0x000000042c2c1812 */ /* 0x000fe200078efcff */
[C---:B------:R-:W-:Y:S02]  /*2020*/  IMAD R41, R24.reuse, R13, R14 ;  /* 0x0000000d18297224 */ /* 0x040fe400078e020e */
[----:B------:R-:W-:Y:S02]  /*2030*/  IMAD R0, R15, R6, RZ ;  /* 0x000000060f007224 */ /* 0x000fe400078e02ff */
[----:B------:R-:W-:Y:S01]  /*2040*/  IMAD.WIDE.U32 R14, R24, R12, R4 ;  /* 0x0000000c180e7225 */ /* 0x000fe200078e0004 */
[----:B------:R-:W-:-:S05]  /*2050*/  IADD3 R4, P1, R18, R49, RZ ;  /* 0x0000003112047210 */ /* 0x000fca0007f3e0ff */
[----:B------:R-:W-:Y:S01]  /*2060*/  IMAD.X R5, R36, 0x1, R3, P1 ;  /* 0x0000000124057824 */ /* 0x000fe200008e0603 */
[----:B------:R-:W-:-:S04]  /*2070*/  SHF.R.S32.HI R36, RZ, 0x1f, R38 ;  /* 0x0000001fff247819 */ /* 0x000fc80000011426 */
[----:B------:R-:W-:Y:S02]  /*2080*/  LEA.HI R36, R36, R38, RZ, 0x5 ;  /* 0x0000002624247211 */ /* 0x000fe400078f28ff */
[----:B------:R-:W-:-:S05]  /*2090*/  IADD3 R38, R18, 0x60, RZ ;  /* 0x0000006012267810 */ /* 0x000fca0007ffe0ff */
[----:B------:R-:W-:Y:S01]  /*20a0*/  IMAD.SHL.U32 R38, R38, 0x40, RZ ;  /* 0x0000004026267824 */ /* 0x000fe200078e00ff */
[----:B------:R-:W-:-:S04]  /*20b0*/  LOP3.LUT R80, R80, 0x1c0, RZ, 0xc0, !PT ;  /* 0x000001c050507812 */ /* 0x000fc800078ec0ff */
[----:B------:R-:W-:Y:S01]  /*20c0*/  LOP3.LUT R38, R38, 0x1c0, RZ, 0xc0, !PT ;  /* 0x000001c026267812 */ /* 0x000fe200078ec0ff */
[----:B------:R-:W-:-:S03]  /*20d0*/  IMAD R43, R24, R7, R0 ;  /* 0x00000007182b7224 */ /* 0x000fc600078e0200 */
[----:B------:R-:W-:Y:S01]  /*20e0*/  LOP3.LUT R3, R38, 0x38, R37, 0xf8, !PT ;  /* 0x0000003826037812 */ /* 0x000fe200078ef825 */
[----:B------:R-:W-:Y:S01]  /*20f0*/  VIADD R38, R18, 0x60 ;  /* 0x0000006012267836 */ /* 0x000fe20000000000 */
[----:B------:R-:W-:Y:S01]  /*2100*/  SHF.R.U32.HI R77, RZ, 0x3, R80 ;  /* 0x00000003ff4d7819 */ /* 0x000fe20000011650 */
[----:B------:R0:W-:Y:S01]  /*2110*/  STL [R1], R44 ;  /* 0x0000002c01007387 */ /* 0x0001e20000100800 */
[----:B------:R-:W-:Y:S02]  /*2120*/  LOP3.LUT R0, R80, 0x18, R16, 0xf8, !PT ;  /* 0x0000001850007812 */ /* 0x000fe400078ef810 */
[----:B------:R-:W-:Y:S02]  /*2130*/  SHF.L.U32 R38, R38, 0x6, RZ ;  /* 0x0000000626267819 */ /* 0x000fe400000006ff */
[----:B------:R-:W-:Y:S02]  /*2140*/  LOP3.LUT R0, R0, R77, RZ, 0x3c, !PT ;  /* 0x0000004d00007212 */ /* 0x000fe400078e3cff */
[----:B------:R-:W-:-:S02]  /*2150*/  SHF.R.S32.HI R36, RZ, 0x5, R36 ;  /* 0x00000005ff247819 */ /* 0x000fc40000011424 */
[----:B------:R-:W-:-:S03]  /*2160*/  LOP3.LUT R38, R38, 0x1c0, RZ, 0xc0, !PT ;  /* 0x000001c026267812 */ /* 0x000fc600078ec0ff */
[----:B------:R-:W-:Y:S01]  /*2170*/  IMAD R71, R36, 0x200, R0 ;  /* 0x0000020024477824 */ /* 0x000fe200078e0200 */
[----:B------:R-:W-:Y:S02]  /*2180*/  LOP3.LUT R0, R80, 0x38, R37, 0xf8, !PT ;  /* 0x0000003850007812 */ /* 0x000fe400078ef825 */
[----:B------:R-:W-:Y:S01]  /*2190*/  SHF.R.U32.HI R38, RZ, 0x3, R38 ;  /* 0x00000003ff267819 */ /* 0x000fe20000011626 */
[----:B------:R-:W-:Y:S01]  /*21a0*/  IMAD R73, R13, 0xc0, RZ ;  /* 0x000000c00d497824 */ /* 0x000fe200078e02ff */
[----:B------:R-:W-:Y:S01]  /*21b0*/  LOP3.LUT R0, R0, R77, RZ, 0x3c, !PT ;  /* 0x0000004d00007212 */ /* 0x000fe200078e3cff */
[----:B------:R-:W-:Y:S01]  /*21c0*/  IMAD.WIDE.U32 R20, R24, R12, R20 ;  /* 0x0000000c18147225 */ /* 0x000fe200078e0014 */
[----:B------:R-:W-:Y:S02]  /*21d0*/  LOP3.LUT R3, R3, R38, RZ, 0x3c, !PT ;  /* 0x0000002603037212 */ /* 0x000fe400078e3cff */
[----:B------:R-:W-:Y:S01]  /*21e0*/  LOP3.LUT R67, R37, 0xfffffff8, RZ, 0xc0, !PT ;  /* 0xfffffff825437812 */ /* 0x000fe200078ec0ff */
[----:B------:R-:W-:-:S02]  /*21f0*/  IMAD R39, R31, 0xc0, RZ ;  /* 0x000000c01f277824 */ /* 0x000fc400078e02ff */
[----:B------:R-:W-:-:S04]  /*2200*/  IMAD.WIDE.U32 R12, R12, 0xc0, RZ ;  /* 0x000000c00c0c7825 */ /* 0x000fc800078e00ff */
[----:B------:R-:W-:Y:S02]  /*2210*/  IMAD R47, R7, 0xc0, RZ ;  /* 0x000000c0072f7824 */ /* 0x000fe400078e02ff */
[----:B------:R-:W-:-:S04]  /*2220*/  IMAD.WIDE.U32 R10, R24, R6, R10 ;  /* 0x00000006180a7225 */ /* 0x000fc800078e000a */
[----:B------:R-:W-:-:S04]  /*2230*/  IMAD.WIDE.U32 R8, R24, R6, R8 ;  /* 0x0000000618087225 */ /* 0x000fc800078e0008 */
[----:B------:R-:W-:Y:S02]  /*2240*/  VIADD R42, R18, 0x60 ;  /* 0x00000060122a7836 */ /* 0x000fe40000000000 */
[----:B------:R-:W-:Y:S02]  /*2250*/  VIADD R79, R16, 0x20 ;  /* 0x00000020104f7836 */ /* 0x000fe40000000000 */
[----:B------:R-:W-:-:S04]  /*2260*/  IMAD.WIDE.U32 R30, R30, 0xc0, RZ ;  /* 0x000000c01e1e7825 */ /* 0x000fc800078e00ff */
[----:B------:R-:W-:Y:S01]  /*2270*/  IMAD.WIDE.U32 R6, R6, 0xc0, RZ ;  /* 0x000000c006067825 */ /* 0x000fe200078e00ff */
[----:B------:R-:W-:Y:S02]  /*2280*/  SHF.R.S32.HI R78, RZ, 0x1f, R42 ;  /* 0x0000001fff4e7819 */ /* 0x000fe4000001142a */
[----:B------:R-:W-:Y:S01]  /*2290*/  IADD3 R76, R40, 0x8, RZ ;  /* 0x00000008284c7810 */ /* 0x000fe20007ffe0ff */
[----:B------:R-:W-:Y:S01]  /*22a0*/  IMAD R65, R36, 0x200, R0 ;  /* 0x0000020024417824 */ /* 0x000fe200078e0200 */
[----:B------:R-:W-:Y:S01]  /*22b0*/  IADD3 R73, R13, R73, RZ ;  /* 0x000000490d497210 */ /* 0x000fe20007ffe0ff */
[----:B------:R-:W-:Y:S01]  /*22c0*/  IMAD.SHL.U32 R75, R75, 0x2, RZ ;  /* 0x000000024b4b7824 */ /* 0x000fe200078e00ff */
[----:B------:R-:W-:Y:S01]  /*22d0*/  SHF.R.S32.HI R68, RZ, 0x3, R37 ;  /* 0x00000003ff447819 */ /* 0x000fe20000011425 */
[----:B------:R-:W-:Y:S01]  /*22e0*/  IMAD.IADD R74, R31, 0x1, R39 ;  /* 0x000000011f4a7824 */ /* 0x000fe200078e0227 */
[----:B------:R-:W-:Y:S01]  /*22f0*/  ISETP.GE.AND P1, PT, R16, UR4, PT ;  /* 0x0000000410007c0c */ /* 0x000fe2000bf26270 */
[----:B------:R-:W-:Y:S01]  /*2300*/  IMAD.IADD R72, R7, 0x1, R47 ;  /* 0x0000000107487824 */ /* 0x000fe200078e022f */
[----:B------:R-:W-:Y:S01]  /*2310*/  @!P6 BAR.SYNC.DEFER_BLOCKING 0x9, 0x100 ;  /* 0x024400000000eb1d */ /* 0x000fe20000010000 */
[----:B------:R-:W-:Y:S01]  /*2320*/  IMAD.IADD R70, R41, 0x1, R21 ;  /* 0x0000000129467824 */ /* 0x000fe200078e0215 */
[----:B------:R-:W-:Y:S01]  /*2330*/  ISETP.GE.AND P2, PT, R79, UR4, PT ;  /* 0x000000044f007c0c */ /* 0x000fe2000bf46270 */
[----:B------:R-:W-:Y:S01]  /*2340*/  IMAD.IADD R69, R43, 0x1, R11 ;  /* 0x000000012b457824 */ /* 0x000fe200078e020b */
[----:B------:R-:W-:Y:S01]  /*2350*/  SHF.R.S32.HI R66, RZ, 0x1f, R67 ;  /* 0x0000001fff427819 */ /* 0x000fe20000011443 */
[----:B------:R-:W-:-:S02]  /*2360*/  IMAD.IADD R0, R35, 0x1, R45 ;  /* 0x0000000123007824 */ /* 0x000fc400078e022d */
[----:B--2---:R-:W-:Y:S01]  /*2370*/  IMAD.IADD R64, R32, 0x1, R3 ;  /* 0x0000000120407824 */ /* 0x004fe200078e0203 */
[----:B------:R-:W-:Y:S01]  /*2380*/  IADD3 R3, R9, R43, RZ ;  /* 0x0000002b09037210 */ /* 0x000fe20007ffe0ff */
[----:B0-----:R-:W-:-:S07]  /*2390*/  IMAD.IADD R32, R15, 0x1, R41 ;  /* 0x000000010f207824 */ /* 0x001fce00078e0229 */
.L_x_369:
[----:B------:R-:W2:Y:S01]  /*23a0*/  LDL R48, [R1+0x58] ;  /* 0x0000580001307983 */ /* 0x000ea20000100800 */
[----:B------:R-:W0:Y:S03]  /*23b0*/  LDC.64 R86, c[0x0][0x2d8] ;  /* 0x0000b600ff567b82 */ /* 0x000e260000000a00 */
[----:B------:R-:W3:Y:S01]  /*23c0*/  LDL.LU R43, [R1] ;  /* 0x00000000012b7983 */ /* 0x000ee20000300800 */
[----:B------:R-:W-:Y:S01]  /*23d0*/  VIADD R41, R27, 0xffffffff ;  /* 0xffffffff1b297836 */ /* 0x000fe20000000000 */
[----:B------:R-:W-:Y:S05]  /*23e0*/  YIELD ;  /* 0x0000000000007946 */ /* 0x000fea0003800000 */
[----:B------:R-:W-:Y:S01]  /*23f0*/  SHF.R.S32.HI R42, RZ, 0x1f, R41 ;  /* 0x0000001fff2a7819 */ /* 0x000fe20000011429 */
[-C--:B------:R-:W-:Y:S01]  /*2400*/  IMAD R27, R74, R41.reuse, RZ ;  /* 0x000000294a1b7224 */ /* 0x080fe200078e02ff */
[----:B------:R-:W1:Y:S01]  /*2410*/  LDC.64 R92, c[0x0][0x2f0] ;  /* 0x0000bc00ff5c7b82 */ /* 0x000e620000000a00 */
[----:B------:R-:W-:Y:S01]  /*2420*/  IMAD.WIDE.U32 R38, R30, R41, RZ ;  /* 0x000000291e267225 */ /* 0x000fe200078e00ff */
[----:B------:R-:W-:Y:S03]  /*2430*/  BSSY B0, `(.L_x_320) ;  /* 0x00002d3000007945 */ /* 0x000fe60003800000 */
[----:B------:R-:W-:Y:S01]  /*2440*/  IMAD R27, R42, R30, R27 ;  /* 0x0000001e2a1b7224 */ /* 0x000fe200078e021b */
[-C--:B------:R-:W-:Y:S01]  /*2450*/  MOV R90, R38.reuse ;  /* 0x00000026005a7202 */ /* 0x080fe20000000f00 */
[----:B------:R-:W-:Y:S01]  /*2460*/  IMAD R89, R19, 0x3000, R71 ;  /* 0x0000300013597824 */ /* 0x000fe200078e0247 */
[----:B------:R-:W-:Y:S01]  /*2470*/  IADD3 R38, P4, R82, R38, RZ ;  /* 0x0000002652267210 */ /* 0x000fe20007f9e0ff */
[----:B------:R-:W-:Y:S01]  /*2480*/  IMAD.IADD R91, R39, 0x1, R27 ;  /* 0x00000001275b7824 */ /* 0x000fe200078e021b */
[----:B------:R-:W4:Y:S01]  /*2490*/  LDC R94, c[0x0][0x3d4] ;  /* 0x0000f500ff5e7b82 */ /* 0x000f220000000800 */
[----:B------:R-:W-:-:S02]  /*24a0*/  VIADD R85, R89, 0x20 ;  /* 0x0000002059557836 */ /* 0x000fc40000000000 */
[----:B------:R-:W-:Y:S01]  /*24b0*/  IMAD.X R39, R91, 0x1, R81, P4 ;  /* 0x000000015b277824 */ /* 0x000fe200020e0651 */
[----:B0-----:R-:W-:-:S04]  /*24c0*/  LEA R46, P4, R38, R86, 0x1 ;  /* 0x00000056262e7211 */ /* 0x001fc800078808ff */
[----:B------:R-:W-:Y:S02]  /*24d0*/  LEA.HI.X R47, R38, R87, R39, 0x1, P4 ;  /* 0x00000057262f7211 */ /* 0x000fe400020f0c27 */
[----:B------:R-:W-:Y:S01]  /*24e0*/  ISETP.GT.AND P4, PT, R41, R28, PT ;  /* 0x0000001c2900720c */ /* 0x000fe20003f84270 */
[----:B-1----:R-:W-:-:S04]  /*24f0*/  IMAD.WIDE.U32 R36, R92, 0x60, R90 ;  /* 0x000000605c247825 */ /* 0x002fc800078e005a */
[----:B------:R-:W-:Y:S01]  /*2500*/  IMAD R40, R93, 0x60, RZ ;  /* 0x000000605d287824 */ /* 0x000fe200078e02ff */
[----:B------:R-:W-:-:S04]  /*2510*/  IADD3 R27, P3, R82, R36, RZ ;  /* 0x00000024521b7210 */ /* 0x000fc80007f7e0ff */
[----:B------:R-:W-:Y:S02]  /*2520*/  IADD3.X R36, R81, R37, R40, P3, !PT ;  /* 0x0000002551247210 */ /* 0x000fe40001ffe428 */
[----:B------:R-:W-:-:S04]  /*2530*/  LEA R44, P3, R27, R86, 0x1 ;  /* 0x000000561b2c7211 */ /* 0x000fc800078608ff */
[----:B------:R-:W-:Y:S01]  /*2540*/  LEA.HI.X R45, R27, R87, R36, 0x1, P3 ;  /* 0x000000571b2d7211 */ /* 0x000fe200018f0c24 */
[----:B------:R-:W-:Y:S01]  /*2550*/  IMAD.MOV.U32 R27, RZ, RZ, R41 ;  /* 0x000000ffff1b7224 */ /* 0x000fe200078e0029 */
[----:B----4-:R-:W-:Y:S02]  /*2560*/  ISETP.GE.AND P3, PT, R94, 0x1, PT ;  /* 0x000000015e00780c */ /* 0x010fe40003f66270 */
[----:B--2---:R-:W-:Y:S02]  /*2570*/  LOP3.LUT P5, RZ, R48, 0x4, RZ, 0xc0, !PT ;  /* 0x0000000430ff7812 */ /* 0x004fe400078ac0ff */
[----:B---3--:R-:W-:-:S04]  /*2580*/  LOP3.LUT R43, R43, 0xfffffffd, RZ, 0xc0, !PT ;  /* 0xfffffffd2b2b7812 */ /* 0x008fc800078ec0ff */
[----:B------:R-:W-:-:S05]  /*2590*/  @P4 LOP3.LUT R43, R43, 0x2, RZ, 0xfc, !PT ;  /* 0x000000022b2b4812 */ /* 0x000fca00078efcff */
[----:B------:R0:W-:Y:S02]  /*25a0*/  STL [R1], R43 ;  /* 0x0000002b01007387 */ /* 0x0001e40000100800 */
[C---:B------:R-:W-:Y:S01]  /*25b0*/  @P5 VIADD R85, R89.reuse, 0xffffffe0 ;  /* 0xffffffe059555836 */ /* 0x040fe20000000000 */
[----:B------:R-:W-:-:S03]  /*25c0*/  LEA R89, R89, R26, 0x1 ;  /* 0x0000001a59597211 */ /* 0x000fc600078e08ff */
[----:B------:R-:W-:Y:S01]  /*25d0*/  IMAD R85, R85, 0x2, R26 ;  /* 0x0000000255557824 */ /* 0x000fe200078e021a */
[----:B------:R-:W-:Y:S06]  /*25e0*/  @!P3 BRA `(.L_x_321) ;  /* 0x000000280070b947 */ /* 0x000fec0003800000 */
[----:B------:R-:W-:Y:S01]  /*25f0*/  ULDC.U8 UR4, c[0x0][0x3f0] ;  /* 0x0000fc0000047ab9 */ /* 0x000fe20000000000 */
[-C--:B------:R-:W-:Y:S01]  /*2600*/  IMAD R39, R72, R41.reuse, RZ ;  /* 0x0000002948277224 */ /* 0x080fe200078e02ff */
[----:B------:R-:W-:Y:S01]  /*2610*/  ISETP.NE.AND P3, PT, RZ, UR4, PT ;  /* 0x00000004ff007c0c */ /* 0x000fe2000bf65270 */
[-C--:B------:R-:W-:Y:S02]  /*2620*/  IMAD R37, R73, R41.reuse, RZ ;  /* 0x0000002949257224 */ /* 0x080fe400078e02ff */
[----:B------:R-:W-:Y:S02]  /*2630*/  IMAD R39, R42, R6, R39 ;  /* 0x000000062a277224 */ /* 0x000fe400078e0227 */
[----:B------:R-:W-:Y:S02]  /*2640*/  IMAD R88, R27, -0xc0, R29 ;  /* 0xffffff401b587824 */ /* 0x000fe400078e021d */
[----:B------:R-:W-:-:S03]  /*2650*/  IMAD.WIDE.U32 R52, R6, R41, RZ ;  /* 0x0000002906347225 */ /* 0x000fc600078e00ff */
[----:B------:R-:W-:Y:S01]  /*2660*/  VIMNMX R88, R88, 0xc0, PT ;  /* 0x000000c058587848 */ /* 0x000fe20003fe0100 */
[----:B------:R-:W-:Y:S01]  /*2670*/  IMAD R37, R42, R12, R37 ;  /* 0x0000000c2a257224 */ /* 0x000fe200078e0225 */
[----:B------:R-:W-:Y:S01]  /*2680*/  IADD3 R84, R53, R39, RZ ;  /* 0x0000002735547210 */ /* 0x000fe20007ffe0ff */
[----:B------:R-:W-:-:S04]  /*2690*/  IMAD.WIDE.U32 R54, R12, R41, RZ ;  /* 0x000000290c367225 */ /* 0x000fc800078e00ff */
[----:B------:R-:W-:Y:S01]  /*26a0*/  IMAD.IADD R95, R55, 0x1, R37 ;  /* 0x00000001375f7824 */ /* 0x000fe200078e0225 */
[----:B------:R-:W-:Y:S06]  /*26b0*/  @!P3 BRA `(.L_x_322) ;  /* 0x0000001000c8b947 */ /* 0x000fec0003800000 */
[----:B------:R-:W-:Y:S01]  /*26c0*/  ISETP.GE.AND P4, PT, R18, R88, PT ;  /* 0x000000581200720c */ /* 0x000fe20003f86270 */
[----:B------:R-:W-:Y:S01]  /*26d0*/  BSSY B1, `(.L_x_323) ;  /* 0x000001f000017945 */ /* 0x000fe20003800000 */
[----:B------:R-:W-:Y:S02]  /*26e0*/  CS2R R40, SRZ ;  /* 0x0000000000287805 */ /* 0x000fe4000001ff00 */
[----:B------:R-:W-:Y:S02]  /*26f0*/  CS2R R56, SRZ ;  /* 0x0000000000387805 */ /* 0x000fe4000001ff00 */
[----:B------:R-:W-:Y:S02]  /*2700*/  CS2R R86, SRZ ;  /* 0x0000000000567805 */ /* 0x000fe4000001ff00 */
[----:B------:R-:W-:Y:S02]  /*2710*/  CS2R R58, SRZ ;  /* 0x00000000003a7805 */ /* 0x000fe4000001ff00 */
[----:B------:R-:W-:-:S02]  /*2720*/  CS2R R48, SRZ ;  /* 0x0000000000307805 */ /* 0x000fc4000001ff00 */
[----:B0-----:R-:W-:Y:S02]  /*2730*/  CS2R R42, SRZ ;  /* 0x00000000002a7805 */ /* 0x001fe4000001ff00 */
[----:B------:R-:W-:Y:S02]  /*2740*/  CS2R R50, SRZ ;  /* 0x0000000000327805 */ /* 0x000fe4000001ff00 */
[----:B------:R-:W-:Y:S01]  /*2750*/  CS2R R90, SRZ ;  /* 0x00000000005a7805 */ /* 0x000fe2000001ff00 */
[----:B------:R-:W-:Y:S06]  /*2760*/  @P4 BRA `(.L_x_324) ;  /* 0x0000000000544947 */ /* 0x000fec0003800000 */
[----:B------:R-:W-:Y:S01]  /*2770*/  IADD3 R37, P3, R14, R54, RZ ;  /* 0x000000360e257210 */ /* 0x000fe20007f7e0ff */
[----:B------:R-:W-:Y:S01]  /*2780*/  ULDC.64 UR4, c[0x0][0x3c8] ;  /* 0x0000f20000047ab9 */ /* 0x000fe20000000a00 */
[----:B------:R-:W-:Y:S02]  /*2790*/  CS2R R86, SRZ ;  /* 0x0000000000567805 */ /* 0x000fe4000001ff00 */
[----:B------:R-:W-:Y:S01]  /*27a0*/  CS2R R90, SRZ ;  /* 0x00000000005a7805 */ /* 0x000fe2000001ff00 */
[----:B------:R-:W-:Y:S01]  /*27b0*/  IMAD.X R38, R95, 0x1, R32, P3 ;  /* 0x000000015f267824 */ /* 0x000fe200018e0620 */
[----:B------:R-:W-:-:S05]  /*27c0*/  IADD3 R39, P3, R8, R52, RZ ;  /* 0x0000003408277210 */ /* 0x000fca0007f7e0ff */
[----:B------:R-:W-:Y:S01]  /*27d0*/  IMAD.X R56, R84, 0x1, R3, P3 ;  /* 0x0000000154387824 */ /* 0x000fe200018e0603 */
[----:B------:R-:W-:-:S04]  /*27e0*/  LEA R36, P3, R37, UR4, 0x1 ;  /* 0x0000000425247c11 */ /* 0x000fc8000f8608ff */
[----:B------:R-:W-:Y:S01]  /*27f0*/  LEA.HI.X R37, R37, UR5, R38, 0x1, P3 ;  /* 0x0000000525257c11 */ /* 0x000fe200098f0c26 */
[----:B------:R-:W-:Y:S02]  /*2800*/  ULDC.64 UR4, c[0x0][0x3e0] ;  /* 0x0000f80000047ab9 */ /* 0x000fe40000000a00 */
[----:B------:R-:W-:-:S04]  /*2810*/  LEA R38, P3, R39, UR4, 0x1 ;  /* 0x0000000427267c11 */ /* 0x000fc8000f8608ff */
[----:B------:R-:W-:Y:S02]  /*2820*/  LEA.HI.X R39, R39, UR5, R56, 0x1, P3 ;  /* 0x0000000527277c11 */ /* 0x000fe400098f0c38 */
[C---:B------:R-:W-:Y:S01]  /*2830*/  ISETP.GE.AND P3, PT, R60.reuse, R94, PT ;  /* 0x0000005e3c00720c */ /* 0x040fe20003f66270 */
[----:B------:R-:W-:Y:S01]  /*2840*/  VIADD R93, R60, 0x10 ;  /* 0x000000103c5d7836 */ /* 0x000fe20000000000 */
[----:B------:R-:W-:Y:S02]  /*2850*/  CS2R R56, SRZ ;  /* 0x0000000000387805 */ /* 0x000fe4000001ff00 */
[----:B------:R-:W-:-:S09]  /*2860*/  CS2R R58, SRZ ;  /* 0x00000000003a7805 */ /* 0x000fd2000001ff00 */
[----:B------:R0:W5:Y:S04]  /*2870*/  @!P3 LDG.E.64 R86, desc[UR56][R36.64] ;  /* 0x000000382456b981 */ /* 0x000168000c1e1b00 */
[----:B------:R0:W5:Y:S01]  /*2880*/  @!P3 LDG.E.64 R90, desc[UR56][R38.64] ;  /* 0x00000038265ab981 */ /* 0x000162000c1e1b00 */
[----:B------:R-:W-:-:S13]  /*2890*/  ISETP.GE.AND P3, PT, R93, R94, PT ;  /* 0x0000005e5d00720c */ /* 0x000fda0003f66270 */
[----:B------:R0:W5:Y:S04]  /*28a0*/  @!P3 LDG.E.64 R56, desc[UR56][R36.64+0x20] ;  /* 0x000020382438b981 */ /* 0x000168000c1e1b00 */
[----:B------:R0:W5:Y:S02]  /*28b0*/  @!P3 LDG.E.64 R58, desc[UR56][R38.64+0x20] ;  /* 0x00002038263ab981 */ /* 0x000164000c1e1b00 */
.L_x_324:
[----:B------:R-:W-:Y:S05]  /*28c0*/  BSYNC B1 ;  /* 0x0000000000017941 */ /* 0x000fea0003800000 */
.L_x_323:
[----:B0-----:R-:W-:Y:S01]  /*28d0*/  IADD3 R36, R18, 0x60, RZ ;  /* 0x0000006012247810 */ /* 0x001fe20007ffe0ff */
[----:B------:R-:W-:Y:S01]  /*28e0*/  BSSY B1, `(.L_x_325) ;  /* 0x0000022000017945 */ /* 0x000fe20003800000 */
[----:B-----5:R-:W-:Y:S02]  /*28f0*/  IMAD.MOV.U32 R92, RZ, RZ, R56 ;  /* 0x000000ffff5c7224 */ /* 0x020fe400078e0038 */
[----:B------:R-:W-:Y:S01]  /*2900*/  ISETP.GE.AND P5, PT, R36, R88, PT ;  /* 0x000000582400720c */ /* 0x000fe20003fa6270 */
[----:B------:R-:W-:-:S12]  /*2910*/  IMAD.MOV.U32 R93, RZ, RZ, R57 ;  /* 0x000000ffff5d7224 */ /* 0x000fd800078e0039 */
[----:B------:R-:W-:Y:S05]  /*2920*/  @P5 BRA `(.L_x_326) ;  /* 0x0000000000745947 */ /* 0x000fea0003800000 */
[----:B------:R-:W0:Y:S01]  /*2930*/  LDC.64 R36, c[0x0][0x3d8] ;  /* 0x0000f600ff247b82 */ /* 0x000e220000000a00 */
[----:B------:R-:W-:Y:S01]  /*2940*/  IMAD.MOV.U32 R55, RZ, RZ, R95 ;  /* 0x000000ffff377224 */ /* 0x000fe200078e005f */
[----:B------:R-:W-:Y:S01]  /*2950*/  MOV R53, R84 ;  /* 0x0000005400357202 */ /* 0x000fe20000000f00 */
[----:B------:R-:W-:Y:S01]  /*2960*/  ULDC.64 UR4, c[0x0][0x3c8] ;  /* 0x0000f20000047ab9 */ /* 0x000fe20000000a00 */
[----:B------:R-:W-:Y:S02]  /*2970*/  CS2R R48, SRZ ;  /* 0x0000000000307805 */ /* 0x000fe4000001ff00 */
[----:B------:R-:W-:Y:S01]  /*2980*/  CS2R R50, SRZ ;  /* 0x0000000000327805 */ /* 0x000fe2000001ff00 */
[----:B0-----:R-:W-:-:S04]  /*2990*/  IMAD.WIDE.U32 R54, R36, 0x60, R54 ;  /* 0x0000006024367825 */ /* 0x001fc800078e0036 */
[----:B------:R-:W-:Y:S01]  /*29a0*/  IMAD R37, R37, 0x60, RZ ;  /* 0x0000006025257824 */ /* 0x000fe200078e02ff */
[----:B------:R-:W-:-:S04]  /*29b0*/  IADD3 R38, P3, R14, R54, RZ ;  /* 0x000000360e267210 */ /* 0x000fc80007f7e0ff */
[----:B------:R-:W-:Y:S02]  /*29c0*/  IADD3.X R55, R32, R55, R37, P3, !PT ;  /* 0x0000003720377210 */ /* 0x000fe40001ffe425 */
[----:B------:R-:W0:Y:S02]  /*29d0*/  LDC.64 R36, c[0x0][0x3e8] ;  /* 0x0000fa00ff247b82 */ /* 0x000e240000000a00 */
[----:B0-----:R-:W-:-:S04]  /*29e0*/  IMAD.WIDE.U32 R52, R36, 0x60, R52 ;  /* 0x0000006024347825 */ /* 0x001fc800078e0034 */
[----:B------:R-:W-:Y:S01]  /*29f0*/  IMAD R37, R37, 0x60, RZ ;  /* 0x0000006025257824 */ /* 0x000fe200078e02ff */
[----:B------:R-:W-:-:S04]  /*2a00*/  IADD3 R39, P3, R8, R52, RZ ;  /* 0x0000003408277210 */ /* 0x000fc80007f7e0ff */
[----:B------:R-:W-:Y:S02]  /*2a10*/  IADD3.X R52, R3, R53, R37, P3, !PT ;  /* 0x0000003503347210 */ /* 0x000fe40001ffe425 */
        /* <DEDUP_REMOVED lines=14> */
.L_x_326:
[----:B------:R-:W-:Y:S05]  /*2b00*/  BSYNC B1 ;  /* 0x0000000000017941 */ /* 0x000fea0003800000 */
.L_x_325:
[----:B------:R-:W2:Y:S01]  /*2b10*/  LDL R84, [R1+0x14] ;  /* 0x0000140001547983 */ /* 0x000ea20000100800 */
[----:B0-----:R-:W-:Y:S01]  /*2b20*/  IMAD.MOV.U32 R36, RZ, RZ, R86 ;  /* 0x000000ffff247224 */ /* 0x001fe200078e0056 */
[----:B------:R-:W-:Y:S01]  /*2b30*/  PRMT R93, R93, 0x5410, R92 ;  /* 0x000054105d5d7816 */ /* 0x000fe2000000005c */
[----:B------:R-:W-:Y:S02]  /*2b40*/  IMAD.MOV.U32 R37, RZ, RZ, R87 ;  /* 0x000000ffff257224 */ /* 0x000fe400078e0057 */
[----:B------:R-:W-:Y:S01]  /*2b50*/  IMAD.MOV.U32 R38, RZ, RZ, R90 ;  /* 0x000000ffff267224 */ /* 0x000fe200078e005a */
[----:B------:R-:W-:Y:S01]  /*2b60*/  PRMT R92, R93, 0x7610, R92 ;  /* 0x000076105d5c7816 */ /* 0x000fe2000000005c */
[----:B------:R-:W-:Y:S01]  /*2b70*/  IMAD.MOV.U32 R39, RZ, RZ, R91 ;  /* 0x000000ffff277224 */ /* 0x000fe200078e005b */
[----:B------:R-:W-:Y:S01]  /*2b80*/  PRMT R99, R36, 0x5410, R37 ;  /* 0x0000541024637816 */ /* 0x000fe20000000025 */
[----:B------:R-:W-:Y:S01]  /*2b90*/  IMAD.MOV.U32 R37, RZ, RZ, R59 ;  /* 0x000000ffff257224 */ /* 0x000fe200078e003b */
[----:B------:R-:W-:-:S02]  /*2ba0*/  MOV R36, R58 ;  /* 0x0000003a00247202 */ /* 0x000fc40000000f00 */
[----:B------:R-:W-:Y:S01]  /*2bb0*/  PRMT R103, R38, 0x5410, R39 ;  /* 0x0000541026677816 */ /* 0x000fe20000000027 */
[----:B-----5:R-:W-:Y:S01]  /*2bc0*/  IMAD.MOV.U32 R38, RZ, RZ, R48 ;  /* 0x000000ffff267224 */ /* 0x020fe200078e0030 */
[----:B------:R-:W-:Y:S01]  /*2bd0*/  PRMT R92, R92, 0x5410, R37 ;  /* 0x000054105c5c7816 */ /* 0x000fe20000000025 */
[----:B------:R-:W-:Y:S01]  /*2be0*/  IMAD.MOV.U32 R37, RZ, RZ, R41 ;  /* 0x000000ffff257224 */ /* 0x000fe200078e0029 */
[----:B------:R-:W-:Y:S01]  /*2bf0*/  PRMT R93, R36, 0x7610, R93 ;  /* 0x00007610245d7816 */ /* 0x000fe2000000005d */
[----:B------:R-:W-:Y:S01]  /*2c00*/  IMAD.MOV.U32 R39, RZ, RZ, R49 ;  /* 0x000000ffff277224 */ /* 0x000fe200078e0031 */
[----:B------:R-:W-:-:S04]  /*2c10*/  MOV R36, R40 ;  /* 0x0000002800247202 */ /* 0x000fc80000000f00 */
[----:B------:R-:W-:Y:S01]  /*2c20*/  PRMT R52, R36, 0x5410, R37 ;  /* 0x0000541024347816 */ /* 0x000fe20000000025 */
[----:B------:R-:W-:Y:S01]  /*2c30*/  IMAD.MOV.U32 R37, RZ, RZ, R43 ;  /* 0x000000ffff257224 */ /* 0x000fe200078e002b */
[----:B------:R-:W-:Y:S01]  /*2c40*/  PRMT R54, R38, 0x5410, R39 ;  /* 0x0000541026367816 */ /* 0x000fe20000000027 */
[----:B------:R-:W-:Y:S01]  /*2c50*/  IMAD.MOV.U32 R38, RZ, RZ, R50 ;  /* 0x000000ffff267224 */ /* 0x000fe200078e0032 */
[----:B------:R-:W-:Y:S01]  /*2c60*/  MOV R36, R42 ;  /* 0x0000002a00247202 */ /* 0x000fe20000000f00 */
[----:B------:R-:W-:-:S03]  /*2c70*/  IMAD.MOV.U32 R39, RZ, RZ, R51 ;  /* 0x000000ffff277224 */ /* 0x000fc600078e0033 */
[----:B------:R-:W-:Y:S02]  /*2c80*/  PRMT R53, R36, 0x5410, R37 ;  /* 0x0000541024357816 */ /* 0x000fe40000000025 */
[----:B------:R-:W-:Y:S02]  /*2c90*/  PRMT R55, R38, 0x5410, R39 ;  /* 0x0000541026377816 */ /* 0x000fe40000000027 */
[----:B--2---:R-:W-:-:S13]  /*2ca0*/  ISETP.NE.AND P3, PT, R84, 0x3, PT ;  /* 0x000000035400780c */ /* 0x004fda0003f65270 */
[----:B------:R-:W-:Y:S05]  /*2cb0*/  @!P3 BRA `(.L_x_327) ;  /* 0x000000000004b947 */ /* 0x000fea0003800000 */
[----:B------:R-:W-:Y:S01]  /*2cc0*/  BPT.TRAP 0x1 ;  /* 0x000000040000795c */ /* 0x000fe20000300000 */
.L_x_327:
[----:B------:R-:W-:Y:S01]  /*2cd0*/  LEA R84, R19, R2, 0x3 ;  /* 0x0000000213547211 */ /* 0x000fe200078e18ff */
[----:B------:R-:W-:Y:S01]  /*2ce0*/  BSSY B1, `(.L_x_328) ;  /* 0x0000004000017945 */ /* 0x000fe20003800000 */
[----:B------:R-:W-:-:S04]  /*2cf0*/  SHF.L.U32 R96, R23, 0x1f, RZ ;  /* 0x0000001f17607819 */ /* 0x000fc800000006ff */
[----:B------:R-:W0:Y:S02]  /*2d00*/  SYNCS.PHASECHK.TRANS64.TRYWAIT P6, [R84+URZ+0x30890], R96 ;  /* 0x03089060540075a7 */ /* 0x000e2400080c017f */
[----:B0-----:R-:W-:Y:S05]  /*2d10*/  @!P6 BRA `(.L_x_329) ;  /* 0x0000013c0030e947 */ /* 0x001fea0003800000 */
.L_x_546:
[----:B------:R-:W-:Y:S05]  /*2d20*/  BSYNC B1 ;  /* 0x0000000000017941 */ /* 0x000fea0003800000 */
.L_x_328:
[----:B------:R-:W-:Y:S04]  /*2d30*/  BSSY B1, `(.L_x_330) ;  /* 0x0000065000017945 */ /* 0x000fe80003800000 */
[----:B------:R-:W-:Y:S05]  /*2d40*/  @P4 BRA `(.L_x_331) ;  /* 0x00000004008c4947 */ /* 0x000fea0003800000 */
[----:B------:R-:W-:Y:S04]  /*2d50*/  BSSY B2, `(.L_x_332) ;  /* 0x0000031000027945 */ /* 0x000fe80003800000 */
[----:B------:R-:W-:Y:S05]  /*2d60*/  @P1 BRA `(.L_x_333) ;  /* 0x0000000000bc1947 */ /* 0x000fea0003800000 */
[----:B------:R1:W2:Y:S01]  /*2d70*/  LDS.128 R36, [R89+0x12000] ;  /* 0x0120000059247984 */ /* 0x0002a20000000c00 */
[----:B------:R-:W-:Y:S01]  /*2d80*/  ISETP.GE.AND P4, PT, R60, R94, PT ;  /* 0x0000005e3c00720c */ /* 0x000fe20003f86270 */
[----:B------:R-:W-:-:S12]  /*2d90*/  BSSY B3, `(.L_x_334) ;  /* 0x000002b000037945 */ /* 0x000fd80003800000 */
[----:B-1----:R-:W-:Y:S05]  /*2da0*/  @P4 BRA `(.L_x_335) ;  /* 0x0000000000a44947 */ /* 0x002fea0003800000 */
[--C-:B------:R-:W-:Y:S01]  /*2db0*/  SHF.R.U64 R95, R86, 0x10, R87.reuse ;  /* 0x00000010565f7819 */ /* 0x100fe20000001257 */
[----:B--2---:R-:W-:Y:S01]  /*2dc0*/  IMAD.MOV.U32 R86, RZ, RZ, R38 ;  /* 0x000000ffff567224 */ /* 0x004fe200078e0026 */
[----:B------:R-:W-:Y:S01]  /*2dd0*/  SHF.R.U32.HI R98, RZ, 0x10, R87 ;  /* 0x00000010ff627819 */ /* 0x000fe20000011657 */
[--C-:B------:R-:W-:Y:S01]  /*2de0*/  HADD2.F32 R38, -RZ, R37.reuse.H1_H1 ;  /* 0x30000025ff267230 */ /* 0x100fe20000004100 */
[--C-:B------:R-:W-:Y:S01]  /*2df0*/  SHF.R.U64 R87, R90, 0x10, R91.reuse ;  /* 0x000000105a577819 */ /* 0x100fe2000000125b */
[----:B------:R-:W-:Y:S01]  /*2e00*/  HADD2.F32 R37, -RZ, R37.H0_H0 ;  /* 0x20000025ff257230 */ /* 0x000fe20000004100 */
[----:B------:R-:W-:Y:S01]  /*2e10*/  SHF.R.U32.HI R100, RZ, 0x10, R91 ;  /* 0x00000010ff647819 */ /* 0x000fe2000001165b */
[----:B------:R-:W-:Y:S02]  /*2e20*/  HADD2.F32 R90, -RZ, R95.H0_H0 ;  /* 0x2000005fff5a7230 */ /* 0x000fe40000004100 */
[----:B------:R-:W-:Y:S02]  /*2e30*/  HADD2.F32 R91, -RZ, R87.H0_H0 ;  /* 0x20000057ff5b7230 */ /* 0x000fe40000004100 */
[----:B------:R-:W-:-:S02]  /*2e40*/  HADD2.F32 R100, -RZ, R100.H0_H0 ;  /* 0x20000064ff647230 */ /* 0x000fc40000004100 */
[--C-:B------:R-:W-:Y:S02]  /*2e50*/  HADD2.F32 R87, -RZ, R39.reuse.H1_H1 ;  /* 0x30000027ff577230 */ /* 0x100fe40000004100 */
[CC--:B------:R-:W-:Y:S01]  /*2e60*/  FMUL.FTZ R102, R38.reuse, R91.reuse ;  /* 0x0000005b26667220 */ /* 0x0c0fe20000410000 */
[----:B------:R-:W-:Y:S02]  /*2e70*/  HADD2.F32 R39, -RZ, R39.H0_H0 ;  /* 0x20000027ff277230 */ /* 0x000fe40000004100 */
[----:B------:R-:W-:Y:S01]  /*2e80*/  FMUL.FTZ R91, R37, R91 ;  /* 0x0000005b255b7220 */ /* 0x000fe20000410000 */
[----:B------:R-:W-:Y:S02]  /*2e90*/  HADD2.F32 R98, -RZ, R98.H0_H0 ;  /* 0x20000062ff627230 */ /* 0x000fe40000004100 */
[----:B------:R-:W-:Y:S01]  /*2ea0*/  FMUL.FTZ R104, R87, R100 ;  /* 0x0000006457687220 */ /* 0x000fe20000410000 */
[----:B------:R-:W-:Y:S01]  /*2eb0*/  FFMA.FTZ R102, R37, R90, -R102 ;  /* 0x0000005a25667223 */ /* 0x000fe20000010866 */
[----:B------:R-:W-:Y:S01]  /*2ec0*/  FMUL.FTZ R100, R39, R100 ;  /* 0x0000006427647220 */ /* 0x000fe20000410000 */
[----:B------:R-:W-:Y:S01]  /*2ed0*/  FFMA.FTZ R97, R38, R90, R91 ;  /* 0x0000005a26617223 */ /* 0x000fe2000001005b */
[----:B------:R-:W-:-:S02]  /*2ee0*/  HADD2.F32 R90, -RZ, R103.H0_H0 ;  /* 0x20000067ff5a7230 */ /* 0x000fc40000004100 */
[-C--:B------:R-:W-:Y:S01]  /*2ef0*/  FFMA.FTZ R104, R39, R98.reuse, -R104 ;  /* 0x0000006227687223 */ /* 0x080fe20000010868 */
[----:B------:R-:W-:Y:S02]  /*2f00*/  HADD2.F32 R91, -RZ, R103.H1_H1 ;  /* 0x30000067ff5b7230 */ /* 0x000fe40000004100 */
[----:B------:R-:W-:Y:S01]  /*2f10*/  FFMA.FTZ R101, R87, R98, R100 ;  /* 0x0000006257657223 */ /* 0x000fe20000010064 */
[----:B------:R-:W-:Y:S02]  /*2f20*/  HADD2.F32 R37, -RZ, R36.H1_H1 ;  /* 0x30000024ff257230 */ /* 0x000fe40000004100 */
[----:B------:R-:W-:Y:S02]  /*2f30*/  HADD2.F32 R38, -RZ, R86.H1_H1 ;  /* 0x30000056ff267230 */ /* 0x000fe40000004100 */
[----:B------:R-:W-:Y:S02]  /*2f40*/  HADD2.F32 R36, -RZ, R36.H0_H0 ;  /* 0x20000024ff247230 */ /* 0x000fe40000004100 */
[----:B------:R-:W-:Y:S01]  /*2f50*/  FMUL.FTZ R95, R37, R90 ;  /* 0x0000005a255f7220 */ /* 0x000fe20000410000 */
[----:B------:R-:W-:-:S02]  /*2f60*/  HADD2.F32 R86, -RZ, R86.H0_H0 ;  /* 0x20000056ff567230 */ /* 0x000fc40000004100 */
[--C-:B------:R-:W-:Y:S02]  /*2f70*/  HADD2.F32 R39, -RZ, R99.reuse.H0_H0 ;  /* 0x20000063ff277230 */ /* 0x100fe40000004100 */
[----:B------:R-:W-:Y:S01]  /*2f80*/  FMUL.FTZ R90, R36, R90 ;  /* 0x0000005a245a7220 */ /* 0x000fe20000410000 */
[----:B------:R-:W-:Y:S02]  /*2f90*/  HADD2.F32 R87, -RZ, R99.H1_H1 ;  /* 0x30000063ff577230 */ /* 0x000fe40000004100 */
[-C--:B------:R-:W-:Y:S01]  /*2fa0*/  FMUL.FTZ R99, R38, R91.reuse ;  /* 0x0000005b26637220 */ /* 0x080fe20000410000 */
[----:B------:R-:W-:Y:S01]  /*2fb0*/  FMUL.FTZ R91, R86, R91 ;  /* 0x0000005b565b7220 */ /* 0x000fe20000410000 */
[-C--:B------:R-:W-:Y:S01]  /*2fc0*/  FFMA.FTZ R95, R36, R39.reuse, -R95 ;  /* 0x00000027245f7223 */ /* 0x080fe2000001085f */
[----:B------:R-:W-:Y:S01]  /*2fd0*/  FFMA.FTZ R90, R37, R39, R90 ;  /* 0x00000027255a7223 */ /* 0x000fe2000001005a */
[-C--:B------:R-:W-:Y:S01]  /*2fe0*/  FFMA.FTZ R99, R86, R87.reuse, -R99 ;  /* 0x0000005756637223 */ /* 0x080fe20000010863 */
[----:B------:R-:W-:Y:S01]  /*2ff0*/  FFMA.FTZ R38, R38, R87, R91 ;  /* 0x0000005726267223 */ /* 0x000fe2000001005b */
[----:B------:R-:W-:-:S02]  /*3000*/  F2FP.F16.F32.PACK_AB R37, R97, R102 ;  /* 0x000000666125723e */ /* 0x000fc400000000ff */
[----:B------:R-:W-:Y:S02]  /*3010*/  F2FP.F16.F32.PACK_AB R39, R101, R104 ;  /* 0x000000686527723e */ /* 0x000fe400000000ff */
[----:B------:R-:W-:Y:S02]  /*3020*/  F2FP.F16.F32.PACK_AB R36, R90, R95 ;  /* 0x0000005f5a24723e */ /* 0x000fe400000000ff */
[----:B------:R-:W-:-:S07]  /*3030*/  F2FP.F16.F32.PACK_AB R38, R38, R99 ;  /* 0x000000632626723e */ /* 0x000fce00000000ff */
.L_x_335:
[----:B------:R-:W-:Y:S05]  /*3040*/  BSYNC B3 ;  /* 0x0000000000037941 */ /* 0x000fea0003800000 */
.L_x_334:
[----:B--2---:R1:W-:Y:S02]  /*3050*/  STG.E.128 desc[UR56][R46.64], R36 ;  /* 0x000000242e007986 */ /* 0x0043e4000c101d38 */
.L_x_333:
[----:B------:R-:W-:Y:S05]  /*3060*/  BSYNC B2 ;  /* 0x0000000000027941 */ /* 0x000fea0003800000 */
.L_x_332:
[----:B------:R-:W-:Y:S05]  /*3070*/  @P2 BRA `(.L_x_331) ;  /* 0x0000000000c02947 */ /* 0x000fea0003800000 */
[----:B-1----:R1:W2:Y:S01]  /*3080*/  LDS.128 R36, [R85+0x12000] ;  /* 0x0120000055247984 */ /* 0x0022a20000000c00 */
[----:B------:R-:W-:Y:S01]  /*3090*/  VIADD R87, R60, 0x10 ;  /* 0x000000103c577836 */ /* 0x000fe20000000000 */
[----:B------:R-:W-:Y:S04]  /*30a0*/  BSSY B2, `(.L_x_336) ;  /* 0x000002c000027945 */ /* 0x000fe80003800000 */
[----:B------:R-:W-:-:S13]  /*30b0*/  ISETP.GE.AND P4, PT, R87, R94, PT ;  /* 0x0000005e5700720c */ /* 0x000fda0003f86270 */
        /* <DEDUP_REMOVED lines=12> */
[-C--:B------:R-:W-:Y:S01]  /*3180*/  FMUL.FTZ R98, R38, R59.reuse ;  /* 0x0000003b26627220 */ /* 0x080fe20000410000 */
[----:B------:R-:W-:Y:S02]  /*3190*/  HADD2.F32 R39, -RZ, R39.H0_H0 ;  /* 0x20000027ff277230 */ /* 0x000fe40000004100 */
[----:B------:R-:W-:Y:S01]  /*31a0*/  FMUL.FTZ R59, R37, R59 ;  /* 0x0000003b253b7220 */ /* 0x000fe20000410000 */
[----:B------:R-:W-:Y:S02]  /*31b0*/  HADD2.F32 R86, -RZ, R86.H0_H0 ;  /* 0x20000056ff567230 */ /* 0x000fe40000004100 */
[----:B------:R-:W-:Y:S01]  /*31c0*/  FMUL.FTZ R100, R57, R90 ;  /* 0x0000005a39647220 */ /* 0x000fe20000410000 */
[----:B------:R-:W-:Y:S01]  /*31d0*/  FFMA.FTZ R98, R37, R58, -R98 ;  /* 0x0000003a25627223 */ /* 0x000fe20000010862 */
[----:B------:R-:W-:Y:S01]  /*31e0*/  FMUL.FTZ R90, R39, R90 ;  /* 0x0000005a275a7220 */ /* 0x000fe20000410000 */
[----:B------:R-:W-:-:S02]  /*31f0*/  HADD2.F32 R37, -RZ, R36.H1_H1 ;  /* 0x30000024ff257230 */ /* 0x000fc40000004100 */
[----:B------:R-:W-:Y:S01]  /*3200*/  FFMA.FTZ R100, R39, R86, -R100 ;  /* 0x0000005627647223 */ /* 0x000fe20000010864 */
[--C-:B------:R-:W-:Y:S02]  /*3210*/  HADD2.F32 R39, -RZ, R93.reuse.H1_H1 ;  /* 0x3000005dff277230 */ /* 0x100fe40000004100 */
[----:B------:R-:W-:Y:S01]  /*3220*/  FFMA.FTZ R91, R38, R58, R59 ;  /* 0x0000003a265b7223 */ /* 0x000fe2000001003b */
[----:B------:R-:W-:Y:S02]  /*3230*/  HADD2.F32 R93, -RZ, R93.H0_H0 ;  /* 0x2000005dff5d7230 */ /* 0x000fe40000004100 */
[----:B------:R-:W-:Y:S01]  /*3240*/  FFMA.FTZ R95, R57, R86, R90 ;  /* 0x00000056395f7223 */ /* 0x000fe2000001005a */
[----:B------:R-:W-:Y:S02]  /*3250*/  HADD2.F32 R36, -RZ, R36.H0_H0 ;  /* 0x20000024ff247230 */ /* 0x000fe40000004100 */
[----:B------:R-:W-:Y:S02]  /*3260*/  HADD2.F32 R59, -RZ, R92.H1_H1 ;  /* 0x3000005cff3b7230 */ /* 0x000fe40000004100 */
[----:B------:R-:W-:Y:S01]  /*3270*/  FMUL.FTZ R87, R37, R93 ;  /* 0x0000005d25577220 */ /* 0x000fe20000410000 */
[----:B------:R-:W-:-:S02]  /*3280*/  HADD2.F32 R38, -RZ, R56.H1_H1 ;  /* 0x30000038ff267230 */ /* 0x000fc40000004100 */
[C---:B------:R-:W-:Y:S01]  /*3290*/  FMUL.FTZ R58, R36.reuse, R93 ;  /* 0x0000005d243a7220 */ /* 0x040fe20000410000 */
[----:B------:R-:W-:Y:S02]  /*32a0*/  HADD2.F32 R56, -RZ, R56.H0_H0 ;  /* 0x20000038ff387230 */ /* 0x000fe40000004100 */
[----:B------:R-:W-:Y:S01]  /*32b0*/  FFMA.FTZ R87, R36, R39, -R87 ;  /* 0x0000002724577223 */ /* 0x000fe20000010857 */
[----:B------:R-:W-:Y:S02]  /*32c0*/  HADD2.F32 R57, -RZ, R92.H0_H0 ;  /* 0x2000005cff397230 */ /* 0x000fe40000004100 */
[----:B------:R-:W-:Y:S01]  /*32d0*/  FMUL.FTZ R93, R38, R59 ;  /* 0x0000003b265d7220 */ /* 0x000fe20000410000 */
[----:B------:R-:W-:Y:S01]  /*32e0*/  FFMA.FTZ R58, R37, R39, R58 ;  /* 0x00000027253a7223 */ /* 0x000fe2000001003a */
[C---:B------:R-:W-:Y:S01]  /*32f0*/  FMUL.FTZ R59, R56.reuse, R59 ;  /* 0x0000003b383b7220 */ /* 0x040fe20000410000 */
[----:B------:R-:W-:Y:S01]  /*3300*/  F2FP.F16.F32.PACK_AB R37, R91, R98 ;  /* 0x000000625b25723e */ /* 0x000fe200000000ff */
[-C--:B------:R-:W-:Y:S01]  /*3310*/  FFMA.FTZ R93, R56, R57.reuse, -R93 ;  /* 0x00000039385d7223 */ /* 0x080fe2000001085d */
[----:B------:R-:W-:Y:S01]  /*3320*/  F2FP.F16.F32.PACK_AB R39, R95, R100 ;  /* 0x000000645f27723e */ /* 0x000fe200000000ff */
[----:B------:R-:W-:Y:S01]  /*3330*/  FFMA.FTZ R38, R38, R57, R59 ;  /* 0x0000003926267223 */ /* 0x000fe2000001003b */
[----:B------:R-:W-:-:S04]  /*3340*/  F2FP.F16.F32.PACK_AB R36, R58, R87 ;  /* 0x000000573a24723e */ /* 0x000fc800000000ff */
[----:B------:R-:W-:-:S07]  /*3350*/  F2FP.F16.F32.PACK_AB R38, R38, R93 ;  /* 0x0000005d2626723e */ /* 0x000fce00000000ff */
.L_x_337:
[----:B------:R-:W-:Y:S05]  /*3360*/  BSYNC B2 ;  /* 0x0000000000027941 */ /* 0x000fea0003800000 */
.L_x_336:
[----:B--2---:R2:W-:Y:S02]  /*3370*/  STG.E.128 desc[UR56][R46.64+0x40], R36 ;  /* 0x000040242e007986 */ /* 0x0045e4000c101d38 */
.L_x_331:
[----:B------:R-:W-:Y:S05]  /*3380*/  BSYNC B1 ;  /* 0x0000000000017941 */ /* 0x000fea0003800000 */
.L_x_330:
[----:B------:R-:W-:Y:S05]  /*3390*/  @P5 BRA `(.L_x_338) ;  /* 0x0000001c00705947 */ /* 0x000fea0003800000 */
[----:B------:R-:W-:Y:S04]  /*33a0*/  BSSY B1, `(.L_x_339) ;  /* 0x0000031000017945 */ /* 0x000fe80003800000 */
[----:B------:R-:W-:Y:S05]  /*33b0*/  @P1 BRA `(.L_x_340) ;  /* 0x0000000000bc1947 */ /* 0x000fea0003800000 */
[----:B-12---:R1:W2:Y:S01]  /*33c0*/  LDS.128 R36, [R89+0x15000] ;  /* 0x0150000059247984 */ /* 0x0062a20000000c00 */
[----:B------:R-:W-:Y:S01]  /*33d0*/  ISETP.GE.AND P4, PT, R60, R94, PT ;  /* 0x0000005e3c00720c */ /* 0x000fe20003f86270 */
[----:B------:R-:W-:-:S12]  /*33e0*/  BSSY B2, `(.L_x_341) ;  /* 0x000002b000027945 */ /* 0x000fd80003800000 */
[----:B-1----:R-:W-:Y:S05]  /*33f0*/  @P4 BRA `(.L_x_342) ;  /* 0x0000000000a44947 */ /* 0x002fea0003800000 */
[--C-:B------:R-:W-:Y:S01]  /*3400*/  SHF.R.U64 R48, R48, 0x10, R49.reuse ;  /* 0x0000001030307819 */ /* 0x100fe20000001231 */
[--C-:B--2---:R-:W-:Y:S01]  /*3410*/  HADD2.F32 R47, -RZ, R39.reuse.H1_H1 ;  /* 0x30000027ff2f7230 */ /* 0x104fe20000004100 */
[----:B------:R-:W-:Y:S01]  /*3420*/  SHF.R.U32.HI R57, RZ, 0x10, R49 ;  /* 0x00000010ff397819 */ /* 0x000fe20000011631 */
[----:B------:R-:W-:Y:S01]  /*3430*/  HADD2.F32 R39, -RZ, R39.H0_H0 ;  /* 0x20000027ff277230 */ /* 0x000fe20000004100 */
[--C-:B------:R-:W-:Y:S01]  /*3440*/  SHF.R.U64 R49, R50, 0x10, R51.reuse ;  /* 0x0000001032317819 */ /* 0x100fe20000001233 */
[----:B------:R-:W-:Y:S01]  /*3450*/  HADD2.F32 R48, -RZ, R48.H0_H0 ;  /* 0x20000030ff307230 */ /* 0x000fe20000004100 */
[----:B------:R-:W-:Y:S01]  /*3460*/  MOV R46, R38 ;  /* 0x00000026002e7202 */ /* 0x000fe20000000f00 */
[----:B------:R-:W-:Y:S01]  /*3470*/  HADD2.F32 R38, -RZ, R37.H1_H1 ;  /* 0x30000025ff267230 */ /* 0x000fe20000004100 */
[----:B------:R-:W-:Y:S01]  /*3480*/  SHF.R.U32.HI R56, RZ, 0x10, R51 ;  /* 0x00000010ff387819 */ /* 0x000fe20000011633 */
[----:B------:R-:W-:Y:S02]  /*3490*/  HADD2.F32 R49, -RZ, R49.H0_H0 ;  /* 0x20000031ff317230 */ /* 0x000fe40000004100 */
[----:B------:R-:W-:-:S02]  /*34a0*/  HADD2.F32 R37, -RZ, R37.H0_H0 ;  /* 0x20000025ff257230 */ /* 0x000fc40000004100 */
[----:B------:R-:W-:Y:S02]  /*34b0*/  HADD2.F32 R56, -RZ, R56.H0_H0 ;  /* 0x20000038ff387230 */ /* 0x000fe40000004100 */
[CC--:B------:R-:W-:Y:S01]  /*34c0*/  FMUL.FTZ R58, R38.reuse, R49.reuse ;  /* 0x00000031263a7220 */ /* 0x0c0fe20000410000 */
[----:B------:R-:W-:Y:S02]  /*34d0*/  HADD2.F32 R50, -RZ, R57.H0_H0 ;  /* 0x20000039ff327230 */ /* 0x000fe40000004100 */
[C---:B------:R-:W-:Y:S01]  /*34e0*/  FMUL.FTZ R49, R37.reuse, R49 ;  /* 0x0000003125317220 */ /* 0x040fe20000410000 */
[----:B------:R-:W-:Y:S01]  /*34f0*/  FFMA.FTZ R58, R37, R48, -R58 ;  /* 0x00000030253a7223 */ /* 0x000fe2000001083a */
[----:B------:R-:W-:Y:S02]  /*3500*/  FMUL.FTZ R86, R47, R56 ;  /* 0x000000382f567220 */ /* 0x000fe40000410000 */
[----:B------:R-:W-:Y:S01]  /*3510*/  FFMA.FTZ R51, R38, R48, R49 ;  /* 0x0000003026337223 */ /* 0x000fe20000010031 */
[----:B------:R-:W-:-:S02]  /*3520*/  HADD2.F32 R48, -RZ, R55.H0_H0 ;  /* 0x20000037ff307230 */ /* 0x000fc40000004100 */
[C---:B------:R-:W-:Y:S01]  /*3530*/  FMUL.FTZ R56, R39.reuse, R56 ;  /* 0x0000003827387220 */ /* 0x040fe20000410000 */
[----:B------:R-:W-:Y:S02]  /*3540*/  HADD2.F32 R55, -RZ, R55.H1_H1 ;  /* 0x30000037ff377230 */ /* 0x000fe40000004100 */
[-C--:B------:R-:W-:Y:S01]  /*3550*/  FFMA.FTZ R86, R39, R50.reuse, -R86 ;  /* 0x0000003227567223 */ /* 0x080fe20000010856 */
[----:B------:R-:W-:Y:S02]  /*3560*/  HADD2.F32 R37, -RZ, R36.H1_H1 ;  /* 0x30000024ff257230 */ /* 0x000fe40000004100 */
[----:B------:R-:W-:Y:S01]  /*3570*/  FFMA.FTZ R59, R47, R50, R56 ;  /* 0x000000322f3b7223 */ /* 0x000fe20000010038 */
[----:B------:R-:W-:Y:S02]  /*3580*/  HADD2.F32 R38, -RZ, R46.H1_H1 ;  /* 0x3000002eff267230 */ /* 0x000fe40000004100 */
[----:B------:R-:W-:Y:S02]  /*3590*/  HADD2.F32 R36, -RZ, R36.H0_H0 ;  /* 0x20000024ff247230 */ /* 0x000fe40000004100 */
[----:B------:R-:W-:Y:S01]  /*35a0*/  FMUL.FTZ R49, R37, R48 ;  /* 0x0000003025317220 */ /* 0x000fe20000410000 */
[----:B------:R-:W-:-:S02]  /*35b0*/  HADD2.F32 R46, -RZ, R46.H0_H0 ;  /* 0x2000002eff2e7230 */ /* 0x000fc40000004100 */
[-C--:B------:R-:W-:Y:S01]  /*35c0*/  FMUL.FTZ R57, R38, R55.reuse ;  /* 0x0000003726397220 */ /* 0x080fe20000410000 */
[--C-:B------:R-:W-:Y:S02]  /*35d0*/  HADD2.F32 R39, -RZ, R54.reuse.H0_H0 ;  /* 0x20000036ff277230 */ /* 0x100fe40000004100 */
[----:B------:R-:W-:Y:S01]  /*35e0*/  FMUL.FTZ R48, R36, R48 ;  /* 0x0000003024307220 */ /* 0x000fe20000410000 */
[----:B------:R-:W-:Y:S02]  /*35f0*/  HADD2.F32 R47, -RZ, R54.H1_H1 ;  /* 0x30000036ff2f7230 */ /* 0x000fe40000004100 */
        /* <DEDUP_REMOVED lines=9> */
.L_x_342:
[----:B------:R-:W-:Y:S05]  /*3690*/  BSYNC B2 ;  /* 0x0000000000027941 */ /* 0x000fea0003800000 */
.L_x_341:
[----:B--2---:R3:W-:Y:S02]  /*36a0*/  STG.E.128 desc[UR56][R44.64], R36 ;  /* 0x000000242c007986 */ /* 0x0047e4000c101d38 */
.L_x_340:
[----:B------:R-:W-:Y:S05]  /*36b0*/  BSYNC B1 ;  /* 0x0000000000017941 */ /* 0x000fea0003800000 */
.L_x_339:
[----:B------:R-:W-:Y:S05]  /*36c0*/  @P2 BRA `(.L_x_338) ;  /* 0x0000001800a42947 */ /* 0x000fea0003800000 */
[----:B-123--:R1:W2:Y:S01]  /*36d0*/  LDS.128 R36, [R85+0x15000] ;  /* 0x0150000055247984 */ /* 0x00e2a20000000c00 */
        /* <DEDUP_REMOVED lines=16> */
[C---:B------:R-:W-:Y:S01]  /*37e0*/  FMUL.FTZ R43, R37.reuse, R43 ;  /* 0x0000002b252b7220 */ /* 0x040fe20000410000 */
[----:B------:R-:W-:Y:S02]  /*37f0*/  HADD2.F32 R39, -RZ, R39.H0_H0 ;  /* 0x20000027ff277230 */ /* 0x000fe40000004100 */
[-C--:B------:R-:W-:Y:S01]  /*3800*/  FFMA.FTZ R50, R37, R42.reuse, -R50 ;  /* 0x0000002a25327223 */ /* 0x080fe20000010832 */
[----:B------:R-:W-:Y:S01]  /*3810*/  FFMA.FTZ R47, R38, R42, R43 ;  /* 0x0000002a262f7223 */ /* 0x000fe2000001002b */
[----:B------:R-:W-:Y:S02]  /*3820*/  HADD2.F32 R46, -RZ, R46.H0_H0 ;  /* 0x2000002eff2e7230 */ /* 0x000fe40000004100 */
[----:B------:R-:W-:Y:S01]  /*3830*/  FMUL.FTZ R54, R41, R48 ;  /* 0x0000003029367220 */ /* 0x000fe20000410000 */
        /* <DEDUP_REMOVED lines=23> */
.L_x_344:
[----:B------:R-:W-:Y:S05]  /*39b0*/  BSYNC B1 ;  /* 0x0000000000017941 */ /* 0x000fea0003800000 */
.L_x_343:
[----:B--2---:R1:W-:Y:S01]  /*39c0*/  STG.E.128 desc[UR56][R44.64+0x40], R36 ;  /* 0x000040242c007986 */ /* 0x0043e2000c101d38 */
[----:B------:R-:W-:Y:S05]  /*39d0*/  BRA `(.L_x_338) ;  /* 0x0000001400e07947 */ /* 0x000fea0003800000 */
.L_x_322:
[C---:B------:R-:W-:Y:S02]  /*39e0*/  ISETP.GE.AND P3, PT, R18.reuse, R88, PT ;  /* 0x000000581200720c */ /* 0x040fe40003f66270 */
[----:B0-----:R-:W-:Y:S02]  /*39f0*/  CS2R R42, SRZ ;  /* 0x00000000002a7805 */ /* 0x001fe4000001ff00 */
[----:B------:R-:W-:Y:S01]  /*3a00*/  CS2R R40, SRZ ;  /* 0x0000000000287805 */ /* 0x000fe2000001ff00 */
[----:B------:R-:W-:Y:S01]  /*3a10*/  VIADD R48, R18, 0x60 ;  /* 0x0000006012307836 */ /* 0x000fe20000000000 */
[----:B------:R-:W-:-:S13]  /*3a20*/  ISETP.GE.OR P3, PT, R16, R94, P3 ;  /* 0x0000005e1000720c */ /* 0x000fda0001f66670 */
[----:B------:R-:W0:Y:S01]  /*3a30*/  @!P3 LDC.64 R44, c[0x0][0x3c8] ;  /* 0x0000f200ff2cbb82 */ /* 0x000e220000000a00 */
[----:B------:R-:W-:-:S05]  /*3a40*/  @!P3 IADD3 R38, P4, R20, R54, RZ ;  /* 0x000000361426b210 */ /* 0x000fca0007f9e0ff */
[----:B------:R-:W-:Y:S01]  /*3a50*/  @!P3 IMAD.X R39, R95, 0x1, R70, P4 ;  /* 0x000000015f27b824 */ /* 0x000fe200020e0646 */
[----:B------:R-:W-:Y:S01]  /*3a60*/  @!P3 IADD3 R36, P4, R10, R52, RZ ;  /* 0x000000340a24b210 */ /* 0x000fe20007f9e0ff */
[----:B------:R-:W1:Y:S03]  /*3a70*/  @!P3 LDC.64 R46, c[0x0][0x3e0] ;  /* 0x0000f800ff2ebb82 */ /* 0x000e660000000a00 */
[----:B------:R-:W-:Y:S02]  /*3a80*/  @!P3 IADD3.X R37, R84, R69, RZ, P4, !PT ;  /* 0x000000455425b210 */ /* 0x000fe400027fe4ff */
[----:B0-----:R-:W-:-:S04]  /*3a90*/  @!P3 LEA R44, P4, R38, R44, 0x1 ;  /* 0x0000002c262cb211 */ /* 0x001fc800078808ff */
[----:B------:R-:W-:Y:S02]  /*3aa0*/  @!P3 LEA.HI.X R45, R38, R45, R39, 0x1, P4 ;  /* 0x0000002d262db211 */ /* 0x000fe400020f0c27 */
[----:B------:R-:W-:Y:S02]  /*3ab0*/  CS2R R38, SRZ ;  /* 0x0000000000267805 */ /* 0x000fe4000001ff00 */
[----:B-1----:R-:W-:-:S04]  /*3ac0*/  @!P3 LEA R46, P4, R36, R46, 0x1 ;  /* 0x0000002e242eb211 */ /* 0x002fc800078808ff */
[----:B------:R-:W-:Y:S02]  /*3ad0*/  @!P3 LEA.HI.X R47, R36, R47, R37, 0x1, P4 ;  /* 0x0000002f242fb211 */ /* 0x000fe400020f0c25 */
[----:B------:R-:W-:-:S03]  /*3ae0*/  CS2R R36, SRZ ;  /* 0x0000000000247805 */ /* 0x000fc6000001ff00 */
[----:B------:R0:W5:Y:S04]  /*3af0*/  @!P3 LDG.E.128 R40, desc[UR56][R46.64] ;  /* 0x000000382e28b981 */ /* 0x000168000c1e1d00 */
[----:B------:R1:W5:Y:S01]  /*3b00*/  @!P3 LDG.E.128 R36, desc[UR56][R44.64] ;  /* 0x000000382c24b981 */ /* 0x000362000c1e1d00 */
[----:B------:R-:W-:-:S04]  /*3b10*/  ISETP.GE.AND P3, PT, R48, R88, PT ;  /* 0x000000583000720c */ /* 0x000fc80003f66270 */
[CC--:B------:R-:W-:Y:S01]  /*3b20*/  ISETP.GE.OR P3, PT, R16.reuse, R94.reuse, P3 ;  /* 0x0000005e1000720c */ /* 0x0c0fe20001f66670 */
[----:B------:R-:W-:Y:S01]  /*3b30*/  BSSY B1, `(.L_x_345) ;  /* 0x000001b000017945 */ /* 0x000fe20003800000 */
[----:B0-----:R-:W-:Y:S02]  /*3b40*/  CS2R R46, SRZ ;  /* 0x00000000002e7805 */ /* 0x001fe4000001ff00 */
[----:B------:R-:W-:Y:S02]  /*3b50*/  CS2R R50, SRZ ;  /* 0x0000000000327805 */ /* 0x000fe4000001ff00 */
[----:B------:R-:W-:Y:S02]  /*3b60*/  CS2R R48, SRZ ;  /* 0x0000000000307805 */ /* 0x000fe4000001ff00 */
[----:B-1----:R-:W-:Y:S02]  /*3b70*/  CS2R R44, SRZ ;  /* 0x00000000002c7805 */ /* 0x002fe4000001ff00 */
[----:B------:R-:W-:-:S03]  /*3b80*/  ISETP.GE.AND P4, PT, R16, R94, PT ;  /* 0x0000005e1000720c */ /* 0x000fc60003f86270 */
[----:B------:R-:W-:Y:S10]  /*3b90*/  @P3 BRA `(.L_x_346) ;  /* 0x0000000000503947 */ /* 0x000ff40003800000 */
[----:B------:R-:W0:Y:S01]  /*3ba0*/  LDC.64 R44, c[0x0][0x3d8] ;  /* 0x0000f600ff2c7b82 */ /* 0x000e220000000a00 */
[----:B------:R-:W-:Y:S01]  /*3bb0*/  IMAD.MOV.U32 R55, RZ, RZ, R95 ;  /* 0x000000ffff377224 */ /* 0x000fe200078e005f */
[----:B------:R-:W-:Y:S01]  /*3bc0*/  ULDC.64 UR4, c[0x0][0x3c8] ;  /* 0x0000f20000047ab9 */ /* 0x000fe20000000a00 */
[----:B------:R-:W-:Y:S02]  /*3bd0*/  IMAD.MOV.U32 R53, RZ, RZ, R84 ;  /* 0x000000ffff357224 */ /* 0x000fe400078e0054 */
        /* <DEDUP_REMOVED lines=14> */
[----:B------:R-:W5:Y:S04]  /*3cc0*/  LDG.E.128 R44, desc[UR56][R44.64] ;  /* 0x000000382c2c7981 */ /* 0x000f68000c1e1d00 */
[----:B------:R-:W5:Y:S03]  /*3cd0*/  LDG.E.128 R48, desc[UR56][R48.64] ;  /* 0x0000003830307981 */ /* 0x000f66000c1e1d00 */
.L_x_346:
[----:B------:R-:W-:Y:S05]  /*3ce0*/  BSYNC B1 ;  /* 0x0000000000017941 */ /* 0x000fea0003800000 */
.L_x_345:
[----:B------:R-:W2:Y:S01]  /*3cf0*/  LDL R56, [R1+0x14] ;  /* 0x0000140001387983 */ /* 0x000ea20000100800 */
[----:B-----5:R-:W-:Y:S01]  /*3d00*/  IMAD.MOV.U32 R53, RZ, RZ, R47 ;  /* 0x000000ffff357224 */ /* 0x020fe200078e002f */
[----:B------:R-:W-:Y:S01]  /*3d10*/  MOV R52, R46 ;  /* 0x0000002e00347202 */ /* 0x000fe20000000f00 */
[----:B------:R-:W-:Y:S02]  /*3d20*/  IMAD.MOV.U32 R54, RZ, RZ, R44 ;  /* 0x000000ffff367224 */ /* 0x000fe400078e002c */
[----:B------:R-:W-:Y:S01]  /*3d30*/  IMAD.MOV.U32 R55, RZ, RZ, R45 ;  /* 0x000000ffff377224 */ /* 0x000fe200078e002d */
[----:B------:R-:W-:Y:S01]  /*3d40*/  PRMT R103, R52, 0x5410, R53 ;  /* 0x0000541034677816 */ /* 0x000fe20000000035 */
[----:B------:R-:W-:Y:S01]  /*3d50*/  IMAD.MOV.U32 R53, RZ, RZ, R51 ;  /* 0x000000ffff357224 */ /* 0x000fe200078e0033 */
[----:B------:R-:W-:Y:S02]  /*3d60*/  MOV R52, R50 ;  /* 0x0000003200347202 */ /* 0x000fe40000000f00 */
[----:B------:R-:W-:Y:S01]  /*3d70*/  PRMT R105, R54, 0x5410, R55 ;  /* 0x0000541036697816 */ /* 0x000fe20000000037 */
[----:B------:R-:W-:Y:S01]  /*3d80*/  IMAD.MOV.U32 R54, RZ, RZ, R48 ;  /* 0x000000ffff367224 */ /* 0x000fe200078e0030 */
[----:B------:R-:W-:Y:S01]  /*3d90*/  PRMT R106, R52, 0x5410, R53 ;  /* 0x00005410346a7816 */ /* 0x000fe20000000035 */
[----:B------:R-:W-:Y:S01]  /*3da0*/  IMAD.MOV.U32 R55, RZ, RZ, R49 ;  /* 0x000000ffff377224 */ /* 0x000fe200078e0031 */
[----:B------:R-:W-:Y:S01]  /*3db0*/  MOV R52, R38 ;  /* 0x0000002600347202 */ /* 0x000fe20000000f00 */
[----:B------:R-:W-:-:S03]  /*3dc0*/  IMAD.MOV.U32 R53, RZ, RZ, R39 ;  /* 0x000000ffff357224 */ /* 0x000fc600078e0027 */
[----:B------:R-:W-:Y:S01]  /*3dd0*/  PRMT R107, R54, 0x5410, R55 ;  /* 0x00005410366b7816 */ /* 0x000fe20000000037 */
[----:B------:R-:W-:Y:S01]  /*3de0*/  IMAD.MOV.U32 R54, RZ, RZ, R36 ;  /* 0x000000ffff367224 */ /* 0x000fe200078e0024 */
        /* <DEDUP_REMOVED lines=8> */
[----:B------:R-:W-:-:S02]  /*3e70*/  MOV R52, R42 ;  /* 0x0000002a00347202 */ /* 0x000fc40000000f00 */
[----:B------:R-:W-:Y:S02]  /*3e80*/  PRMT R111, R53, 0x7610, R111 ;  /* 0x00007610356f7816 */ /* 0x000fe4000000006f */
[----:B------:R-:W-:Y:S02]  /*3e90*/  PRMT R108, R108, 0x5410, R52 ;  /* 0x000054106c6c7816 */ /* 0x000fe40000000034 */
[----:B------:R-:W-:Y:S02]  /*3ea0*/  PRMT R109, R109, 0x5410, R54 ;  /* 0x000054106d6d7816 */ /* 0x000fe40000000036 */
[----:B------:R-:W-:Y:S02]  /*3eb0*/  PRMT R114, R55, 0x7610, R114 ;  /* 0x0000761037727816 */ /* 0x000fe40000000072 */
[----:B--2---:R-:W-:-:S13]  /*3ec0*/  ISETP.NE.AND P3, PT, R56, 0x3, PT ;  /* 0x000000033800780c */ /* 0x004fda0003f65270 */
[----:B------:R-:W-:Y:S05]  /*3ed0*/  @!P3 BRA `(.L_x_347) ;  /* 0x000000000004b947 */ /* 0x000fea0003800000 */
[----:B------:R-:W-:Y:S01]  /*3ee0*/  BPT.TRAP 0x1 ;  /* 0x000000040000795c */ /* 0x000fe20000300000 */
.L_x_347:
[----:B------:R-:W-:Y:S01]  /*3ef0*/  LEA R84, R19, R2, 0x3 ;  /* 0x0000000213547211 */ /* 0x000fe200078e18ff */
[----:B------:R-:W0:Y:S01]  /*3f00*/  LDC R98, c[0x0][0x2e4] ;  /* 0x0000b900ff627b82 */ /* 0x000e220000000800 */
[----:B------:R-:W-:Y:S01]  /*3f10*/  SHF.L.U32 R96, R23, 0x1f, RZ ;  /* 0x0000001f17607819 */ /* 0x000fe200000006ff */
[----:B------:R-:W-:Y:S03]  /*3f20*/  BSSY B1, `(.L_x_348) ;  /* 0x0000004000017945 */ /* 0x000fe60003800000 */
[----:B------:R-:W1:Y:S01]  /*3f30*/  SYNCS.PHASECHK.TRANS64.TRYWAIT P5, [R84+URZ+0x30890], R96 ;  /* 0x03089060540075a7 */ /* 0x000e6200080a017f */
[----:B0-----:R-:W-:Y:S01]  /*3f40*/  IMAD.IADD R100, R98, 0x1, -R75 ;  /* 0x0000000162647824 */ /* 0x001fe200078e0a4b */
[----:B-1----:R-:W-:Y:S06]  /*3f50*/  @!P5 BRA `(.L_x_349) ;  /* 0x0000012800b4d947 */ /* 0x002fec0003800000 */
.L_x_547:
[----:B------:R-:W-:Y:S05]  /*3f60*/  BSYNC B1 ;  /* 0x0000000000017941 */ /* 0x000fea0003800000 */
.L_x_348:
[----:B------:R-:W-:Y:S01]  /*3f70*/  ISETP.GE.OR P5, PT, R18, R88, P1 ;  /* 0x000000581200720c */ /* 0x000fe20000fa6670 */
[----:B------:R-:W-:-:S12]  /*3f80*/  BSSY B1, `(.L_x_350) ;  /* 0x000007f000017945 */ /* 0x000fd80003800000 */
[----:B------:R-:W-:Y:S05]  /*3f90*/  @P5 BRA `(.L_x_351) ;  /* 0x0000000400f45947 */ /* 0x000fea0003800000 */
[----:B------:R-:W1:Y:S01]  /*3fa0*/  S2R R54, SR_TID.X ;  /* 0x0000000000367919 */ /* 0x000e620000002100 */
[----:B------:R-:W-:Y:S01]  /*3fb0*/  SHF.R.S32.HI R52, RZ, 0x1f, R18 ;  /* 0x0000001fff347819 */ /* 0x000fe20000011412 */
[-C--:B------:R-:W-:Y:S01]  /*3fc0*/  IMAD.WIDE.U32 R94, R18, R92.reuse, R90 ;  /* 0x0000005c125e7225 */ /* 0x080fe200078e005a */
[----:B------:R-:W-:Y:S03]  /*3fd0*/  BSSY B2, `(.L_x_352) ;  /* 0x000006d000027945 */ /* 0x000fe60003800000 */
[----:B------:R-:W-:Y:S01]  /*3fe0*/  IMAD R52, R52, R92, RZ ;  /* 0x0000005c34347224 */ /* 0x000fe200078e02ff */
[----:B------:R-:W-:-:S03]  /*3ff0*/  IADD3 R97, P5, P6, R62, R94, R67 ;  /* 0x0000005e3e617210 */ /* 0x000fc60007ebe043 */
[----:B------:R-:W-:Y:S01]  /*4000*/  IMAD R53, R18, R93, R52 ;  /* 0x0000005d12357224 */ /* 0x000fe200078e0234 */
[----:B------:R-:W-:-:S03]  /*4010*/  SEL R52, R75, R100, !P0 ;  /* 0x000000644b347207 */ /* 0x000fc60004000000 */
[----:B------:R-:W-:Y:S01]  /*4020*/  IMAD.IADD R104, R53, 0x1, R95 ;  /* 0x0000000135687824 */ /* 0x000fe200078e025f */
[----:B------:R-:W-:-:S04]  /*4030*/  SHF.R.S32.HI R53, RZ, 0x1f, R52 ;  /* 0x0000001fff357819 */ /* 0x000fc80000011434 */
[----:B------:R-:W-:Y:S02]  /*4040*/  LEA.HI R53, R53, R52, RZ, 0x4 ;  /* 0x0000003435357211 */ /* 0x000fe400078f20ff */
[----:B------:R-:W-:Y:S02]  /*4050*/  IADD3.X R102, R83, R104, R66, P5, P6 ;  /* 0x0000006853667210 */ /* 0x000fe40002fec442 */
[----:B------:R-:W-:-:S04]  /*4060*/  LEA.HI.SX32 R53, R53, R68, 0x1c ;  /* 0x0000004435357211 */ /* 0x000fc800078fe2ff */
[----:B------:R-:W-:Y:S01]  /*4070*/  SHF.L.U32 R99, R53, 0x3, RZ ;  /* 0x0000000335637819 */ /* 0x000fe200000006ff */
[----:B------:R-:W-:-:S03]  /*4080*/  IMAD R53, R19, 0x3000, R65 ;  /* 0x0000300013357824 */ /* 0x000fc600078e0241 */
[----:B------:R-:W-:Y:S01]  /*4090*/  LOP3.LUT R52, R80, 0x38, R99, 0xf8, !PT ;  /* 0x0000003850347812 */ /* 0x000fe200078ef863 */
[----:B-1----:R-:W-:Y:S02]  /*40a0*/  VIADD R55, R54, 0xffffff80 ;  /* 0xffffff8036377836 */ /* 0x002fe40000000000 */
[----:B------:R-:W-:Y:S01]  /*40b0*/  IMAD R53, R53, 0x2, R2 ;  /* 0x0000000235357824 */ /* 0x000fe200078e0202 */
[----:B------:R-:W-:Y:S02]  /*40c0*/  LOP3.LUT R52, R52, R77, RZ, 0x3c, !PT ;  /* 0x0000004d34347212 */ /* 0x000fe400078e3cff */
[----:B------:R-:W-:-:S04]  /*40d0*/  SHF.R.S32.HI R54, RZ, 0x1f, R55 ;  /* 0x0000001fff367819 */ /* 0x000fc80000011437 */
[----:B------:R-:W-:-:S04]  /*40e0*/  LEA.HI R54, R54, R55, RZ, 0x5 ;  /* 0x0000003736367211 */ /* 0x000fc800078f28ff */
[----:B------:R-:W-:-:S05]  /*40f0*/  SHF.R.S32.HI R54, RZ, 0x5, R54 ;  /* 0x00000005ff367819 */ /* 0x000fca0000011436 */
[----:B------:R-:W-:-:S04]  /*4100*/  IMAD R52, R54, 0x200, R52 ;  /* 0x0000020036347824 */ /* 0x000fc800078e0234 */
[----:B------:R-:W-:-:S04]  /*4110*/  IMAD R55, R19, 0x3000, R52 ;  /* 0x0000300013377824 */ /* 0x000fc800078e0234 */
[----:B------:R-:W-:Y:S02]  /*4120*/  IMAD R56, R55, 0x2, R2 ;  /* 0x0000000237387824 */ /* 0x000fe400078e0202 */
[----:B------:R-:W1:Y:S04]  /*4130*/  LDS.128 R52, [R53+0x12400] ;  /* 0x0124000035347984 */ /* 0x000e680000000c00 */
[----:B------:R-:W2:Y:S01]  /*4140*/  LDS.128 R56, [R56+0x12400] ;  /* 0x0124000038387984 */ /* 0x000ea20000000c00 */
[----:B------:R-:W-:Y:S05]  /*4150*/  @P4 BRA `(.L_x_353) ;  /* 0x0000000400504947 */ /* 0x000fea0003800000 */
[--C-:B------:R-:W-:Y:S01]  /*4160*/  SHF.R.U64 R36, R36, 0x10, R37.reuse ;  /* 0x0000001024247819 */ /* 0x100fe20000001225 */
[----:B------:R-:W-:Y:S01]  /*4170*/  HADD2.F32 R114, -RZ, R114.H0_H0 ;  /* 0x20000072ff727230 */ /* 0x000fe20000004100 */
[----:B------:R-:W-:Y:S01]  /*4180*/  SHF.R.U32.HI R101, RZ, 0x10, R37 ;  /* 0x00000010ff657819 */ /* 0x000fe20000011625 */
[----:B--2---:R-:W-:Y:S01]  /*4190*/  HADD2.F32 R112, -RZ, R57.H1_H1 ;  /* 0x30000039ff707230 */ /* 0x004fe20000004100 */
[--C-:B------:R-:W-:Y:S01]  /*41a0*/  SHF.R.U64 R37, R40, 0x10, R41.reuse ;  /* 0x0000001028257819 */ /* 0x100fe20000001229 */
[----:B------:R-:W-:Y:S01]  /*41b0*/  HADD2.F32 R110, -RZ, R110.H0_H0 ;  /* 0x2000006eff6e7230 */ /* 0x000fe20000004100 */
[----:B------:R-:W-:Y:S01]  /*41c0*/  SHF.R.U32.HI R41, RZ, 0x10, R41 ;  /* 0x00000010ff297819 */ /* 0x000fe20000011629 */
[----:B------:R-:W-:Y:S01]  /*41d0*/  HADD2.F32 R101, -RZ, R101.H0_H0 ;  /* 0x20000065ff657230 */ /* 0x000fe20000004100 */
[--C-:B------:R-:W-:Y:S02]  /*41e0*/  SHF.R.U64 R38, R38, 0x10, R39.reuse ;  /* 0x0000001026267819 */ /* 0x100fe40000001227 */
[----:B------:R-:W-:Y:S01]  /*41f0*/  SHF.R.U32.HI R40, RZ, 0x10, R39 ;  /* 0x00000010ff287819 */ /* 0x000fe20000011627 */
[----:B------:R-:W-:Y:S01]  /*4200*/  HADD2.F32 R41, -RZ, R41.H0_H0 ;  /* 0x20000029ff297230 */ /* 0x000fe20000004100 */
[----:B------:R-:W-:-:S02]  /*4210*/  SHF.R.U64 R39, R42, 0x10, R43 ;  /* 0x000000102a277819 */ /* 0x000fc4000000122b */
[----:B------:R-:W-:Y:S01]  /*4220*/  SHF.R.U32.HI R42, RZ, 0x10, R43 ;  /* 0x00000010ff2a7819 */ /* 0x000fe2000001162b */
[----:B------:R-:W-:Y:S02]  /*4230*/  HADD2.F32 R43, -RZ, R57.H0_H0 ;  /* 0x20000039ff2b7230 */ /* 0x000fe40000004100 */
[-C--:B------:R-:W-:Y:S01]  /*4240*/  FMUL.FTZ R118, R112, R41.reuse ;  /* 0x0000002970767220 */ /* 0x080fe20000410000 */
[--C-:B-1----:R-:W-:Y:S02]  /*4250*/  HADD2.F32 R57, -RZ, R53.reuse.H0_H0 ;  /* 0x20000035ff397230 */ /* 0x102fe40000004100 */
[----:B------:R-:W-:Y:S02]  /*4260*/  HADD2.F32 R53, -RZ, R53.H1_H1 ;  /* 0x30000035ff357230 */ /* 0x000fe40000004100 */
[-C--:B------:R-:W-:Y:S01]  /*4270*/  FMUL.FTZ R116, R43, R114.reuse ;  /* 0x000000722b747220 */ /* 0x080fe20000410000 */
[----:B------:R-:W-:Y:S02]  /*4280*/  HADD2.F32 R42, -RZ, R42.H0_H0 ;  /* 0x2000002aff2a7230 */ /* 0x000fe40000004100 */
[----:B------:R-:W-:Y:S01]  /*4290*/  FMUL.FTZ R114, R57, R114 ;  /* 0x0000007239727220 */ /* 0x000fe20000410000 */
[----:B------:R-:W-:Y:S01]  /*42a0*/  FMUL.FTZ R113, R53, R41 ;  /* 0x0000002935717220 */ /* 0x000fe20000410000 */
[----:B------:R-:W-:-:S02]  /*42b0*/  FFMA.FTZ R41, R57, R110, -R116 ;  /* 0x0000006e39297223 */ /* 0x000fc40000010874 */
[----:B------:R-:W-:Y:S01]  /*42c0*/  FFMA.FTZ R43, R43, R110, R114 ;  /* 0x0000006e2b2b7223 */ /* 0x000fe20000010072 */
[-C--:B------:R-:W-:Y:S01]  /*42d0*/  FFMA.FTZ R110, R53, R101.reuse, -R118 ;  /* 0x00000065356e7223 */ /* 0x080fe20000010876 */
[--C-:B------:R-:W-:Y:S02]  /*42e0*/  HADD2.F32 R53, -RZ, R111.reuse.H1_H1 ;  /* 0x3000006fff357230 */ /* 0x100fe40000004100 */
[----:B------:R-:W-:Y:S01]  /*42f0*/  FFMA.FTZ R112, R112, R101, R113 ;  /* 0x0000006570707223 */ /* 0x000fe20000010071 */
[----:B------:R-:W-:Y:S02]  /*4300*/  HADD2.F32 R111, -RZ, R111.H0_H0 ;  /* 0x2000006fff6f7230 */ /* 0x000fe40000004100 */
[----:B------:R-:W-:Y:S01]  /*4310*/  HADD2.F32 R116, -RZ, R59.H0_H0 ;  /* 0x2000003bff747230 */ /* 0x000fe20000004100 */
[----:B------:R-:W-:Y:S01]  /*4320*/  F2FP.F16.F32.PACK_AB R41, R110, R41 ;  /* 0x000000296e29723e */ /* 0x000fe200000000ff */
[----:B------:R-:W-:Y:S01]  /*4330*/  HADD2.F32 R114, -RZ, R55.H0_H0 ;  /* 0x20000037ff727230 */ /* 0x000fe20000004100 */
[----:B------:R-:W-:Y:S01]  /*4340*/  F2FP.F16.F32.PACK_AB R43, R112, R43 ;  /* 0x0000002b702b723e */ /* 0x000fe200000000ff */
[----:B------:R-:W-:-:S02]  /*4350*/  HADD2.F32 R59, -RZ, R59.H1_H1 ;  /* 0x3000003bff3b7230 */ /* 0x000fc40000004100 */
[-C--:B------:R-:W-:Y:S01]  /*4360*/  FMUL.FTZ R57, R116, R111.reuse ;  /* 0x0000006f74397220 */ /* 0x080fe20000410000 */
[----:B------:R-:W-:Y:S02]  /*4370*/  HADD2.F32 R55, -RZ, R55.H1_H1 ;  /* 0x30000037ff377230 */ /* 0x000fe40000004100 */
[C---:B------:R-:W-:Y:S01]  /*4380*/  FMUL.FTZ R111, R114.reuse, R111 ;  /* 0x0000006f726f7220 */ /* 0x040fe20000410000 */
[----:B------:R-:W-:Y:S02]  /*4390*/  HADD2.F32 R118, -RZ, R40.H0_H0 ;  /* 0x20000028ff767230 */ /* 0x000fe40000004100 */
[-C--:B------:R-:W-:Y:S01]  /*43a0*/  FMUL.FTZ R122, R59, R42.reuse ;  /* 0x0000002a3b7a7220 */ /* 0x080fe20000410000 */
[-C--:B------:R-:W-:Y:S01]  /*43b0*/  FFMA.FTZ R40, R114, R53.reuse, -R57 ;  /* 0x0000003572287223 */ /* 0x080fe20000010839 */
[----:B------:R-:W-:Y:S01]  /*43c0*/  FMUL.FTZ R124, R55, R42 ;  /* 0x0000002a377c7220 */ /* 0x000fe20000410000 */
[----:B------:R-:W-:Y:S01]  /*43d0*/  FFMA.FTZ R42, R116, R53, R111 ;  /* 0x00000035742a7223 */ /* 0x000fe2000001006f */
[----:B------:R-:W-:-:S02]  /*43e0*/  HADD2.F32 R116, -RZ, R109.H1_H1 ;  /* 0x3000006dff747230 */ /* 0x000fc40000004100 */
[-C--:B------:R-:W-:Y:S01]  /*43f0*/  FFMA.FTZ R53, R55, R118.reuse, -R122 ;  /* 0x0000007637357223 */ /* 0x080fe2000001087a */
[----:B------:R-:W-:Y:S02]  /*4400*/  HADD2.F32 R101, -RZ, R37.H0_H0 ;  /* 0x20000025ff657230 */ /* 0x000fe40000004100 */
[----:B------:R-:W-:Y:S01]  /*4410*/  FFMA.FTZ R55, R59, R118, R124 ;  /* 0x000000763b377223 */ /* 0x000fe2000001007c */
[----:B------:R-:W-:Y:S02]  /*4420*/  HADD2.F32 R57, -RZ, R56.H0_H0 ;  /* 0x20000038ff397230 */ /* 0x000fe40000004100 */
[----:B------:R-:W-:Y:S02]  /*4430*/  HADD2.F32 R37, -RZ, R52.H0_H0 ;  /* 0x20000034ff257230 */ /* 0x000fe40000004100 */
[----:B------:R-:W-:Y:S02]  /*4440*/  HADD2.F32 R56, -RZ, R56.H1_H1 ;  /* 0x30000038ff387230 */ /* 0x000fe40000004100 */
[----:B------:R-:W-:-:S02]  /*4450*/  HADD2.F32 R52, -RZ, R52.H1_H1 ;  /* 0x30000034ff347230 */ /* 0x000fc40000004100 */
[----:B------:R-:W-:Y:S02]  /*4460*/  HADD2.F32 R114, -RZ, R109.H0_H0 ;  /* 0x2000006dff727230 */ /* 0x000fe40000004100 */
[-C--:B------:R-:W-:Y:S01]  /*4470*/  FMUL.FTZ R109, R56, R101.reuse ;  /* 0x00000065386d7220 */ /* 0x080fe20000410000 */
[----:B------:R-:W-:Y:S02]  /*4480*/  HADD2.F32 R59, -RZ, R36.H0_H0 ;  /* 0x20000024ff3b7230 */ /* 0x000fe40000004100 */
[-C--:B------:R-:W-:Y:S01]  /*4490*/  FMUL.FTZ R36, R57, R116.reuse ;  /* 0x0000007439247220 */ /* 0x080fe20000410000 */
[C---:B------:R-:W-:Y:S01]  /*44a0*/  FMUL.FTZ R116, R37.reuse, R116 ;  /* 0x0000007425747220 */ /* 0x040fe20000410000 */
[C---:B------:R-:W-:Y:S02]  /*44b0*/  FMUL.FTZ R101, R52.reuse, R101 ;  /* 0x0000006534657220 */ /* 0x040fe40000410000 */
[-C--:B------:R-:W-:Y:S01]  /*44c0*/  FFMA.FTZ R36, R37, R114.reuse, -R36 ;  /* 0x0000007225247223 */ /* 0x080fe20000010824 */
[----:B------:R-:W-:Y:S01]  /*44d0*/  FFMA.FTZ R37, R57, R114, R116 ;  /* 0x0000007239257223 */ /* 0x000fe20000010074 */
[-C--:B------:R-:W-:Y:S01]  /*44e0*/  FFMA.FTZ R57, R52, R59.reuse, -R109 ;  /* 0x0000003b34397223 */ /* 0x080fe2000001086d */
[----:B------:R-:W-:Y:S01]  /*44f0*/  FFMA.FTZ R52, R56, R59, R101 ;  /* 0x0000003b38347223 */ /* 0x000fe20000010065 */
[----:B------:R-:W-:-:S02]  /*4500*/  HADD2.F32 R59, -RZ, R108.H0_H0 ;  /* 0x2000006cff3b7230 */ /* 0x000fc40000004100 */
[----:B------:R-:W-:Y:S02]  /*4510*/  HADD2.F32 R109, -RZ, R39.H0_H0 ;  /* 0x20000027ff6d7230 */ /* 0x000fe40000004100 */
[----:B------:R-:W-:Y:S02]  /*4520*/  HADD2.F32 R56, -RZ, R58.H0_H0 ;  /* 0x2000003aff387230 */ /* 0x000fe40000004100 */
[----:B------:R-:W-:Y:S02]  /*4530*/  HADD2.F32 R108, -RZ, R108.H1_H1 ;  /* 0x3000006cff6c7230 */ /* 0x000fe40000004100 */
[----:B------:R-:W-:Y:S02]  /*4540*/  HADD2.F32 R39, -RZ, R54.H0_H0 ;  /* 0x20000036ff277230 */ /* 0x000fe40000004100 */
[----:B------:R-:W-:Y:S02]  /*4550*/  HADD2.F32 R58, -RZ, R58.H1_H1 ;  /* 0x3000003aff3a7230 */ /* 0x000fe40000004100 */
[----:B------:R-:W-:-:S02]  /*4560*/  HADD2.F32 R54, -RZ, R54.H1_H1 ;  /* 0x30000036ff367230 */ /* 0x000fc40000004100 */
[CC--:B------:R-:W-:Y:S01]  /*4570*/  FMUL.FTZ R111, R39.reuse, R108.reuse ;  /* 0x0000006c276f7220 */ /* 0x0c0fe20000410000 */
[----:B------:R-:W-:Y:S02]  /*4580*/  HADD2.F32 R101, -RZ, R38.H0_H0 ;  /* 0x20000026ff657230 */ /* 0x000fe40000004100 */
[----:B------:R-:W-:Y:S01]  /*4590*/  FMUL.FTZ R38, R56, R108 ;  /* 0x0000006c38267220 */ /* 0x000fe20000410000 */
[-C--:B------:R-:W-:Y:S01]  /*45a0*/  FMUL.FTZ R113, R58, R109.reuse ;  /* 0x0000006d3a717220 */ /* 0x080fe20000410000 */
[----:B------:R-:W-:Y:S01]  /*45b0*/  FMUL.FTZ R109, R54, R109 ;  /* 0x0000006d366d7220 */ /* 0x000fe20000410000 */
[-C--:B------:R-:W-:Y:S01]  /*45c0*/  FFMA.FTZ R111, R56, R59.reuse, R111 ;  /* 0x0000003b386f7223 */ /* 0x080fe2000001006f */
[----:B------:R-:W-:Y:S01]  /*45d0*/  FFMA.FTZ R38, R39, R59, -R38 ;  /* 0x0000003b27267223 */ /* 0x000fe20000010826 */
[-C--:B------:R-:W-:Y:S01]  /*45e0*/  FFMA.FTZ R113, R54, R101.reuse, -R113 ;  /* 0x0000006536717223 */ /* 0x080fe20000010871 */
[----:B------:R-:W-:Y:S01]  /*45f0*/  FFMA.FTZ R58, R58, R101, R109 ;  /* 0x000000653a3a7223 */ /* 0x000fe2000001006d */
[----:B------:R-:W-:Y:S01]  /*4600*/  F2FP.F16.F32.PACK_AB R39, R53, R40 ;  /* 0x000000283527723e */ /* 0x000fe200000000ff */
[----:B------:R-:W-:Y:S01]  /*4610*/  IMAD.MOV.U32 R53, RZ, RZ, R41 ;  /* 0x000000ffff357224 */ /* 0x000fe200078e0029 */
[----:B------:R-:W-:Y:S01]  /*4620*/  F2FP.F16.F32.PACK_AB R40, R57, R36 ;  /* 0x000000243928723e */ /* 0x000fe200000000ff */
[----:B------:R-:W-:Y:S01]  /*4630*/  IMAD.MOV.U32 R57, RZ, RZ, R43 ;  /* 0x000000ffff397224 */ /* 0x000fe200078e002b */
[----:B------:R-:W-:Y:S01]  /*4640*/  F2FP.F16.F32.PACK_AB R59, R55, R42 ;  /* 0x0000002a373b723e */ /* 0x000fe200000000ff */
[----:B------:R-:W-:Y:S01]  /*4650*/  IMAD.MOV.U32 R55, RZ, RZ, R39 ;  /* 0x000000ffff377224 */ /* 0x000fe200078e0027 */
[----:B------:R-:W-:-:S02]  /*4660*/  F2FP.F16.F32.PACK_AB R56, R52, R37 ;  /* 0x000000253438723e */ /* 0x000fc400000000ff */
[----:B------:R-:W-:Y:S02]  /*4670*/  F2FP.F16.F32.PACK_AB R54, R113, R38 ;  /* 0x000000267136723e */ /* 0x000fe400000000ff */
[----:B------:R-:W-:Y:S02]  /*4680*/  F2FP.F16.F32.PACK_AB R58, R58, R111 ;  /* 0x0000006f3a3a723e */ /* 0x000fe400000000ff */
[----:B------:R-:W-:-:S07]  /*4690*/  MOV R52, R40 ;  /* 0x0000002800347202 */ /* 0x000fce0000000f00 */
.L_x_353:
[----:B------:R-:W-:Y:S05]  /*46a0*/  BSYNC B2 ;  /* 0x0000000000027941 */ /* 0x000fea0003800000 */
.L_x_352:
[----:B------:R-:W-:Y:S02]  /*46b0*/  ISETP.GE.AND P5, PT, R99, R98, PT ;  /* 0x000000626300720c */ /* 0x000fe40003fa6270 */
[----:B------:R-:W-:-:S11]  /*46c0*/  P2R R37, PR, RZ, 0x1 ;  /* 0x00000001ff257803 */ /* 0x000fd60000000000 */
[--C-:B------:R-:W-:Y:S02]  /*46d0*/  @!P5 SHF.R.S32.HI R36, RZ, 0x1f, R99.reuse ;  /* 0x0000001fff24d819 */ /* 0x100fe40000011463 */
[----:B------:R-:W-:-:S04]  /*46e0*/  @!P5 IADD3 R94, P0, P6, R62, R94, R99 ;  /* 0x0000005e3e5ed210 */ /* 0x000fc80007e1e063 */
[----:B------:R-:W-:Y:S02]  /*46f0*/  @!P5 IADD3.X R104, R83, R104, R36, P0, P6 ;  /* 0x000000685368d210 */ /* 0x000fe400007ec424 */
[-C--:B------:R-:W-:Y:S02]  /*4700*/  LEA R36, P6, R97, R86.reuse, 0x1 ;  /* 0x0000005661247211 */ /* 0x080fe400078c08ff */
[----:B------:R-:W-:Y:S02]  /*4710*/  ISETP.NE.AND P0, PT, R37, RZ, PT ;  /* 0x000000ff2500720c */ /* 0x000fe40003f05270 */
[----:B------:R-:W-:Y:S02]  /*4720*/  LEA.HI.X R37, R97, R87, R102, 0x1, P6 ;  /* 0x0000005761257211 */ /* 0x000fe400030f0c66 */
[----:B------:R-:W-:-:S03]  /*4730*/  @!P5 LEA R38, P6, R94, R86, 0x1 ;  /* 0x000000565e26d211 */ /* 0x000fc600078c08ff */
[----:B-1----:R1:W-:Y:S01]  /*4740*/  STG.E.128 desc[UR56][R36.64], R52 ;  /* 0x0000003424007986 */ /* 0x0023e2000c101d38 */
[----:B------:R-:W-:-:S05]  /*4750*/  @!P5 LEA.HI.X R39, R94, R87, R104, 0x1, P6 ;  /* 0x000000575e27d211 */ /* 0x000fca00030f0c68 */
[----:B--2---:R1:W-:Y:S04]  /*4760*/  @!P5 STG.E.128 desc[UR56][R38.64], R56 ;  /* 0x000000382600d986 */ /* 0x0043e8000c101d38 */
.L_x_351:
[----:B------:R-:W-:Y:S05]  /*4770*/  BSYNC B1 ;  /* 0x0000000000017941 */ /* 0x000fea0003800000 */
.L_x_350:
[----:B-1----:R-:W-:Y:S01]  /*4780*/  IADD3 R37, R18, 0x60, RZ ;  /* 0x0000006012257810 */ /* 0x002fe20007ffe0ff */
[----:B------:R-:W-:-:S03]  /*4790*/  IMAD R36, R78, R92, RZ ;  /* 0x0000005c4e247224 */ /* 0x000fc600078e02ff */
[C---:B------:R-:W-:Y:S01]  /*47a0*/  ISETP.GE.OR P5, PT, R37.reuse, R88, P1 ;  /* 0x000000582500720c */ /* 0x040fe20000fa6670 */
[----:B------:R-:W-:-:S04]  /*47b0*/  IMAD.WIDE.U32 R90, R37, R92, R90 ;  /* 0x0000005c255a7225 */ /* 0x000fc800078e005a */
[----:B------:R-:W-:-:S08]  /*47c0*/  IMAD R93, R37, R93, R36 ;  /* 0x0000005d255d7224 */ /* 0x000fd000078e0224 */
[----:B------:R-:W-:Y:S05]  /*47d0*/  @P5 BRA `(.L_x_338) ;  /* 0x0000000800605947 */ /* 0x000fea0003800000 */
[----:B------:R-:W2:Y:S01]  /*47e0*/  LDL R38, [R1+0x68] ;  /* 0x0000680001267983 */ /* 0x000ea20000100800 */
[----:B------:R-:W-:Y:S01]  /*47f0*/  IMAD.IADD R54, R91, 0x1, R93 ;  /* 0x000000015b367824 */ /* 0x000fe200078e025d */
[----:B------:R-:W-:Y:S01]  /*4800*/  IADD3 R36, P5, P6, R62, R90, R67 ;  /* 0x0000005a3e247210 */ /* 0x000fe20007ebe043 */
[----:B------:R-:W-:Y:S01]  /*4810*/  VIADD R39, R18, 0x60 ;  /* 0x0000006012277836 */ /* 0x000fe20000000000 */
[----:B------:R-:W-:Y:S01]  /*4820*/  SEL R100, R75, R100, !P0 ;  /* 0x000000644b647207 */ /* 0x000fe20004000000 */
[----:B------:R-:W-:Y:S01]  /*4830*/  BSSY B1, `(.L_x_354) ;  /* 0x000006d000017945 */ /* 0x000fe20003800000 */
[----:B------:R-:W-:Y:S01]  /*4840*/  IADD3.X R37, R83, R54, R66, P5, P6 ;  /* 0x0000003653257210 */ /* 0x000fe20002fec442 */
[----:B------:R-:W-:Y:S01]  /*4850*/  IMAD.SHL.U32 R39, R39, 0x40, RZ ;  /* 0x0000004027277824 */ /* 0x000fe200078e00ff */
[----:B------:R-:W-:Y:S02]  /*4860*/  LEA R52, P5, R36, R86, 0x1 ;  /* 0x0000005624347211 */ /* 0x000fe400078a08ff */
[----:B------:R-:W-:-:S02]  /*4870*/  IADD3 R40, R18, 0x60, RZ ;  /* 0x0000006012287810 */ /* 0x000fc40007ffe0ff */
[----:B------:R-:W-:Y:S02]  /*4880*/  LEA.HI.X R53, R36, R87, R37, 0x1, P5 ;  /* 0x0000005724357211 */ /* 0x000fe400028f0c25 */
[----:B------:R-:W-:Y:S01]  /*4890*/  SHF.R.S32.HI R37, RZ, 0x1f, R100 ;  /* 0x0000001fff257819 */ /* 0x000fe20000011464 */
[----:B------:R-:W-:Y:S01]  /*48a0*/  IMAD.SHL.U32 R40, R40, 0x40, RZ ;  /* 0x0000004028287824 */ /* 0x000fe200078e00ff */
[----:B------:R-:W-:Y:S02]  /*48b0*/  LOP3.LUT R39, R39, 0x1c0, RZ, 0xc0, !PT ;  /* 0x000001c027277812 */ /* 0x000fe400078ec0ff */
[----:B------:R-:W-:Y:S02]  /*48c0*/  LEA.HI R37, R37, R100, RZ, 0x4 ;  /* 0x0000006425257211 */ /* 0x000fe400078f20ff */
[----:B------:R-:W-:Y:S02]  /*48d0*/  LOP3.LUT R40, R40, 0x1c0, RZ, 0xc0, !PT ;  /* 0x000001c028287812 */ /* 0x000fe400078ec0ff */
[----:B------:R-:W-:-:S02]  /*48e0*/  LEA.HI.SX32 R37, R37, R68, 0x1c ;  /* 0x0000004425257211 */ /* 0x000fc400078fe2ff */
[----:B------:R-:W-:-:S03]  /*48f0*/  SHF.R.U32.HI R39, RZ, 0x3, R39 ;  /* 0x00000003ff277819 */ /* 0x000fc60000011627 */
[----:B------:R-:W-:Y:S02]  /*4900*/  IMAD.SHL.U32 R55, R37, 0x8, RZ ;  /* 0x0000000825377824 */ /* 0x000fe400078e00ff */
[----:B------:R-:W-:-:S03]  /*4910*/  IMAD R37, R19, 0x3000, R64 ;  /* 0x0000300013257824 */ /* 0x000fc600078e0240 */
[----:B------:R-:W-:Y:S02]  /*4920*/  LOP3.LUT R36, R40, 0x38, R55, 0xf8, !PT ;  /* 0x0000003828247812 */ /* 0x000fe400078ef837 */
[----:B------:R-:W-:Y:S02]  /*4930*/  LEA R37, R37, R2, 0x1 ;  /* 0x0000000225257211 */ /* 0x000fe400078e08ff */
[----:B------:R-:W-:-:S05]  /*4940*/  LOP3.LUT R36, R36, R39, RZ, 0x3c, !PT ;  /* 0x0000002724247212 */ /* 0x000fca00078e3cff */
[----:B--2---:R-:W-:-:S04]  /*4950*/  IMAD.IADD R36, R38, 0x1, R36 ;  /* 0x0000000126247824 */ /* 0x004fc800078e0224 */
[----:B------:R-:W-:-:S04]  /*4960*/  IMAD R39, R19, 0x3000, R36 ;  /* 0x0000300013277824 */ /* 0x000fc800078e0224 */
[----:B------:R-:W-:Y:S02]  /*4970*/  IMAD R40, R39, 0x2, R2 ;  /* 0x0000000227287824 */ /* 0x000fe400078e0202 */
[----:B------:R-:W1:Y:S04]  /*4980*/  LDS.128 R36, [R37+0x12400] ;  /* 0x0124000025247984 */ /* 0x000e680000000c00 */
[----:B------:R-:W2:Y:S01]  /*4990*/  LDS.128 R40, [R40+0x12400] ;  /* 0x0124000028287984 */ /* 0x000ea20000000c00 */
[----:B------:R-:W-:Y:S05]  /*49a0*/  @P4 BRA `(.L_x_355) ;  /* 0x0000000400544947 */ /* 0x000fea0003800000 */
[--C-:B------:R-:W-:Y:S01]  /*49b0*/  SHF.R.U64 R44, R44, 0x10, R45.reuse ;  /* 0x000000102c2c7819 */ /* 0x100fe2000000122d */
[----:B------:R-:W-:Y:S01]  /*49c0*/  HADD2.F32 R58, -RZ, R107.H1_H1 ;  /* 0x3000006bff3a7230 */ /* 0x000fe20000004100 */
[----:B------:R-:W-:Y:S01]  /*49d0*/  SHF.R.U32.HI R57, RZ, 0x10, R45 ;  /* 0x00000010ff397819 */ /* 0x000fe2000001162d */
[----:B------:R-:W-:Y:S01]  /*49e0*/  HADD2.F32 R56, -RZ, R105.H1_H1 ;  /* 0x30000069ff387230 */ /* 0x000fe20000004100 */
[----:B------:R-:W-:Y:S01]  /*49f0*/  SHF.R.U64 R45, R46, 0x10, R47 ;  /* 0x000000102e2d7819 */ /* 0x000fe2000000122f */
[----:B------:R-:W-:Y:S01]  /*4a00*/  HADD2.F32 R107, -RZ, R107.H0_H0 ;  /* 0x2000006bff6b7230 */ /* 0x000fe20000004100 */
[----:B------:R-:W-:Y:S01]  /*4a10*/  SHF.R.U64 R46, R50, 0x10, R51 ;  /* 0x00000010322e7819 */ /* 0x000fe20000001233 */
[----:B--2---:R-:W-:Y:S01]  /*4a20*/  IMAD.MOV.U32 R50, RZ, RZ, R41 ;  /* 0x000000ffff327224 */ /* 0x004fe200078e0029 */
[----:B------:R-:W-:Y:S01]  /*4a30*/  SHF.R.U32.HI R59, RZ, 0x10, R49 ;  /* 0x00000010ff3b7819 */ /* 0x000fe20000011631 */
[----:B------:R-:W-:Y:S01]  /*4a40*/  HADD2.F32 R57, -RZ, R57.H0_H0 ;  /* 0x20000039ff397230 */ /* 0x000fe20000004100 */
[----:B------:R-:W-:Y:S01]  /*4a50*/  SHF.R.U32.HI R94, RZ, 0x10, R51 ;  /* 0x00000010ff5e7819 */ /* 0x000fe20000011633 */
[----:B------:R-:W-:Y:S01]  /*4a60*/  IMAD.MOV.U32 R51, RZ, RZ, R43 ;  /* 0x000000ffff337224 */ /* 0x000fe200078e002b */
[----:B------:R-:W-:Y:S01]  /*4a70*/  SHF.R.U64 R48, R48, 0x10, R49 ;  /* 0x0000001030307819 */ /* 0x000fe20000001231 */
[--C-:B------:R-:W-:Y:S01]  /*4a80*/  HADD2.F32 R43, -RZ, R50.reuse.H0_H0 ;  /* 0x20000032ff2b7230 */ /* 0x100fe20000004100 */
[----:B------:R-:W-:Y:S01]  /*4a90*/  SHF.R.U32.HI R49, RZ, 0x10, R47 ;  /* 0x00000010ff317819 */ /* 0x000fe2000001162f */
[----:B------:R-:W-:Y:S01]  /*4aa0*/  IMAD.MOV.U32 R47, RZ, RZ, R40 ;  /* 0x000000ffff2f7224 */ /* 0x000fe200078e0028 */
[----:B-1----:R-:W-:Y:S01]  /*4ab0*/  MOV R41, R39 ;  /* 0x0000002700297202 */ /* 0x002fe20000000f00 */
[----:B------:R-:W-:-:S02]  /*4ac0*/  HADD2.F32 R50, -RZ, R50.H1_H1 ;  /* 0x30000032ff327230 */ /* 0x000fc40000004100 */
[----:B------:R-:W-:Y:S01]  /*4ad0*/  FMUL.FTZ R92, R43, R58 ;  /* 0x0000003a2b5c7220 */ /* 0x000fe20000410000 */
[----:B------:R-:W-:Y:S02]  /*4ae0*/  HADD2.F32 R59, -RZ, R59.H0_H0 ;  /* 0x2000003bff3b7230 */ /* 0x000fe40000004100 */
[--C-:B------:R-:W-:Y:S02]  /*4af0*/  HADD2.F32 R40, -RZ, R37.reuse.H1_H1 ;  /* 0x30000025ff287230 */ /* 0x100fe40000004100 */
[----:B------:R-:W-:Y:S02]  /*4b00*/  HADD2.F32 R39, -RZ, R37.H0_H0 ;  /* 0x20000025ff277230 */ /* 0x000fe40000004100 */
[-C--:B------:R-:W-:Y:S01]  /*4b10*/  FMUL.FTZ R93, R50, R59.reuse ;  /* 0x0000003b325d7220 */ /* 0x080fe20000410000 */
[----:B------:R-:W-:Y:S02]  /*4b20*/  HADD2.F32 R49, -RZ, R49.H0_H0 ;  /* 0x20000031ff317230 */ /* 0x000fe40000004100 */
[----:B------:R-:W-:Y:S01]  /*4b30*/  FMUL.FTZ R59, R40, R59 ;  /* 0x0000003b283b7220 */ /* 0x000fe20000410000 */
[----:B------:R-:W-:-:S02]  /*4b40*/  HADD2.F32 R105, -RZ, R105.H0_H0 ;  /* 0x20000069ff697230 */ /* 0x000fc40000004100 */
[C---:B------:R-:W-:Y:S01]  /*4b50*/  FMUL.FTZ R58, R39.reuse, R58 ;  /* 0x0000003a273a7220 */ /* 0x040fe20000410000 */
[-C--:B------:R-:W-:Y:S01]  /*4b60*/  FFMA.FTZ R37, R39, R56.reuse, -R92 ;  /* 0x0000003827257223 */ /* 0x080fe2000001085c */
[-C--:B------:R-:W-:Y:S01]  /*4b70*/  FFMA.FTZ R40, R40, R57.reuse, -R93 ;  /* 0x0000003928287223 */ /* 0x080fe2000001085d */
[----:B------:R-:W-:Y:S01]  /*4b80*/  FFMA.FTZ R50, R50, R57, R59 ;  /* 0x0000003932327223 */ /* 0x000fe2000001003b */
[----:B------:R-:W-:Y:S01]  /*4b90*/  FFMA.FTZ R39, R43, R56, R58 ;  /* 0x000000382b277223 */ /* 0x000fe2000001003a */
[----:B------:R-:W-:Y:S02]  /*4ba0*/  HADD2.F32 R92, -RZ, R106.H1_H1 ;  /* 0x3000006aff5c7230 */ /* 0x000fe40000004100 */
[----:B------:R-:W-:Y:S01]  /*4bb0*/  HADD2.F32 R57, -RZ, R51.H0_H0 ;  /* 0x20000033ff397230 */ /* 0x000fe20000004100 */
[----:B------:R-:W-:Y:S01]  /*4bc0*/  F2FP.F16.F32.PACK_AB R37, R40, R37 ;  /* 0x000000252825723e */ /* 0x000fe200000000ff */
[----:B------:R-:W-:Y:S02]  /*4bd0*/  HADD2.F32 R43, -RZ, R41.H0_H0 ;  /* 0x20000029ff2b7230 */ /* 0x000fe40000004100 */
[----:B------:R-:W-:-:S02]  /*4be0*/  HADD2.F32 R59, -RZ, R94.H0_H0 ;  /* 0x2000005eff3b7230 */ /* 0x000fc40000004100 */
[-C--:B------:R-:W-:Y:S01]  /*4bf0*/  FMUL.FTZ R94, R57, R92.reuse ;  /* 0x0000005c395e7220 */ /* 0x080fe20000410000 */
[----:B------:R-:W-:Y:S02]  /*4c00*/  HADD2.F32 R56, -RZ, R41.H1_H1 ;  /* 0x30000029ff387230 */ /* 0x000fe40000004100 */
[----:B------:R-:W-:Y:S01]  /*4c10*/  FMUL.FTZ R92, R43, R92 ;  /* 0x0000005c2b5c7220 */ /* 0x000fe20000410000 */
[----:B------:R-:W-:Y:S02]  /*4c20*/  HADD2.F32 R51, -RZ, R51.H1_H1 ;  /* 0x30000033ff337230 */ /* 0x000fe40000004100 */
[--C-:B------:R-:W-:Y:S02]  /*4c30*/  HADD2.F32 R58, -RZ, R103.reuse.H1_H1 ;  /* 0x30000067ff3a7230 */ /* 0x100fe40000004100 */
[-C--:B------:R-:W-:Y:S01]  /*4c40*/  FMUL.FTZ R100, R56, R59.reuse ;  /* 0x0000003b38647220 */ /* 0x080fe20000410000 */
[----:B------:R-:W-:Y:S02]  /*4c50*/  HADD2.F32 R44, -RZ, R44.H0_H0 ;  /* 0x2000002cff2c7230 */ /* 0x000fe40000004100 */
[----:B------:R-:W-:Y:S01]  /*4c60*/  FMUL.FTZ R93, R51, R59 ;  /* 0x0000003b335d7220 */ /* 0x000fe20000410000 */
[----:B------:R-:W-:-:S02]  /*4c70*/  HADD2.F32 R103, -RZ, R103.H0_H0 ;  /* 0x20000067ff677230 */ /* 0x000fc40000004100 */
[-C--:B------:R-:W-:Y:S01]  /*4c80*/  FFMA.FTZ R41, R43, R58.reuse, -R94 ;  /* 0x0000003a2b297223 */ /* 0x080fe2000001085e */
[----:B------:R-:W-:Y:S01]  /*4c90*/  FFMA.FTZ R43, R57, R58, R92 ;  /* 0x0000003a392b7223 */ /* 0x000fe2000001005c */
[-C--:B------:R-:W-:Y:S01]  /*4ca0*/  FFMA.FTZ R58, R51, R49.reuse, R100 ;  /* 0x00000031333a7223 */ /* 0x080fe20000010064 */
[----:B------:R-:W-:Y:S01]  /*4cb0*/  FFMA.FTZ R56, R56, R49, -R93 ;  /* 0x0000003138387223 */ /* 0x000fe2000001085d */
[----:B------:R-:W-:Y:S02]  /*4cc0*/  HADD2.F32 R51, -RZ, R48.H0_H0 ;  /* 0x20000030ff337230 */ /* 0x000fe40000004100 */
[--C-:B------:R-:W-:Y:S01]  /*4cd0*/  HADD2.F32 R49, -RZ, R47.reuse.H0_H0 ;  /* 0x2000002fff317230 */ /* 0x100fe20000004100 */
        /* <DEDUP_REMOVED lines=8> */
[----:B------:R-:W-:Y:S01]  /*4d60*/  FMUL.FTZ R59, R47, R51 ;  /* 0x000000332f3b7220 */ /* 0x000fe20000410000 */
[----:B------:R-:W-:Y:S01]  /*4d70*/  FFMA.FTZ R57, R48, R105, -R57 ;  /* 0x0000006930397223 */ /* 0x000fe20000010839 */
[C---:B------:R-:W-:Y:S01]  /*4d80*/  FMUL.FTZ R94, R36.reuse, R51 ;  /* 0x00000033245e7220 */ /* 0x040fe20000410000 */
[----:B------:R-:W-:Y:S01]  /*4d90*/  FFMA.FTZ R92, R49, R105, R92 ;  /* 0x00000069315c7223 */ /* 0x000fe2000001005c */
[----:B------:R-:W-:Y:S01]  /*4da0*/  FFMA.FTZ R48, R36, R44, -R59 ;  /* 0x0000002c24307223 */ /* 0x000fe2000001083b */
[----:B------:R-:W-:-:S02]  /*4db0*/  HADD2.F32 R49, -RZ, R46.H0_H0 ;  /* 0x2000002eff317230 */ /* 0x000fc40000004100 */
[----:B------:R-:W-:Y:S01]  /*4dc0*/  FFMA.FTZ R51, R47, R44, R94 ;  /* 0x0000002c2f337223 */ /* 0x000fe2000001005e */
[----:B------:R-:W-:Y:S01]  /*4dd0*/  HADD2.F32 R44, -RZ, R42.H0_H0 ;  /* 0x2000002aff2c7230 */ /* 0x000fe20000004100 */
[----:B------:R-:W-:Y:S01]  /*4de0*/  F2FP.F16.F32.PACK_AB R41, R50, R39 ;  /* 0x000000273229723e */ /* 0x000fe200000000ff */
[----:B------:R-:W-:Y:S02]  /*4df0*/  HADD2.F32 R47, -RZ, R106.H0_H0 ;  /* 0x2000006aff2f7230 */ /* 0x000fe40000004100 */
[----:B------:R-:W-:Y:S01]  /*4e00*/  HADD2.F32 R36, -RZ, R38.H0_H0 ;  /* 0x20000026ff247230 */ /* 0x000fe20000004100 */
[----:B------:R-:W-:Y:S01]  /*4e10*/  F2FP.F16.F32.PACK_AB R40, R51, R92 ;  /* 0x0000005c3328723e */ /* 0x000fe200000000ff */
[----:B------:R-:W-:Y:S02]  /*4e20*/  HADD2.F32 R42, -RZ, R42.H1_H1 ;  /* 0x3000002aff2a7230 */ /* 0x000fe40000004100 */
[----:B------:R-:W-:Y:S01]  /*4e30*/  FMUL.FTZ R59, R44, R47 ;  /* 0x0000002f2c3b7220 */ /* 0x000fe20000410000 */
[----:B------:R-:W-:-:S02]  /*4e40*/  HADD2.F32 R38, -RZ, R38.H1_H1 ;  /* 0x30000026ff267230 */ /* 0x000fc40000004100 */
[----:B------:R-:W-:Y:S01]  /*4e50*/  FMUL.FTZ R47, R36, R47 ;  /* 0x0000002f242f7220 */ /* 0x000fe20000410000 */
[----:B------:R-:W-:Y:S02]  /*4e60*/  IMAD.MOV.U32 R39, RZ, RZ, R56 ;  /* 0x000000ffff277224 */ /* 0x000fe400078e0038 */
[----:B------:R-:W-:Y:S01]  /*4e70*/  FMUL.FTZ R93, R42, R49 ;  /* 0x000000312a5d7220 */ /* 0x000fe20000410000 */
[----:B------:R-:W-:Y:S01]  /*4e80*/  FFMA.FTZ R59, R36, R103, -R59 ;  /* 0x00000067243b7223 */ /* 0x000fe2000001083b */
[----:B------:R-:W-:Y:S01]  /*4e90*/  FMUL.FTZ R49, R38, R49 ;  /* 0x0000003126317220 */ /* 0x000fe20000410000 */
[----:B------:R-:W-:Y:S01]  /*4ea0*/  FFMA.FTZ R47, R44, R103, R47 ;  /* 0x000000672c2f7223 */ /* 0x000fe2000001002f */
[----:B------:R-:W-:Y:S01]  /*4eb0*/  FFMA.FTZ R38, R38, R45, -R93 ;  /* 0x0000002d26267223 */ /* 0x000fe2000001085d */
[----:B------:R-:W-:Y:S01]  /*4ec0*/  F2FP.F16.F32.PACK_AB R36, R48, R57 ;  /* 0x000000393024723e */ /* 0x000fe200000000ff */
[----:B------:R-:W-:-:S03]  /*4ed0*/  FFMA.FTZ R42, R42, R45, R49 ;  /* 0x0000002d2a2a7223 */ /* 0x000fc60000010031 */
[----:B------:R-:W-:Y:S02]  /*4ee0*/  F2FP.F16.F32.PACK_AB R38, R38, R59 ;  /* 0x0000003b2626723e */ /* 0x000fe400000000ff */
[----:B------:R-:W-:-:S07]  /*4ef0*/  F2FP.F16.F32.PACK_AB R42, R42, R47 ;  /* 0x0000002f2a2a723e */ /* 0x000fce00000000ff */
.L_x_355:
[----:B------:R-:W-:Y:S05]  /*4f00*/  BSYNC B1 ;  /* 0x0000000000017941 */ /* 0x000fea0003800000 */
.L_x_354:
[----:B-1----:R3:W-:Y:S01]  /*4f10*/  STG.E.128 desc[UR56][R52.64], R36 ;  /* 0x0000002434007986 */ /* 0x0027e2000c101d38 */
[----:B------:R-:W-:-:S13]  /*4f20*/  ISETP.GE.AND P4, PT, R55, R98, PT ;  /* 0x000000623700720c */ /* 0x000fda0003f86270 */
[----:B------:R-:W-:Y:S05]  /*4f30*/  @P4 BRA `(.L_x_338) ;  /* 0x0000000000884947 */ /* 0x000fea0003800000 */
[--C-:B---3--:R-:W-:Y:S02]  /*4f40*/  SHF.R.S32.HI R36, RZ, 0x1f, R55.reuse ;  /* 0x0000001fff247819 */ /* 0x108fe40000011437 */
[----:B------:R-:W-:-:S04]  /*4f50*/  IADD3 R55, P4, P5, R62, R90, R55 ;  /* 0x0000005a3e377210 */ /* 0x000fc80007d9e037 */
[----:B------:R-:W-:Y:S02]  /*4f60*/  IADD3.X R54, R83, R54, R36, P4, P5 ;  /* 0x0000003653367210 */ /* 0x000fe400027ea424 */
[----:B------:R-:W-:-:S04]  /*4f70*/  LEA R86, P4, R55, R86, 0x1 ;  /* 0x0000005637567211 */ /* 0x000fc800078808ff */
[----:B------:R-:W-:-:S05]  /*4f80*/  LEA.HI.X R87, R55, R87, R54, 0x1, P4 ;  /* 0x0000005737577211 */ /* 0x000fca00020f0c36 */
[----:B--2---:R4:W-:Y:S01]  /*4f90*/  STG.E.128 desc[UR56][R86.64], R40 ;  /* 0x0000002856007986 */ /* 0x0049e2000c101d38 */
[----:B------:R-:W-:Y:S05]  /*4fa0*/  BRA `(.L_x_338) ;  /* 0x00000000006c7947 */ /* 0x000fea0003800000 */
.L_x_321:
[----:B------:R-:W2:Y:S02]  /*4fb0*/  LDL R36, [R1+0x14] ;  /* 0x0000140001247983 */ /* 0x000ea40000100800 */
[----:B--2---:R-:W-:-:S13]  /*4fc0*/  ISETP.NE.AND P3, PT, R36, 0x3, PT ;  /* 0x000000032400780c */ /* 0x004fda0003f65270 */
[----:B------:R-:W-:Y:S05]  /*4fd0*/  @!P3 BRA `(.L_x_356) ;  /* 0x000000000004b947 */ /* 0x000fea0003800000 */
[----:B------:R-:W-:Y:S01]  /*4fe0*/  BPT.TRAP 0x1 ;  /* 0x000000040000795c */ /* 0x000fe20000300000 */
.L_x_356:
[----:B------:R-:W-:Y:S01]  /*4ff0*/  IMAD R84, R19, 0x8, R2 ;  /* 0x0000000813547824 */ /* 0x000fe200078e0202 */
[----:B------:R-:W-:Y:S01]  /*5000*/  SHF.L.U32 R96, R23, 0x1f, RZ ;  /* 0x0000001f17607819 */ /* 0x000fe200000006ff */
[----:B------:R-:W-:Y:S01]  /*5010*/  IMAD R88, R27, -0xc0, R29 ;  /* 0xffffff401b587824 */ /* 0x000fe200078e021d */
[----:B------:R-:W-:Y:S02]  /*5020*/  BSSY B1, `(.L_x_357) ;  /* 0x0000004000017945 */ /* 0x000fe40003800000 */
[----:B------:R-:W1:Y:S02]  /*5030*/  SYNCS.PHASECHK.TRANS64.TRYWAIT P4, [R84+URZ+0x30890], R96 ;  /* 0x03089060540075a7 */ /* 0x000e64000808017f */
[----:B------:R-:W-:Y:S01]  /*5040*/  VIMNMX R88, R88, 0xc0, PT ;  /* 0x000000c058587848 */ /* 0x000fe20003fe0100 */
[----:B-1----:R-:W-:Y:S06]  /*5050*/  @!P4 BRA `(.L_x_358) ;  /* 0x000001180088c947 */ /* 0x002fec0003800000 */
.L_x_548:
[----:B------:R-:W-:Y:S05]  /*5060*/  BSYNC B1 ;  /* 0x0000000000017941 */ /* 0x000fea0003800000 */
.L_x_357:
[----:B------:R-:W-:Y:S01]  /*5070*/  ISETP.GE.AND P4, PT, R18, R88, PT ;  /* 0x000000581200720c */ /* 0x000fe20003f86270 */
[----:B------:R-:W-:-:S12]  /*5080*/  BSSY B1, `(.L_x_359) ;  /* 0x0000006000017945 */ /* 0x000fd80003800000 */
[----:B------:R-:W-:Y:S05]  /*5090*/  @P4 BRA `(.L_x_360) ;  /* 0x0000000000104947 */ /* 0x000fea0003800000 */
[----:B------:R-:W2:Y:S04]  /*50a0*/  @!P1 LDS.128 R36, [R89+0x12000] ;  /* 0x0120000059249984 */ /* 0x000ea80000000c00 */
[----:B0-----:R-:W0:Y:S04]  /*50b0*/  @!P2 LDS.128 R40, [R85+0x12000] ;  /* 0x012000005528a984 */ /* 0x001e280000000c00 */
[----:B--2---:R2:W-:Y:S04]  /*50c0*/  @!P1 STG.E.128 desc[UR56][R46.64], R36 ;  /* 0x000000242e009986 */ /* 0x0045e8000c101d38 */
[----:B0-----:R2:W-:Y:S02]  /*50d0*/  @!P2 STG.E.128 desc[UR56][R46.64+0x40], R40 ;  /* 0x000040282e00a986 */ /* 0x0015e4000c101d38 */
.L_x_360:
[----:B------:R-:W-:Y:S05]  /*50e0*/  BSYNC B1 ;  /* 0x0000000000017941 */ /* 0x000fea0003800000 */
.L_x_359:
[----:B--2---:R-:W-:-:S04]  /*50f0*/  IADD3 R36, R18, 0x60, RZ ;  /* 0x0000006012247810 */ /* 0x004fc80007ffe0ff */
[----:B------:R-:W-:-:S13]  /*5100*/  ISETP.GE.AND P4, PT, R36, R88, PT ;  /* 0x000000582400720c */ /* 0x000fda0003f86270 */
[----:B------:R-:W-:Y:S05]  /*5110*/  @P4 BRA `(.L_x_338) ;  /* 0x0000000000104947 */ /* 0x000fea0003800000 */
[----:B------:R-:W2:Y:S04]  /*5120*/  @!P1 LDS.128 R36, [R89+0x15000] ;  /* 0x0150000059249984 */ /* 0x000ea80000000c00 */
[----:B0-----:R-:W0:Y:S04]  /*5130*/  @!P2 LDS.128 R40, [R85+0x15000] ;  /* 0x015000005528a984 */ /* 0x001e280000000c00 */
[----:B--2---:R2:W-:Y:S04]  /*5140*/  @!P1 STG.E.128 desc[UR56][R44.64], R36 ;  /* 0x000000242c009986 */ /* 0x0045e8000c101d38 */
[----:B0-----:R2:W-:Y:S02]  /*5150*/  @!P2 STG.E.128 desc[UR56][R44.64+0x40], R40 ;  /* 0x000040282c00a986 */ /* 0x0015e4000c101d38 */
.L_x_338:
[----:B------:R-:W-:Y:S05]  /*5160*/  BSYNC B0 ;  /* 0x0000000000007941 */ /* 0x000fea0003800000 */
.L_x_320:
[----:B-123--:R-:W1:Y:S01]  /*5170*/  S2R R36, SR_TID.X ;  /* 0x0000000000247919 */ /* 0x00ee620000002100 */
[----:B------:R-:W-:Y:S01]  /*5180*/  @!PT LDS RZ, [RZ] ;  /* 0x00000000fffff984 */ /* 0x000fe20000000800 */
[----:B------:R-:W-:Y:S01]  /*5190*/  @!PT LDS RZ, [RZ] ;  /* 0x00000000fffff984 */ /* 0x000fe20000000800 */
[----:B------:R-:W-:Y:S01]  /*51a0*/  @!PT LDS RZ, [RZ] ;  /* 0x00000000fffff984 */ /* 0x000fe20000000800 */
[----:B------:R-:W-:Y:S01]  /*51b0*/  @!PT LDS RZ, [RZ] ;  /* 0x00000000fffff984 */ /* 0x000fe20000000800 */
[----:B------:R2:W-:Y:S06]  /*51c0*/  MEMBAR.ALL.CTA ;  /* 0x0000000000007992 */ /* 0x0005ec0000008000 */
[----:B--2---:R-:W2:Y:S01]  /*51d0*/  FENCE.VIEW.ASYNC.S ;  /* 0x00000000000073c6 */ /* 0x004ea20000000000 */
[----:B------:R-:W-:Y:S05]  /*51e0*/  WARPSYNC.ALL ;  /* 0x0000000000007948 */ /* 0x000fea0003800000 */
[----:B------:R-:W-:Y:S01]  /*51f0*/  BSSY B0, `(.L_x_361) ;  /* 0x0000009000007945 */ /* 0x000fe20003800000 */
[----:B-1----:R-:W-:Y:S01]  /*5200*/  LOP3.LUT R36, R36, 0x7f, RZ, 0xc0, !PT ;  /* 0x0000007f24247812 */ /* 0x002fe200078ec0ff */
[----:B--2---:R1:W-:Y:S03]  /*5210*/  BAR.SYNC.DEFER_BLOCKING R76, 0x80 ;  /* 0x0002004c0000751d */ /* 0x0043e60000010000 */
[----:B------:R-:W-:-:S13]  /*5220*/  ISETP.NE.AND P4, PT, R36, RZ, PT ;  /* 0x000000ff2400720c */ /* 0x000fda0003f85270 */
[----:B------:R-:W-:-:S05]  /*5230*/  @!P4 VIADD R36, R84, 0x308a0 ;  /* 0x000308a05424c836 */ /* 0x000fca0000000000 */
[----:B------:R-:W-:-:S04]  /*5240*/  @!P4 PRMT R36, RZ, 0x654, R36 ;  /* 0x00000654ff24c816 */ /* 0x000fc80000000024 */
[----:B------:R1:W-:Y:S01]  /*5250*/  @!P4 SYNCS.ARRIVE.TRANS64.RED.A1T0 RZ, [R36+URZ], RZ ;  /* 0x000000ff24ffc9a7 */ /* 0x0003e2000810043f */
[----:B------:R-:W-:Y:S05]  /*5260*/  @!P3 BRA `(.L_x_362) ;  /* 0x000000000004b947 */ /* 0x000fea0003800000 */
[----:B------:R-:W-:Y:S01]  /*5270*/  BPT.TRAP 0x1 ;  /* 0x000000040000795c */ /* 0x000fe20000300000 */
.L_x_362:
[----:B------:R-:W-:Y:S05]  /*5280*/  BSYNC B0 ;  /* 0x0000000000007941 */ /* 0x000fea0003800000 */
.L_x_361:
[----:B------:R-:W2:Y:S01]  /*5290*/  SYNCS.PHASECHK.TRANS64.TRYWAIT P3, [R84+URZ+0x308b0], R96 ;  /* 0x0308b060540075a7 */ /* 0x000ea2000806017f */
[----:B------:R-:W-:Y:S01]  /*52a0*/  ULDC UR58, c[0x0][0x2e4] ;  /* 0x0000b900003a7ab9 */ /* 0x000fe20000000800 */
[----:B------:R-:W-:Y:S01]  /*52b0*/  ULDC.64 UR38, c[0x0][0x318] ;  /* 0x0000c60000267ab9 */ /* 0x000fe20000000a00 */
[----:B------:R-:W-:Y:S01]  /*52c0*/  ULDC.64 UR36, c[0x0][0x308] ;  /* 0x0000c20000247ab9 */ /* 0x000fe20000000a00 */
[----:B------:R-:W-:Y:S01]  /*52d0*/  BSSY B0, `(.L_x_363) ;  /* 0x0000003000007945 */ /* 0x000fe20003800000 */
[----:B----4-:R-:W-:-:S03]  /*52e0*/  IMAD.WIDE R40, R27, 0xc0, R4 ;  /* 0x000000c01b287825 */ /* 0x010fc600078e0204 */
[----:B--2---:R-:W-:Y:S05]  /*52f0*/  @!P3 BRA `(.L_x_364) ;  /* 0x0000011400f4b947 */ /* 0x004fea0003800000 */
.L_x_549:
[----:B------:R-:W-:Y:S05]  /*5300*/  BSYNC B0 ;  /* 0x0000000000007941 */ /* 0x000fea0003800000 */
.L_x_363:
[----:B------:R-:W-:Y:S01]  /*5310*/  ISETP.GE.AND P3, PT, R18, R88, PT ;  /* 0x000000581200720c */ /* 0x000fe20003f66270 */
[----:B------:R-:W-:-:S12]  /*5320*/  BSSY B0, `(.L_x_365) ;  /* 0x0000010000007945 */ /* 0x000fd80003800000 */
[----:B------:R-:W-:Y:S05]  /*5330*/  @P3 BRA `(.L_x_366) ;  /* 0x0000000000383947 */ /* 0x000fea0003800000 */
[----:B------:R-:W-:Y:S02]  /*5340*/  IMAD R39, R41, UR38, RZ ;  /* 0x0000002629277c24 */ /* 0x000fe4000f8e02ff */
[----:B-1----:R-:W-:Y:S02]  /*5350*/  IMAD.MOV.U32 R36, RZ, RZ, R34 ;  /* 0x000000ffff247224 */ /* 0x002fe400078e0022 */
[----:B------:R-:W-:Y:S02]  /*5360*/  IMAD.MOV.U32 R37, RZ, RZ, R0 ;  /* 0x000000ffff257224 */ /* 0x000fe400078e0000 */
[C---:B------:R-:W-:Y:S02]  /*5370*/  IMAD R39, R40.reuse, UR39, R39 ;  /* 0x0000002728277c24 */ /* 0x040fe4000f8e0227 */
[----:B------:R-:W-:-:S05]  /*5380*/  IMAD.WIDE.U32 R36, R40, UR38, R36 ;  /* 0x0000002628247c25 */ /* 0x000fca000f8e0024 */
[----:B------:R-:W-:Y:S02]  /*5390*/  IADD3 R37, R37, R39, RZ ;  /* 0x0000002725257210 */ /* 0x000fe40007ffe0ff */
[----:B------:R-:W-:-:S04]  /*53a0*/  LEA R42, P3, R36, UR36, 0x1 ;  /* 0x00000024242a7c11 */ /* 0x000fc8000f8608ff */
[----:B0-----:R-:W-:Y:S02]  /*53b0*/  LEA.HI.X R43, R36, UR37, R37, 0x1, P3 ;  /* 0x00000025242b7c11 */ /* 0x001fe400098f0c25 */
[----:B------:R-:W-:-:S13]  /*53c0*/  ISETP.GE.AND P3, PT, R16, UR58, PT ;  /* 0x0000003a10007c0c */ /* 0x000fda000bf66270 */
[----:B------:R-:W0:Y:S04]  /*53d0*/  @!P3 LDS.128 R36, [R89] ;  /* 0x000000005924b984 */ /* 0x000e280000000c00 */
[----:B0-----:R-:W-:Y:S01]  /*53e0*/  @!P3 STG.E.128 desc[UR56][R42.64], R36 ;  /* 0x000000242a00b986 */ /* 0x001fe2000c101d38 */
[----:B------:R-:W-:-:S13]  /*53f0*/  ISETP.GE.AND P3, PT, R79, UR58, PT ;  /* 0x0000003a4f007c0c */ /* 0x000fda000bf66270 */
[----:B------:R-:W0:Y:S04]  /*5400*/  @!P3 LDS.128 R36, [R85] ;  /* 0x000000005524b984 */ /* 0x000e280000000c00 */
[----:B0-----:R3:W-:Y:S02]  /*5410*/  @!P3 STG.E.128 desc[UR56][R42.64+0x40], R36 ;  /* 0x000040242a00b986 */ /* 0x0017e4000c101d38 */
.L_x_366:
[----:B------:R-:W-:Y:S05]  /*5420*/  BSYNC B0 ;  /* 0x0000000000007941 */ /* 0x000fea0003800000 */
.L_x_365:
[----:B-1-3--:R-:W-:Y:S01]  /*5430*/  VIADD R36, R18, 0x60 ;  /* 0x0000006012247836 */ /* 0x00afe20000000000 */
[----:B------:R-:W-:Y:S04]  /*5440*/  BSSY B0, `(.L_x_367) ;  /* 0x0000013000007945 */ /* 0x000fe80003800000 */
[----:B------:R-:W-:-:S13]  /*5450*/  ISETP.GE.AND P3, PT, R36, R88, PT ;  /* 0x000000582400720c */ /* 0x000fda0003f66270 */
[----:B------:R-:W-:Y:S05]  /*5460*/  @P3 BRA `(.L_x_368) ;  /* 0x0000000000403947 */ /* 0x000fea0003800000 */
[----:B------:R-:W-:Y:S01]  /*5470*/  IADD3 R39, P3, R40, 0x60, RZ ;  /* 0x0000006028277810 */ /* 0x000fe20007f7e0ff */
[----:B------:R-:W-:Y:S01]  /*5480*/  IMAD.MOV.U32 R36, RZ, RZ, R34 ;  /* 0x000000ffff247224 */ /* 0x000fe200078e0022 */
[----:B------:R-:W-:-:S03]  /*5490*/  MOV R37, R0 ;  /* 0x0000000000257202 */ /* 0x000fc60000000f00 */
[----:B------:R-:W-:Y:S02]  /*54a0*/  IMAD.X R40, RZ, RZ, R41, P3 ;  /* 0x000000ffff287224 */ /* 0x000fe400018e0629 */
[----:B------:R-:W-:-:S04]  /*54b0*/  IMAD.WIDE.U32 R36, R39, UR38, R36 ;  /* 0x0000002627247c25 */ /* 0x000fc8000f8e0024 */
[----:B------:R-:W-:-:S04]  /*54c0*/  IMAD R40, R40, UR38, RZ ;  /* 0x0000002628287c24 */ /* 0x000fc8000f8e02ff */
[----:B------:R-:W-:Y:S01]  /*54d0*/  IMAD R39, R39, UR39, R40 ;  /* 0x0000002727277c24 */ /* 0x000fe2000f8e0228 */
[----:B------:R-:W-:-:S03]  /*54e0*/  LEA R40, P3, R36, UR36, 0x1 ;  /* 0x0000002424287c11 */ /* 0x000fc6000f8608ff */
[----:B------:R-:W-:-:S05]  /*54f0*/  IMAD.IADD R37, R37, 0x1, R39 ;  /* 0x0000000125257824 */ /* 0x000fca00078e0227 */
[----:B------:R-:W-:Y:S02]  /*5500*/  LEA.HI.X R41, R36, UR37, R37, 0x1, P3 ;  /* 0x0000002524297c11 */ /* 0x000fe400098f0c25 */
[----:B------:R-:W-:-:S13]  /*5510*/  ISETP.GE.AND P3, PT, R16, UR58, PT ;  /* 0x0000003a10007c0c */ /* 0x000fda000bf66270 */
[----:B------:R-:W1:Y:S04]  /*5520*/  @!P3 LDS.128 R36, [R89+0x3000] ;  /* 0x003000005924b984 */ /* 0x000e680000000c00 */
[----:B-1----:R-:W-:Y:S01]  /*5530*/  @!P3 STG.E.128 desc[UR56][R40.64], R36 ;  /* 0x000000242800b986 */ /* 0x002fe2000c101d38 */
[----:B------:R-:W-:-:S13]  /*5540*/  ISETP.GE.AND P3, PT, R79, UR58, PT ;  /* 0x0000003a4f007c0c */ /* 0x000fda000bf66270 */
[----:B------:R-:W1:Y:S04]  /*5550*/  @!P3 LDS.128 R36, [R85+0x3000] ;  /* 0x003000005524b984 */ /* 0x000e680000000c00 */
[----:B-1----:R1:W-:Y:S02]  /*5560*/  @!P3 STG.E.128 desc[UR56][R40.64+0x40], R36 ;  /* 0x000040242800b986 */ /* 0x0023e4000c101d38 */
.L_x_368:
[----:B------:R-:W-:Y:S05]  /*5570*/  BSYNC B0 ;  /* 0x0000000000007941 */ /* 0x000fea0003800000 */
.L_x_367:
[----:B-1----:R-:W3:Y:S01]  /*5580*/  LDL R36, [R1] ;  /* 0x0000000001247983 */ /* 0x002ee20000100800 */
[----:B------:R-:W-:Y:S02]  /*5590*/  VIADD R19, R19, 0x1 ;  /* 0x0000000113137836 */ /* 0x000fe40000000000 */
[----:B0-2---:R-:W-:Y:S01]  /*55a0*/  @!P4 VIADD R84, R84, 0x308c0 ;  /* 0x000308c05454c836 */ /* 0x005fe20000000000 */
[----:B------:R-:W-:Y:S01]  /*55b0*/  @!PT LDS RZ, [RZ] ;  /* 0x00000000fffff984 */ /* 0x000fe20000000800 */
[----:B------:R-:W-:Y:S01]  /*55c0*/  @!PT LDS RZ, [RZ] ;  /* 0x00000000fffff984 */ /* 0x000fe20000000800 */
[----:B------:R-:W-:Y:S01]  /*55d0*/  @!PT LDS RZ, [RZ] ;  /* 0x00000000fffff984 */ /* 0x000fe20000000800 */
[----:B------:R-:W-:Y:S01]  /*55e0*/  @!PT LDS RZ, [RZ] ;  /* 0x00000000fffff984 */ /* 0x000fe20000000800 */
[----:B------:R0:W-:Y:S06]  /*55f0*/  MEMBAR.ALL.CTA ;  /* 0x0000000000007992 */ /* 0x0001ec0000008000 */
[----:B0-----:R-:W0:Y:S02]  /*5600*/  FENCE.VIEW.ASYNC.S ;  /* 0x00000000000073c6 */ /* 0x001e240000000000 */
[----:B0-----:R0:W-:Y:S01]  /*5610*/  BAR.SYNC.DEFER_BLOCKING R76, 0x80 ;  /* 0x0002004c0000751d */ /* 0x0011e20000010000 */
[----:B------:R-:W-:-:S02]  /*5620*/  ISETP.NE.AND P3, PT, R19, 0x2, PT ;  /* 0x000000021300780c */ /* 0x000fc40003f65270 */
[----:B------:R-:W-:Y:S02]  /*5630*/  @!P4 PRMT R84, RZ, 0x654, R84 ;  /* 0x00000654ff54c816 */ /* 0x000fe40000000054 */
[----:B------:R-:W-:Y:S02]  /*5640*/  SEL R19, R19, RZ, P3 ;  /* 0x000000ff13137207 */ /* 0x000fe40001800000 */
[----:B------:R0:W-:Y:S01]  /*5650*/  @!P4 SYNCS.ARRIVE.TRANS64.RED.A1T0 RZ, [R84+URZ], RZ ;  /* 0x000000ff54ffc9a7 */ /* 0x0001e2000810043f */
[----:B---3--:R-:W-:Y:S02]  /*5660*/  LOP3.LUT P5, RZ, R36, 0x2, RZ, 0xc0, !PT ;  /* 0x0000000224ff7812 */ /* 0x008fe400078ac0ff */
[----:B------:R-:W-:-:S04]  /*5670*/  SEL R36, RZ, 0x1, P3 ;  /* 0x00000001ff247807 */ /* 0x000fc80001800000 */
[----:B------:R-:W-:-:S07]  /*5680*/  LOP3.LUT R23, R23, R36, RZ, 0x3c, !PT ;  /* 0x0000002417177212 */ /* 0x000fce00078e3cff */
[----:B0-----:R-:W-:Y:S05]  /*5690*/  @P5 BRA `(.L_x_369) ;  /* 0xffffffcc00405947 */ /* 0x001fea000383ffff */
[----:B------:R-:W0:Y:S01]  /*56a0*/  S2R R37, SR_TID.X ;  /* 0x0000000000257919 */ /* 0x000e220000002100 */
[----:B------:R-:W-:Y:S02]  /*56b0*/  PLOP3.LUT P0, PT, PT, PT, PT, 0x8, 0x0 ;  /* 0x000000000000781c */ /* 0x000fe40003f0e170 */
[----:B0-----:R-:W-:-:S04]  /*56c0*/  SHF.R.U32.HI R37, RZ, 0x7, R37 ;  /* 0x00000007ff257819 */ /* 0x001fc80000011625 */
[----:B------:R-:W-:-:S13]  /*56d0*/  ISETP.NE.AND P5, PT, R37, 0x1, PT ;  /* 0x000000012500780c */ /* 0x000fda0003fa5270 */
[----:B------:R-:W-:Y:S06]  /*56e0*/  @!P5 BAR.ARV 0x9, 0x100 ;  /* 0x024400000000db1d */ /* 0x000fec0000002000 */
.L_x_315:
[----:B------:R-:W-:Y:S01]  /*56f0*/  ISETP.GE.AND P2, PT, R120, 0x1, PT ;  /* 0x000000017800780c */ /* 0x000fe20003f46270 */
[----:B------:R-:W-:Y:S01]  /*5700*/  IMAD.MOV.U32 R3, RZ, RZ, RZ ;  /* 0x000000ffff037224 */ /* 0x000fe200078e00ff */
[----:B------:R-:W-:Y:S01]  /*5710*/  PLOP3.LUT P1, PT, PT, PT, PT, 0x80, 0x0 ;  /* 0x000000000000781c */ /* 0x000fe20003f2f070 */
[----:B------:R-:W-:Y:S01]  /*5720*/  IMAD.MOV.U32 R151, RZ, RZ, RZ ;  /* 0x000000ffff977224 */ /* 0x000fe200078e00ff */
[----:B------:R-:W-:Y:S02]  /*5730*/  MOV R21, RZ ;  /* 0x000000ff00157202 */ /* 0x000fe40000000f00 */
[----:B------:R-:W-:Y:S02]  /*5740*/  CS2R R44, SRZ ;  /* 0x00000000002c7805 */ /* 0x000fe4000001ff00 */
[----:B------:R-:W-:Y:S01]  /*5750*/  CS2R R28, SRZ ;  /* 0x00000000001c7805 */ /* 0x000fe2000001ff00 */
[----:B------:R-:W-:Y:S01]  /*5760*/  IMAD.MOV.U32 R27, RZ, RZ, RZ ;  /* 0x000000ffff1b7224 */ /* 0x000fe200078e00ff */
        /* <DEDUP_REMOVED lines=9> */
[----:B------:R-:W-:Y:S02]  /*5800*/  MOV R54, RZ ;  /* 0x000000ff00367202 */ /* 0x000fe40000000f00 */
[----:B------:R-:W-:Y:S01]  /*5810*/  CS2R R14, SRZ ;  /* 0x00000000000e7805 */ /* 0x000fe2000001ff00 */
[----:B------:R-:W-:Y:S02]  /*5820*/  IMAD.MOV.U32 R56, RZ, RZ, RZ ;  /* 0x000000ffff387224 */ /* 0x000fe400078e00ff */
[----:B------:R-:W-:Y:S02]  /*5830*/  IMAD.MOV.U32 R13, RZ, RZ, RZ ;  /* 0x000000ffff0d7224 */ /* 0x000fe400078e00ff */
[----:B------:R-:W-:Y:S01]  /*5840*/  IMAD.MOV.U32 R58, RZ, RZ, RZ ;  /* 0x000000ffff3a7224 */ /* 0x000fe200078e00ff */
[----:B------:R-:W-:Y:S06]  /*5850*/  @P0 BRA `(.L_x_370) ;  /* 0x00000000000c0947 */ /* 0x000fec0003800000 */
[----:B------:R-:W0:Y:S01]  /*5860*/  FENCE.VIEW.ASYNC.G ;  /* 0x00000000000073c6 */ /* 0x000e220000000100 */
[----:B------:R-:W-:Y:S05]  /*5870*/  WARPSYNC.ALL ;  /* 0x0000000000007948 */ /* 0x000fea0003800000 */
[----:B0-----:R-:W-:Y:S06]  /*5880*/  BAR.ARV 0xc, 0x1a0 ;  /* 0x0306800000007b1d */ /* 0x001fec0000002000 */
.L_x_370:
[----:B------:R-:W-:Y:S01]  /*5890*/  MOV R12, RZ ;  /* 0x000000ff000c7202 */ /* 0x000fe20000000f00 */
[----:B------:R-:W-:Y:S01]  /*58a0*/  IMAD.MOV.U32 R55, RZ, RZ, RZ ;  /* 0x000000ffff377224 */ /* 0x000fe200078e00ff */
[----:B------:R-:W-:Y:S06]  /*58b0*/  @!P2 BRA `(.L_x_371) ;  /* 0x000000ac0060a947 */ /* 0x000fec0003800000 */
[----:B------:R-:W-:-:S03]  /*58c0*/  UMOV UR4, 0xffffffff ;  /* 0xffffffff00047882 */ /* 0x000fc60000000000 */
[----:B------:R-:W-:Y:S05]  /*58d0*/  BRA.DIV UR4, `(.L_x_372) ;  /* 0x0000011204907947 */ /* 0x000fea000b800000 */
[----:B------:R-:W0:Y:S02]  /*58e0*/  S2R R0, SR_TID.X ;  /* 0x0000000000007919 */ /* 0x000e240000002100 */
[----:B0-----:R-:W-:-:S05]  /*58f0*/  VIADD R3, R0, 0xffffff80 ;  /* 0xffffff8000037836 */ /* 0x001fca0000000000 */
[----:B------:R-:W-:-:S04]  /*5900*/  SHF.R.S32.HI R0, RZ, 0x1f, R3 ;  /* 0x0000001fff007819 */ /* 0x000fc80000011403 */
[----:B------:R-:W-:-:S04]  /*5910*/  LEA.HI R0, R0, R3, RZ, 0x7 ;  /* 0x0000000300007211 */ /* 0x000fc800078f38ff */
[----:B------:R-:W-:-:S06]  /*5920*/  SHF.R.S32.HI R0, RZ, 0x7, R0 ;  /* 0x00000007ff007819 */ /* 0x000fcc0000011400 */
[----:B------:R-:W0:Y:S04]  /*5930*/  SHFL.IDX PT, R0, R0, RZ, 0x1f ;  /* 0x00001fff00007589 */ /* 0x000e2800000e0000 */
[----:B0-----:R1:W-:Y:S02]  /*5940*/  STL [R1+0x60], R0 ;  /* 0x0000600001007387 */ /* 0x0013e40000100800 */
.L_x_552:
[----:B------:R-:W1:Y:S01]  /*5950*/  LDL R4, [R1+0x60] ;  /* 0x0000600001047983 */ /* 0x000e620000100800 */
[----:B------:R-:W-:Y:S01]  /*5960*/  VIADD R3, R2, 0x1e800 ;  /* 0x0001e80002037836 */ /* 0x000fe20000000000 */
[----:B------:R-:W-:Y:S04]  /*5970*/  BSSY B6, `(.L_x_373) ;  /* 0x0000016000067945 */ /* 0x000fe80003800000 */
[----:B------:R-:W-:Y:S01]  /*5980*/  LOP3.LUT P0, RZ, R3, 0x3ff, RZ, 0xc0, !PT ;  /* 0x000003ff03ff7812 */ /* 0x000fe2000780c0ff */
[----:B-1----:R-:W-:-:S05]  /*5990*/  IMAD.HI R0, R4, 0x55555556, RZ ;  /* 0x5555555604007827 */ /* 0x002fca00078e02ff */
[----:B------:R-:W-:-:S05]  /*59a0*/  LEA.HI R35, R0, R0, RZ, 0x1 ;  /* 0x0000000000237211 */ /* 0x000fca00078f08ff */
[----:B------:R-:W-:Y:S02]  /*59b0*/  IMAD R35, R35, -0x3, R4 ;  /* 0xfffffffd23237824 */ /* 0x000fe400078e0204 */
[----:B------:R-:W-:Y:S05]  /*59c0*/  @!P0 BRA `(.L_x_374) ;  /* 0x0000000000408947 */ /* 0x000fea0003800000 */
[----:B------:R-:W-:Y:S01]  /*59d0*/  MOV R0, 0x0 ;  /* 0x0000000000007802 */ /* 0x000fe20000000f00 */
[----:B------:R-:W-:Y:S01]  /*59e0*/  ULDC.64 UR4, c[0x4][0xa8] ;  /* 0x01002a0000047ab9 */ /* 0x000fe20000000a00 */
[----:B------:R-:W-:Y:S01]  /*59f0*/  ULDC.64 UR6, c[0x4][0xb0] ;  /* 0x01002c0000067ab9 */ /* 0x000fe20000000a00 */
[----:B------:R-:W-:Y:S01]  /*5a00*/  MOV R4, UR4 ;  /* 0x0000000400047c02 */ /* 0x000fe20008000f00 */
[----:B0-----:R0:W1:Y:S01]  /*5a10*/  LDC.64 R14, c[0x4][R0] ;  /* 0x01000000000e7b82 */ /* 0x0010620000000a00 */
[----:B------:R-:W-:Y:S01]  /*5a20*/  IMAD.U32 R5, RZ, RZ, UR5 ;  /* 0x00000005ff057e24 */ /* 0x000fe2000f8e00ff */
[----:B------:R-:W-:Y:S01]  /*5a30*/  ULDC.64 UR4, c[0x4][0x48] ;  /* 0x0100120000047ab9 */ /* 0x000fe20000000a00 */
[----:B------:R-:W-:Y:S01]  /*5a40*/  IMAD.U32 R6, RZ, RZ, UR6 ;  /* 0x00000006ff067e24 */ /* 0x000fe2000f8e00ff */
[----:B------:R-:W-:Y:S01]  /*5a50*/  MOV R10, UR4 ;  /* 0x00000004000a7c02 */ /* 0x000fe20008000f00 */
[----:B------:R-:W-:Y:S01]  /*5a60*/  IMAD.U32 R7, RZ, RZ, UR7 ;  /* 0x00000007ff077e24 */ /* 0x000fe2000f8e00ff */
[----:B------:R-:W-:Y:S01]  /*5a70*/  MOV R13, RZ ;  /* 0x000000ff000d7202 */ /* 0x000fe20000000f00 */
[----:B------:R-:W-:-:S02]  /*5a80*/  IMAD.U32 R11, RZ, RZ, UR5 ;  /* 0x00000005ff0b7e24 */ /* 0x000fc4000f8e00ff */
[----:B------:R-:W-:Y:S02]  /*5a90*/  IMAD.MOV.U32 R8, RZ, RZ, 0x70 ;  /* 0x00000070ff087424 */ /* 0x000fe400078e00ff */
[----:B0-----:R-:W-:-:S07]  /*5aa0*/  IMAD.MOV.U32 R12, RZ, RZ, 0x1 ;  /* 0x00000001ff0c7424 */ /* 0x001fce00078e00ff */
[----:B------:R-:W-:-:S07]  /*5ab0*/  LEPC R20, `(.L_x_374) ;  /* 0x000000001014794e */ /* 0x000fce0000000000 */
[----:B-1---5:R-:W-:Y:S05]  /*5ac0*/  CALL.ABS.NOINC R14 ;  /* 0x000000000e007343 */ /* 0x022fea0003c00000 */
.L_x_374:
[----:B------:R-:W-:Y:S05]  /*5ad0*/  BSYNC B6 ;  /* 0x0000000000067941 */ /* 0x000fea0003800000 */
.L_x_373:
[----:B------:R-:W-:Y:S02]  /*5ae0*/  ULDC UR4, c[0x0][0x3d4] ;  /* 0x0000f50000047ab9 */ /* 0x000fe40000000800 */
[----:B------:R-:W-:-:S13]  /*5af0*/  ISETP.LT.AND P0, PT, RZ, UR4, PT ;  /* 0x00000004ff007c0c */ /* 0x000fda000bf01270 */
[----:B------:R-:W-:Y:S05]  /*5b00*/  @P0 BRA `(.L_x_375) ;  /* 0x0000000000400947 */ /* 0x000fea0003800000 */
[----:B------:R-:W2:Y:S02]  /*5b10*/  LDL R20, [R1+0x80] ;  /* 0x0000800001147983 */ /* 0x000ea40000100800 */
[----:B--2---:R-:W-:-:S04]  /*5b20*/  LEA.HI R0, R20, R20, RZ, 0x1 ;  /* 0x0000001414007211 */ /* 0x004fc800078f08ff */
[----:B------:R-:W-:-:S05]  /*5b30*/  LOP3.LUT R0, R0, 0xfffffffe, RZ, 0xc0, !PT ;  /* 0xfffffffe00007812 */ /* 0x000fca00078ec0ff */
[----:B------:R-:W-:-:S05]  /*5b40*/  IMAD.IADD R0, R20, 0x1, -R0 ;  /* 0x0000000114007824 */ /* 0x000fca00078e0a00 */
[----:B------:R-:W-:-:S04]  /*5b50*/  SHF.L.U32 R3, R0, 0x1f, RZ ;  /* 0x0000001f00037819 */ /* 0x000fc800000006ff */
[----:B------:R1:W2:Y:S03]  /*5b60*/  SYNCS.PHASECHK.TRANS64.TRYWAIT P0, [R2+URZ+0x30800], R3 ;  /* 0x03080003020075a7 */ /* 0x0002a6000800017f */
[----:B--2---:R-:W-:Y:S05]  /*5b70*/  @!P0 NANOSLEEP.SYNCS 0x989680 ;  /* 0x009896800000895d */ /* 0x004fea0003900000 */
[----:B------:R-:W2:Y:S01]  /*5b80*/  @!P0 SYNCS.PHASECHK.TRANS64 P0, [R2+URZ+0x30800], R3 ;  /* 0x03080003020085a7 */ /* 0x000ea2000800007f */
[----:B------:R-:W-:Y:S04]  /*5b90*/  BSSY B0, `(.L_x_376) ;  /* 0x0000006000007945 */ /* 0x000fe80003800000 */
[----:B--2---:R-:W-:Y:S05]  /*5ba0*/  @P0 BRA `(.L_x_377) ;  /* 0x0000000000100947 */ /* 0x004fea0003800000 */
.L_x_378:
[----:B--2---:R2:W3:Y:S02]  /*5bb0*/  SYNCS.PHASECHK.TRANS64.TRYWAIT P0, [R2+URZ+0x30800], R3 ;  /* 0x03080003020075a7 */ /* 0x0044e4000800017f */
[----:B---3--:R-:W-:Y:S05]  /*5bc0*/  @!P0 NANOSLEEP.SYNCS 0x989680 ;  /* 0x009896800000895d */ /* 0x008fea0003900000 */
[----:B------:R-:W3:Y:S02]  /*5bd0*/  @!P0 SYNCS.PHASECHK.TRANS64 P0, [R2+URZ+0x30800], R3 ;  /* 0x03080003020085a7 */ /* 0x000ee4000800007f */
[----:B---3--:R-:W-:Y:S05]  /*5be0*/  @!P0 BRA `(.L_x_378) ;  /* 0xfffffffc00f08947 */ /* 0x008fea000383ffff */
.L_x_377:
[----:B------:R-:W-:Y:S05]  /*5bf0*/  BSYNC B0 ;  /* 0x0000000000007941 */ /* 0x000fea0003800000 */
.L_x_376:
[----:B------:R-:W-:Y:S05]  /*5c00*/  BRA `(.L_x_379) ;  /* 0x0000002000fc7947 */ /* 0x000fea0003800000 */
.L_x_375:
[----:B------:R-:W1:Y:S01]  /*5c10*/  S2R R0, SR_TID.X ;  /* 0x0000000000007919 */ /* 0x000e620000002100 */
[----:B------:R-:W-:Y:S01]  /*5c20*/  VIADD R4, R2, 0xc400 ;  /* 0x0000c40002047836 */ /* 0x000fe20000000000 */
[----:B------:R-:W-:Y:S01]  /*5c30*/  ULDC.64 UR4, c[0x0][0x3d8] ;  /* 0x0000f60000047ab9 */ /* 0x000fe20000000a00 */
[----:B------:R-:W-:Y:S01]  /*5c40*/  ULDC.64 UR6, c[0x0][0x3e8] ;  /* 0x0000fa0000067ab9 */ /* 0x000fe20000000a00 */
[----:B------:R-:W-:Y:S01]  /*5c50*/  SHF.R.S32.HI R10, RZ, 0x1f, R16 ;  /* 0x0000001fff0a7819 */ /* 0x000fe20000011410 */
[----:B------:R-:W-:Y:S01]  /*5c60*/  BSSY B6, `(.L_x_380) ;  /* 0x0000039000067945 */ /* 0x000fe20003800000 */
[----:B------:R-:W-:Y:S01]  /*5c70*/  LOP3.LUT P0, RZ, R4, 0x3ff, RZ, 0xc0, !PT ;  /* 0x000003ff04ff7812 */ /* 0x000fe2000780c0ff */
[----:B-1----:R-:W-:Y:S01]  /*5c80*/  VIADD R44, R0, 0xffffff80 ;  /* 0xffffff80002c7836 */ /* 0x002fe20000000000 */
[----:B-----5:R-:W-:-:S04]  /*5c90*/  SHF.R.S32.HI R0, RZ, 0x1f, R24 ;  /* 0x0000001fff007819 */ /* 0x020fc80000011418 */
[----:B------:R-:W-:Y:S01]  /*5ca0*/  SHF.R.S32.HI R3, RZ, 0x1f, R44 ;  /* 0x0000001fff037819 */ /* 0x000fe2000001142c */
[----:B------:R-:W-:-:S03]  /*5cb0*/  IMAD R7, R0, UR6, RZ ;  /* 0x0000000600077c24 */ /* 0x000fc6000f8e02ff */
[----:B------:R-:W-:Y:S01]  /*5cc0*/  LEA.HI R4, R3, R44, RZ, 0x2 ;  /* 0x0000002c03047211 */ /* 0x000fe200078f10ff */
[----:B------:R-:W-:Y:S02]  /*5cd0*/  IMAD R3, R0, UR4, RZ ;  /* 0x0000000400037c24 */ /* 0x000fe4000f8e02ff */
[----:B------:R-:W-:Y:S01]  /*5ce0*/  IMAD R31, R24, UR7, R7 ;  /* 0x00000007181f7c24 */ /* 0x000fe2000f8e0207 */
[----:B------:R-:W-:Y:S01]  /*5cf0*/  LOP3.LUT R0, R4, 0xfffffffc, RZ, 0xc0, !PT ;  /* 0xfffffffc04007812 */ /* 0x000fe200078ec0ff */
[----:B------:R-:W-:-:S03]  /*5d00*/  IMAD.WIDE.U32 R4, R24, UR4, RZ ;  /* 0x0000000418047c25 */ /* 0x000fc6000f8e00ff */
[----:B------:R-:W-:Y:S01]  /*5d10*/  IADD3 R0, R44, -R0, RZ ;  /* 0x800000002c007210 */ /* 0x000fe20007ffe0ff */
[C---:B------:R-:W-:Y:S01]  /*5d20*/  IMAD R3, R24.reuse, UR5, R3 ;  /* 0x0000000518037c24 */ /* 0x040fe2000f8e0203 */
[----:B------:R-:W-:Y:S01]  /*5d30*/  ULDC.64 UR4, c[0x0][0x3c8] ;  /* 0x0000f20000047ab9 */ /* 0x000fe20000000a00 */
[----:B------:R-:W-:Y:S01]  /*5d40*/  IMAD.WIDE.U32 R6, R24, UR6, RZ ;  /* 0x0000000618067c25 */ /* 0x000fe2000f8e00ff */
[----:B------:R-:W-:Y:S01]  /*5d50*/  LEA R28, P1, R4, UR4, 0x1 ;  /* 0x00000004041c7c11 */ /* 0x000fe2000f8208ff */
[----:B------:R-:W-:Y:S02]  /*5d60*/  ULDC.64 UR6, c[0x0][0x3e0] ;  /* 0x0000f80000067ab9 */ /* 0x000fe40000000a00 */
[----:B------:R-:W-:Y:S01]  /*5d70*/  IMAD.SHL.U32 R26, R0, 0x4, RZ ;  /* 0x00000004001a7824 */ /* 0x000fe200078e00ff */
[C---:B------:R-:W-:Y:S01]  /*5d80*/  IADD3 R0, P4, R16.reuse, R6, RZ ;  /* 0x0000000610007210 */ /* 0x040fe20007f9e0ff */
[----:B------:R-:W-:Y:S01]  /*5d90*/  IMAD.IADD R11, R3, 0x1, R5 ;  /* 0x00000001030b7824 */ /* 0x000fe200078e0205 */
[-C--:B------:R-:W-:Y:S01]  /*5da0*/  IADD3 R5, P2, R16, R4.reuse, RZ ;  /* 0x0000000410057210 */ /* 0x080fe20007f5e0ff */
[----:B------:R-:W-:Y:S01]  /*5db0*/  IMAD.IADD R31, R31, 0x1, R7 ;  /* 0x000000011f1f7824 */ /* 0x000fe200078e0207 */
[----:B------:R-:W-:-:S02]  /*5dc0*/  IADD3 R9, P3, R26, R4, RZ ;  /* 0x000000041a097210 */ /* 0x000fc40007f7e0ff */
[----:B------:R-:W-:Y:S01]  /*5dd0*/  SHF.R.S32.HI R8, RZ, 0x1f, R26 ;  /* 0x0000001fff087819 */ /* 0x000fe2000001141a */
[----:B------:R-:W-:Y:S01]  /*5de0*/  IMAD.X R3, R10, 0x1, R31, P4 ;  /* 0x000000010a037824 */ /* 0x000fe200020e061f */
[----:B------:R-:W-:Y:S02]  /*5df0*/  IADD3 R7, P5, R26, R6, RZ ;  /* 0x000000061a077210 */ /* 0x000fe40007fbe0ff */
[--C-:B------:R-:W-:Y:S02]  /*5e00*/  LEA.HI.X R29, R4, UR5, R11.reuse, 0x1, P1 ;  /* 0x00000005041d7c11 */ /* 0x100fe400088f0c0b */
[----:B------:R-:W-:Y:S01]  /*5e10*/  IADD3.X R4, R10, R11, RZ, P2, !PT ;  /* 0x0000000b0a047210 */ /* 0x000fe200017fe4ff */
[----:B------:R-:W-:Y:S01]  /*5e20*/  IMAD.X R10, R8, 0x1, R11, P3 ;  /* 0x00000001080a7824 */ /* 0x000fe200018e060b */
[----:B------:R-:W-:Y:S01]  /*5e30*/  LEA R30, P1, R6, UR6, 0x1 ;  /* 0x00000006061e7c11 */ /* 0x000fe2000f8208ff */
[----:B------:R-:W-:Y:S01]  /*5e40*/  IMAD.X R8, R8, 0x1, R31, P5 ;  /* 0x0000000108087824 */ /* 0x000fe200028e061f */
[----:B------:R-:W-:-:S02]  /*5e50*/  LEA R42, P2, R5, UR4, 0x1 ;  /* 0x00000004052a7c11 */ /* 0x000fc4000f8408ff */
[----:B------:R-:W-:Y:S02]  /*5e60*/  LEA R38, P3, R9, UR4, 0x1 ;  /* 0x0000000409267c11 */ /* 0x000fe4000f8608ff */
[----:B------:R-:W-:Y:S02]  /*5e70*/  LEA R36, P4, R7, UR6, 0x1 ;  /* 0x0000000607247c11 */ /* 0x000fe4000f8808ff */
[----:B------:R-:W-:Y:S02]  /*5e80*/  LEA R40, P5, R0, UR6, 0x1 ;  /* 0x0000000600287c11 */ /* 0x000fe4000f8a08ff */
[----:B------:R-:W-:Y:S02]  /*5e90*/  LEA.HI.X R39, R9, UR5, R10, 0x1, P3 ;  /* 0x0000000509277c11 */ /* 0x000fe400098f0c0a */
[----:B------:R-:W-:Y:S02]  /*5ea0*/  LEA.HI.X R37, R7, UR7, R8, 0x1, P4 ;  /* 0x0000000707257c11 */ /* 0x000fe4000a0f0c08 */
[----:B------:R-:W-:-:S02]  /*5eb0*/  LEA.HI.X R31, R6, UR7, R31, 0x1, P1 ;  /* 0x00000007061f7c11 */ /* 0x000fc400088f0c1f */
[----:B------:R-:W-:Y:S02]  /*5ec0*/  LEA.HI.X R43, R5, UR5, R4, 0x1, P2 ;  /* 0x00000005052b7c11 */ /* 0x000fe400090f0c04 */
[----:B------:R-:W-:Y:S01]  /*5ed0*/  LEA.HI.X R41, R0, UR7, R3, 0x1, P5 ;  /* 0x0000000700297c11 */ /* 0x000fe2000a8f0c03 */
[----:B------:R-:W-:Y:S06]  /*5ee0*/  @!P0 BRA `(.L_x_381) ;  /* 0x0000000000408947 */ /* 0x000fec0003800000 */
        /* <DEDUP_REMOVED lines=15> */
[----:B-1----:R-:W-:Y:S05]  /*5fe0*/  CALL.ABS.NOINC R14 ;  /* 0x000000000e007343 */ /* 0x002fea0003c00000 */
.L_x_381:
[----:B------:R-:W-:Y:S05]  /*5ff0*/  BSYNC B6 ;  /* 0x0000000000067941 */ /* 0x000fea0003800000 */
.L_x_380:
[----:B------:R-:W-:Y:S01]  /*6000*/  ULDC.U8 UR4, c[0x0][0x3f0] ;  /* 0x0000fc0000047ab9 */ /* 0x000fe20000000000 */
[----:B------:R-:W-:Y:S01]  /*6010*/  BSSY B0, `(.L_x_382) ;  /* 0x00001f6000007945 */ /* 0x000fe20003800000 */
[----:B------:R-:W-:-:S13]  /*6020*/  ISETP.NE.AND P0, PT, RZ, UR4, PT ;  /* 0x00000004ff007c0c */ /* 0x000fda000bf05270 */
[----:B------:R-:W-:Y:S05]  /*6030*/  @!P0 BRA `(.L_x_383) ;  /* 0x0000000c00fc8947 */ /* 0x000fea0003800000 */
[----:B------:R-:W2:Y:S04]  /*6040*/  LDL R32, [R1+0x58] ;  /* 0x0000580001207983 */ /* 0x000ea80000100800 */
[----:B------:R-:W3:Y:S01]  /*6050*/  LDL R20, [R1+0x80] ;  /* 0x0000800001147983 */ /* 0x000ee20000100800 */
[----:B------:R-:W-:-:S05]  /*6060*/  IMAD R9, R33, -0xc0, R25 ;  /* 0xffffff4021097824 */ /* 0x000fca00078e0219 */
[----:B------:R-:W-:-:S04]  /*6070*/  VIMNMX R9, R9, 0xc0, PT ;  /* 0x000000c009097848 */ /* 0x000fc80003fe0100 */
[----:B------:R-:W-:Y:S01]  /*6080*/  ISETP.GE.AND P0, PT, R18, R9, PT ;  /* 0x000000091200720c */ /* 0x000fe20003f06270 */
[----:B------:R-:W-:Y:S01]  /*6090*/  BSSY B1, `(.L_x_384) ;  /* 0x000001b000017945 */ /* 0x000fe20003800000 */
[----:B------:R-:W-:Y:S02]  /*60a0*/  CS2R R6, SRZ ;  /* 0x0000000000067805 */ /* 0x000fe4000001ff00 */
[----:B------:R-:W-:Y:S01]  /*60b0*/  CS2R R24, SRZ ;  /* 0x0000000000187805 */ /* 0x000fe2000001ff00 */
[----:B--2---:R-:W-:Y:S01]  /*60c0*/  IMAD.SHL.U32 R3, R32, 0x40, RZ ;  /* 0x0000004020037824 */ /* 0x004fe200078e00ff */
[----:B---3--:R-:W-:-:S04]  /*60d0*/  LEA.HI R0, R20, R20, RZ, 0x1 ;  /* 0x0000001414007211 */ /* 0x008fc800078f08ff */
[----:B------:R-:W-:Y:S02]  /*60e0*/  LOP3.LUT R3, R3, 0x1c0, RZ, 0xc0, !PT ;  /* 0x000001c003037812 */ /* 0x000fe400078ec0ff */
[----:B------:R-:W-:Y:S02]  /*60f0*/  LOP3.LUT R0, R0, 0xfffffffe, RZ, 0xc0, !PT ;  /* 0xfffffffe00007812 */ /* 0x000fe400078ec0ff */
[----:B------:R-:W-:Y:S02]  /*6100*/  LOP3.LUT R4, R3, 0x18, R16, 0xf8, !PT ;  /* 0x0000001803047812 */ /* 0x000fe400078ef810 */
[----:B------:R-:W-:Y:S01]  /*6110*/  SHF.R.U32.HI R3, RZ, 0x3, R3 ;  /* 0x00000003ff037819 */ /* 0x000fe20000011603 */
[----:B------:R-:W-:Y:S01]  /*6120*/  IMAD.IADD R0, R20, 0x1, -R0 ;  /* 0x0000000114007824 */ /* 0x000fe200078e0a00 */
[----:B------:R-:W-:Y:S02]  /*6130*/  CS2R R20, SRZ ;  /* 0x0000000000147805 */ /* 0x000fe4000001ff00 */
[----:B------:R-:W-:-:S02]  /*6140*/  LOP3.LUT R3, R4, R3, RZ, 0x3c, !PT ;  /* 0x0000000304037212 */ /* 0x000fc400078e3cff */
[----:B------:R-:W-:Y:S02]  /*6150*/  CS2R R4, SRZ ;  /* 0x0000000000047805 */ /* 0x000fe4000001ff00 */
[----:B------:R-:W-:Y:S01]  /*6160*/  SHF.L.U32 R27, R0, 0x1f, RZ ;  /* 0x0000001f001b7819 */ /* 0x000fe200000006ff */
[----:B------:R-:W-:Y:S06]  /*6170*/  @P0 BRA `(.L_x_385) ;  /* 0x0000000000300947 */ /* 0x000fec0003800000 */
[C---:B------:R-:W-:Y:S01]  /*6180*/  VIADD R0, R26.reuse, 0x10 ;  /* 0x000000101a007836 */ /* 0x040fe20000000000 */
[----:B------:R-:W-:Y:S01]  /*6190*/  ULDC UR4, c[0x0][0x3d4] ;  /* 0x0000f50000047ab9 */ /* 0x000fe20000000800 */
[----:B------:R-:W-:Y:S02]  /*61a0*/  CS2R R20, SRZ ;  /* 0x0000000000147805 */ /* 0x000fe4000001ff00 */
[----:B------:R-:W-:Y:S02]  /*61b0*/  ISETP.GE.AND P1, PT, R26, UR4, PT ;  /* 0x000000041a007c0c */ /* 0x000fe4000bf26270 */
[----:B------:R-:W-:Y:S02]  /*61c0*/  CS2R R24, SRZ ;  /* 0x0000000000187805 */ /* 0x000fe4000001ff00 */
[----:B------:R-:W-:Y:S02]  /*61d0*/  ISETP.GE.AND P2, PT, R0, UR4, PT ;  /* 0x0000000400007c0c */ /* 0x000fe4000bf46270 */
[----:B------:R-:W-:-:S02]  /*61e0*/  CS2R R4, SRZ ;  /* 0x0000000000047805 */ /* 0x000fc4000001ff00 */
[----:B------:R-:W-:-:S05]  /*61f0*/  CS2R R6, SRZ ;  /* 0x0000000000067805 */ /* 0x000fca000001ff00 */
[----:B------:R1:W5:Y:S04]  /*6200*/  @!P1 LDG.E.64 R20, desc[UR56][R38.64] ;  /* 0x0000003826149981 */ /* 0x000368000c1e1b00 */
[----:B------:R1:W5:Y:S04]  /*6210*/  @!P2 LDG.E.64 R24, desc[UR56][R38.64+0x20] ;  /* 0x000020382618a981 */ /* 0x000368000c1e1b00 */
[----:B------:R1:W5:Y:S04]  /*6220*/  @!P1 LDG.E.64 R4, desc[UR56][R36.64] ;  /* 0x0000003824049981 */ /* 0x000368000c1e1b00 */
[----:B------:R1:W5:Y:S02]  /*6230*/  @!P2 LDG.E.64 R6, desc[UR56][R36.64+0x20] ;  /* 0x000020382406a981 */ /* 0x000364000c1e1b00 */
.L_x_385:
[----:B------:R-:W-:Y:S05]  /*6240*/  BSYNC B1 ;  /* 0x0000000000017941 */ /* 0x000fea0003800000 */
.L_x_384:
[----:B------:R-:W-:-:S03]  /*6250*/  UMOV UR4, 0xffffffff ;  /* 0xffffffff00047882 */ /* 0x000fc60000000000 */
[----:B------:R-:W-:Y:S05]  /*6260*/  BRA.DIV UR4, `(.L_x_386) ;  /* 0x0000010a046c7947 */ /* 0x000fea000b800000 */
.L_x_555:
[----:B------:R-:W-:-:S03]  /*6270*/  UMOV UR4, 0xffffffff ;  /* 0xffffffff00047882 */ /* 0x000fc60000000000 */
[----:B------:R-:W-:Y:S05]  /*6280*/  BRA.DIV UR4, `(.L_x_387) ;  /* 0x0000010a048c7947 */ /* 0x000fea000b800000 */
.L_x_558:
[----:B------:R-:W-:-:S03]  /*6290*/  UMOV UR4, 0xffffffff ;  /* 0xffffffff00047882 */ /* 0x000fc60000000000 */
[----:B------:R-:W-:Y:S05]  /*62a0*/  BRA.DIV UR4, `(.L_x_388) ;  /* 0x0000010a04ac7947 */ /* 0x000fea000b800000 */
.L_x_561:
[----:B------:R-:W-:-:S03]  /*62b0*/  UMOV UR4, 0xffffffff ;  /* 0xffffffff00047882 */ /* 0x000fc60000000000 */
[----:B------:R-:W-:Y:S05]  /*62c0*/  BRA.DIV UR4, `(.L_x_389) ;  /* 0x0000010a04cc7947 */ /* 0x000fea000b800000 */
.L_x_564:
[----:B------:R-:W2:Y:S01]  /*62d0*/  SYNCS.PHASECHK.TRANS64.TRYWAIT P1, [R2+URZ+0x30800], R27 ;  /* 0x0308001b020075a7 */ /* 0x000ea2000802017f */
[----:B------:R-:W-:Y:S01]  /*62e0*/  SHF.R.S32.HI R0, RZ, 0x1f, R44 ;  /* 0x0000001fff007819 */ /* 0x000fe2000001142c */
[--C-:B-----5:R-:W-:Y:S01]  /*62f0*/  IMAD.MOV.U32 R8, RZ, RZ, R21.reuse ;  /* 0x000000ffff087224 */ /* 0x120fe200078e0015 */
[----:B------:R-:W-:Y:S01]  /*6300*/  LOP3.LUT P2, RZ, R32, 0x4, RZ, 0xc0, !PT ;  /* 0x0000000420ff7812 */ /* 0x000fe2000784c0ff */
[----:B------:R-:W-:Y:S01]  /*6310*/  IMAD.MOV.U32 R11, RZ, RZ, R24 ;  /* 0x000000ffff0b7224 */ /* 0x000fe200078e0018 */
[----:B------:R-:W-:Y:S01]  /*6320*/  LEA.HI R0, R0, R44, RZ, 0x5 ;  /* 0x0000002c00007211 */ /* 0x000fe200078f28ff */
[----:B------:R-:W-:Y:S01]  /*6330*/  IMAD.MOV.U32 R33, RZ, RZ, R4 ;  /* 0x000000ffff217224 */ /* 0x000fe200078e0004 */
[----:B-1----:R-:W-:Y:S01]  /*6340*/  SHF.R.U64 R36, R20, 0x10, R21 ;  /* 0x0000001014247819 */ /* 0x002fe20000001215 */
[----:B------:R-:W-:Y:S01]  /*6350*/  IMAD.MOV.U32 R10, RZ, RZ, R5 ;  /* 0x000000ffff0a7224 */ /* 0x000fe200078e0005 */
[----:B------:R-:W-:Y:S01]  /*6360*/  SHF.R.S32.HI R0, RZ, 0x5, R0 ;  /* 0x00000005ff007819 */ /* 0x000fe20000011400 */
[----:B------:R-:W-:Y:S01]  /*6370*/  BSSY B1, `(.L_x_390) ;  /* 0x000001a000017945 */ /* 0x000fe20003800000 */
[----:B0-----:R-:W-:-:S02]  /*6380*/  SHF.R.U32.HI R14, RZ, 0x10, R21 ;  /* 0x00000010ff0e7819 */ /* 0x001fc40000011615 */
[----:B------:R-:W-:Y:S01]  /*6390*/  SHF.R.U64 R37, R4, 0x10, R5 ;  /* 0x0000001004257819 */ /* 0x000fe20000001205 */
[----:B------:R-:W-:Y:S01]  /*63a0*/  IMAD R3, R0, 0x200, R3 ;  /* 0x0000020000037824 */ /* 0x000fe200078e0203 */
[----:B------:R-:W-:Y:S01]  /*63b0*/  SHF.R.U32.HI R21, RZ, 0x10, R5 ;  /* 0x00000010ff157819 */ /* 0x000fe20000011605 */
[----:B------:R-:W-:Y:S01]  /*63c0*/  IMAD.MOV.U32 R5, RZ, RZ, R7 ;  /* 0x000000ffff057224 */ /* 0x000fe200078e0007 */
[----:B------:R-:W-:Y:S01]  /*63d0*/  MOV R34, R20 ;  /* 0x0000001400227202 */ /* 0x000fe20000000f00 */
[----:B------:R-:W-:Y:S01]  /*63e0*/  IMAD R3, R3, 0x2, R2 ;  /* 0x0000000203037824 */ /* 0x000fe200078e0202 */
[----:B------:R-:W-:Y:S02]  /*63f0*/  MOV R12, R6 ;  /* 0x00000006000c7202 */ /* 0x000fe40000000f00 */
[----:B------:R-:W-:Y:S01]  /*6400*/  MOV R13, R25 ;  /* 0x00000019000d7202 */ /* 0x000fe20000000f00 */
[C---:B------:R-:W-:Y:S01]  /*6410*/  VIADD R4, R3.reuse, 0xc400 ;  /* 0x0000c40003047836 */ /* 0x040fe20000000000 */
[--C-:B------:R-:W-:Y:S01]  /*6420*/  SHF.R.U64 R15, R24, 0x10, R25.reuse ;  /* 0x00000010180f7819 */ /* 0x100fe20000001219 */
[----:B------:R-:W-:Y:S01]  /*6430*/  VIADD R0, R3, 0xc440 ;  /* 0x0000c44003007836 */ /* 0x000fe20000000000 */
[----:B------:R-:W-:-:S02]  /*6440*/  SHF.R.U32.HI R20, RZ, 0x10, R25 ;  /* 0x00000010ff147819 */ /* 0x000fc40000011619 */
[----:B------:R-:W-:Y:S02]  /*6450*/  SHF.R.U64 R6, R6, 0x10, R7 ;  /* 0x0000001006067819 */ /* 0x000fe40000001207 */
[----:B------:R-:W-:Y:S02]  /*6460*/  PRMT R34, R34, 0x5410, R8 ;  /* 0x0000541022227816 */ /* 0x000fe40000000008 */
[----:B------:R-:W-:Y:S02]  /*6470*/  PRMT R12, R12, 0x5410, R11 ;  /* 0x000054100c0c7816 */ /* 0x000fe4000000000b */
[----:B------:R-:W-:Y:S02]  /*6480*/  PRMT R33, R33, 0x5410, R10 ;  /* 0x0000541021217816 */ /* 0x000fe4000000000a */
[----:B------:R-:W-:Y:S02]  /*6490*/  SHF.R.U32.HI R7, RZ, 0x10, R7 ;  /* 0x00000010ff077819 */ /* 0x000fe40000011607 */
[----:B------:R-:W-:-:S02]  /*64a0*/  @P2 IADD3 R0, R4, -0x40, RZ ;  /* 0xffffffc004002810 */ /* 0x000fc40007ffe0ff */
[----:B------:R-:W-:Y:S02]  /*64b0*/  PRMT R36, R36, 0x5410, R14 ;  /* 0x0000541024247816 */ /* 0x000fe4000000000e */
[----:B------:R-:W-:Y:S02]  /*64c0*/  PRMT R8, R13, 0x5410, R20 ;  /* 0x000054100d087816 */ /* 0x000fe40000000014 */
[----:B------:R-:W-:Y:S02]  /*64d0*/  PRMT R11, R15, 0x7610, R11 ;  /* 0x000076100f0b7816 */ /* 0x000fe4000000000b */
[----:B------:R-:W-:Y:S02]  /*64e0*/  PRMT R37, R37, 0x5410, R21 ;  /* 0x0000541025257816 */ /* 0x000fe40000000015 */
[----:B------:R-:W-:Y:S01]  /*64f0*/  PRMT R10, R5, 0x7610, R10 ;  /* 0x00007610050a7816 */ /* 0x000fe2000000000a */
[----:B--2---:R-:W-:Y:S06]  /*6500*/  @!P1 BRA `(.L_x_391) ;  /* 0x0000010800649947 */ /* 0x004fec0003800000 */
.L_x_565:
[----:B------:R-:W-:Y:S05]  /*6510*/  BSYNC B1 ;  /* 0x0000000000017941 */ /* 0x000fea0003800000 */
.L_x_390:
[----:B------:R-:W-:Y:S01]  /*6520*/  BSSY B1, `(.L_x_392) ;  /* 0x0000058000017945 */ /* 0x000fe20003800000 */
[----:B------:R-:W-:Y:S02]  /*6530*/  PRMT R11, R11, 0x5410, R6 ;  /* 0x000054100b0b7816 */ /* 0x000fe40000000006 */
[----:B------:R-:W-:Y:S01]  /*6540*/  PRMT R10, R10, 0x5410, R7 ;  /* 0x000054100a0a7816 */ /* 0x000fe20000000007 */
[----:B------:R-:W-:Y:S06]  /*6550*/  @P0 BRA `(.L_x_393) ;  /* 0x0000000400500947 */ /* 0x000fec0003800000 */
[----:B------:R-:W1:Y:S01]  /*6560*/  LDC R5, c[0x0][0x3d4] ;  /* 0x0000f500ff057b82 */ /* 0x000e620000000800 */
[C---:B------:R-:W-:Y:S01]  /*6570*/  VIADD R4, R26.reuse, 0x10 ;  /* 0x000000101a047836 */ /* 0x040fe20000000000 */
[----:B------:R-:W-:Y:S01]  /*6580*/  BSSY B2, `(.L_x_394) ;  /* 0x000002a000027945 */ /* 0x000fe20003800000 */
[----:B-1----:R-:W-:-:S03]  /*6590*/  ISETP.GE.AND P0, PT, R26, R5, PT ;  /* 0x000000051a00720c */ /* 0x002fc60003f06270 */
[----:B------:R-:W-:-:S10]  /*65a0*/  ISETP.GE.AND P1, PT, R4, R5, PT ;  /* 0x000000050400720c */ /* 0x000fd40003f26270 */
[----:B------:R-:W-:Y:S05]  /*65b0*/  @P0 BRA `(.L_x_395) ;  /* 0x0000000000980947 */ /* 0x000fea0003800000 */
[----:B------:R-:W1:Y:S01]  /*65c0*/  LDS.128 R4, [R3+0xc400] ;  /* 0x00c4000003047984 */ /* 0x000e620000000c00 */
[----:B------:R-:W-:Y:S02]  /*65d0*/  HADD2.F32 R25, -RZ, R33.H0_H0 ;  /* 0x20000021ff197230 */ /* 0x000fe40000004100 */
[----:B------:R-:W-:Y:S02]  /*65e0*/  HADD2.F32 R21, -RZ, R34.H0_H0 ;  /* 0x20000022ff157230 */ /* 0x000fe40000004100 */
[----:B------:R-:W-:Y:S02]  /*65f0*/  HADD2.F32 R24, -RZ, R36.H0_H0 ;  /* 0x20000024ff187230 */ /* 0x000fe40000004100 */
[----:B0-----:R-:W-:Y:S02]  /*6600*/  HADD2.F32 R27, -RZ, R37.H0_H0 ;  /* 0x20000025ff1b7230 */ /* 0x001fe40000004100 */
[--C-:B-1----:R-:W-:Y:S02]  /*6610*/  HADD2.F32 R13, -RZ, R4.reuse.H0_H0 ;  /* 0x20000004ff0d7230 */ /* 0x102fe40000004100 */
[----:B------:R-:W-:-:S02]  /*6620*/  HADD2.F32 R4, -RZ, R4.H1_H1 ;  /* 0x30000004ff047230 */ /* 0x000fc40000004100 */
[--C-:B------:R-:W-:Y:S02]  /*6630*/  HADD2.F32 R14, -RZ, R5.reuse.H0_H0 ;  /* 0x20000005ff0e7230 */ /* 0x100fe40000004100 */
[----:B------:R-:W-:Y:S02]  /*6640*/  HADD2.F32 R5, -RZ, R5.H1_H1 ;  /* 0x30000005ff057230 */ /* 0x000fe40000004100 */
[C---:B------:R-:W-:Y:S01]  /*6650*/  FMUL.FTZ R28, R4.reuse, R25 ;  /* 0x00000019041c7220 */ /* 0x040fe20000410000 */
[----:B------:R-:W-:Y:S01]  /*6660*/  FMUL.FTZ R4, R4, R21 ;  /* 0x0000001504047220 */ /* 0x000fe20000410000 */
[--C-:B------:R-:W-:Y:S02]  /*6670*/  HADD2.F32 R15, -RZ, R6.reuse.H0_H0 ;  /* 0x20000006ff0f7230 */ /* 0x100fe40000004100 */
[----:B------:R-:W-:Y:S02]  /*6680*/  HADD2.F32 R20, -RZ, R7.H0_H0 ;  /* 0x20000007ff147230 */ /* 0x000fe40000004100 */
[----:B------:R-:W-:Y:S01]  /*6690*/  FMUL.FTZ R29, R5, R27 ;  /* 0x0000001b051d7220 */ /* 0x000fe20000410000 */
[C---:B------:R-:W-:Y:S01]  /*66a0*/  FFMA.FTZ R28, R13.reuse, R21, -R28 ;  /* 0x000000150d1c7223 */ /* 0x040fe2000001081c */
[----:B------:R-:W-:Y:S01]  /*66b0*/  FFMA.FTZ R25, R13, R25, R4 ;  /* 0x000000190d197223 */ /* 0x000fe20000010004 */
[----:B------:R-:W-:Y:S01]  /*66c0*/  FMUL.FTZ R31, R5, R24 ;  /* 0x00000018051f7220 */ /* 0x000fe20000410000 */
[----:B------:R-:W-:-:S02]  /*66d0*/  HADD2.F32 R6, -RZ, R6.H1_H1 ;  /* 0x30000006ff067230 */ /* 0x000fc40000004100 */
[C---:B------:R-:W-:Y:S01]  /*66e0*/  FFMA.FTZ R29, R14.reuse, R24, -R29 ;  /* 0x000000180e1d7223 */ /* 0x040fe2000001081d */
[----:B------:R-:W-:Y:S02]  /*66f0*/  HADD2.F32 R7, -RZ, R7.H1_H1 ;  /* 0x30000007ff077230 */ /* 0x000fe40000004100 */
[----:B------:R-:W-:Y:S01]  /*6700*/  FFMA.FTZ R14, R14, R27, R31 ;  /* 0x0000001b0e0e7223 */ /* 0x000fe2000001001f */
[----:B------:R-:W-:Y:S02]  /*6710*/  HADD2.F32 R13, -RZ, R33.H1_H1 ;  /* 0x30000021ff0d7230 */ /* 0x000fe40000004100 */
[----:B------:R-:W-:Y:S02]  /*6720*/  HADD2.F32 R4, -RZ, R34.H1_H1 ;  /* 0x30000022ff047230 */ /* 0x000fe40000004100 */
[----:B------:R-:W-:Y:S02]  /*6730*/  HADD2.F32 R21, -RZ, R37.H1_H1 ;  /* 0x30000025ff157230 */ /* 0x000fe40000004100 */
[----:B------:R-:W-:Y:S01]  /*6740*/  FMUL.FTZ R24, R6, R13 ;  /* 0x0000000d06187220 */ /* 0x000fe20000410000 */
[----:B------:R-:W-:-:S02]  /*6750*/  HADD2.F32 R5, -RZ, R36.H1_H1 ;  /* 0x30000024ff057230 */ /* 0x000fc40000004100 */
[-C--:B------:R-:W-:Y:S01]  /*6760*/  FMUL.FTZ R30, R6, R4.reuse ;  /* 0x00000004061e7220 */ /* 0x080fe20000410000 */
[----:B------:R-:W-:Y:S01]  /*6770*/  FMUL.FTZ R27, R7, R21 ;  /* 0x00000015071b7220 */ /* 0x000fe20000410000 */
[----:B------:R-:W-:Y:S01]  /*6780*/  FFMA.FTZ R6, R15, R4, -R24 ;  /* 0x000000040f067223 */ /* 0x000fe20000010818 */
[----:B------:R-:W-:Y:S01]  /*6790*/  FMUL.FTZ R32, R7, R5 ;  /* 0x0000000507207220 */ /* 0x000fe20000410000 */
[----:B------:R-:W-:Y:S01]  /*67a0*/  FFMA.FTZ R13, R15, R13, R30 ;  /* 0x0000000d0f0d7223 */ /* 0x000fe2000001001e */
[C---:B------:R-:W-:Y:S01]  /*67b0*/  FFMA.FTZ R7, R20.reuse, R5, -R27 ;  /* 0x0000000514077223 */ /* 0x040fe2000001081b */
[----:B------:R-:W-:Y:S01]  /*67c0*/  F2FP.F16.F32.PACK_AB R4, R25, R28 ;  /* 0x0000001c1904723e */ /* 0x000fe200000000ff */
[----:B------:R-:W-:Y:S01]  /*67d0*/  FFMA.FTZ R32, R20, R21, R32 ;  /* 0x0000001514207223 */ /* 0x000fe20000010020 */
[----:B------:R-:W-:Y:S02]  /*67e0*/  F2FP.F16.F32.PACK_AB R5, R14, R29 ;  /* 0x0000001d0e05723e */ /* 0x000fe400000000ff */
[----:B------:R-:W-:-:S02]  /*67f0*/  F2FP.F16.F32.PACK_AB R6, R13, R6 ;  /* 0x000000060d06723e */ /* 0x000fc400000000ff */
[----:B------:R-:W-:-:S05]  /*6800*/  F2FP.F16.F32.PACK_AB R7, R32, R7 ;  /* 0x000000072007723e */ /* 0x000fca00000000ff */
[----:B------:R1:W-:Y:S02]  /*6810*/  STS.128 [R3+0xc400], R4 ;  /* 0x00c4000403007388 */ /* 0x0003e40000000c00 */
.L_x_395:
[----:B------:R-:W-:Y:S05]  /*6820*/  BSYNC B2 ;  /* 0x0000000000027941 */ /* 0x000fea0003800000 */
.L_x_394:
[----:B------:R-:W-:Y:S05]  /*6830*/  @P1 BRA `(.L_x_393) ;  /* 0x0000000000981947 */ /* 0x000fea0003800000 */
[----:B-1----:R-:W1:Y:S01]  /*6840*/  LDS.128 R4, [R0] ;  /* 0x0000000000047984 */ /* 0x002e620000000c00 */
[--C-:B------:R-:W-:Y:S02]  /*6850*/  HADD2.F32 R25, -RZ, R12.reuse.H0_H0 ;  /* 0x2000000cff197230 */ /* 0x100fe40000004100 */
[----:B------:R-:W-:Y:S02]  /*6860*/  HADD2.F32 R21, -RZ, R12.H1_H1 ;  /* 0x3000000cff157230 */ /* 0x000fe40000004100 */
[--C-:B------:R-:W-:Y:S02]  /*6870*/  HADD2.F32 R24, -RZ, R11.reuse.H0_H0 ;  /* 0x2000000bff187230 */ /* 0x100fe40000004100 */
[----:B0-----:R-:W-:Y:S02]  /*6880*/  HADD2.F32 R27, -RZ, R11.H1_H1 ;  /* 0x3000000bff1b7230 */ /* 0x001fe40000004100 */
        /* <DEDUP_REMOVED lines=16> */
[----:B------:R-:W-:Y:S02]  /*6990*/  HADD2.F32 R13, -RZ, R10.H0_H0 ;  /* 0x2000000aff0d7230 */ /* 0x000fe40000004100 */
[----:B------:R-:W-:Y:S02]  /*69a0*/  HADD2.F32 R4, -RZ, R8.H0_H0 ;  /* 0x20000008ff047230 */ /* 0x000fe40000004100 */
        /* <DEDUP_REMOVED lines=14> */
[----:B------:R2:W-:Y:S02]  /*6a90*/  STS.128 [R0], R4 ;  /* 0x0000000400007388 */ /* 0x0005e40000000c00 */
.L_x_393:
[----:B------:R-:W-:Y:S05]  /*6aa0*/  BSYNC B1 ;  /* 0x0000000000017941 */ /* 0x000fea0003800000 */
.L_x_392:
[----:B-12---:R-:W-:-:S05]  /*6ab0*/  VIADD R4, R18, 0x60 ;  /* 0x0000006012047836 */ /* 0x006fca0000000000 */
[----:B------:R-:W-:-:S13]  /*6ac0*/  ISETP.GE.AND P0, PT, R4, R9, PT ;  /* 0x000000090400720c */ /* 0x000fda0003f06270 */
[----:B------:R-:W-:Y:S05]  /*6ad0*/  @P0 BRA `(.L_x_396) ;  /* 0x0000001400240947 */ /* 0x000fea0003800000 */
[----:B------:R-:W1:Y:S01]  /*6ae0*/  LDC R5, c[0x0][0x3d4] ;  /* 0x0000f500ff057b82 */ /* 0x000e620000000800 */
[C---:B------:R-:W-:Y:S01]  /*6af0*/  VIADD R4, R26.reuse, 0x10 ;  /* 0x000000101a047836 */ /* 0x040fe20000000000 */
[----:B------:R-:W-:Y:S01]  /*6b00*/  BSSY B1, `(.L_x_397) ;  /* 0x000002a000017945 */ /* 0x000fe20003800000 */
[----:B-1----:R-:W-:-:S03]  /*6b10*/  ISETP.GE.AND P0, PT, R26, R5, PT ;  /* 0x000000051a00720c */ /* 0x002fc60003f06270 */
[----:B------:R-:W-:-:S10]  /*6b20*/  ISETP.GE.AND P1, PT, R4, R5, PT ;  /* 0x000000050400720c */ /* 0x000fd40003f26270 */
[----:B------:R-:W-:Y:S05]  /*6b30*/  @P0 BRA `(.L_x_398) ;  /* 0x0000000000980947 */ /* 0x000fea0003800000 */
[----:B------:R-:W1:Y:S01]  /*6b40*/  LDS.128 R4, [R3+0xf400] ;  /* 0x00f4000003047984 */ /* 0x000e620000000c00 */
[----:B0-----:R-:W-:Y:S02]  /*6b50*/  HADD2.F32 R27, -RZ, R33.H0_H0 ;  /* 0x20000021ff1b7230 */ /* 0x001fe40000004100 */
[----:B------:R-:W-:Y:S02]  /*6b60*/  HADD2.F32 R21, -RZ, R34.H0_H0 ;  /* 0x20000022ff157230 */ /* 0x000fe40000004100 */
[----:B------:R-:W-:Y:S02]  /*6b70*/  HADD2.F32 R29, -RZ, R37.H0_H0 ;  /* 0x20000025ff1d7230 */ /* 0x000fe40000004100 */
[----:B------:R-:W-:Y:S02]  /*6b80*/  HADD2.F32 R25, -RZ, R36.H0_H0 ;  /* 0x20000024ff197230 */ /* 0x000fe40000004100 */
[----:B------:R-:W-:Y:S02]  /*6b90*/  HADD2.F32 R30, -RZ, R33.H1_H1 ;  /* 0x30000021ff1e7230 */ /* 0x000fe40000004100 */
[----:B------:R-:W-:-:S02]  /*6ba0*/  HADD2.F32 R28, -RZ, R34.H1_H1 ;  /* 0x30000022ff1c7230 */ /* 0x000fc40000004100 */
[--C-:B-1----:R-:W-:Y:S02]  /*6bb0*/  HADD2.F32 R9, -RZ, R4.reuse.H0_H0 ;  /* 0x20000004ff097230 */ /* 0x102fe40000004100 */
[----:B------:R-:W-:Y:S02]  /*6bc0*/  HADD2.F32 R4, -RZ, R4.H1_H1 ;  /* 0x30000004ff047230 */ /* 0x000fe40000004100 */
[--C-:B------:R-:W-:Y:S02]  /*6bd0*/  HADD2.F32 R13, -RZ, R5.reuse.H0_H0 ;  /* 0x20000005ff0d7230 */ /* 0x100fe40000004100 */
[----:B------:R-:W-:Y:S02]  /*6be0*/  HADD2.F32 R5, -RZ, R5.H1_H1 ;  /* 0x30000005ff057230 */ /* 0x000fe40000004100 */
[-C--:B------:R-:W-:Y:S01]  /*6bf0*/  FMUL.FTZ R20, R27, R4.reuse ;  /* 0x000000041b147220 */ /* 0x080fe20000410000 */
[----:B------:R-:W-:Y:S01]  /*6c00*/  FMUL.FTZ R24, R21, R4 ;  /* 0x0000000415187220 */ /* 0x000fe20000410000 */
[----:B------:R-:W-:-:S02]  /*6c10*/  HADD2.F32 R14, -RZ, R6.H0_H0 ;  /* 0x20000006ff0e7230 */ /* 0x000fc40000004100 */
[----:B------:R-:W-:Y:S01]  /*6c20*/  FMUL.FTZ R26, R29, R5 ;  /* 0x000000051d1a7220 */ /* 0x000fe20000410000 */
[----:B------:R-:W-:Y:S01]  /*6c30*/  FFMA.FTZ R4, R21, R9, -R20 ;  /* 0x0000000915047223 */ /* 0x000fe20000010814 */
[----:B------:R-:W-:Y:S01]  /*6c40*/  FMUL.FTZ R20, R25, R5 ;  /* 0x0000000519147220 */ /* 0x000fe20000410000 */
[--C-:B------:R-:W-:Y:S02]  /*6c50*/  HADD2.F32 R15, -RZ, R7.reuse.H0_H0 ;  /* 0x20000007ff0f7230 */ /* 0x100fe40000004100 */
[----:B------:R-:W-:Y:S01]  /*6c60*/  FFMA.FTZ R9, R27, R9, R24 ;  /* 0x000000091b097223 */ /* 0x000fe20000010018 */
[-C--:B------:R-:W-:Y:S01]  /*6c70*/  FFMA.FTZ R5, R25, R13.reuse, -R26 ;  /* 0x0000000d19057223 */ /* 0x080fe2000001081a */
[----:B------:R-:W-:Y:S02]  /*6c80*/  HADD2.F32 R6, -RZ, R6.H1_H1 ;  /* 0x30000006ff067230 */ /* 0x000fe40000004100 */
[----:B------:R-:W-:Y:S01]  /*6c90*/  FFMA.FTZ R20, R29, R13, R20 ;  /* 0x0000000d1d147223 */ /* 0x000fe20000010014 */
[----:B------:R-:W-:Y:S01]  /*6ca0*/  HADD2.F32 R7, -RZ, R7.H1_H1 ;  /* 0x30000007ff077230 */ /* 0x000fe20000004100 */
[----:B------:R-:W-:Y:S01]  /*6cb0*/  F2FP.F16.F32.PACK_AB R4, R9, R4 ;  /* 0x000000040904723e */ /* 0x000fe200000000ff */
[----:B------:R-:W-:-:S02]  /*6cc0*/  HADD2.F32 R27, -RZ, R37.H1_H1 ;  /* 0x30000025ff1b7230 */ /* 0x000fc40000004100 */
[-C--:B------:R-:W-:Y:S01]  /*6cd0*/  FMUL.FTZ R13, R30, R6.reuse ;  /* 0x000000061e0d7220 */ /* 0x080fe20000410000 */
[----:B------:R-:W-:Y:S02]  /*6ce0*/  HADD2.F32 R25, -RZ, R36.H1_H1 ;  /* 0x30000024ff197230 */ /* 0x000fe40000004100 */
[----:B------:R-:W-:Y:S01]  /*6cf0*/  FMUL.FTZ R21, R28, R6 ;  /* 0x000000061c157220 */ /* 0x000fe20000410000 */
[----:B------:R-:W-:Y:S01]  /*6d00*/  F2FP.F16.F32.PACK_AB R5, R20, R5 ;  /* 0x000000051405723e */ /* 0x000fe200000000ff */
[-C--:B------:R-:W-:Y:S01]  /*6d10*/  FMUL.FTZ R24, R27, R7.reuse ;  /* 0x000000071b187220 */ /* 0x080fe20000410000 */
[-C--:B------:R-:W-:Y:S01]  /*6d20*/  FFMA.FTZ R6, R28, R14.reuse, -R13 ;  /* 0x0000000e1c067223 */ /* 0x080fe2000001080d */
[C---:B------:R-:W-:Y:S01]  /*6d30*/  FMUL.FTZ R26, R25.reuse, R7 ;  /* 0x00000007191a7220 */ /* 0x040fe20000410000 */
[----:B------:R-:W-:Y:S01]  /*6d40*/  FFMA.FTZ R21, R30, R14, R21 ;  /* 0x0000000e1e157223 */ /* 0x000fe20000010015 */
[-C--:B------:R-:W-:Y:S02]  /*6d50*/  FFMA.FTZ R7, R25, R15.reuse, -R24 ;  /* 0x0000000f19077223 */ /* 0x080fe40000010818 */
[----:B------:R-:W-:-:S02]  /*6d60*/  FFMA.FTZ R26, R27, R15, R26 ;  /* 0x0000000f1b1a7223 */ /* 0x000fc4000001001a */
[----:B------:R-:W-:-:S03]  /*6d70*/  F2FP.F16.F32.PACK_AB R6, R21, R6 ;  /* 0x000000061506723e */ /* 0x000fc600000000ff */
[----:B------:R-:W-:-:S05]  /*6d80*/  F2FP.F16.F32.PACK_AB R7, R26, R7 ;  /* 0x000000071a07723e */ /* 0x000fca00000000ff */
[----:B------:R1:W-:Y:S02]  /*6d90*/  STS.128 [R3+0xf400], R4 ;  /* 0x00f4000403007388 */ /* 0x0003e40000000c00 */
.L_x_398:
[----:B------:R-:W-:Y:S05]  /*6da0*/  BSYNC B1 ;  /* 0x0000000000017941 */ /* 0x000fea0003800000 */
.L_x_397:
[----:B------:R-:W-:Y:S05]  /*6db0*/  @P1 BRA `(.L_x_396) ;  /* 0x00000010006c1947 */ /* 0x000fea0003800000 */
[----:B-1----:R-:W1:Y:S01]  /*6dc0*/  LDS.128 R4, [R0+0x3000] ;  /* 0x0030000000047984 */ /* 0x002e620000000c00 */
[--C-:B------:R-:W-:Y:S02]  /*6dd0*/  HADD2.F32 R21, -RZ, R12.reuse.H0_H0 ;  /* 0x2000000cff157230 */ /* 0x100fe40000004100 */
[----:B------:R-:W-:Y:S02]  /*6de0*/  HADD2.F32 R13, -RZ, R12.H1_H1 ;  /* 0x3000000cff0d7230 */ /* 0x000fe40000004100 */
[--C-:B------:R-:W-:Y:S02]  /*6df0*/  HADD2.F32 R25, -RZ, R11.reuse.H1_H1 ;  /* 0x3000000bff197230 */ /* 0x100fe40000004100 */
[----:B------:R-:W-:Y:S02]  /*6e00*/  HADD2.F32 R15, -RZ, R11.H0_H0 ;  /* 0x2000000bff0f7230 */ /* 0x000fe40000004100 */
[--C-:B-1----:R-:W-:Y:S02]  /*6e10*/  HADD2.F32 R3, -RZ, R4.reuse.H0_H0 ;  /* 0x20000004ff037230 */ /* 0x102fe40000004100 */
[----:B------:R-:W-:-:S02]  /*6e20*/  HADD2.F32 R4, -RZ, R4.H1_H1 ;  /* 0x30000004ff047230 */ /* 0x000fc40000004100 */
[--C-:B------:R-:W-:Y:S02]  /*6e30*/  HADD2.F32 R9, -RZ, R5.reuse.H0_H0 ;  /* 0x20000005ff097230 */ /* 0x100fe40000004100 */
[----:B------:R-:W-:Y:S02]  /*6e40*/  HADD2.F32 R5, -RZ, R5.H1_H1 ;  /* 0x30000005ff057230 */ /* 0x000fe40000004100 */
[-C--:B------:R-:W-:Y:S01]  /*6e50*/  FMUL.FTZ R14, R21, R4.reuse ;  /* 0x00000004150e7220 */ /* 0x080fe20000410000 */
[----:B------:R-:W-:Y:S01]  /*6e60*/  FMUL.FTZ R20, R13, R4 ;  /* 0x000000040d147220 */ /* 0x000fe20000410000 */
[----:B------:R-:W-:Y:S02]  /*6e70*/  HADD2.F32 R11, -RZ, R6.H0_H0 ;  /* 0x20000006ff0b7230 */ /* 0x000fe40000004100 */
[----:B------:R-:W-:Y:S01]  /*6e80*/  FMUL.FTZ R24, R25, R5 ;  /* 0x0000000519187220 */ /* 0x000fe20000410000 */
[----:B------:R-:W-:Y:S01]  /*6e90*/  FFMA.FTZ R4, R13, R3, -R14 ;  /* 0x000000030d047223 */ /* 0x000fe2000001080e */
[----:B------:R-:W-:Y:S01]  /*6ea0*/  FMUL.FTZ R14, R15, R5 ;  /* 0x000000050f0e7220 */ /* 0x000fe20000410000 */
[----:B------:R-:W-:-:S02]  /*6eb0*/  HADD2.F32 R12, -RZ, R7.H0_H0 ;  /* 0x20000007ff0c7230 */ /* 0x000fc40000004100 */
[----:B------:R-:W-:Y:S01]  /*6ec0*/  FFMA.FTZ R3, R21, R3, R20 ;  /* 0x0000000315037223 */ /* 0x000fe20000010014 */
[-C--:B------:R-:W-:Y:S01]  /*6ed0*/  FFMA.FTZ R5, R15, R9.reuse, -R24 ;  /* 0x000000090f057223 */ /* 0x080fe20000010818 */
[----:B------:R-:W-:Y:S02]  /*6ee0*/  HADD2.F32 R6, -RZ, R6.H1_H1 ;  /* 0x30000006ff067230 */ /* 0x000fe40000004100 */
[----:B------:R-:W-:Y:S01]  /*6ef0*/  FFMA.FTZ R14, R25, R9, R14 ;  /* 0x00000009190e7223 */ /* 0x000fe2000001000e */
[----:B------:R-:W-:Y:S01]  /*6f00*/  HADD2.F32 R7, -RZ, R7.H1_H1 ;  /* 0x30000007ff077230 */ /* 0x000fe20000004100 */
[----:B------:R-:W-:Y:S01]  /*6f10*/  F2FP.F16.F32.PACK_AB R4, R3, R4 ;  /* 0x000000040304723e */ /* 0x000fe200000000ff */
[--C-:B------:R-:W-:Y:S02]  /*6f20*/  HADD2.F32 R21, -RZ, R10.reuse.H0_H0 ;  /* 0x2000000aff157230 */ /* 0x100fe40000004100 */
[----:B------:R-:W-:Y:S01]  /*6f30*/  HADD2.F32 R24, -RZ, R10.H1_H1 ;  /* 0x3000000aff187230 */ /* 0x000fe20000004100 */
[----:B------:R-:W-:Y:S01]  /*6f40*/  F2FP.F16.F32.PACK_AB R5, R14, R5 ;  /* 0x000000050e05723e */ /* 0x000fe200000000ff */
[----:B------:R-:W-:-:S02]  /*6f50*/  HADD2.F32 R15, -RZ, R8.H0_H0 ;  /* 0x20000008ff0f7230 */ /* 0x000fc40000004100 */
[----:B------:R-:W-:Y:S02]  /*6f60*/  HADD2.F32 R20, -RZ, R8.H1_H1 ;  /* 0x30000008ff147230 */ /* 0x000fe40000004100 */
[-C--:B------:R-:W-:Y:S01]  /*6f70*/  FMUL.FTZ R8, R21, R6.reuse ;  /* 0x0000000615087220 */ /* 0x080fe20000410000 */
[-C--:B------:R-:W-:Y:S01]  /*6f80*/  FMUL.FTZ R9, R24, R7.reuse ;  /* 0x0000000718097220 */ /* 0x080fe20000410000 */
[C---:B------:R-:W-:Y:S01]  /*6f90*/  FMUL.FTZ R10, R15.reuse, R6 ;  /* 0x000000060f0a7220 */ /* 0x040fe20000410000 */
[C---:B------:R-:W-:Y:S01]  /*6fa0*/  FMUL.FTZ R13, R20.reuse, R7 ;  /* 0x00000007140d7220 */ /* 0x040fe20000410000 */
[-C--:B------:R-:W-:Y:S01]  /*6fb0*/  FFMA.FTZ R6, R15, R11.reuse, -R8 ;  /* 0x0000000b0f067223 */ /* 0x080fe20000010808 */
[-C--:B------:R-:W-:Y:S01]  /*6fc0*/  FFMA.FTZ R7, R20, R12.reuse, -R9 ;  /* 0x0000000c14077223 */ /* 0x080fe20000010809 */
[----:B------:R-:W-:Y:S01]  /*6fd0*/  FFMA.FTZ R11, R21, R11, R10 ;  /* 0x0000000b150b7223 */ /* 0x000fe2000001000a */
[----:B------:R-:W-:-:S04]  /*6fe0*/  FFMA.FTZ R12, R24, R12, R13 ;  /* 0x0000000c180c7223 */ /* 0x000fc8000001000d */
[----:B------:R-:W-:Y:S02]  /*6ff0*/  F2FP.F16.F32.PACK_AB R6, R11, R6 ;  /* 0x000000060b06723e */ /* 0x000fe400000000ff */
[----:B------:R-:W-:-:S05]  /*7000*/  F2FP.F16.F32.PACK_AB R7, R12, R7 ;  /* 0x000000070c07723e */ /* 0x000fca00000000ff */
[----:B------:R2:W-:Y:S01]  /*7010*/  STS.128 [R0+0x3000], R4 ;  /* 0x0030000400007388 */ /* 0x0005e20000000c00 */
[----:B------:R-:W-:Y:S05]  /*7020*/  BRA `(.L_x_396) ;  /* 0x0000000c00d07947 */ /* 0x000fea0003800000 */
.L_x_383:
[----:B------:R-:W1:Y:S01]  /*7030*/  LDC R21, c[0x0][0x3d4] ;  /* 0x0000f500ff157b82 */ /* 0x000e620000000800 */
[----:B------:R-:W-:Y:S01]  /*7040*/  IMAD R25, R33, -0xc0, R25 ;  /* 0xffffff4021197824 */ /* 0x000fe200078e0219 */
[----:B------:R-:W2:Y:S01]  /*7050*/  LDL R8, [R1+0x80] ;  /* 0x0000800001087983 */ /* 0x000ea20000100800 */
[----:B------:R-:W-:Y:S02]  /*7060*/  CS2R R4, SRZ ;  /* 0x0000000000047805 */ /* 0x000fe4000001ff00 */
[----:B------:R-:W-:Y:S02]  /*7070*/  CS2R R6, SRZ ;  /* 0x0000000000067805 */ /* 0x000fe4000001ff00 */
[----:B------:R-:W-:Y:S02]  /*7080*/  CS2R R26, SRZ ;  /* 0x00000000001a7805 */ /* 0x000fe4000001ff00 */
[----:B------:R-:W-:Y:S02]  /*7090*/  VIMNMX R3, R25, 0xc0, PT ;  /* 0x000000c019037848 */ /* 0x000fe40003fe0100 */
[----:B------:R-:W-:-:S02]  /*70a0*/  CS2R R24, SRZ ;  /* 0x0000000000187805 */ /* 0x000fc4000001ff00 */
[----:B-1----:R-:W-:-:S04]  /*70b0*/  ISETP.GE.AND P0, PT, R16, R21, PT ;  /* 0x000000151000720c */ /* 0x002fc80003f06270 */
[----:B------:R-:W-:-:S13]  /*70c0*/  ISETP.GE.OR P1, PT, R18, R3, P0 ;  /* 0x000000031200720c */ /* 0x000fda0000726670 */
[----:B------:R1:W5:Y:S04]  /*70d0*/  @!P1 LDG.E.128 R4, desc[UR56][R42.64] ;  /* 0x000000382a049981 */ /* 0x000368000c1e1d00 */
[----:B------:R1:W5:Y:S01]  /*70e0*/  @!P1 LDG.E.128 R24, desc[UR56][R40.64] ;  /* 0x0000003828189981 */ /* 0x000362000c1e1d00 */
[----:B------:R-:W-:Y:S01]  /*70f0*/  UMOV UR4, 0xffffffff ;  /* 0xffffffff00047882 */ /* 0x000fe20000000000 */
[----:B--2---:R-:W-:Y:S02]  /*7100*/  LEA.HI R0, R8, R8, RZ, 0x1 ;  /* 0x0000000808007211 */ /* 0x004fe400078f08ff */
[----:B-1----:R-:W-:Y:S05]  /*7110*/  BRA.DIV UR4, `(.L_x_399) ;  /* 0x000000fe04747947 */ /* 0x002fea000b800000 */
.L_x_568:
[----:B------:R-:W-:Y:S01]  /*7120*/  UMOV UR4, 0xffffffff ;  /* 0xffffffff00047882 */ /* 0x000fe20000000000 */
[----:B------:R-:W-:Y:S02]  /*7130*/  LOP3.LUT R0, R0, 0xfffffffe, RZ, 0xc0, !PT ;  /* 0xfffffffe00007812 */ /* 0x000fe400078ec0ff */
[----:B------:R-:W-:Y:S05]  /*7140*/  BRA.DIV UR4, `(.L_x_400) ;  /* 0x000000fe04907947 */ /* 0x000fea000b800000 */
.L_x_571:
[----:B------:R-:W-:Y:S01]  /*7150*/  UMOV UR4, 0xffffffff ;  /* 0xffffffff00047882 */ /* 0x000fe20000000000 */
[----:B------:R-:W-:Y:S02]  /*7160*/  IADD3 R0, R8, -R0, RZ ;  /* 0x8000000008007210 */ /* 0x000fe40007ffe0ff */
[----:B------:R-:W-:Y:S05]  /*7170*/  BRA.DIV UR4, `(.L_x_401) ;  /* 0x000000fe04ac7947 */ /* 0x000fea000b800000 */
.L_x_574:
[----:B------:R-:W-:Y:S01]  /*7180*/  UMOV UR4, 0xffffffff ;  /* 0xffffffff00047882 */ /* 0x000fe20000000000 */
[----:B------:R-:W-:Y:S02]  /*7190*/  SHF.L.U32 R9, R0, 0x1f, RZ ;  /* 0x0000001f00097819 */ /* 0x000fe400000006ff */
[----:B------:R-:W-:Y:S05]  /*71a0*/  BRA.DIV UR4, `(.L_x_402) ;  /* 0x000000fe04c87947 */ /* 0x000fea000b800000 */
.L_x_577:
[----:B------:R-:W1:Y:S01]  /*71b0*/  SYNCS.PHASECHK.TRANS64.TRYWAIT P1, [R2+URZ+0x30800], R9 ;  /* 0x03080009020075a7 */ /* 0x000e62000802017f */
[C---:B------:R-:W-:Y:S01]  /*71c0*/  VIADD R0, R18.reuse, 0x60 ;  /* 0x0000006012007836 */ /* 0x040fe20000000000 */
[-C--:B------:R-:W-:Y:S01]  /*71d0*/  ISETP.GE.OR P2, PT, R18, R3.reuse, P0 ;  /* 0x000000031200720c */ /* 0x080fe20000746670 */
[--C-:B-----5:R-:W-:Y:S01]  /*71e0*/  IMAD.MOV.U32 R15, RZ, RZ, R5.reuse ;  /* 0x000000ffff0f7224 */ /* 0x120fe200078e0005 */
[----:B------:R-:W-:Y:S01]  /*71f0*/  SHF.R.U32.HI R13, RZ, 0x10, R5 ;  /* 0x00000010ff0d7819 */ /* 0x000fe20000011605 */
[----:B------:R-:W-:Y:S01]  /*7200*/  IMAD.MOV.U32 R20, RZ, RZ, R4 ;  /* 0x000000ffff147224 */ /* 0x000fe200078e0004 */
[----:B------:R-:W-:Y:S01]  /*7210*/  ISETP.GE.OR P0, PT, R0, R3, P0 ;  /* 0x000000030000720c */ /* 0x000fe20000706670 */
[----:B------:R-:W-:Y:S01]  /*7220*/  IMAD.MOV.U32 R0, RZ, RZ, R7 ;  /* 0x000000ffff007224 */ /* 0x000fe200078e0007 */
[----:B------:R-:W-:Y:S01]  /*7230*/  SHF.R.U64 R3, R4, 0x10, R5 ;  /* 0x0000001004037819 */ /* 0x000fe20000001205 */
[----:B------:R-:W-:Y:S01]  /*7240*/  IMAD.MOV.U32 R44, RZ, RZ, R24 ;  /* 0x000000ffff2c7224 */ /* 0x000fe200078e0018 */
[--C-:B------:R-:W-:Y:S01]  /*7250*/  SHF.R.U64 R4, R6, 0x10, R7.reuse ;  /* 0x0000001006047819 */ /* 0x100fe20000001207 */
[----:B------:R-:W-:Y:S01]  /*7260*/  BSSY B1, `(.L_x_403) ;  /* 0x0000017000017945 */ /* 0x000fe20003800000 */
[----:B------:R-:W-:-:S02]  /*7270*/  SHF.R.U32.HI R5, RZ, 0x10, R7 ;  /* 0x00000010ff057819 */ /* 0x000fc40000011607 */
[----:B------:R-:W-:Y:S02]  /*7280*/  MOV R12, R6 ;  /* 0x00000006000c7202 */ /* 0x000fe40000000f00 */
[--C-:B------:R-:W-:Y:S02]  /*7290*/  PRMT R15, R15, 0x5410, R3.reuse ;  /* 0x000054100f0f7816 */ /* 0x100fe40000000003 */
[----:B------:R-:W-:Y:S01]  /*72a0*/  PRMT R3, R4, 0x7610, R3 ;  /* 0x0000761004037816 */ /* 0x000fe20000000003 */
[----:B------:R-:W-:Y:S01]  /*72b0*/  IMAD.MOV.U32 R4, RZ, RZ, R25 ;  /* 0x000000ffff047224 */ /* 0x000fe200078e0019 */
[----:B------:R-:W-:Y:S01]  /*72c0*/  PRMT R0, R5, 0x5410, R0 ;  /* 0x0000541005007816 */ /* 0x000fe20000000000 */
[----:B------:R-:W-:Y:S01]  /*72d0*/  IMAD.MOV.U32 R5, RZ, RZ, R27 ;  /* 0x000000ffff057224 */ /* 0x000fe200078e001b */
[----:B------:R-:W-:Y:S02]  /*72e0*/  PRMT R20, R20, 0x5410, R20 ;  /* 0x0000541014147816 */ /* 0x000fe40000000014 */
[----:B------:R-:W-:-:S02]  /*72f0*/  PRMT R12, R12, 0x5410, R12 ;  /* 0x000054100c0c7816 */ /* 0x000fc4000000000c */
[--C-:B------:R-:W-:Y:S02]  /*7300*/  SHF.R.U64 R6, R24, 0x10, R25.reuse ;  /* 0x0000001018067819 */ /* 0x100fe40000001219 */
[----:B------:R-:W-:Y:S02]  /*7310*/  SHF.R.U32.HI R7, RZ, 0x10, R25 ;  /* 0x00000010ff077819 */ /* 0x000fe40000011619 */
[----:B0-----:R-:W-:Y:S02]  /*7320*/  MOV R14, R26 ;  /* 0x0000001a000e7202 */ /* 0x001fe40000000f00 */
[--C-:B------:R-:W-:Y:S02]  /*7330*/  SHF.R.U64 R8, R26, 0x10, R27.reuse ;  /* 0x000000101a087819 */ /* 0x100fe4000000121b */
[----:B------:R-:W-:Y:S02]  /*7340*/  SHF.R.U32.HI R10, RZ, 0x10, R27 ;  /* 0x00000010ff0a7819 */ /* 0x000fe4000001161b */
[----:B------:R-:W-:Y:S01]  /*7350*/  PRMT R20, R4, 0x7610, R20 ;  /* 0x0000761004147816 */ /* 0x000fe20000000014 */
[----:B------:R-:W-:Y:S01]  /*7360*/  IMAD.IADD R4, R16, 0x1, R21 ;  /* 0x0000000110047824 */ /* 0x000fe200078e0215 */
[----:B------:R-:W-:-:S02]  /*7370*/  PRMT R44, R44, 0x5410, R6 ;  /* 0x000054102c2c7816 */ /* 0x000fc40000000006 */
[----:B------:R-:W-:Y:S02]  /*7380*/  PRMT R14, R14, 0x5410, R7 ;  /* 0x000054100e0e7816 */ /* 0x000fe40000000007 */
[----:B------:R-:W-:Y:S02]  /*7390*/  PRMT R3, R3, 0x5410, R5 ;  /* 0x0000541003037816 */ /* 0x000fe40000000005 */
[----:B------:R-:W-:Y:S02]  /*73a0*/  PRMT R13, R13, 0x5410, R8 ;  /* 0x000054100d0d7816 */ /* 0x000fe40000000008 */
[----:B------:R-:W-:Y:S01]  /*73b0*/  PRMT R12, R10, 0x7610, R12 ;  /* 0x000076100a0c7816 */ /* 0x000fe2000000000c */
[----:B-1----:R-:W-:Y:S06]  /*73c0*/  @!P1 BRA `(.L_x_404) ;  /* 0x000000fc00689947 */ /* 0x002fec0003800000 */
.L_x_578:
[----:B------:R-:W-:Y:S05]  /*73d0*/  BSYNC B1 ;  /* 0x0000000000017941 */ /* 0x000fea0003800000 */
.L_x_403:
[----:B------:R-:W-:Y:S01]  /*73e0*/  BSSY B1, `(.L_x_405) ;  /* 0x000005f000017945 */ /* 0x000fe20003800000 */
[----:B------:R-:W-:-:S03]  /*73f0*/  LOP3.LUT R21, R4, 0x38, RZ, 0xc0, !PT ;  /* 0x0000003804157812 */ /* 0x000fc600078ec0ff */
[----:B------:R-:W-:Y:S05]  /*7400*/  @P2 BRA `(.L_x_406) ;  /* 0x0000000400702947 */ /* 0x000fea0003800000 */
[----:B------:R-:W2:Y:S01]  /*7410*/  LDL R6, [R1+0x58] ;  /* 0x0000580001067983 */ /* 0x000ea20000100800 */
[----:B------:R-:W1:Y:S02]  /*7420*/  S2R R5, SR_TID.X ;  /* 0x0000000000057919 */ /* 0x000e640000002100 */
[----:B-1----:R-:W-:-:S05]  /*7430*/  VIADD R5, R5, 0xffffff80 ;  /* 0xffffff8005057836 */ /* 0x002fca0000000000 */
[----:B------:R-:W-:-:S04]  /*7440*/  SHF.R.S32.HI R10, RZ, 0x1f, R5 ;  /* 0x0000001fff0a7819 */ /* 0x000fc80000011405 */
[----:B------:R-:W-:-:S04]  /*7450*/  LEA.HI R10, R10, R5, RZ, 0x5 ;  /* 0x000000050a0a7211 */ /* 0x000fc800078f28ff */
[----:B------:R-:W-:Y:S01]  /*7460*/  SHF.R.S32.HI R10, RZ, 0x5, R10 ;  /* 0x00000005ff0a7819 */ /* 0x000fe2000001140a */
[----:B------:R-:W-:Y:S02]  /*7470*/  HADD2.F32 R37, -RZ, R44.H0_H0 ;  /* 0x2000002cff257230 */ /* 0x000fe40000004100 */
[----:B------:R-:W-:Y:S02]  /*7480*/  HADD2.F32 R33, -RZ, R20.H1_H1 ;  /* 0x30000014ff217230 */ /* 0x000fe40000004100 */
[----:B------:R-:W-:Y:S01]  /*7490*/  HADD2.F32 R39, -RZ, R44.H1_H1 ;  /* 0x3000002cff277230 */ /* 0x000fe20000004100 */
[----:B--2---:R-:W-:-:S04]  /*74a0*/  SHF.L.U32 R4, R6, 0x6, RZ ;  /* 0x0000000606047819 */ /* 0x004fc800000006ff */
[----:B------:R-:W-:-:S04]  /*74b0*/  LOP3.LUT R8, R4, 0x1c0, RZ, 0xc0, !PT ;  /* 0x000001c004087812 */ /* 0x000fc800078ec0ff */
[----:B------:R-:W-:Y:S02]  /*74c0*/  SHF.R.U32.HI R7, RZ, 0x3, R8 ;  /* 0x00000003ff077819 */ /* 0x000fe40000011608 */
[----:B------:R-:W-:Y:S02]  /*74d0*/  LOP3.LUT R4, R8, 0x38, R16, 0xf8, !PT ;  /* 0x0000003808047812 */ /* 0x000fe400078ef810 */
[----:B------:R-:W-:Y:S02]  /*74e0*/  LOP3.LUT R8, R7, R21, R8, 0x1e, !PT ;  /* 0x0000001507087212 */ /* 0x000fe400078e1e08 */
[----:B------:R-:W-:-:S03]  /*74f0*/  LOP3.LUT R4, R4, R7, RZ, 0x3c, !PT ;  /* 0x0000000704047212 */ /* 0x000fc600078e3cff */
[C---:B0-----:R-:W-:Y:S02]  /*7500*/  IMAD R9, R10.reuse, 0x200, R8 ;  /* 0x000002000a097824 */ /* 0x041fe400078e0208 */
[----:B------:R-:W-:-:S03]  /*7510*/  IMAD R5, R10, 0x200, R4 ;  /* 0x000002000a057824 */ /* 0x000fc600078e0204 */
[----:B------:R-:W-:Y:S01]  /*7520*/  LEA R42, R9, R2, 0x1 ;  /* 0x00000002092a7211 */ /* 0x000fe200078e08ff */
[----:B------:R-:W-:-:S04]  /*7530*/  IMAD R40, R5, 0x2, R2 ;  /* 0x0000000205287824 */ /* 0x000fc800078e0202 */
[----:B------:R-:W0:Y:S04]  /*7540*/  LDS.128 R8, [R42+0xc400] ;  /* 0x00c400002a087984 */ /* 0x000e280000000c00 */
[----:B------:R-:W1:Y:S01]  /*7550*/  LDS.128 R4, [R40+0xc400] ;  /* 0x00c4000028047984 */ /* 0x000e620000000c00 */
[----:B0-----:R-:W-:Y:S02]  /*7560*/  HADD2.F32 R28, -RZ, R8.H0_H0 ;  /* 0x20000008ff1c7230 */ /* 0x001fe40000004100 */
[----:B-1----:R-:W-:-:S03]  /*7570*/  HADD2.F32 R24, -RZ, R4.H0_H0 ;  /* 0x20000004ff187230 */ /* 0x002fc60000004100 */
[C---:B------:R-:W-:Y:S01]  /*7580*/  FMUL.FTZ R41, R28.reuse, R37 ;  /* 0x000000251c297220 */ /* 0x040fe20000410000 */
[-C--:B------:R-:W-:Y:S01]  /*7590*/  FMUL.FTZ R43, R28, R33.reuse ;  /* 0x000000211c2b7220 */ /* 0x080fe20000410000 */
[----:B------:R-:W-:Y:S02]  /*75a0*/  HADD2.F32 R8, -RZ, R8.H1_H1 ;  /* 0x30000008ff087230 */ /* 0x000fe40000004100 */
[C---:B------:R-:W-:Y:S01]  /*75b0*/  FFMA.FTZ R41, R24.reuse, R33, -R41 ;  /* 0x0000002118297223 */ /* 0x040fe20000010829 */
[----:B------:R-:W-:Y:S02]  /*75c0*/  HADD2.F32 R29, -RZ, R9.H0_H0 ;  /* 0x20000009ff1d7230 */ /* 0x000fe40000004100 */
[----:B------:R-:W-:Y:S01]  /*75d0*/  FFMA.FTZ R43, R24, R37, R43 ;  /* 0x00000025182b7223 */ /* 0x000fe2000001002b */
[----:B------:R-:W-:Y:S02]  /*75e0*/  HADD2.F32 R33, -RZ, R15.H1_H1 ;  /* 0x3000000fff217230 */ /* 0x000fe40000004100 */
[----:B------:R-:W-:-:S02]  /*75f0*/  HADD2.F32 R28, -RZ, R20.H0_H0 ;  /* 0x20000014ff1c7230 */ /* 0x000fc40000004100 */
[----:B------:R-:W-:Y:S02]  /*7600*/  HADD2.F32 R24, -RZ, R15.H0_H0 ;  /* 0x2000000fff187230 */ /* 0x000fe40000004100 */
[C---:B------:R-:W-:Y:S01]  /*7610*/  FMUL.FTZ R45, R8.reuse, R39 ;  /* 0x00000027082d7220 */ /* 0x040fe20000410000 */
[----:B------:R-:W-:Y:S02]  /*7620*/  HADD2.F32 R4, -RZ, R4.H1_H1 ;  /* 0x30000004ff047230 */ /* 0x000fe40000004100 */
[-C--:B------:R-:W-:Y:S01]  /*7630*/  FMUL.FTZ R37, R8, R33.reuse ;  /* 0x0000002108257220 */ /* 0x080fe20000410000 */
[----:B------:R-:W-:Y:S02]  /*7640*/  HADD2.F32 R25, -RZ, R5.H0_H0 ;  /* 0x20000005ff197230 */ /* 0x000fe40000004100 */
[C---:B------:R-:W-:Y:S01]  /*7650*/  FMUL.FTZ R36, R29.reuse, R28 ;  /* 0x0000001c1d247220 */ /* 0x040fe20000410000 */
[----:B------:R-:W-:Y:S01]  /*7660*/  FMUL.FTZ R29, R29, R24 ;  /* 0x000000181d1d7220 */ /* 0x000fe20000410000 */
[C---:B------:R-:W-:Y:S01]  /*7670*/  FFMA.FTZ R32, R4.reuse, R33, -R45 ;  /* 0x0000002104207223 */ /* 0x040fe2000001082d */
[----:B------:R-:W-:Y:S01]  /*7680*/  FFMA.FTZ R34, R4, R39, R37 ;  /* 0x0000002704227223 */ /* 0x000fe20000010025 */
[----:B------:R-:W-:-:S02]  /*7690*/  HADD2.F32 R9, -RZ, R9.H1_H1 ;  /* 0x30000009ff097230 */ /* 0x000fc40000004100 */
[C---:B------:R-:W-:Y:S01]  /*76a0*/  FFMA.FTZ R28, R25.reuse, R28, R29 ;  /* 0x0000001c191c7223 */ /* 0x040fe2000001001d */
[----:B------:R-:W-:Y:S02]  /*76b0*/  HADD2.F32 R8, -RZ, R14.H1_H1 ;  /* 0x3000000eff087230 */ /* 0x000fe40000004100 */
[----:B------:R-:W-:Y:S02]  /*76c0*/  HADD2.F32 R4, -RZ, R13.H0_H0 ;  /* 0x2000000dff047230 */ /* 0x000fe40000004100 */
[----:B------:R-:W-:Y:S02]  /*76d0*/  HADD2.F32 R30, -RZ, R10.H0_H0 ;  /* 0x2000000aff1e7230 */ /* 0x000fe40000004100 */
[----:B------:R-:W-:Y:S02]  /*76e0*/  HADD2.F32 R29, -RZ, R14.H0_H0 ;  /* 0x2000000eff1d7230 */ /* 0x000fe40000004100 */
[----:B------:R-:W-:Y:S01]  /*76f0*/  FFMA.FTZ R36, R25, R24, -R36 ;  /* 0x0000001819247223 */ /* 0x000fe20000010824 */
[----:B------:R-:W-:-:S02]  /*7700*/  HADD2.F32 R5, -RZ, R5.H1_H1 ;  /* 0x30000005ff057230 */ /* 0x000fc40000004100 */
[C---:B------:R-:W-:Y:S01]  /*7710*/  FMUL.FTZ R24, R9.reuse, R8 ;  /* 0x0000000809187220 */ /* 0x040fe20000410000 */
[----:B------:R-:W-:Y:S02]  /*7720*/  HADD2.F32 R26, -RZ, R6.H0_H0 ;  /* 0x20000006ff1a7230 */ /* 0x000fe40000004100 */
[----:B------:R-:W-:Y:S01]  /*7730*/  FMUL.FTZ R38, R9, R4 ;  /* 0x0000000409267220 */ /* 0x000fe20000410000 */
[----:B------:R-:W-:Y:S02]  /*7740*/  HADD2.F32 R25, -RZ, R12.H1_H1 ;  /* 0x3000000cff197230 */ /* 0x000fe40000004100 */
[----:B------:R-:W-:Y:S01]  /*7750*/  FMUL.FTZ R45, R30, R29 ;  /* 0x0000001d1e2d7220 */ /* 0x000fe20000410000 */
[----:B------:R-:W-:Y:S02]  /*7760*/  HADD2.F32 R10, -RZ, R10.H1_H1 ;  /* 0x3000000aff0a7230 */ /* 0x000fe40000004100 */
[----:B------:R-:W-:Y:S02]  /*7770*/  HADD2.F32 R33, -RZ, R13.H1_H1 ;  /* 0x3000000dff217230 */ /* 0x000fe40000004100 */
[----:B------:R-:W-:-:S02]  /*7780*/  HADD2.F32 R9, -RZ, R3.H0_H0 ;  /* 0x20000003ff097230 */ /* 0x000fc40000004100 */
[C---:B------:R-:W-:Y:S01]  /*7790*/  FFMA.FTZ R37, R5.reuse, R4, -R24 ;  /* 0x0000000405257223 */ /* 0x040fe20000010818 */
[-C--:B------:R-:W-:Y:S01]  /*77a0*/  FMUL.FTZ R30, R30, R25.reuse ;  /* 0x000000191e1e7220 */ /* 0x080fe20000410000 */
[----:B------:R-:W-:Y:S01]  /*77b0*/  FFMA.FTZ R39, R5, R8, R38 ;  /* 0x0000000805277223 */ /* 0x000fe20000010026 */
[----:B------:R-:W-:Y:S01]  /*77c0*/  FFMA.FTZ R45, R26, R25, -R45 ;  /* 0x000000191a2d7223 */ /* 0x000fe2000001082d */
[----:B------:R-:W-:Y:S02]  /*77d0*/  HADD2.F32 R6, -RZ, R6.H1_H1 ;  /* 0x30000006ff067230 */ /* 0x000fe40000004100 */
[C---:B------:R-:W-:Y:S01]  /*77e0*/  FMUL.FTZ R5, R10.reuse, R33 ;  /* 0x000000210a057220 */ /* 0x040fe20000410000 */
[--C-:B------:R-:W-:Y:S02]  /*77f0*/  HADD2.F32 R31, -RZ, R11.reuse.H0_H0 ;  /* 0x2000000bff1f7230 */ /* 0x100fe40000004100 */
[----:B------:R-:W-:Y:S01]  /*7800*/  FMUL.FTZ R25, R10, R9 ;  /* 0x000000090a197220 */ /* 0x000fe20000410000 */
[----:B------:R-:W-:-:S02]  /*7810*/  HADD2.F32 R11, -RZ, R11.H1_H1 ;  /* 0x3000000bff0b7230 */ /* 0x000fc40000004100 */
[----:B------:R-:W-:Y:S02]  /*7820*/  HADD2.F32 R10, -RZ, R3.H1_H1 ;  /* 0x30000003ff0a7230 */ /* 0x000fe40000004100 */
[----:B------:R-:W-:Y:S02]  /*7830*/  HADD2.F32 R24, -RZ, R12.H0_H0 ;  /* 0x2000000cff187230 */ /* 0x000fe40000004100 */
[--C-:B------:R-:W-:Y:S02]  /*7840*/  HADD2.F32 R4, -RZ, R0.reuse.H1_H1 ;  /* 0x30000000ff047230 */ /* 0x100fe40000004100 */
[----:B------:R-:W-:Y:S02]  /*7850*/  HADD2.F32 R8, -RZ, R0.H0_H0 ;  /* 0x20000000ff087230 */ /* 0x000fe40000004100 */
[----:B------:R-:W-:Y:S01]  /*7860*/  FFMA.FTZ R30, R26, R29, R30 ;  /* 0x0000001d1a1e7223 */ /* 0x000fe2000001001e */
[--C-:B------:R-:W-:Y:S02]  /*7870*/  HADD2.F32 R27, -RZ, R7.reuse.H0_H0 ;  /* 0x20000007ff1b7230 */ /* 0x100fe40000004100 */
[----:B------:R-:W-:Y:S01]  /*7880*/  FFMA.FTZ R26, R6, R9, -R5 ;  /* 0x00000009061a7223 */ /* 0x000fe20000010805 */
[----:B------:R-:W-:-:S02]  /*7890*/  HADD2.F32 R7, -RZ, R7.H1_H1 ;  /* 0x30000007ff077230 */ /* 0x000fc40000004100 */
[----:B------:R-:W-:Y:S01]  /*78a0*/  FFMA.FTZ R25, R6, R33, R25 ;  /* 0x0000002106197223 */ /* 0x000fe20000010019 */
[----:B------:R-:W-:Y:S01]  /*78b0*/  FMUL.FTZ R6, R31, R10 ;  /* 0x0000000a1f067220 */ /* 0x000fe20000410000 */
[----:B------:R-:W-:Y:S01]  /*78c0*/  FMUL.FTZ R38, R11, R24 ;  /* 0x000000180b267220 */ /* 0x000fe20000410000 */
[----:B------:R-:W-:Y:S01]  /*78d0*/  FMUL.FTZ R31, R31, R4 ;  /* 0x000000041f1f7220 */ /* 0x000fe20000410000 */
[----:B------:R-:W-:Y:S01]  /*78e0*/  FMUL.FTZ R5, R11, R8 ;  /* 0x000000080b057220 */ /* 0x000fe20000410000 */
[----:B------:R-:W-:Y:S01]  /*78f0*/  FFMA.FTZ R11, R27, R4, -R6 ;  /* 0x000000041b0b7223 */ /* 0x000fe20000010806 */
[----:B------:R-:W-:Y:S01]  /*7900*/  FFMA.FTZ R38, R7, R8, -R38 ;  /* 0x0000000807267223 */ /* 0x000fe20000010826 */
[----:B------:R-:W-:Y:S01]  /*7910*/  FFMA.FTZ R31, R27, R10, R31 ;  /* 0x0000000a1b1f7223 */ /* 0x000fe2000001001f */
[----:B------:R-:W-:Y:S01]  /*7920*/  FFMA.FTZ R24, R7, R24, R5 ;  /* 0x0000001807187223 */ /* 0x000fe20000010005 */
[----:B------:R-:W-:Y:S02]  /*7930*/  F2FP.F16.F32.PACK_AB R4, R32, R41 ;  /* 0x000000292004723e */ /* 0x000fe400000000ff */
[----:B------:R-:W-:-:S02]  /*7940*/  F2FP.F16.F32.PACK_AB R5, R37, R36 ;  /* 0x000000242505723e */ /* 0x000fc400000000ff */
[----:B------:R-:W-:Y:S02]  /*7950*/  F2FP.F16.F32.PACK_AB R6, R26, R45 ;  /* 0x0000002d1a06723e */ /* 0x000fe400000000ff */
[----:B------:R-:W-:Y:S02]  /*7960*/  F2FP.F16.F32.PACK_AB R7, R38, R11 ;  /* 0x0000000b2607723e */ /* 0x000fe400000000ff */
[----:B------:R-:W-:Y:S02]  /*7970*/  F2FP.F16.F32.PACK_AB R8, R34, R43 ;  /* 0x0000002b2208723e */ /* 0x000fe400000000ff */
[----:B------:R-:W-:Y:S02]  /*7980*/  F2FP.F16.F32.PACK_AB R9, R39, R28 ;  /* 0x0000001c2709723e */ /* 0x000fe400000000ff */
[----:B------:R-:W-:Y:S02]  /*7990*/  F2FP.F16.F32.PACK_AB R10, R25, R30 ;  /* 0x0000001e190a723e */ /* 0x000fe400000000ff */
[----:B------:R-:W-:Y:S01]  /*79a0*/  F2FP.F16.F32.PACK_AB R11, R24, R31 ;  /* 0x0000001f180b723e */ /* 0x000fe200000000ff */
[----:B------:R1:W-:Y:S04]  /*79b0*/  STS.128 [R40+0xc400], R4 ;  /* 0x00c4000428007388 */ /* 0x0003e80000000c00 */
[----:B------:R1:W-:Y:S02]  /*79c0*/  STS.128 [R42+0xc400], R8 ;  /* 0x00c400082a007388 */ /* 0x0003e40000000c00 */
.L_x_406:
[----:B------:R-:W-:Y:S05]  /*79d0*/  BSYNC B1 ;  /* 0x0000000000017941 */ /* 0x000fea0003800000 */
.L_x_405:
[----:B------:R-:W-:Y:S05]  /*79e0*/  @P0 BRA `(.L_x_396) ;  /* 0x0000000400600947 */ /* 0x000fea0003800000 */
[----:B-1----:R-:W2:Y:S01]  /*79f0*/  LDL R8, [R1+0x68] ;  /* 0x0000680001087983 */ /* 0x002ea20000100800 */
[C---:B------:R-:W-:Y:S02]  /*7a00*/  VIADD R4, R18.reuse, 0x60 ;  /* 0x0000006012047836 */ /* 0x040fe40000000000 */
[----:B------:R-:W-:Y:S01]  /*7a10*/  VIADD R5, R18, 0x60 ;  /* 0x0000006012057836 */ /* 0x000fe20000000000 */
[----:B------:R-:W3:Y:S01]  /*7a20*/  LDL R38, [R1+0x88] ;  /* 0x0000880001267983 */ /* 0x000ee20000100800 */
[----:B------:R-:W-:-:S03]  /*7a30*/  IMAD.SHL.U32 R4, R4, 0x40, RZ ;  /* 0x0000004004047824 */ /* 0x000fc600078e00ff */
[----:B------:R-:W-:Y:S02]  /*7a40*/  SHF.L.U32 R5, R5, 0x6, RZ ;  /* 0x0000000605057819 */ /* 0x000fe400000006ff */
[----:B------:R-:W-:Y:S02]  /*7a50*/  LOP3.LUT R4, R4, 0x1c0, RZ, 0xc0, !PT ;  /* 0x000001c004047812 */ /* 0x000fe400078ec0ff */
[----:B------:R-:W-:Y:S02]  /*7a60*/  LOP3.LUT R5, R5, 0x1c0, RZ, 0xc0, !PT ;  /* 0x000001c005057812 */ /* 0x000fe400078ec0ff */
[----:B------:R-:W-:-:S04]  /*7a70*/  SHF.R.U32.HI R4, RZ, 0x3, R4 ;  /* 0x00000003ff047819 */ /* 0x000fc80000011604 */
[----:B------:R-:W-:Y:S01]  /*7a80*/  LOP3.LUT R21, R4, R21, R5, 0x1e, !PT ;  /* 0x0000001504157212 */ /* 0x000fe200078e1e05 */
[----:B------:R-:W-:Y:S02]  /*7a90*/  HADD2.F32 R32, -RZ, R20.H1_H1 ;  /* 0x30000014ff207230 */ /* 0x000fe40000004100 */
[--C-:B------:R-:W-:Y:S02]  /*7aa0*/  HADD2.F32 R34, -RZ, R44.reuse.H0_H0 ;  /* 0x2000002cff227230 */ /* 0x100fe40000004100 */
[----:B------:R-:W-:Y:S02]  /*7ab0*/  HADD2.F32 R36, -RZ, R44.H1_H1 ;  /* 0x3000002cff247230 */ /* 0x000fe40000004100 */
[----:B------:R-:W-:Y:S02]  /*7ac0*/  HADD2.F32 R41, -RZ, R15.H0_H0 ;  /* 0x2000000fff297230 */ /* 0x000fe40000004100 */
[----:B------:R-:W-:Y:S02]  /*7ad0*/  HADD2.F32 R43, -RZ, R20.H0_H0 ;  /* 0x20000014ff2b7230 */ /* 0x000fe40000004100 */
[----:B--2---:R-:W-:-:S04]  /*7ae0*/  IMAD.IADD R21, R8, 0x1, R21 ;  /* 0x0000000108157824 */ /* 0x004fc800078e0215 */
[----:B------:R-:W-:Y:S01]  /*7af0*/  IMAD R21, R21, 0x2, R2 ;  /* 0x0000000215157824 */ /* 0x000fe200078e0202 */
[----:B---3--:R-:W-:Y:S04]  /*7b00*/  LDS.128 R4, [R38+0xc400] ;  /* 0x00c4000026047984 */ /* 0x008fe80000000c00 */
[----:B0-----:R-:W0:Y:S02]  /*7b10*/  LDS.128 R8, [R21+0xc400] ;  /* 0x00c4000015087984 */ /* 0x001e240000000c00 */
[--C-:B0-----:R-:W-:Y:S02]  /*7b20*/  HADD2.F32 R28, -RZ, R8.reuse.H0_H0 ;  /* 0x20000008ff1c7230 */ /* 0x101fe40000004100 */
[----:B------:R-:W-:-:S03]  /*7b30*/  HADD2.F32 R8, -RZ, R8.H1_H1 ;  /* 0x30000008ff087230 */ /* 0x000fc60000004100 */
[-C--:B------:R-:W-:Y:S01]  /*7b40*/  FMUL.FTZ R33, R34, R28.reuse ;  /* 0x0000001c22217220 */ /* 0x080fe20000410000 */
[----:B------:R-:W-:Y:S01]  /*7b50*/  FMUL.FTZ R37, R32, R28 ;  /* 0x0000001c20257220 */ /* 0x000fe20000410000 */
[----:B------:R-:W-:Y:S02]  /*7b60*/  HADD2.F32 R28, -RZ, R15.H1_H1 ;  /* 0x3000000fff1c7230 */ /* 0x000fe40000004100 */
[--C-:B------:R-:W-:Y:S02]  /*7b70*/  HADD2.F32 R24, -RZ, R4.reuse.H0_H0 ;  /* 0x20000004ff187230 */ /* 0x100fe40000004100 */
[-C--:B------:R-:W-:Y:S01]  /*7b80*/  FMUL.FTZ R39, R36, R8.reuse ;  /* 0x0000000824277220 */ /* 0x080fe20000410000 */
[----:B------:R-:W-:Y:S02]  /*7b90*/  HADD2.F32 R4, -RZ, R4.H1_H1 ;  /* 0x30000004ff047230 */ /* 0x000fe40000004100 */
[----:B------:R-:W-:Y:S01]  /*7ba0*/  FMUL.FTZ R15, R28, R8 ;  /* 0x000000081c0f7220 */ /* 0x000fe20000410000 */
[----:B------:R-:W-:-:S02]  /*7bb0*/  HADD2.F32 R29, -RZ, R9.H0_H0 ;  /* 0x20000009ff1d7230 */ /* 0x000fc40000004100 */
[----:B------:R-:W-:Y:S02]  /*7bc0*/  HADD2.F32 R9, -RZ, R9.H1_H1 ;  /* 0x30000009ff097230 */ /* 0x000fe40000004100 */
[-C--:B------:R-:W-:Y:S01]  /*7bd0*/  FFMA.FTZ R8, R28, R4.reuse, -R39 ;  /* 0x000000041c087223 */ /* 0x080fe20000010827 */
[----:B------:R-:W-:Y:S02]  /*7be0*/  HADD2.F32 R39, -RZ, R14.H1_H1 ;  /* 0x3000000eff277230 */ /* 0x000fe40000004100 */
[----:B------:R-:W-:Y:S01]  /*7bf0*/  FFMA.FTZ R20, R36, R4, R15 ;  /* 0x0000000424147223 */ /* 0x000fe2000001000f */
[----:B------:R-:W-:Y:S02]  /*7c00*/  HADD2.F32 R15, -RZ, R13.H0_H0 ;  /* 0x2000000dff0f7230 */ /* 0x000fe40000004100 */
[--C-:B------:R-:W-:Y:S02]  /*7c10*/  HADD2.F32 R25, -RZ, R5.reuse.H0_H0 ;  /* 0x20000005ff197230 */ /* 0x100fe40000004100 */
[----:B------:R-:W-:Y:S01]  /*7c20*/  FFMA.FTZ R37, R34, R24, R37 ;  /* 0x0000001822257223 */ /* 0x000fe20000010025 */
[----:B------:R-:W-:-:S02]  /*7c30*/  HADD2.F32 R5, -RZ, R5.H1_H1 ;  /* 0x30000005ff057230 */ /* 0x000fc40000004100 */
[-C--:B------:R-:W-:Y:S01]  /*7c40*/  FMUL.FTZ R4, R39, R9.reuse ;  /* 0x0000000927047220 */ /* 0x080fe20000410000 */
[----:B------:R-:W-:Y:S02]  /*7c50*/  HADD2.F32 R30, -RZ, R10.H0_H0 ;  /* 0x2000000aff1e7230 */ /* 0x000fe40000004100 */
[----:B------:R-:W-:Y:S02]  /*7c60*/  HADD2.F32 R34, -RZ, R14.H0_H0 ;  /* 0x2000000eff227230 */ /* 0x000fe40000004100 */
[C---:B------:R-:W-:Y:S01]  /*7c70*/  FMUL.FTZ R14, R15.reuse, R9 ;  /* 0x000000090f0e7220 */ /* 0x040fe20000410000 */
[----:B------:R-:W-:Y:S02]  /*7c80*/  HADD2.F32 R10, -RZ, R10.H1_H1 ;  /* 0x3000000aff0a7230 */ /* 0x000fe40000004100 */
[----:B------:R-:W-:Y:S02]  /*7c90*/  HADD2.F32 R36, -RZ, R13.H1_H1 ;  /* 0x3000000dff247230 */ /* 0x000fe40000004100 */
[----:B------:R-:W-:Y:S01]  /*7ca0*/  FFMA.FTZ R9, R15, R5, -R4 ;  /* 0x000000050f097223 */ /* 0x000fe20000010804 */
[----:B------:R-:W-:-:S02]  /*7cb0*/  HADD2.F32 R26, -RZ, R6.H0_H0 ;  /* 0x20000006ff1a7230 */ /* 0x000fc40000004100 */
[----:B------:R-:W-:Y:S01]  /*7cc0*/  FFMA.FTZ R33, R32, R24, -R33 ;  /* 0x0000001820217223 */ /* 0x000fe20000010821 */
[----:B------:R-:W-:Y:S02]  /*7cd0*/  HADD2.F32 R4, -RZ, R3.H0_H0 ;  /* 0x20000003ff047230 */ /* 0x000fe40000004100 */
[----:B------:R-:W-:Y:S01]  /*7ce0*/  FMUL.FTZ R24, R43, R29 ;  /* 0x0000001d2b187220 */ /* 0x000fe20000410000 */
[----:B------:R-:W-:Y:S02]  /*7cf0*/  HADD2.F32 R6, -RZ, R6.H1_H1 ;  /* 0x30000006ff067230 */ /* 0x000fe40000004100 */
[----:B------:R-:W-:Y:S01]  /*7d00*/  FFMA.FTZ R13, R39, R5, R14 ;  /* 0x00000005270d7223 */ /* 0x000fe2000001000e */
[-C--:B------:R-:W-:Y:S01]  /*7d10*/  FMUL.FTZ R5, R36, R10.reuse ;  /* 0x0000000a24057220 */ /* 0x080fe20000410000 */
[C---:B------:R-:W-:Y:S01]  /*7d20*/  FMUL.FTZ R28, R41.reuse, R29 ;  /* 0x0000001d291c7220 */ /* 0x040fe20000410000 */
[--C-:B------:R-:W-:Y:S02]  /*7d30*/  HADD2.F32 R31, -RZ, R11.reuse.H0_H0 ;  /* 0x2000000bff1f7230 */ /* 0x100fe40000004100 */
[----:B------:R-:W-:Y:S01]  /*7d40*/  FFMA.FTZ R24, R41, R25, -R24 ;  /* 0x0000001929187223 */ /* 0x000fe20000010818 */
[----:B------:R-:W-:Y:S01]  /*7d50*/  FMUL.FTZ R29, R4, R10 ;  /* 0x0000000a041d7220 */ /* 0x000fe20000410000 */
[----:B------:R-:W-:-:S02]  /*7d60*/  HADD2.F32 R11, -RZ, R11.H1_H1 ;  /* 0x3000000bff0b7230 */ /* 0x000fc40000004100 */
[----:B------:R-:W-:Y:S01]  /*7d70*/  FFMA.FTZ R10, R4, R6, -R5 ;  /* 0x00000006040a7223 */ /* 0x000fe20000010805 */
[----:B------:R-:W-:Y:S02]  /*7d80*/  HADD2.F32 R39, -RZ, R3.H1_H1 ;  /* 0x30000003ff277230 */ /* 0x000fe40000004100 */
[--C-:B------:R-:W-:Y:S02]  /*7d90*/  HADD2.F32 R41, -RZ, R12.reuse.H0_H0 ;  /* 0x2000000cff297230 */ /* 0x100fe40000004100 */
[----:B------:R-:W-:Y:S02]  /*7da0*/  HADD2.F32 R32, -RZ, R12.H1_H1 ;  /* 0x3000000cff207230 */ /* 0x000fe40000004100 */
[--C-:B------:R-:W-:Y:S02]  /*7db0*/  HADD2.F32 R3, -RZ, R0.reuse.H1_H1 ;  /* 0x30000000ff037230 */ /* 0x100fe40000004100 */
[----:B------:R-:W-:Y:S02]  /*7dc0*/  HADD2.F32 R5, -RZ, R0.H0_H0 ;  /* 0x20000000ff057230 */ /* 0x000fe40000004100 */
[----:B------:R-:W-:-:S02]  /*7dd0*/  HADD2.F32 R27, -RZ, R7.H0_H0 ;  /* 0x20000007ff1b7230 */ /* 0x000fc40000004100 */
[----:B------:R-:W-:Y:S01]  /*7de0*/  FFMA.FTZ R28, R43, R25, R28 ;  /* 0x000000192b1c7223 */ /* 0x000fe2000001001c */
[----:B------:R-:W-:Y:S02]  /*7df0*/  HADD2.F32 R7, -RZ, R7.H1_H1 ;  /* 0x30000007ff077230 */ /* 0x000fe40000004100 */
[----:B------:R-:W-:Y:S01]  /*7e00*/  FMUL.FTZ R15, R34, R30 ;  /* 0x0000001e220f7220 */ /* 0x000fe20000410000 */
[----:B------:R-:W-:Y:S01]  /*7e10*/  FFMA.FTZ R0, R36, R6, R29 ;  /* 0x0000000624007223 */ /* 0x000fe2000001001d */
[----:B------:R-:W-:Y:S01]  /*7e20*/  FMUL.FTZ R4, R39, R31 ;  /* 0x0000001f27047220 */ /* 0x000fe20000410000 */
[----:B------:R-:W-:Y:S01]  /*7e30*/  FMUL.FTZ R12, R41, R11 ;  /* 0x0000000b290c7220 */ /* 0x000fe20000410000 */
[C---:B------:R-:W-:Y:S01]  /*7e40*/  FMUL.FTZ R25, R32.reuse, R30 ;  /* 0x0000001e20197220 */ /* 0x040fe20000410000 */
[----:B------:R-:W-:Y:S01]  /*7e50*/  FMUL.FTZ R6, R3, R31 ;  /* 0x0000001f03067220 */ /* 0x000fe20000410000 */
[----:B------:R-:W-:Y:S01]  /*7e60*/  FMUL.FTZ R14, R5, R11 ;  /* 0x0000000b050e7220 */ /* 0x000fe20000410000 */
[-C--:B------:R-:W-:Y:S01]  /*7e70*/  FFMA.FTZ R15, R32, R26.reuse, -R15 ;  /* 0x0000001a200f7223 */ /* 0x080fe2000001080f */
[----:B------:R-:W-:Y:S01]  /*7e80*/  FFMA.FTZ R3, R3, R27, -R4 ;  /* 0x0000001b03037223 */ /* 0x000fe20000010804 */
[----:B------:R-:W-:Y:S01]  /*7e90*/  FFMA.FTZ R12, R5, R7, -R12 ;  /* 0x00000007050c7223 */ /* 0x000fe2000001080c */
[----:B------:R-:W-:Y:S01]  /*7ea0*/  FFMA.FTZ R25, R34, R26, R25 ;  /* 0x0000001a22197223 */ /* 0x000fe20000010019 */
[----:B------:R-:W-:Y:S01]  /*7eb0*/  FFMA.FTZ R11, R39, R27, R6 ;  /* 0x0000001b270b7223 */ /* 0x000fe20000010006 */
[----:B------:R-:W-:Y:S01]  /*7ec0*/  FFMA.FTZ R14, R41, R7, R14 ;  /* 0x00000007290e7223 */ /* 0x000fe2000001000e */
[----:B------:R-:W-:-:S02]  /*7ed0*/  F2FP.F16.F32.PACK_AB R4, R8, R33 ;  /* 0x000000210804723e */ /* 0x000fc400000000ff */
[----:B------:R-:W-:Y:S02]  /*7ee0*/  F2FP.F16.F32.PACK_AB R5, R9, R24 ;  /* 0x000000180905723e */ /* 0x000fe400000000ff */
[----:B------:R-:W-:Y:S02]  /*7ef0*/  F2FP.F16.F32.PACK_AB R6, R10, R15 ;  /* 0x0000000f0a06723e */ /* 0x000fe400000000ff */
[----:B------:R-:W-:Y:S02]  /*7f00*/  F2FP.F16.F32.PACK_AB R7, R12, R3 ;  /* 0x000000030c07723e */ /* 0x000fe400000000ff */
[----:B------:R-:W-:Y:S02]  /*7f10*/  F2FP.F16.F32.PACK_AB R8, R20, R37 ;  /* 0x000000251408723e */ /* 0x000fe400000000ff */
[----:B------:R-:W-:Y:S02]  /*7f20*/  F2FP.F16.F32.PACK_AB R9, R13, R28 ;  /* 0x0000001c0d09723e */ /* 0x000fe400000000ff */
[----:B------:R-:W-:-:S02]  /*7f30*/  F2FP.F16.F32.PACK_AB R10, R0, R25 ;  /* 0x00000019000a723e */ /* 0x000fc400000000ff */
[----:B------:R-:W-:Y:S01]  /*7f40*/  F2FP.F16.F32.PACK_AB R11, R14, R11 ;  /* 0x0000000b0e0b723e */ /* 0x000fe200000000ff */
[----:B------:R3:W-:Y:S04]  /*7f50*/  STS.128 [R38+0xc400], R4 ;  /* 0x00c4000426007388 */ /* 0x0007e80000000c00 */
[----:B------:R3:W-:Y:S02]  /*7f60*/  STS.128 [R21+0xc400], R8 ;  /* 0x00c4000815007388 */ /* 0x0007e40000000c00 */
.L_x_396:
[----:B------:R-:W-:Y:S05]  /*7f70*/  BSYNC B0 ;  /* 0x0000000000007941 */ /* 0x000fea0003800000 */
.L_x_382:
[----:B------:R-:W-:Y:S01]  /*7f80*/  @!PT LDS RZ, [RZ] ;  /* 0x00000000fffff984 */ /* 0x000fe20000000800 */
[----:B------:R-:W-:Y:S01]  /*7f90*/  @!PT LDS RZ, [RZ] ;  /* 0x00000000fffff984 */ /* 0x000fe20000000800 */
[----:B------:R-:W-:Y:S01]  /*7fa0*/  @!PT LDS RZ, [RZ] ;  /* 0x00000000fffff984 */ /* 0x000fe20000000800 */
[----:B------:R-:W-:Y:S01]  /*7fb0*/  @!PT LDS RZ, [RZ] ;  /* 0x00000000fffff984 */ /* 0x000fe20000000800 */
[----:B------:R4:W-:Y:S06]  /*7fc0*/  MEMBAR.ALL.CTA ;  /* 0x0000000000007992 */ /* 0x0009ec0000008000 */
[----:B----4-:R-:W4:Y:S01]  /*7fd0*/  FENCE.VIEW.ASYNC.S ;  /* 0x00000000000073c6 */ /* 0x010f220000000000 */
[----:B------:R-:W-:Y:S05]  /*7fe0*/  WARPSYNC.ALL ;  /* 0x0000000000007948 */ /* 0x000fea0003800000 */
[----:B----4-:R-:W-:Y:S06]  /*7ff0*/  BAR.SYNC.DEFER_BLOCKING 0xd, 0x180 ;  /* 0x0346000000007b1d */ /* 0x010fec0000010000 */
.L_x_379:
[----:B--2---:R-:W2:Y:S02]  /*8000*/  LDL R0, [R1+0x14] ;  /* 0x0000140001007983 */ /* 0x004ea40000100800 */
[----:B--2---:R-:W-:-:S13]  /*8010*/  ISETP.NE.AND P0, PT, R0, 0x3, PT ;  /* 0x000000030000780c */ /* 0x004fda0003f05270 */
[----:B------:R-:W-:Y:S05]  /*8020*/  @!P0 BRA `(.L_x_407) ;  /* 0x0000000000048947 */ /* 0x000fea0003800000 */
[----:B------:R-:W-:Y:S01]  /*8030*/  BPT.TRAP 0x1 ;  /* 0x000000040000795c */ /* 0x000fe20000300000 */
.L_x_407:
[----:B-1----:R-:W3:Y:S01]  /*8040*/  LDL R3, [R1+0x28] ;  /* 0x0000280001037983 */ /* 0x002ee20000100800 */
[----:B------:R-:W-:Y:S01]  /*8050*/  IMAD R0, R22, 0x8, R2 ;  /* 0x0000000816007824 */ /* 0x000fe200078e0202 */
[----:B---3--:R-:W-:-:S04]  /*8060*/  SHF.L.U32 R5, R3, 0x1f, RZ ;  /* 0x0000001f03057819 */ /* 0x008fc800000006ff */
[----:B------:R1:W2:Y:S01]  /*8070*/  SYNCS.PHASECHK.TRANS64.TRYWAIT P1, [R0+URZ+0x30830], R5 ;  /* 0x03083005000075a7 */ /* 0x0002a2000802017f */
[----:B------:R-:W-:Y:S05]  /*8080*/  @!P0 BRA `(.L_x_408) ;  /* 0x0000000000048947 */ /* 0x000fea0003800000 */
[----:B------:R-:W-:Y:S01]  /*8090*/  BPT.TRAP 0x1 ;  /* 0x000000040000795c */ /* 0x000fe20000300000 */
.L_x_408:
[----:B------:R-:W-:Y:S01]  /*80a0*/  IADD3 R3, R2, 0x12400, RZ ;  /* 0x0001240002037810 */ /* 0x000fe20007ffe0ff */
[----:B------:R-:W-:-:S03]  /*80b0*/  IMAD R4, R35, 0x2000, R2 ;  /* 0x0000200023047824 */ /* 0x000fc600078e0202 */
[----:B------:R-:W-:Y:S02]  /*80c0*/  SHF.R.U32.HI R3, RZ, 0x4, R3 ;  /* 0x00000004ff037819 */ /* 0x000fe40000011603 */
[----:B------:R3:W-:Y:S02]  /*80d0*/  STL [R1+0x5c], R4 ;  /* 0x00005c0401007387 */ /* 0x0007e40000100800 */
[----:B------:R-:W-:-:S04]  /*80e0*/  LOP3.LUT R3, R3, 0x3fff, RZ, 0xc0, !PT ;  /* 0x00003fff03037812 */ /* 0x000fc800078ec0ff */
[----:B------:R-:W-:Y:S01]  /*80f0*/  LOP3.LUT R3, R3, 0x10000, RZ, 0xfc, !PT ;  /* 0x0001000003037812 */ /* 0x000fe200078efcff */
[----:B---3--:R-:W-:-:S04]  /*8100*/  VIADD R4, R4, 0xc400 ;  /* 0x0000c40004047836 */ /* 0x008fc80000000000 */
[----:B------:R3:W-:Y:S01]  /*8110*/  STL [R1+0x64], R3 ;  /* 0x0000640301007387 */ /* 0x0007e20000100800 */
[----:B------:R-:W-:-:S04]  /*8120*/  SHF.R.U32.HI R4, RZ, 0x4, R4 ;  /* 0x00000004ff047819 */ /* 0x000fc80000011604 */
[----:B------:R-:W-:Y:S01]  /*8130*/  LOP3.LUT R4, R4, 0x3fff, RZ, 0xc0, !PT ;  /* 0x00003fff04047812 */ /* 0x000fe200078ec0ff */
[----:B--2---:R-:W-:Y:S06]  /*8140*/  @P1 BRA `(.L_x_409) ;  /* 0x0000000000081947 */ /* 0x004fec0003800000 */
[----:B------:R-:W2:Y:S02]  /*8150*/  SYNCS.PHASECHK.TRANS64.TRYWAIT P1, [R0+URZ+0x30830], R5 ;  /* 0x03083005000075a7 */ /* 0x000ea4000802017f */
[----:B--2---:R-:W-:Y:S05]  /*8160*/  @!P1 BRA `(.L_x_410) ;  /* 0x000000f000149947 */ /* 0x004fea0003800000 */
.L_x_409:
[----:B---3--:R-:W3:Y:S01]  /*8170*/  LDL R3, [R1+0x64] ;  /* 0x0000640001037983 */ /* 0x008ee20000100800 */
[----:B------:R-:W-:Y:S01]  /*8180*/  LOP3.LUT R8, R4, 0x10000, RZ, 0xfc, !PT ;  /* 0x0001000004087812 */ /* 0x000fe200078efcff */
[----:B-12---:R-:W-:Y:S01]  /*8190*/  IMAD.MOV.U32 R5, RZ, RZ, 0x40000040 ;  /* 0x40000040ff057424 */ /* 0x006fe200078e00ff */
[----:B0-----:R-:W-:Y:S01]  /*81a0*/  MOV R9, 0x40000040 ;  /* 0x4000004000097802 */ /* 0x001fe20000000f00 */
[----:B------:R-:W-:Y:S05]  /*81b0*/  WARPSYNC.ALL ;  /* 0x0000000000007948 */ /* 0x000fea0003800000 */
[----:B------:R-:W-:Y:S01]  /*81c0*/  R2UR UR7, R5 ;  /* 0x00000000050772ca */ /* 0x000fe200000e0000 */
[----:B-----5:R-:W-:Y:S01]  /*81d0*/  WARPGROUP.ARRIVE ;  /* 0x00000000000079c5 */ /* 0x020fe20000000000 */
[C---:B------:R-:W-:Y:S01]  /*81e0*/  R2UR UR4, R8.reuse ;  /* 0x00000000080472ca */ /* 0x040fe200000e0000 */
[C---:B------:R-:W-:Y:S01]  /*81f0*/  VIADD R12, R8.reuse, 0x2 ;  /* 0x00000002080c7836 */ /* 0x040fe20000000000 */
[----:B------:R-:W-:Y:S01]  /*8200*/  R2UR UR5, R9 ;  /* 0x00000000090572ca */ /* 0x000fe200000e0000 */
[----:B------:R-:W-:Y:S01]  /*8210*/  IMAD.MOV.U32 R7, RZ, RZ, 0x40000040 ;  /* 0x40000040ff077424 */ /* 0x000fe200078e00ff */
[----:B------:R-:W-:Y:S01]  /*8220*/  MOV R13, 0x40000040 ;  /* 0x40000040000d7802 */ /* 0x000fe20000000f00 */
[----:B------:R-:W-:Y:S01]  /*8230*/  VIADD R10, R8, 0x4 ;  /* 0x00000004080a7836 */ /* 0x000fe20000000000 */
[----:B------:R-:W-:Y:S01]  /*8240*/  MOV R11, 0x40000040 ;  /* 0x40000040000b7802 */ /* 0x000fe20000000f00 */
[----:B------:R-:W-:Y:S01]  /*8250*/  IMAD.MOV.U32 R5, RZ, RZ, 0x40000040 ;  /* 0x40000040ff057424 */ /* 0x000fe200078e00ff */
[----:B------:R-:W-:Y:S04]  /*8260*/  STL.64 [R1+0x38], R8 ;  /* 0x0000380801007387 */ /* 0x000fe80000100a00 */
[----:B------:R0:W-:Y:S04]  /*8270*/  STL.64 [R1+0x50], R12 ;  /* 0x0000500c01007387 */ /* 0x0001e80000100a00 */
[----:B------:R-:W-:Y:S01]  /*8280*/  STL.64 [R1+0x48], R10 ;  /* 0x0000480a01007387 */ /* 0x000fe20000100a00 */
[----:B------:R-:W1:Y:S02]  /*8290*/  S2R R130, SR_TID.X ;  /* 0x0000000000827919 */ /* 0x000e640000002100 */
[----:B-1----:R-:W-:Y:S01]  /*82a0*/  LOP3.LUT R130, R130, 0x7f, RZ, 0xc0, !PT ;  /* 0x0000007f82827812 */ /* 0x002fe200078ec0ff */
[----:B---3--:R-:W-:-:S04]  /*82b0*/  IMAD R4, R22, 0x600, R3 ;  /* 0x0000060016047824 */ /* 0x008fc800078e0203 */
[C---:B------:R-:W-:Y:S01]  /*82c0*/  VIADD R6, R4.reuse, 0x2 ;  /* 0x0000000204067836 */ /* 0x040fe20000000000 */
[----:B------:R-:W-:-:S13]  /*82d0*/  R2UR UR6, R4 ;  /* 0x00000000040672ca */ /* 0x000fda00000e0000 */
[----:B------:R-:W-:Y:S01]  /*82e0*/  HGMMA.64x192x16.F32 R24, gdesc[UR4], RZ, !UPT, gsb0 ;  /* 0x02e00000041879f0 */ /* 0x000fe2000c0008ff */
[----:B------:R-:W-:Y:S01]  /*82f0*/  R2UR UR6, R6 ;  /* 0x00000000060672ca */ /* 0x000fe200000e0000 */
[----:B------:R-:W-:Y:S01]  /*8300*/  VIADD R6, R4, 0x4 ;  /* 0x0000000404067836 */ /* 0x000fe20000000000 */
[----:B------:R-:W-:Y:S01]  /*8310*/  R2UR UR7, R7 ;  /* 0x00000000070772ca */ /* 0x000fe200000e0000 */
[----:B------:R-:W-:Y:S01]  /*8320*/  IMAD.MOV.U32 R7, RZ, RZ, 0x40000040 ;  /* 0x40000040ff077424 */ /* 0x000fe200078e00ff */
[----:B------:R-:W-:Y:S01]  /*8330*/  R2UR UR4, R12 ;  /* 0x000000000c0472ca */ /* 0x000fe200000e0000 */
[----:B------:R-:W-:Y:S01]  /*8340*/  VIADD R4, R4, 0x6 ;  /* 0x0000000604047836 */ /* 0x000fe20000000000 */
[----:B------:R-:W-:Y:S01]  /*8350*/  R2UR UR5, R13 ;  /* 0x000000000d0572ca */ /* 0x000fe200000e0000 */
[----:B------:R-:W-:Y:S02]  /*8360*/  WARPGROUP.DEPBAR.LE gsb0, 0x0 ;  /* 0x00008000000079c5 */ /* 0x000fe40000010000 */
[----:B------:R-:W-:-:S10]  /*8370*/  WARPGROUP.ARRIVE ;  /* 0x00000000000079c5 */ /* 0x000fd40000000000 */
[----:B------:R-:W-:Y:S01]  /*8380*/  HGMMA.64x192x16.F32 R24, gdesc[UR4], R24, gsb0 ;  /* 0x02e00000041879f0 */ /* 0x000fe20008000818 */
[----:B------:R-:W-:Y:S01]  /*8390*/  R2UR UR6, R6 ;  /* 0x00000000060672ca */ /* 0x000fe200000e0000 */
[----:B------:R-:W-:Y:S01]  /*83a0*/  VIADD R6, R8, 0x6 ;  /* 0x0000000608067836 */ /* 0x000fe20000000000 */
[----:B------:R-:W-:Y:S02]  /*83b0*/  R2UR UR7, R7 ;  /* 0x00000000070772ca */ /* 0x000fe400000e0000 */
[----:B------:R-:W-:Y:S02]  /*83c0*/  R2UR UR4, R10 ;  /* 0x000000000a0472ca */ /* 0x000fe400000e0000 */
[----:B------:R-:W-:Y:S02]  /*83d0*/  R2UR UR5, R11 ;  /* 0x000000000b0572ca */ /* 0x000fe400000e0000 */
[----:B------:R-:W-:-:S05]  /*83e0*/  MOV R7, 0x40000040 ;  /* 0x4000004000077802 */ /* 0x000fca0000000f00 */
[----:B------:R1:W-:Y:S01]  /*83f0*/  STL.64 [R1+0x40], R6 ;  /* 0x0000400601007387 */ /* 0x0003e20000100a00 */
[----:B------:R-:W-:Y:S02]  /*8400*/  WARPGROUP.DEPBAR.LE gsb0, 0x0 ;  /* 0x00008000000079c5 */ /* 0x000fe40000010000 */
[----:B------:R-:W-:-:S06]  /*8410*/  WARPGROUP.ARRIVE ;  /* 0x00000000000079c5 */ /* 0x000fcc0000000000 */
[----:B------:R-:W-:Y:S01]  /*8420*/  HGMMA.64x192x16.F32 R24, gdesc[UR4], R24, gsb0 ;  /* 0x02e00000041879f0 */ /* 0x000fe20008000818 */
[----:B------:R-:W-:Y:S02]  /*8430*/  R2UR UR6, R4 ;  /* 0x00000000040672ca */ /* 0x000fe400000e0000 */
[----:B------:R-:W-:Y:S01]  /*8440*/  R2UR UR7, R5 ;  /* 0x00000000050772ca */ /* 0x000fe200000e0000 */
[----:B------:R-:W2:Y:S01]  /*8450*/  S2R R4, SR_TID.X ;  /* 0x0000000000047919 */ /* 0x000ea20000002100 */
[----:B------:R-:W-:Y:S02]  /*8460*/  R2UR UR4, R6 ;  /* 0x00000000060472ca */ /* 0x000fe400000e0000 */
[----:B------:R-:W-:Y:S01]  /*8470*/  R2UR UR5, R7 ;  /* 0x00000000070572ca */ /* 0x000fe200000e0000 */
[----:B--2---:R-:W-:-:S05]  /*8480*/  VIADD R127, R4, 0xffffff80 ;  /* 0xffffff80047f7836 */ /* 0x004fca0000000000 */
[----:B------:R-:W-:-:S04]  /*8490*/  SHF.R.S32.HI R21, RZ, 0x1f, R127 ;  /* 0x0000001fff157819 */ /* 0x000fc8000001147f */
[----:B------:R-:W-:-:S04]  /*84a0*/  LEA.HI R21, R21, R127, RZ, 0x7 ;  /* 0x0000007f15157211 */ /* 0x000fc800078f38ff */
[----:B------:R-:W-:-:S05]  /*84b0*/  LOP3.LUT R21, R21, 0xffffff80, RZ, 0xc0, !PT ;  /* 0xffffff8015157812 */ /* 0x000fca00078ec0ff */
[----:B------:R-:W-:-:S05]  /*84c0*/  IMAD.IADD R21, R127, 0x1, -R21 ;  /* 0x000000017f157824 */ /* 0x000fca00078e0a15 */
[----:B------:R-:W-:-:S04]  /*84d0*/  SHF.R.S32.HI R4, RZ, 0x1f, R21 ;  /* 0x0000001fff047819 */ /* 0x000fc80000011415 */
[----:B------:R-:W-:-:S04]  /*84e0*/  LEA.HI R4, R4, R21, RZ, 0x2 ;  /* 0x0000001504047211 */ /* 0x000fc800078f10ff */
[----:B------:R-:W-:-:S05]  /*84f0*/  LOP3.LUT R4, R4, 0x7ffffffc, RZ, 0xc0, !PT ;  /* 0x7ffffffc04047812 */ /* 0x000fca00078ec0ff */
[----:B------:R-:W-:Y:S01]  /*8500*/  IMAD.IADD R4, R21, 0x1, -R4 ;  /* 0x0000000115047824 */ /* 0x000fe200078e0a04 */
[----:B------:R-:W-:-:S05]  /*8510*/  MOV R21, 0xfffffffe ;  /* 0xfffffffe00157802 */ /* 0x000fca0000000f00 */
[----:B------:R-:W-:-:S04]  /*8520*/  IMAD R21, R4, R21, 0xc0 ;  /* 0x000000c004157424 */ /* 0x000fc800078e0215 */
[----:B------:R-:W-:-:S04]  /*8530*/  IMAD.IADD R21, R21, 0x1, R120 ;  /* 0x0000000115157824 */ /* 0x000fc800078e0278 */
[----:B------:R-:W-:-:S05]  /*8540*/  IMAD R4, R152, -0xc0, R21 ;  /* 0xffffff4098047824 */ /* 0x000fca00078e0215 */
[C---:B------:R-:W-:Y:S02]  /*8550*/  ISETP.GT.AND P1, PT, R4.reuse, 0x9, PT ;  /* 0x000000090400780c */ /* 0x040fe40003f24270 */
[C---:B------:R-:W-:Y:S02]  /*8560*/  ISETP.GT.AND P3, PT, R4.reuse, RZ, PT ;  /* 0x000000ff0400720c */ /* 0x040fe40003f64270 */
[C---:B------:R-:W-:Y:S02]  /*8570*/  ISETP.GT.AND P4, PT, R4.reuse, 0x1, PT ;  /* 0x000000010400780c */ /* 0x040fe40003f84270 */
[C---:B------:R-:W-:Y:S02]  /*8580*/  ISETP.GT.AND P5, PT, R4.reuse, 0x8, PT ;  /* 0x000000080400780c */ /* 0x040fe40003fa4270 */
[----:B------:R-:W-:Y:S01]  /*8590*/  ISETP.GT.AND P2, PT, R4, 0x10, PT ;  /* 0x000000100400780c */ /* 0x000fe20003f44270 */
[----:B------:R-:W-:Y:S02]  /*85a0*/  WARPGROUP.DEPBAR.LE gsb0, 0x0 ;  /* 0x00008000000079c5 */ /* 0x000fe40000010000 */
[----:B------:R-:W-:-:S06]  /*85b0*/  WARPGROUP.ARRIVE ;  /* 0x00000000000079c5 */ /* 0x000fcc0000000000 */
[----:B------:R-:W-:Y:S01]  /*85c0*/  HGMMA.64x192x16.F32 R24, gdesc[UR4], R24, gsb0 ;  /* 0x02e00000041879f0 */ /* 0x000fe20008000818 */
[----:B------:R-:W-:Y:S01]  /*85d0*/  ULDC UR4, c[0x0][0x9d8] ;  /* 0x0002760000047ab9 */ /* 0x000fe20000000800 */
[----:B------:R-:W-:Y:S01]  /*85e0*/  ULDC UR5, c[0x0][0x988] ;  /* 0x0002620000057ab9 */ /* 0x000fe20000000800 */
[----:B------:R-:W-:Y:S02]  /*85f0*/  WARPGROUP.DEPBAR.LE gsb0, 0x0 ;  /* 0x00008000000079c5 */ /* 0x000fe40000010000 */
[----:B------:R-:W-:Y:S01]  /*8600*/  FMUL.FTZ R122, R29, UR4 ;  /* 0x000000041d7a7c20 */ /* 0x000fe20008410000 */
[----:B------:R-:W-:Y:S01]  /*8610*/  FMUL.FTZ R15, R31, UR4 ;  /* 0x000000041f0f7c20 */ /* 0x000fe20008410000 */
[----:B------:R-:W-:Y:S01]  /*8620*/  FMUL.FTZ R126, R24, UR4 ;  /* 0x00000004187e7c20 */ /* 0x000fe20008410000 */
[----:B------:R-:W-:Y:S01]  /*8630*/  FMUL.FTZ R124, R25, UR4 ;  /* 0x00000004197c7c20 */ /* 0x000fe20008410000 */
[----:B0-----:R-:W-:Y:S01]  /*8640*/  FMUL.FTZ R13, R27, UR4 ;  /* 0x000000041b0d7c20 */ /* 0x001fe20008410000 */
[----:B-1----:R-:W-:Y:S01]  /*8650*/  FMUL.FTZ R6, R40, UR4 ;  /* 0x0000000428067c20 */ /* 0x002fe20008410000 */
[----:B------:R-:W-:Y:S01]  /*8660*/  FMUL.FTZ R125, R28, UR4 ;  /* 0x000000041c7d7c20 */ /* 0x000fe20008410000 */
[----:B------:R-:W0:Y:S01]  /*8670*/  MUFU.TANH R122, R122 ;  /* 0x0000007a007a7308 */ /* 0x000e220000002400 */
[----:B------:R-:W-:Y:S01]  /*8680*/  FMUL.FTZ R5, R36, UR4 ;  /* 0x0000000424057c20 */ /* 0x000fe20008410000 */
[----:B------:R-:W-:Y:S01]  /*8690*/  FMUL.FTZ R14, R30, UR4 ;  /* 0x000000041e0e7c20 */ /* 0x000fe20008410000 */
[----:B------:R-:W-:Y:S01]  /*86a0*/  FMUL.FTZ R12, R26, UR4 ;  /* 0x000000041a0c7c20 */ /* 0x000fe20008410000 */
        /* <DEDUP_REMOVED lines=11> */
[----:B------:R-:W-:Y:S01]  /*8760*/  FMUL.FTZ R75, R82, UR4 ;  /* 0x00000004524b7c20 */ /* 0x000fe20008410000 */
[----:B------:R-:W2:Y:S01]  /*8770*/  MUFU.TANH R126, R126 ;  /* 0x0000007e007e7308 */ /* 0x000ea20000002400 */
[----:B0-----:R-:W-:Y:S01]  /*8780*/  FSEL R122, R122, -INF , P1 ;  /* 0xff8000007a7a7808 */ /* 0x001fe20000800000 */
[----:B------:R-:W-:Y:S01]  /*8790*/  FMUL.FTZ R82, R94, UR4 ;  /* 0x000000045e527c20 */ /* 0x000fe20008410000 */
[----:B------:R-:W-:Y:S01]  /*87a0*/  FMUL.FTZ R24, R34, UR4 ;  /* 0x0000000422187c20 */ /* 0x000fe20008410000 */
[----:B------:R-:W-:Y:S01]  /*87b0*/  FMUL.FTZ R34, R96, UR4 ;  /* 0x0000000460227c20 */ /* 0x000fe20008410000 */
[----:B------:R-:W-:Y:S01]  /*87c0*/  FMUL.FTZ R25, R35, UR4 ;  /* 0x0000000423197c20 */ /* 0x000fe20008410000 */
[----:B------:R-:W-:Y:S01]  /*87d0*/  FMUL.FTZ R9, R41, UR4 ;  /* 0x0000000429097c20 */ /* 0x000fe20008410000 */
[----:B------:R-:W-:Y:S01]  /*87e0*/  FMUL.FTZ R8, R44, UR4 ;  /* 0x000000042c087c20 */ /* 0x000fe20008410000 */
[----:B------:R-:W0:Y:S01]  /*87f0*/  MUFU.TANH R124, R124 ;  /* 0x0000007c007c7308 */ /* 0x000e220000002400 */
        /* <DEDUP_REMOVED lines=50> */
[----:B------:R-:W-:Y:S01]  /*8b20*/  FMNMX.FTZ R5, R125, R6, !PT ;  /* 0x000000067d057209 */ /* 0x000fe20007810000 */
[----:B------:R-:W-:Y:S01]  /*8b30*/  FMUL.FTZ R43, R80, UR4 ;  /* 0x00000004502b7c20 */ /* 0x000fe20008410000 */
[----:B------:R-:W-:Y:S01]  /*8b40*/  FMUL.FTZ R70, R78, UR4 ;  /* 0x000000044e467c20 */ /* 0x000fe20008410000 */
[----:B------:R-:W-:Y:S01]  /*8b50*/  FMUL.FTZ R128, R84, UR4 ;  /* 0x0000000454807c20 */ /* 0x000fe20008410000 */
[----:B------:R-:W-:Y:S01]  /*8b60*/  FMNMX.FTZ R6, R122, R5, !PT ;  /* 0x000000057a067209 */ /* 0x000fe20007810000 */
        /* <DEDUP_REMOVED lines=9> */
[----:B0-----:R-:W-:Y:S01]  /*8c00*/  FSEL R12, R12, -INF , P3 ;  /* 0xff8000000c0c7808 */ /* 0x001fe20001800000 */
[----:B------:R-:W-:Y:S01]  /*8c10*/  FMUL.FTZ R79, R86, UR4 ;  /* 0x00000004564f7c20 */ /* 0x000fe20008410000 */
[----:B------:R-:W-:Y:S01]  /*8c20*/  ISETP.GT.AND P3, PT, R4, 0x11, PT ;  /* 0x000000110400780c */ /* 0x000fe20003f64270 */
        /* <DEDUP_REMOVED lines=19> */
[----:B------:R-:W2:Y:S01]  /*8d60*/  LDL R115, [R1+0x34] ;  /* 0x0000340001737983 */ /* 0x000ea20000100800 */
[----:B------:R-:W3:Y:S01]  /*8d70*/  MUFU.TANH R3, R3 ;  /* 0x0000000300037308 */ /* 0x000ee20000002400 */
[----:B0-----:R-:W-:Y:S01]  /*8d80*/  FSEL R27, R27, -INF , P5 ;  /* 0xff8000001b1b7808 */ /* 0x001fe20002800000 */
[----:B------:R-:W-:Y:S01]  /*8d90*/  FMUL.FTZ R105, R118, UR4 ;  /* 0x0000000476697c20 */ /* 0x000fe20008410000 */
[----:B------:R-:W-:-:S05]  /*8da0*/  ISETP.GT.AND P5, PT, R4, 0x30, PT ;  /* 0x000000300400780c */ /* 0x000fca0003fa4270 */
[----:B------:R-:W0:Y:S01]  /*8db0*/  MUFU.TANH R24, R24 ;  /* 0x0000001800187308 */ /* 0x000e220000002400 */
[----:B-1----:R-:W-:-:S07]  /*8dc0*/  FSEL R121, R121, -INF , P3 ;  /* 0xff80000079797808 */ /* 0x002fce0001800000 */
[----:B------:R-:W1:Y:S01]  /*8dd0*/  MUFU.TANH R25, R25 ;  /* 0x0000001900197308 */ /* 0x000e620000002400 */
[----:B---3--:R-:W-:Y:S02]  /*8de0*/  FSEL R49, R3, -INF , P5 ;  /* 0xff80000003317808 */ /* 0x008fe40002800000 */
[----:B------:R-:W-:-:S04]  /*8df0*/  FMNMX.FTZ R3, R121, R6, !PT ;  /* 0x0000000679037209 */ /* 0x000fc80007810000 */
[----:B------:R-:W-:Y:S01]  /*8e00*/  FMNMX.FTZ R6, R96, R3, !PT ;  /* 0x0000000360067209 */ /* 0x000fe20007810000 */
[----:B------:R-:W3:Y:S01]  /*8e10*/  MUFU.TANH R9, R9 ;  /* 0x0000000900097308 */ /* 0x000ee20000002400 */
[----:B0-----:R-:W-:Y:S02]  /*8e20*/  FSEL R24, R24, -INF , P2 ;  /* 0xff80000018187808 */ /* 0x001fe40001000000 */
[----:B------:R-:W-:Y:S02]  /*8e30*/  ISETP.GT.AND P2, PT, R4, 0x21, PT ;  /* 0x000000210400780c */ /* 0x000fe40003f44270 */
[----:B------:R-:W-:-:S03]  /*8e40*/  FMNMX.FTZ R3, R93, R6, !PT ;  /* 0x000000065d037209 */ /* 0x000fc60007810000 */
[----:B------:R-:W0:Y:S01]  /*8e50*/  MUFU.TANH R26, R26 ;  /* 0x0000001a001a7308 */ /* 0x000e220000002400 */
[----:B-1----:R-:W-:Y:S02]  /*8e60*/  FSEL R25, R25, -INF , P3 ;  /* 0xff80000019197808 */ /* 0x002fe40001800000 */
[----:B------:R-:W-:Y:S02]  /*8e70*/  ISETP.GT.AND P3, PT, R4, 0x28, PT ;  /* 0x000000280400780c */ /* 0x000fe40003f64270 */
[----:B------:R-:W-:-:S03]  /*8e80*/  FMNMX.FTZ R6, R94, R3, !PT ;  /* 0x000000035e067209 */ /* 0x000fc60007810000 */
[----:B------:R-:W1:Y:S01]  /*8e90*/  MUFU.TANH R8, R8 ;  /* 0x0000000800087308 */ /* 0x000e620000002400 */
[----:B---3--:R-:W-:Y:S01]  /*8ea0*/  FSEL R91, R9, -INF , P2 ;  /* 0xff800000095b7808 */ /* 0x008fe20001000000 */
[----:B------:R-:W-:-:S03]  /*8eb0*/  FMUL.FTZ R9, R109, UR4 ;  /* 0x000000046d097c20 */ /* 0x000fc60008410000 */
[----:B------:R-:W-:-:S03]  /*8ec0*/  FMNMX.FTZ R3, R91, R6, !PT ;  /* 0x000000065b037209 */ /* 0x000fc60007810000 */
[----:B------:R-:W3:Y:S01]  /*8ed0*/  MUFU.TANH R11, R11 ;  /* 0x0000000b000b7308 */ /* 0x000ee20000002400 */
[----:B0-----:R-:W-:Y:S02]  /*8ee0*/  FSEL R26, R26, -INF , P4 ;  /* 0xff8000001a1a7808 */ /* 0x001fe40002000000 */
[----:B------:R-:W-:-:S05]  /*8ef0*/  ISETP.GT.AND P4, PT, R4, 0x29, PT ;  /* 0x000000290400780c */ /* 0x000fca0003f84270 */
[----:B------:R-:W0:Y:S01]  /*8f00*/  MUFU.TANH R28, R28 ;  /* 0x0000001c001c7308 */ /* 0x000e220000002400 */
[----:B-1----:R-:W-:Y:S01]  /*8f10*/  FSEL R92, R8, -INF , P3 ;  /* 0xff800000085c7808 */ /* 0x002fe20001800000 */
[----:B------:R-:W-:Y:S01]  /*8f20*/  FMUL.FTZ R8, R108, UR4 ;  /* 0x000000046c087c20 */ /* 0x000fe20008410000 */
[----:B------:R-:W-:Y:S02]  /*8f30*/  FMUL.FTZ R108, R111, UR4 ;  /* 0x000000046f6c7c20 */ /* 0x000fe40008410000 */
[----:B------:R-:W-:Y:S01]  /*8f40*/  FMNMX.FTZ R5, R92, R3, !PT ;  /* 0x000000035c057209 */ /* 0x000fe20007810000 */
[----:B------:R-:W-:Y:S02]  /*8f50*/  FMUL.FTZ R3, R101, UR4 ;  /* 0x0000000465037c20 */ /* 0x000fe40008410000 */
        /* <DEDUP_REMOVED lines=10> */
[----:B------:R-:W-:Y:S02]  /*9000*/  ISETP.GT.AND P5, PT, R4, 0x41, PT ;  /* 0x000000410400780c */ /* 0x000fe40003fa4270 */
[----:B------:R-:W-:-:S03]  /*9010*/  FMNMX.FTZ R5, R77, R6, !PT ;  /* 0x000000064d057209 */ /* 0x000fc60007810000 */
[----:B------:R-:W1:Y:S01]  /*9020*/  MUFU.TANH R30, R30 ;  /* 0x0000001e001e7308 */ /* 0x000e620000002400 */
[----:B---3--:R-:W-:Y:S02]  /*9030*/  FSEL R29, R29, -INF , P2 ;  /* 0xff8000001d1d7808 */ /* 0x008fe40001000000 */
[----:B------:R-:W-:-:S05]  /*9040*/  ISETP.GT.AND P2, PT, R4, 0x38, PT ;  /* 0x000000380400780c */ /* 0x000fca0003f44270 */
[----:B------:R-:W3:Y:S01]  /*9050*/  MUFU.TANH R20, R20 ;  /* 0x0000001400147308 */ /* 0x000ee20000002400 */
[----:B0-----:R-:W-:Y:S01]  /*9060*/  FSEL R72, R32, -INF , P1 ;  /* 0xff80000020487808 */ /* 0x001fe20000800000 */
[----:B------:R-:W-:-:S03]  /*9070*/  FMUL.FTZ R32, R100, UR4 ;  /* 0x0000000464207c20 */ /* 0x000fc60008410000 */
[----:B------:R-:W-:-:S03]  /*9080*/  FMNMX.FTZ R6, R72, R5, !PT ;  /* 0x0000000548067209 */ /* 0x000fc60007810000 */
[----:B------:R-:W0:Y:S01]  /*9090*/  MUFU.TANH R31, R31 ;  /* 0x0000001f001f7308 */ /* 0x000e220000002400 */
[----:B-1----:R-:W-:Y:S02]  /*90a0*/  FSEL R30, R30, -INF , P3 ;  /* 0xff8000001e1e7808 */ /* 0x002fe40001800000 */
[----:B------:R-:W-:-:S05]  /*90b0*/  ISETP.GT.AND P3, PT, R4, 0x39, PT ;  /* 0x000000390400780c */ /* 0x000fca0003f64270 */
[----:B------:R-:W1:Y:S01]  /*90c0*/  MUFU.TANH R38, R38 ;  /* 0x0000002600267308 */ /* 0x000e620000002400 */
[----:B---3--:R-:W-:Y:S01]  /*90d0*/  FSEL R73, R20, -INF , P2 ;  /* 0xff80000014497808 */ /* 0x008fe20001000000 */
[----:B------:R-:W-:Y:S02]  /*90e0*/  FMUL.FTZ R20, R117, UR4 ;  /* 0x0000000475147c20 */ /* 0x000fe40008410000 */
[----:B------:R-:W3:Y:S01]  /*90f0*/  LDL R117, [R1+0x6c] ;  /* 0x00006c0001757983 */ /* 0x000ee20000100800 */
[----:B------:R-:W-:-:S03]  /*9100*/  FMNMX.FTZ R5, R73, R6, !PT ;  /* 0x0000000649057209 */ /* 0x000fc60007810000 */
[----:B------:R-:W4:Y:S01]  /*9110*/  MUFU.TANH R37, R37 ;  /* 0x0000002500257308 */ /* 0x000f220000002400 */
[----:B0-----:R-:W-:Y:S02]  /*9120*/  FSEL R31, R31, -INF , P4 ;  /* 0xff8000001f1f7808 */ /* 0x001fe40002000000 */
[----:B------:R-:W-:-:S05]  /*9130*/  ISETP.GT.AND P4, PT, R4, 0x40, PT ;  /* 0x000000400400780c */ /* 0x000fca0003f84270 */
[----:B------:R-:W0:Y:S01]  /*9140*/  MUFU.TANH R48, R48 ;  /* 0x0000003000307308 */ /* 0x000e220000002400 */
[----:B-1----:R-:W-:-:S04]  /*9150*/  FSEL R68, R38, -INF , P3 ;  /* 0xff80000026447808 */ /* 0x002fc80001800000 */
[----:B------:R-:W-:-:S03]  /*9160*/  FMNMX.FTZ R6, R68, R5, !PT ;  /* 0x0000000544067209 */ /* 0x000fc60007810000 */
[----:B------:R-:W1:Y:S01]  /*9170*/  MUFU.TANH R41, R41 ;  /* 0x0000002900297308 */ /* 0x000e620000002400 */
[----:B----4-:R-:W-:Y:S01]  /*9180*/  FSEL R69, R37, -INF , P4 ;  /* 0xff80000025457808 */ /* 0x010fe20002000000 */
[----:B------:R-:W-:Y:S01]  /*9190*/  FMUL.FTZ R37, R104, UR4 ;  /* 0x0000000468257c20 */ /* 0x000fe20008410000 */
[----:B------:R-:W-:Y:S02]  /*91a0*/  FMUL.FTZ R104, R119, UR4 ;  /* 0x0000000477687c20 */ /* 0x000fe40008410000 */
        /* <DEDUP_REMOVED lines=8> */
[----:B----4-:R-:W-:Y:S02]  /*9230*/  FSEL R50, R50, -INF , P2 ;  /* 0xff80000032327808 */ /* 0x010fe40001000000 */
[----:B------:R-:W-:-:S05]  /*9240*/  ISETP.GT.AND P2, PT, R4, 0x49, PT ;  /* 0x000000490400780c */ /* 0x000fca0003f44270 */
[----:B------:R-:W4:Y:S01]  /*9250*/  MUFU.TANH R60, R60 ;  /* 0x0000003c003c7308 */ /* 0x000f220000002400 */
[----:B0-----:R-:W-:-:S04]  /*9260*/  FSEL R65, R40, -INF , P1 ;  /* 0xff80000028417808 */ /* 0x001fc80000800000 */
[----:B------:R-:W-:-:S03]  /*9270*/  FMNMX.FTZ R5, R65, R6, !PT ;  /* 0x0000000641057209 */ /* 0x000fc60007810000 */
[----:B------:R-:W0:Y:S01]  /*9280*/  MUFU.TANH R52, R52 ;  /* 0x0000003400347308 */ /* 0x000e220000002400 */
[----:B-1----:R-:W-:Y:S02]  /*9290*/  FSEL R51, R51, -INF , P3 ;  /* 0xff80000033337808 */ /* 0x002fe40001800000 */
[----:B------:R-:W-:-:S05]  /*92a0*/  ISETP.GT.AND P3, PT, R4, 0x50, PT ;  /* 0x000000500400780c */ /* 0x000fca0003f64270 */
[----:B------:R-:W1:Y:S01]  /*92b0*/  MUFU.TANH R61, R61 ;  /* 0x0000003d003d7308 */ /* 0x000e620000002400 */
[----:B----4-:R-:W-:-:S04]  /*92c0*/  FSEL R60, R60, -INF , P2 ;  /* 0xff8000003c3c7808 */ /* 0x010fc80001000000 */
        /* <DEDUP_REMOVED lines=114> */
[----:B------:R-:W-:Y:S01]  /*99f0*/  FMNMX.FTZ R6, R32, R5, !PT ;  /* 0x0000000520067209 */ /* 0x000fe20007810000 */
[----:B------:R-:W-:Y:S02]  /*9a00*/  FMUL.FTZ R5, R116, UR4 ;  /* 0x0000000474057c20 */ /* 0x000fe40008410000 */
[----:B------:R-:W1:Y:S01]  /*9a10*/  MUFU.TANH R84, R84 ;  /* 0x0000005400547308 */ /* 0x000e620000002400 */
[----:B----4-:R-:W-:Y:S01]  /*9a20*/  FSEL R83, R83, -INF , P3 ;  /* 0xff80000053537808 */ /* 0x010fe20001800000 */
[----:B------:R-:W4:Y:S01]  /*9a30*/  LDL R116, [R1+0x2c] ;  /* 0x00002c0001747983 */ /* 0x000f220000100800 */
[----:B------:R-:W-:-:S05]  /*9a40*/  ISETP.GT.AND P3, PT, R4, 0xa0, PT ;  /* 0x000000a00400780c */ /* 0x000fca0003f64270 */
[----:B------:R-:W2:Y:S01]  /*9a50*/  MUFU.TANH R37, R37 ;  /* 0x0000002500257308 */ /* 0x000ea20000002400 */
[----:B0-----:R-:W-:-:S04]  /*9a60*/  FSEL R3, R3, -INF , P2 ;  /* 0xff80000003037808 */ /* 0x001fc80001000000 */
[----:B------:R-:W-:-:S03]  /*9a70*/  FMNMX.FTZ R6, R3, R6, !PT ;  /* 0x0000000603067209 */ /* 0x000fc60007810000 */
[----:B------:R-:W0:Y:S01]  /*9a80*/  MUFU.TANH R85, R85 ;  /* 0x0000005500557308 */ /* 0x000e220000002400 */
[----:B-1----:R-:W-:Y:S02]  /*9a90*/  FSEL R84, R84, -INF , P4 ;  /* 0xff80000054547808 */ /* 0x002fe40002000000 */
[----:B------:R-:W-:-:S05]  /*9aa0*/  ISETP.GT.AND P4, PT, R4, 0xa1, PT ;  /* 0x000000a10400780c */ /* 0x000fca0003f84270 */
[----:B------:R-:W1:Y:S01]  /*9ab0*/  MUFU.TANH R7, R7 ;  /* 0x0000000700077308 */ /* 0x000e620000002400 */
[----:B--2---:R-:W-:-:S04]  /*9ac0*/  FSEL R37, R37, -INF , P3 ;  /* 0xff80000025257808 */ /* 0x004fc80001800000 */
[----:B------:R-:W-:-:S03]  /*9ad0*/  FMNMX.FTZ R6, R37, R6, !PT ;  /* 0x0000000625067209 */ /* 0x000fc60007810000 */
[----:B------:R-:W2:Y:S01]  /*9ae0*/  MUFU.TANH R86, R86 ;  /* 0x0000005600567308 */ /* 0x000ea20000002400 */
[----:B0-----:R-:W-:Y:S02]  /*9af0*/  FSEL R85, R85, -INF , P5 ;  /* 0xff80000055557808 */ /* 0x001fe40002800000 */
[----:B------:R-:W-:-:S05]  /*9b00*/  ISETP.GT.AND P5, PT, R4, 0xa8, PT ;  /* 0x000000a80400780c */ /* 0x000fca0003fa4270 */
[----:B------:R-:W0:Y:S01]  /*9b10*/  MUFU.TANH R8, R8 ;  /* 0x0000000800087308 */ /* 0x000e220000002400 */
[----:B-1----:R-:W-:-:S04]  /*9b20*/  FSEL R7, R7, -INF , P4 ;  /* 0xff80000007077808 */ /* 0x002fc80002000000 */
[----:B------:R-:W-:-:S03]  /*9b30*/  FMNMX.FTZ R95, R7, R6, !PT ;  /* 0x00000006075f7209 */ /* 0x000fc60007810000 */
[----:B------:R-:W1:Y:S01]  /*9b40*/  MUFU.TANH R87, R87 ;  /* 0x0000005700577308 */ /* 0x000e620000002400 */
[----:B--2---:R-:W-:Y:S02]  /*9b50*/  FSEL R86, R86, -INF , P1 ;  /* 0xff80000056567808 */ /* 0x004fe40000800000 */
        /* <DEDUP_REMOVED lines=20> */
[----:B0-----:R-:W-:-:S07]  /*9ca0*/  FSEL R11, R11, -INF , P3 ;  /* 0xff8000000b0b7808 */ /* 0x001fce0001800000 */
[----:B------:R-:W0:Y:S01]  /*9cb0*/  MUFU.TANH R20, R20 ;  /* 0x0000001400147308 */ /* 0x000e220000002400 */
[----:B-1----:R-:W-:Y:S02]  /*9cc0*/  FSEL R90, R90, -INF , P5 ;  /* 0xff8000005a5a7808 */ /* 0x002fe40002800000 */
[----:B------:R-:W-:-:S05]  /*9cd0*/  ISETP.GT.AND P5, PT, R4, 0xb9, PT ;  /* 0x000000b90400780c */ /* 0x000fca0003fa4270 */
[----:B------:R-:W1:Y:S01]  /*9ce0*/  MUFU.TANH R108, R108 ;  /* 0x0000006c006c7308 */ /* 0x000e620000002400 */
[----:B--2---:R-:W-:Y:S02]  /*9cf0*/  FSEL R4, R5, -INF , P4 ;  /* 0xff80000005047808 */ /* 0x004fe40002000000 */
[----:B------:R-:W-:-:S04]  /*9d00*/  FMNMX.FTZ R5, R11, R6, !PT ;  /* 0x000000060b057209 */ /* 0x000fc80007810000 */
[----:B------:R-:W-:Y:S01]  /*9d10*/  FMNMX.FTZ R5, R4, R5, !PT ;  /* 0x0000000504057209 */ /* 0x000fe20007810000 */
[----:B------:R-:W2:Y:S01]  /*9d20*/  MUFU.TANH R107, R107 ;  /* 0x0000006b006b7308 */ /* 0x000ea20000002400 */
[----:B0-----:R-:W-:-:S04]  /*9d30*/  FSEL R20, R20, -INF , P5 ;  /* 0xff80000014147808 */ /* 0x001fc80002800000 */
[----:B------:R-:W-:-:S03]  /*9d40*/  FMNMX.FTZ R97, R20, R5, !PT ;  /* 0x0000000514617209 */ /* 0x000fc60007810000 */
[----:B------:R-:W0:Y:S01]  /*9d50*/  MUFU.TANH R106, R106 ;  /* 0x0000006a006a7308 */ /* 0x000e220000002400 */
[----:B-1----:R-:W-:Y:S01]  /*9d60*/  FSEL R108, R108, -INF , P1 ;  /* 0xff8000006c6c7808 */ /* 0x002fe20000800000 */
[----:B------:R-:W1:Y:S06]  /*9d70*/  SHFL.BFLY PT, R6, R97, 0x2, 0x1f ;  /* 0x0c401f0061067f89 */ /* 0x000e6c00000e0000 */
[----:B------:R-:W3:Y:S01]  /*9d80*/  MUFU.TANH R105, R105 ;  /* 0x0000006900697308 */ /* 0x000ee20000002400 */
[----:B--2---:R-:W-:-:S07]  /*9d90*/  FSEL R107, R107, -INF , P2 ;  /* 0xff8000006b6b7808 */ /* 0x004fce0001000000 */
[----:B------:R-:W2:Y:S01]  /*9da0*/  MUFU.TANH R104, R104 ;  /* 0x0000006800687308 */ /* 0x000ea20000002400 */
[----:B0-----:R-:W-:Y:S02]  /*9db0*/  FSEL R106, R106, -INF , P3 ;  /* 0xff8000006a6a7808 */ /* 0x001fe40001800000 */
[----:B---3--:R-:W-:Y:S02]  /*9dc0*/  FSEL R105, R105, -INF , P4 ;  /* 0xff80000069697808 */ /* 0x008fe40002000000 */
[----:B-1----:R-:W-:Y:S01]  /*9dd0*/  FMNMX.FTZ R98, R97, R6, !PT ;  /* 0x0000000661627209 */ /* 0x002fe20007810000 */
[----:B------:R-:W-:-:S04]  /*9de0*/  IMAD.U32 R6, RZ, RZ, UR5 ;  /* 0x00000005ff067e24 */ /* 0x000fc8000f8e00ff */
[----:B------:R-:W0:Y:S01]  /*9df0*/  SHFL.BFLY PT, R5, R98, 0x1, 0x1f ;  /* 0x0c201f0062057f89 */ /* 0x000e2200000e0000 */
[----:B--2---:R-:W-:Y:S02]  /*9e00*/  FSEL R104, R104, -INF , P5 ;  /* 0xff80000068687808 */ /* 0x004fe40002800000 */
[----:B0-----:R-:W-:-:S04]  /*9e10*/  FMNMX.FTZ R5, R98, R5, !PT ;  /* 0x0000000562057209 */ /* 0x001fc80007810000 */
[C---:B------:R-:W-:Y:S01]  /*9e20*/  FSETP.NEU.FTZ.AND P6, PT, R5.reuse, -INF , PT ;  /* 0xff8000000500780b */ /* 0x040fe20003fdd000 */
[----:B------:R-:W-:-:S05]  /*9e30*/  FMUL.FTZ R95, R5, R6 ;  /* 0x00000006055f7220 */ /* 0x000fca0000410000 */
[----:B------:R-:W-:-:S05]  /*9e40*/  FSEL R95, R95, RZ, P6 ;  /* 0x000000ff5f5f7208 */ /* 0x000fca0003000000 */
[-CC-:B------:R-:W-:Y:S01]  /*9e50*/  FFMA.FTZ R97, R93, R6.reuse, -R95.reuse ;  /* 0x000000065d617223 */ /* 0x180fe2000001085f */
[-CC-:B------:R-:W-:Y:S01]  /*9e60*/  FFMA.FTZ R93, R94, R6.reuse, -R95.reuse ;  /* 0x000000065e5d7223 */ /* 0x180fe2000001085f */
[-CC-:B------:R-:W-:Y:S01]  /*9e70*/  FFMA.FTZ R94, R91, R6.reuse, -R95.reuse ;  /* 0x000000065b5e7223 */ /* 0x180fe2000001085f */
[-CC-:B------:R-:W-:Y:S01]  /*9e80*/  FFMA.FTZ R91, R92, R6.reuse, -R95.reuse ;  /* 0x000000065c5b7223 */ /* 0x180fe2000001085f */
[-CC-:B------:R-:W-:Y:S01]  /*9e90*/  FFMA.FTZ R92, R76, R6.reuse, -R95.reuse ;  /* 0x000000064c5c7223 */ /* 0x180fe2000001085f */
[-CC-:B------:R-:W-:Y:S01]  /*9ea0*/  FFMA.FTZ R76, R77, R6.reuse, -R95.reuse ;  /* 0x000000064d4c7223 */ /* 0x180fe2000001085f */
[----:B------:R-:W-:Y:S01]  /*9eb0*/  FMNMX.FTZ R77, R12, R13, !PT ;  /* 0x0000000d0c4d7209 */ /* 0x000fe20007810000 */
[-CC-:B------:R-:W-:Y:S01]  /*9ec0*/  FFMA.FTZ R111, R72, R6.reuse, -R95.reuse ;  /* 0x00000006486f7223 */ /* 0x180fe2000001085f */
[-CC-:B------:R-:W-:Y:S01]  /*9ed0*/  FFMA.FTZ R112, R68, R6.reuse, -R95.reuse ;  /* 0x0000000644707223 */ /* 0x180fe2000001085f */
[-CC-:B------:R-:W-:Y:S01]  /*9ee0*/  FFMA.FTZ R113, R56, R6.reuse, -R95.reuse ;  /* 0x0000000638717223 */ /* 0x180fe2000001085f */
[----:B------:R-:W-:Y:S01]  /*9ef0*/  FMNMX.FTZ R72, R14, R77, !PT ;  /* 0x0000004d0e487209 */ /* 0x000fe20007810000 */
[-CC-:B------:R-:W-:Y:S01]  /*9f00*/  FFMA.FTZ R102, R126, R6.reuse, -R95.reuse ;  /* 0x000000067e667223 */ /* 0x180fe2000001085f */
[----:B------:R0:W-:Y:S01]  /*9f10*/  MUFU.EX2 R77, R111 ;  /* 0x0000006f004d7308 */ /* 0x0001e20000000800 */
[--C-:B------:R-:W-:Y:S01]  /*9f20*/  FFMA.FTZ R103, R124, R6, -R95.reuse ;  /* 0x000000067c677223 */ /* 0x100fe2000001085f */
[----:B------:R-:W-:Y:S01]  /*9f30*/  FMNMX.FTZ R109, R15, R72, !PT ;  /* 0x000000480f6d7209 */ /* 0x000fe20007810000 */
[-CC-:B------:R-:W-:Y:S01]  /*9f40*/  FFMA.FTZ R72, R73, R6.reuse, -R95.reuse ;  /* 0x0000000649487223 */ /* 0x180fe2000001085f */
[-CC-:B------:R-:W-:Y:S01]  /*9f50*/  FFMA.FTZ R100, R125, R6.reuse, -R95.reuse ;  /* 0x000000067d647223 */ /* 0x180fe2000001085f */
[-CC-:B------:R-:W-:Y:S01]  /*9f60*/  FFMA.FTZ R101, R122, R6.reuse, -R95.reuse ;  /* 0x000000067a657223 */ /* 0x180fe2000001085f */
[----:B------:R-:W-:Y:S01]  /*9f70*/  FMNMX.FTZ R110, R24, R109, !PT ;  /* 0x0000006d186e7209 */ /* 0x000fe20007810000 */
[-CC-:B------:R-:W-:Y:S01]  /*9f80*/  FFMA.FTZ R98, R123, R6.reuse, -R95.reuse ;  /* 0x000000067b627223 */ /* 0x180fe2000001085f */
[-CC-:B------:R-:W-:Y:S01]  /*9f90*/  FFMA.FTZ R99, R121, R6.reuse, -R95.reuse ;  /* 0x0000000679637223 */ /* 0x180fe2000001085f */
[--C-:B0-----:R-:W-:Y:S01]  /*9fa0*/  FFMA.FTZ R111, R65, R6, -R95.reuse ;  /* 0x00000006416f7223 */ /* 0x101fe2000001085f */
        /* <DEDUP_REMOVED lines=10> */
[----:B------:R-:W-:-:S02]  /*a050*/  FFMA.FTZ R11, R11, R6, -R95 ;  /* 0x000000060b0b7223 */ /* 0x000fc4000001085f */
[----:B------:R-:W-:Y:S02]  /*a060*/  FMNMX.FTZ R110, R28, R109, !PT ;  /* 0x0000006d1c6e7209 */ /* 0x000fe40007810000 */
[----:B------:R-:W-:Y:S01]  /*a070*/  MUFU.EX2 R102, R102 ;  /* 0x0000006600667308 */ /* 0x000fe20000000800 */
[--C-:B0-----:R-:W-:Y:S01]  /*a080*/  FFMA.FTZ R112, R60, R6, -R95.reuse ;  /* 0x000000063c707223 */ /* 0x101fe2000001085f */
[----:B------:R-:W-:Y:S01]  /*a090*/  FMNMX.FTZ R69, R29, R110, !PT ;  /* 0x0000006e1d457209 */ /* 0x000fe20007810000 */
[----:B------:R-:W-:-:S03]  /*a0a0*/  FFMA.FTZ R110, R64, R6, -R95 ;  /* 0x00000006406e7223 */ /* 0x000fc6000001085f */
[----:B------:R-:W-:Y:S02]  /*a0b0*/  FMNMX.FTZ R64, R30, R69, !PT ;  /* 0x000000451e407209 */ /* 0x000fe40007810000 */
[----:B------:R-:W-:Y:S02]  /*a0c0*/  MUFU.EX2 R69, R110 ;  /* 0x0000006e00457308 */ /* 0x000fe40000000800 */
[----:B------:R-:W-:-:S04]  /*a0d0*/  FMNMX.FTZ R64, R31, R64, !PT ;  /* 0x000000401f407209 */ /* 0x000fc80007810000 */
[----:B------:R-:W-:Y:S02]  /*a0e0*/  FMNMX.FTZ R65, R49, R64, !PT ;  /* 0x0000004031417209 */ /* 0x000fe40007810000 */
[----:B------:R0:W-:Y:S02]  /*a0f0*/  MUFU.EX2 R64, R111 ;  /* 0x0000006f00407308 */ /* 0x0001e40000000800 */
[----:B------:R-:W-:-:S04]  /*a100*/  FMNMX.FTZ R65, R48, R65, !PT ;  /* 0x0000004130417209 */ /* 0x000fc80007810000 */
[----:B------:R-:W-:Y:S02]  /*a110*/  FMNMX.FTZ R60, R50, R65, !PT ;  /* 0x00000041323c7209 */ /* 0x000fe40007810000 */
[----:B------:R1:W-:Y:S01]  /*a120*/  MUFU.EX2 R65, R112 ;  /* 0x0000007000417308 */ /* 0x0003e20000000800 */
[--C-:B0-----:R-:W-:Y:S01]  /*a130*/  FFMA.FTZ R111, R44, R6, -R95.reuse ;  /* 0x000000062c6f7223 */ /* 0x101fe2000001085f */
[----:B------:R-:W-:Y:S01]  /*a140*/  FMNMX.FTZ R109, R51, R60, !PT ;  /* 0x0000003c336d7209 */ /* 0x000fe20007810000 */
[----:B------:R-:W-:-:S03]  /*a150*/  FFMA.FTZ R60, R61, R6, -R95 ;  /* 0x000000063d3c7223 */ /* 0x000fc6000001085f */
[----:B------:R-:W-:Y:S02]  /*a160*/  FMNMX.FTZ R110, R52, R109, !PT ;  /* 0x0000006d346e7209 */ /* 0x000fe40007810000 */
[----:B------:R-:W0:Y:S01]  /*a170*/  MUFU.EX2 R103, R103 ;  /* 0x0000006700677308 */ /* 0x000e220000000800 */
[----:B-1----:R-:W-:Y:S01]  /*a180*/  FFMA.FTZ R112, R45, R6, -R95 ;  /* 0x000000062d707223 */ /* 0x002fe2000001085f */
[----:B------:R-:W-:-:S04]  /*a190*/  FMNMX.FTZ R61, R53, R110, !PT ;  /* 0x0000006e353d7209 */ /* 0x000fc80007810000 */
[----:B------:R-:W-:Y:S02]  /*a1a0*/  FMNMX.FTZ R56, R54, R61, !PT ;  /* 0x0000003d36387209 */ /* 0x000fe40007810000 */
[----:B------:R-:W-:Y:S02]  /*a1b0*/  MUFU.EX2 R61, R113 ;  /* 0x00000071003d7308 */ /* 0x000fe40000000800 */
[----:B------:R-:W-:Y:S01]  /*a1c0*/  FMNMX.FTZ R109, R55, R56, !PT ;  /* 0x00000038376d7209 */ /* 0x000fe20007810000 */
[-CC-:B------:R-:W-:Y:S01]  /*a1d0*/  FFMA.FTZ R56, R57, R6.reuse, -R95.reuse ;  /* 0x0000000639387223 */ /* 0x180fe2000001085f */
[-CC-:B------:R-:W-:Y:S01]  /*a1e0*/  FFMA.FTZ R57, R46, R6.reuse, -R95.reuse ;  /* 0x000000062e397223 */ /* 0x180fe2000001085f */
[----:B------:R-:W-:Y:S01]  /*a1f0*/  FFMA.FTZ R46, R47, R6, -R95 ;  /* 0x000000062f2e7223 */ /* 0x000fe2000001085f */
[----:B------:R-:W-:Y:S02]  /*a200*/  FMNMX.FTZ R110, R58, R109, !PT ;  /* 0x0000006d3a6e7209 */ /* 0x000fe40007810000 */
[----:B------:R-:W-:Y:S02]  /*a210*/  MUFU.EX2 R100, R100 ;  /* 0x0000006400647308 */ /* 0x000fe40000000800 */
[----:B------:R-:W-:-:S04]  /*a220*/  FMNMX.FTZ R110, R59, R110, !PT ;  /* 0x0000006e3b6e7209 */ /* 0x000fc80007810000 */
[----:B------:R-:W-:Y:S02]  /*a230*/  FMNMX.FTZ R109, R63, R110, !PT ;  /* 0x0000006e3f6d7209 */ /* 0x000fe40007810000 */
[----:B------:R-:W-:Y:S02]  /*a240*/  MUFU.EX2 R101, R101 ;  /* 0x0000006500657308 */ /* 0x000fe40000000800 */
[----:B------:R-:W-:-:S04]  /*a250*/  FMNMX.FTZ R109, R62, R109, !PT ;  /* 0x0000006d3e6d7209 */ /* 0x000fc80007810000 */
        /* <DEDUP_REMOVED lines=8> */
[-CC-:B-1----:R-:W-:Y:S01]  /*a2e0*/  FFMA.FTZ R111, R40, R6.reuse, -R95.reuse ;  /* 0x00000006286f7223 */ /* 0x182fe2000001085f */
[----:B------:R-:W-:Y:S01]  /*a2f0*/  FMNMX.FTZ R110, R74, R45, !PT ;  /* 0x0000002d4a6e7209 */ /* 0x000fe20007810000 */
[-CC-:B------:R-:W-:Y:S01]  /*a300*/  FFMA.FTZ R45, R42, R6.reuse, -R95.reuse ;  /* 0x000000062a2d7223 */ /* 0x180fe2000001085f */
[--C-:B------:R-:W-:Y:S02]  /*a310*/  FFMA.FTZ R42, R43, R6, -R95.reuse ;  /* 0x000000062b2a7223 */ /* 0x100fe4000001085f */
[----:B------:R-:W-:Y:S02]  /*a320*/  FMNMX.FTZ R109, R79, R110, !PT ;  /* 0x0000006e4f6d7209 */ /* 0x000fe40007810000 */
[----:B------:R-:W-:Y:S01]  /*a330*/  MUFU.EX2 R99, R99 ;  /* 0x0000006300637308 */ /* 0x000fe20000000800 */
[----:B--2---:R-:W-:Y:S01]  /*a340*/  FFMA.FTZ R112, R38, R6, -R95 ;  /* 0x0000000626707223 */ /* 0x004fe2000001085f */
[----:B------:R-:W-:-:S04]  /*a350*/  FMNMX.FTZ R109, R78, R109, !PT ;  /* 0x0000006d4e6d7209 */ /* 0x000fc80007810000 */
[----:B------:R-:W-:Y:S02]  /*a360*/  FMNMX.FTZ R110, R80, R109, !PT ;  /* 0x0000006d506e7209 */ /* 0x000fe40007810000 */
[----:B------:R-:W-:Y:S02]  /*a370*/  MUFU.EX2 R96, R96 ;  /* 0x0000006000607308 */ /* 0x000fe40000000800 */
[----:B------:R-:W-:-:S04]  /*a380*/  FMNMX.FTZ R43, R81, R110, !PT ;  /* 0x0000006e512b7209 */ /* 0x000fc80007810000 */
[----:B------:R-:W-:Y:S02]  /*a390*/  FMNMX.FTZ R40, R82, R43, !PT ;  /* 0x0000002b52287209 */ /* 0x000fe40007810000 */
[----:B------:R1:W-:Y:S02]  /*a3a0*/  MUFU.EX2 R43, R111 ;  /* 0x0000006f002b7308 */ /* 0x0003e40000000800 */
[----:B------:R-:W-:Y:S01]  /*a3b0*/  FMNMX.FTZ R109, R83, R40, !PT ;  /* 0x00000028536d7209 */ /* 0x000fe20007810000 */
[----:B------:R-:W-:-:S03]  /*a3c0*/  FFMA.FTZ R40, R41, R6, -R95 ;  /* 0x0000000629287223 */ /* 0x000fc6000001085f */
[----:B------:R-:W-:Y:S02]  /*a3d0*/  FMNMX.FTZ R110, R84, R109, !PT ;  /* 0x0000006d546e7209 */ /* 0x000fe40007810000 */
[----:B------:R-:W-:Y:S01]  /*a3e0*/  MUFU.EX2 R97, R97 ;  /* 0x0000006100617308 */ /* 0x000fe20000000800 */
[----:B-1----:R-:W-:Y:S01]  /*a3f0*/  FFMA.FTZ R111, R35, R6, -R95 ;  /* 0x00000006236f7223 */ /* 0x002fe2000001085f */
[----:B------:R-:W-:-:S04]  /*a400*/  FMNMX.FTZ R41, R85, R110, !PT ;  /* 0x0000006e55297209 */ /* 0x000fc80007810000 */
[----:B------:R-:W-:Y:S02]  /*a410*/  FMNMX.FTZ R38, R86, R41, !PT ;  /* 0x0000002956267209 */ /* 0x000fe40007810000 */
[----:B------:R1:W-:Y:S02]  /*a420*/  MUFU.EX2 R41, R112 ;  /* 0x0000007000297308 */ /* 0x0003e40000000800 */
[----:B------:R-:W-:Y:S01]  /*a430*/  FMNMX.FTZ R109, R87, R38, !PT ;  /* 0x00000026576d7209 */ /* 0x000fe20007810000 */
[----:B------:R-:W-:-:S03]  /*a440*/  FFMA.FTZ R38, R39, R6, -R95 ;  /* 0x0000000627267223 */ /* 0x000fc6000001085f */
[----:B------:R-:W-:Y:S02]  /*a450*/  FMNMX.FTZ R110, R88, R109, !PT ;  /* 0x0000006d586e7209 */ /* 0x000fe40007810000 */
[----:B------:R-:W-:Y:S01]  /*a460*/  MUFU.EX2 R93, R93 ;  /* 0x0000005d005d7308 */ /* 0x000fe20000000800 */
[--C-:B-1----:R-:W-:Y:S01]  /*a470*/  FFMA.FTZ R112, R33, R6, -R95.reuse ;  /* 0x0000000621707223 */ /* 0x102fe2000001085f */
[----:B------:R-:W-:Y:S01]  /*a480*/  FMNMX.FTZ R39, R89, R110, !PT ;  /* 0x0000006e59277209 */ /* 0x000fe20007810000 */
[-CC-:B------:R-:W-:Y:S01]  /*a490*/  FFMA.FTZ R33, R34, R6.reuse, -R95.reuse ;  /* 0x0000000622217223 */ /* 0x180fe2000001085f */
[-CC-:B------:R-:W-:Y:S01]  /*a4a0*/  FFMA.FTZ R34, R21, R6.reuse, -R95.reuse ;  /* 0x0000000615227223 */ /* 0x180fe2000001085f */
[-CC-:B------:R-:W-:Y:S01]  /*a4b0*/  FFMA.FTZ R21, R32, R6.reuse, -R95.reuse ;  /* 0x0000000620157223 */ /* 0x180fe2000001085f */
[----:B------:R-:W-:Y:S01]  /*a4c0*/  FMNMX.FTZ R35, R90, R39, !PT ;  /* 0x000000275a237209 */ /* 0x000fe20007810000 */
[-CC-:B------:R-:W-:Y:S01]  /*a4d0*/  FFMA.FTZ R32, R3, R6.reuse, -R95.reuse ;  /* 0x0000000603207223 */ /* 0x180fe2000001085f */
[-CC-:B------:R-:W-:Y:S01]  /*a4e0*/  FFMA.FTZ R3, R37, R6.reuse, -R95.reuse ;  /* 0x0000000625037223 */ /* 0x180fe2000001085f */
[----:B------:R1:W-:Y:S01]  /*a4f0*/  MUFU.EX2 R39, R111 ;  /* 0x0000006f00277308 */ /* 0x0003e20000000800 */
[----:B------:R-:W-:Y:S01]  /*a500*/  FMNMX.FTZ R110, R108, R35, !PT ;  /* 0x000000236c6e7209 */ /* 0x000fe20007810000 */
[----:B------:R-:W-:-:S03]  /*a510*/  FFMA.FTZ R35, R36, R6, -R95 ;  /* 0x0000000624237223 */ /* 0x000fc6000001085f */
[----:B------:R-:W-:-:S03]  /*a520*/  FMNMX.FTZ R109, R107, R110, !PT ;  /* 0x0000006e6b6d7209 */ /* 0x000fc60007810000 */
[----:B------:R-:W-:Y:S01]  /*a530*/  MUFU.EX2 R94, R94 ;  /* 0x0000005e005e7308 */ /* 0x000fe20000000800 */
[----:B------:R-:W-:Y:S01]  /*a540*/  FMNMX.FTZ R36, R106, R109, !PT ;  /* 0x0000006d6a247209 */ /* 0x000fe20007810000 */
[-CC-:B-1----:R-:W-:Y:S01]  /*a550*/  FFMA.FTZ R111, R4, R6.reuse, -R95.reuse ;  /* 0x00000006046f7223 */ /* 0x182fe2000001085f */
[----:B------:R-:W-:Y:S02]  /*a560*/  FFMA.FTZ R4, R20, R6, -R95 ;  /* 0x0000000614047223 */ /* 0x000fe4000001085f */
[----:B------:R-:W-:-:S03]  /*a570*/  FMNMX.FTZ R109, R105, R36, !PT ;  /* 0x00000024696d7209 */ /* 0x000fc60007810000 */
[----:B------:R1:W-:Y:S01]  /*a580*/  MUFU.EX2 R20, R111 ;  /* 0x0000006f00147308 */ /* 0x0003e20000000800 */
[----:B------:R-:W-:-:S05]  /*a590*/  FMNMX.FTZ R109, R104, R109, !PT ;  /* 0x0000006d686d7209 */ /* 0x000fca0007810000 */
[----:B------:R-:W2:Y:S02]  /*a5a0*/  SHFL.BFLY PT, R110, R109, 0x2, 0x1f ;  /* 0x0c401f006d6e7f89 */ /* 0x000ea400000e0000 */
[----:B------:R3:W-:Y:S08]  /*a5b0*/  MUFU.EX2 R36, R112 ;  /* 0x0000007000247308 */ /* 0x0007f00000000800 */
[----:B------:R-:W-:Y:S08]  /*a5c0*/  MUFU.EX2 R91, R91 ;  /* 0x0000005b005b7308 */ /* 0x000ff00000000800 */
[----:B------:R-:W-:Y:S01]  /*a5d0*/  MUFU.EX2 R92, R92 ;  /* 0x0000005c005c7308 */ /* 0x000fe20000000800 */
[----:B--2---:R-:W-:-:S07]  /*a5e0*/  FMNMX.FTZ R110, R109, R110, !PT ;  /* 0x0000006e6d6e7209 */ /* 0x004fce0007810000 */
[----:B------:R-:W-:Y:S01]  /*a5f0*/  MUFU.EX2 R76, R76 ;  /* 0x0000004c004c7308 */ /* 0x000fe20000000800 */
[----:B------:R-:W2:Y:S07]  /*a600*/  SHFL.BFLY PT, R37, R110, 0x1, 0x1f ;  /* 0x0c201f006e257f89 */ /* 0x000eae00000e0000 */
[----:B------:R-:W-:Y:S08]  /*a610*/  MUFU.EX2 R72, R72 ;  /* 0x0000004800487308 */ /* 0x000ff00000000800 */
[----:B------:R-:W-:Y:S08]  /*a620*/  MUFU.EX2 R68, R68 ;  /* 0x0000004400447308 */ /* 0x000ff00000000800 */
[----:B------:R-:W-:Y:S01]  /*a630*/  MUFU.EX2 R60, R60 ;  /* 0x0000003c003c7308 */ /* 0x000fe20000000800 */
[----:B--2---:R-:W-:-:S04]  /*a640*/  FMNMX.FTZ R37, R110, R37, !PT ;  /* 0x000000256e257209 */ /* 0x004fc80007810000 */
[C---:B------:R-:W-:Y:S01]  /*a650*/  FSETP.NEU.FTZ.AND P1, PT, R37.reuse, -INF , PT ;  /* 0xff8000002500780b */ /* 0x040fe20003f3d000 */
[----:B------:R-:W-:Y:S02]  /*a660*/  FMUL.FTZ R113, R37, R6 ;  /* 0x0000000625717220 */ /* 0x000fe40000410000 */
[----:B------:R-:W-:Y:S03]  /*a670*/  MUFU.EX2 R56, R56 ;  /* 0x0000003800387308 */ /* 0x000fe60000000800 */
[----:B------:R-:W-:Y:S02]  /*a680*/  FSEL R113, R113, RZ, P1 ;  /* 0x000000ff71717208 */ /* 0x000fe40000800000 */
[----:B------:R-:W-:-:S03]  /*a690*/  ISETP.NE.AND P1, PT, R130, RZ, PT ;  /* 0x000000ff8200720c */ /* 0x000fc60003f25270 */
[----:B------:R-:W-:Y:S01]  /*a6a0*/  MUFU.EX2 R57, R57 ;  /* 0x0000003900397308 */ /* 0x000fe20000000800 */
[-CC-:B------:R-:W-:Y:S01]  /*a6b0*/  FFMA.FTZ R95, R12, R6.reuse, -R113.reuse ;  /* 0x000000060c5f7223 */ /* 0x180fe20000010871 */
[-CC-:B------:R-:W-:Y:S01]  /*a6c0*/  FFMA.FTZ R13, R13, R6.reuse, -R113.reuse ;  /* 0x000000060d0d7223 */ /* 0x180fe20000010871 */
[-CC-:B------:R-:W-:Y:S01]  /*a6d0*/  FFMA.FTZ R109, R14, R6.reuse, -R113.reuse ;  /* 0x000000060e6d7223 */ /* 0x180fe20000010871 */
[-CC-:B------:R-:W-:Y:S01]  /*a6e0*/  FFMA.FTZ R15, R15, R6.reuse, -R113.reuse ;  /* 0x000000060f0f7223 */ /* 0x180fe20000010871 */
[-CC-:B------:R-:W-:Y:S01]  /*a6f0*/  FFMA.FTZ R110, R24, R6.reuse, -R113.reuse ;  /* 0x00000006186e7223 */ /* 0x180fe20000010871 */
[-CC-:B------:R-:W-:Y:S01]  /*a700*/  FFMA.FTZ R25, R25, R6.reuse, -R113.reuse ;  /* 0x0000000619197223 */ /* 0x180fe20000010871 */
[-CC-:B-1----:R-:W-:Y:S01]  /*a710*/  FFMA.FTZ R111, R26, R6.reuse, -R113.reuse ;  /* 0x000000061a6f7223 */ /* 0x182fe20000010871 */
[----:B------:R-:W-:Y:S01]  /*a720*/  MUFU.EX2 R95, R95 ;  /* 0x0000005f005f7308 */ /* 0x000fe20000000800 */
[-CC-:B------:R-:W-:Y:S01]  /*a730*/  FFMA.FTZ R63, R63, R6.reuse, -R113.reuse ;  /* 0x000000063f3f7223 */ /* 0x180fe20000010871 */
[-CC-:B------:R-:W-:Y:S01]  /*a740*/  FFMA.FTZ R27, R27, R6.reuse, -R113.reuse ;  /* 0x000000061b1b7223 */ /* 0x180fe20000010871 */
[-CC-:B---3--:R-:W-:Y:S01]  /*a750*/  FFMA.FTZ R112, R28, R6.reuse, -R113.reuse ;  /* 0x000000061c707223 */ /* 0x188fe20000010871 */
[-CC-:B------:R-:W-:Y:S01]  /*a760*/  FFMA.FTZ R29, R29, R6.reuse, -R113.reuse ;  /* 0x000000061d1d7223 */ /* 0x180fe20000010871 */
[-CC-:B------:R-:W-:Y:S01]  /*a770*/  FFMA.FTZ R114, R30, R6.reuse, -R113.reuse ;  /* 0x000000061e727223 */ /* 0x180fe20000010871 */
[-CC-:B------:R-:W-:Y:S01]  /*a780*/  FFMA.FTZ R31, R31, R6.reuse, -R113.reuse ;  /* 0x000000061f1f7223 */ /* 0x180fe20000010871 */
[----:B------:R-:W-:Y:S01]  /*a790*/  FFMA.FTZ R49, R49, R6, -R113 ;  /* 0x0000000631317223 */ /* 0x000fe20000010871 */
[----:B------:R-:W1:Y:S01]  /*a7a0*/  MUFU.EX2 R13, R13 ;  /* 0x0000000d000d7308 */ /* 0x000e620000000800 */
[----:B------:R-:W-:-:S02]  /*a7b0*/  @!P1 VIADD R0, R0, 0x30840 ;  /* 0x0003084000009836 */ /* 0x000fc40000000000 */
[-CC-:B------:R-:W-:Y:S01]  /*a7c0*/  FFMA.FTZ R48, R48, R6.reuse, -R113.reuse ;  /* 0x0000000630307223 */ /* 0x180fe20000010871 */
[-CC-:B------:R-:W-:Y:S01]  /*a7d0*/  FFMA.FTZ R50, R50, R6.reuse, -R113.reuse ;  /* 0x0000000632327223 */ /* 0x180fe20000010871 */
[-CC-:B------:R-:W-:Y:S01]  /*a7e0*/  FFMA.FTZ R51, R51, R6.reuse, -R113.reuse ;  /* 0x0000000633337223 */ /* 0x180fe20000010871 */
[-CC-:B------:R-:W-:Y:S01]  /*a7f0*/  FFMA.FTZ R52, R52, R6.reuse, -R113.reuse ;  /* 0x0000000634347223 */ /* 0x180fe20000010871 */
[-CC-:B------:R-:W-:Y:S01]  /*a800*/  FFMA.FTZ R53, R53, R6.reuse, -R113.reuse ;  /* 0x0000000635357223 */ /* 0x180fe20000010871 */
[-CC-:B------:R-:W-:Y:S01]  /*a810*/  FFMA.FTZ R74, R74, R6.reuse, -R113.reuse ;  /* 0x000000064a4a7223 */ /* 0x180fe20000010871 */
[----:B------:R-:W2:Y:S01]  /*a820*/  MUFU.EX2 R109, R109 ;  /* 0x0000006d006d7308 */ /* 0x000ea20000000800 */
[----:B------:R-:W-:Y:S01]  /*a830*/  @!P1 PRMT R12, RZ, 0x654, R0 ;  /* 0x00000654ff0c9816 */ /* 0x000fe20000000000 */
[-CC-:B------:R-:W-:Y:S01]  /*a840*/  FFMA.FTZ R14, R79, R6.reuse, -R113.reuse ;  /* 0x000000064f0e7223 */ /* 0x180fe20000010871 */
[-CC-:B------:R-:W-:Y:S01]  /*a850*/  FFMA.FTZ R54, R54, R6.reuse, -R113.reuse ;  /* 0x0000000636367223 */ /* 0x180fe20000010871 */
[----:B------:R-:W-:-:S04]  /*a860*/  FFMA.FTZ R55, R55, R6, -R113 ;  /* 0x0000000637377223 */ /* 0x000fc80000010871 */
[----:B------:R-:W3:Y:S01]  /*a870*/  MUFU.EX2 R15, R15 ;  /* 0x0000000f000f7308 */ /* 0x000ee20000000800 */
[----:B0-----:R-:W-:Y:S01]  /*a880*/  FADD.FTZ R79, R102, R103 ;  /* 0x00000067664f7221 */ /* 0x001fe20000010000 */
[----:B-1----:R-:W-:Y:S01]  /*a890*/  FADD.FTZ R26, R95, R13 ;  /* 0x0000000d5f1a7221 */ /* 0x002fe20000010000 */
[----:B------:R0:W-:Y:S05]  /*a8a0*/  @!P1 SYNCS.ARRIVE.TRANS64.RED.A1T0 RZ, [R12+URZ], RZ ;  /* 0x000000ff0cff99a7 */ /* 0x0001ea000810043f */
[----:B------:R-:W1:Y:S01]  /*a8b0*/  MUFU.EX2 R110, R110 ;  /* 0x0000006e006e7308 */ /* 0x000e620000000800 */
[----:B------:R-:W-:Y:S01]  /*a8c0*/  FADD.FTZ R28, R100, R79 ;  /* 0x0000004f641c7221 */ /* 0x000fe20000010000 */
[----:B0-----:R-:W-:-:S06]  /*a8d0*/  FFMA.FTZ R12, R66, R6, -R113 ;  /* 0x00000006420c7223 */ /* 0x001fcc0000010871 */
[----:B------:R-:W0:Y:S01]  /*a8e0*/  MUFU.EX2 R25, R25 ;  /* 0x0000001900197308 */ /* 0x000e220000000800 */
[-CC-:B------:R-:W-:Y:S01]  /*a8f0*/  FFMA.FTZ R66, R67, R6.reuse, -R113.reuse ;  /* 0x0000000643427223 */ /* 0x180fe20000010871 */
[----:B--2---:R-:W-:Y:S01]  /*a900*/  FADD.FTZ R26, R109, R26 ;  /* 0x0000001a6d1a7221 */ /* 0x004fe20000010000 */
[-CC-:B------:R-:W-:Y:S01]  /*a910*/  FFMA.FTZ R67, R80, R6.reuse, -R113.reuse ;  /* 0x0000000650437223 */ /* 0x180fe20000010871 */
[----:B------:R-:W-:-:S04]  /*a920*/  FFMA.FTZ R80, R81, R6, -R113 ;  /* 0x0000000651507223 */ /* 0x000fc80000010871 */
[----:B------:R-:W2:Y:S01]  /*a930*/  MUFU.EX2 R111, R111 ;  /* 0x0000006f006f7308 */ /* 0x000ea20000000800 */
[----:B------:R-:W-:-:S07]  /*a940*/  FADD.FTZ R81, R101, R28 ;  /* 0x0000001c65517221 */ /* 0x000fce0000010000 */
[----:B------:R-:W-:Y:S08]  /*a950*/  MUFU.EX2 R0, R63 ;  /* 0x0000003f00007308 */ /* 0x000ff00000000800 */
[----:B------:R4:W-:Y:S08]  /*a960*/  MUFU.EX2 R63, R12 ;  /* 0x0000000c003f7308 */ /* 0x0009f00000000800 */
[----:B------:R-:W2:Y:S01]  /*a970*/  MUFU.EX2 R27, R27 ;  /* 0x0000001b001b7308 */ /* 0x000ea20000000800 */
[----:B----4-:R-:W-:Y:S01]  /*a980*/  F2FP.F16.F32.PACK_AB R12, R103, R102 ;  /* 0x00000066670c723e */ /* 0x010fe200000000ff */
[----:B---3--:R-:W-:Y:S01]  /*a990*/  FADD.FTZ R103, R15, R26 ;  /* 0x0000001a0f677221 */ /* 0x008fe20000010000 */
[----:B------:R-:W-:-:S03]  /*a9a0*/  FADD.FTZ R26, R98, R81 ;  /* 0x00000051621a7221 */ /* 0x000fc60000010000 */
[----:B-1----:R-:W-:Y:S02]  /*a9b0*/  FADD.FTZ R28, R110, R103 ;  /* 0x000000676e1c7221 */ /* 0x002fe40000010000 */
[----:B------:R-:W1:Y:S01]  /*a9c0*/  MUFU.EX2 R112, R112 ;  /* 0x0000007000707308 */ /* 0x000e620000000800 */
[----:B------:R-:W-:Y:S01]  /*a9d0*/  FADD.FTZ R81, R99, R26 ;  /* 0x0000001a63517221 */ /* 0x000fe20000010000 */
[----:B0-----:R-:W-:-:S06]  /*a9e0*/  FADD.FTZ R28, R25, R28 ;  /* 0x0000001c191c7221 */ /* 0x001fcc0000010000 */
[----:B------:R-:W0:Y:S01]  /*a9f0*/  MUFU.EX2 R29, R29 ;  /* 0x0000001d001d7308 */ /* 0x000e220000000800 */
[----:B------:R-:W-:Y:S01]  /*aa00*/  FADD.FTZ R26, R96, R81 ;  /* 0x00000051601a7221 */ /* 0x000fe20000010000 */
[----:B--2---:R-:W-:-:S06]  /*aa10*/  FADD.FTZ R28, R111, R28 ;  /* 0x0000001c6f1c7221 */ /* 0x004fcc0000010000 */
[----:B------:R-:W2:Y:S01]  /*aa20*/  MUFU.EX2 R114, R114 ;  /* 0x0000007200727308 */ /* 0x000ea20000000800 */
[----:B------:R-:W-:Y:S01]  /*aa30*/  FADD.FTZ R26, R97, R26 ;  /* 0x0000001a611a7221 */ /* 0x000fe20000010000 */
[----:B------:R-:W-:-:S06]  /*aa40*/  FADD.FTZ R81, R27, R28 ;  /* 0x0000001c1b517221 */ /* 0x000fcc0000010000 */
[----:B------:R-:W3:Y:S01]  /*aa50*/  MUFU.EX2 R31, R31 ;  /* 0x0000001f001f7308 */ /* 0x000ee20000000800 */
[----:B------:R-:W-:Y:S01]  /*aa60*/  FADD.FTZ R103, R93, R26 ;  /* 0x0000001a5d677221 */ /* 0x000fe20000010000 */
[----:B-1----:R-:W-:-:S06]  /*aa70*/  FADD.FTZ R26, R112, R81 ;  /* 0x00000051701a7221 */ /* 0x002fcc0000010000 */
[----:B------:R-:W1:Y:S01]  /*aa80*/  MUFU.EX2 R49, R49 ;  /* 0x0000003100317308 */ /* 0x000e620000000800 */
[----:B0-----:R-:W-:Y:S01]  /*aa90*/  FADD.FTZ R81, R29, R26 ;  /* 0x0000001a1d517221 */ /* 0x001fe20000010000 */
[----:B------:R-:W-:-:S06]  /*aaa0*/  FADD.FTZ R28, R94, R103 ;  /* 0x000000675e1c7221 */ /* 0x000fcc0000010000 */
[----:B------:R-:W0:Y:S01]  /*aab0*/  MUFU.EX2 R48, R48 ;  /* 0x0000003000307308 */ /* 0x000e220000000800 */
[----:B--2---:R-:W-:Y:S01]  /*aac0*/  FADD.FTZ R26, R114, R81 ;  /* 0x00000051721a7221 */ /* 0x004fe20000010000 */
[----:B------:R-:W-:-:S06]  /*aad0*/  FADD.FTZ R103, R91, R28 ;  /* 0x0000001c5b677221 */ /* 0x000fcc0000010000 */
[----:B------:R-:W2:Y:S01]  /*aae0*/  MUFU.EX2 R50, R50 ;  /* 0x0000003200327308 */ /* 0x000ea20000000800 */
[----:B---3--:R-:W-:Y:S01]  /*aaf0*/  FADD.FTZ R26, R31, R26 ;  /* 0x0000001a1f1a7221 */ /* 0x008fe20000010000 */
[----:B------:R-:W-:Y:S01]  /*ab00*/  FADD.FTZ R103, R92, R103 ;  /* 0x000000675c677221 */ /* 0x000fe20000010000 */
[----:B------:R-:W-:-:S05]  /*ab10*/  FFMA.FTZ R24, R78, R6, -R113 ;  /* 0x000000064e187223 */ /* 0x000fca0000010871 */
[----:B------:R-:W3:Y:S01]  /*ab20*/  MUFU.EX2 R51, R51 ;  /* 0x0000003300337308 */ /* 0x000ee20000000800 */
[----:B-1----:R-:W-:Y:S01]  /*ab30*/  FADD.FTZ R81, R49, R26 ;  /* 0x0000001a31517221 */ /* 0x002fe20000010000 */
[----:B------:R-:W-:-:S06]  /*ab40*/  FADD.FTZ R28, R76, R103 ;  /* 0x000000674c1c7221 */ /* 0x000fcc0000010000 */
[----:B------:R-:W1:Y:S01]  /*ab50*/  MUFU.EX2 R52, R52 ;  /* 0x0000003400347308 */ /* 0x000e620000000800 */
[----:B0-----:R-:W-:Y:S01]  /*ab60*/  FADD.FTZ R81, R48, R81 ;  /* 0x0000005130517221 */ /* 0x001fe20000010000 */
[----:B------:R-:W-:-:S06]  /*ab70*/  F2FP.F16.F32.PACK_AB R30, R92, R91 ;  /* 0x0000005b5c1e723e */ /* 0x000fcc00000000ff */
[----:B------:R-:W0:Y:S01]  /*ab80*/  MUFU.EX2 R53, R53 ;  /* 0x0000003500357308 */ /* 0x000e220000000800 */
[----:B--2---:R-:W-:Y:S01]  /*ab90*/  FADD.FTZ R92, R50, R81 ;  /* 0x00000051325c7221 */ /* 0x004fe20000010000 */
[----:B------:R-:W-:-:S06]  /*aba0*/  FFMA.FTZ R58, R58, R6, -R113 ;  /* 0x000000063a3a7223 */ /* 0x000fcc0000010871 */
[----:B------:R-:W-:Y:S08]  /*abb0*/  MUFU.EX2 R78, R74 ;  /* 0x0000004a004e7308 */ /* 0x000ff00000000800 */
[----:B------:R2:W-:Y:S01]  /*abc0*/  MUFU.EX2 R74, R24 ;  /* 0x00000018004a7308 */ /* 0x0005e20000000800 */
[----:B---3--:R-:W-:Y:S01]  /*abd0*/  FADD.FTZ R91, R51, R92 ;  /* 0x0000005c335b7221 */ /* 0x008fe20000010000 */
[----:B------:R-:W-:-:S06]  /*abe0*/  FFMA.FTZ R59, R59, R6, -R113 ;  /* 0x000000063b3b7223 */ /* 0x000fcc0000010871 */
[----:B------:R-:W3:Y:S01]  /*abf0*/  MUFU.EX2 R54, R54 ;  /* 0x0000003600367308 */ /* 0x000ee20000000800 */
[----:B--2---:R-:W-:Y:S01]  /*ac00*/  F2FP.F16.F32.PACK_AB R24, R99, R98 ;  /* 0x000000626318723e */ /* 0x004fe200000000ff */
[----:B------:R-:W-:Y:S01]  /*ac10*/  FADD.FTZ R99, R77, R28 ;  /* 0x0000001c4d637221 */ /* 0x000fe20000010000 */
[----:B------:R-:W-:Y:S02]  /*ac20*/  F2FP.F16.F32.PACK_AB R28, R94, R93 ;  /* 0x0000005d5e1c723e */ /* 0x000fe400000000ff */
[----:B------:R-:W2:Y:S01]  /*ac30*/  LDL R93, [R1+0x30] ;  /* 0x00003000015d7983 */ /* 0x000ea20000100800 */
[----:B------:R-:W-:Y:S02]  /*ac40*/  FADD.FTZ R94, R72, R99 ;  /* 0x00000063485e7221 */ /* 0x000fe40000010000 */
[----:B------:R-:W4:Y:S02]  /*ac50*/  MUFU.EX2 R55, R55 ;  /* 0x0000003700377308 */ /* 0x000f240000000800 */
[----:B------:R-:W-:Y:S01]  /*ac60*/  FADD.FTZ R81, R73, R94 ;  /* 0x0000005e49517221 */ /* 0x000fe20000010000 */
[----:B-1----:R-:W-:-:S05]  /*ac70*/  FADD.FTZ R94, R52, R91 ;  /* 0x0000005b345e7221 */ /* 0x002fca0000010000 */
[----:B------:R-:W1:Y:S01]  /*ac80*/  MUFU.EX2 R58, R58 ;  /* 0x0000003a003a7308 */ /* 0x000e620000000800 */
[----:B------:R-:W-:Y:S01]  /*ac90*/  F2FP.F16.F32.PACK_AB R13, R13, R95 ;  /* 0x0000005f0d0d723e */ /* 0x000fe200000000ff */
[----:B0-----:R-:W-:Y:S01]  /*aca0*/  FADD.FTZ R91, R53, R94 ;  /* 0x0000005e355b7221 */ /* 0x001fe20000010000 */
[-CC-:B------:R-:W-:Y:S01]  /*acb0*/  FFMA.FTZ R62, R62, R6.reuse, -R113.reuse ;  /* 0x000000063e3e7223 */ /* 0x180fe20000010871 */
[----:B------:R-:W2:Y:S01]  /*acc0*/  LDL R95, [R1+0x74] ;  /* 0x00007400015f7983 */ /* 0x000ea20000100800 */
[----:B------:R-:W-:-:S03]  /*acd0*/  FFMA.FTZ R71, R71, R6, -R113 ;  /* 0x0000000647477223 */ /* 0x000fc60000010871 */
[----:B------:R-:W0:Y:S01]  /*ace0*/  MUFU.EX2 R59, R59 ;  /* 0x0000003b003b7308 */ /* 0x000e220000000800 */
[----:B---3--:R-:W-:Y:S01]  /*acf0*/  FADD.FTZ R94, R54, R91 ;  /* 0x0000005b365e7221 */ /* 0x008fe20000010000 */
[----:B------:R-:W-:Y:S01]  /*ad00*/  FADD.FTZ R92, R68, R81 ;  /* 0x00000051445c7221 */ /* 0x000fe20000010000 */
[----:B------:R-:W-:Y:S02]  /*ad10*/  F2FP.F16.F32.PACK_AB R15, R15, R109 ;  /* 0x0000006d0f0f723e */ /* 0x000fe400000000ff */
[----:B----4-:R-:W-:-:S03]  /*ad20*/  FADD.FTZ R91, R55, R94 ;  /* 0x0000005e375b7221 */ /* 0x010fc60000010000 */
[----:B------:R-:W3:Y:S01]  /*ad30*/  MUFU.EX2 R62, R62 ;  /* 0x0000003e003e7308 */ /* 0x000ee20000000800 */
[----:B------:R-:W-:Y:S01]  /*ad40*/  FADD.FTZ R81, R69, R92 ;  /* 0x0000005c45517221 */ /* 0x000fe20000010000 */
[----:B-1----:R-:W-:-:S06]  /*ad50*/  FADD.FTZ R94, R58, R91 ;  /* 0x0000005b3a5e7221 */ /* 0x002fcc0000010000 */
[----:B------:R-:W-:Y:S01]  /*ad60*/  MUFU.EX2 R79, R71 ;  /* 0x00000047004f7308 */ /* 0x000fe20000000800 */
[----:B------:R-:W-:-:S07]  /*ad70*/  FFMA.FTZ R70, R70, R6, -R113 ;  /* 0x0000000646467223 */ /* 0x000fce0000010871 */
[----:B------:R1:W-:Y:S01]  /*ad80*/  MUFU.EX2 R71, R14 ;  /* 0x0000000e00477308 */ /* 0x0003e20000000800 */
[----:B------:R-:W-:Y:S01]  /*ad90*/  FADD.FTZ R92, R64, R81 ;  /* 0x00000051405c7221 */ /* 0x000fe20000010000 */
[----:B------:R-:W-:-:S06]  /*ada0*/  F2FP.F16.F32.PACK_AB R26, R97, R96 ;  /* 0x00000060611a723e */ /* 0x000fcc00000000ff */
[----:B------:R-:W-:Y:S01]  /*adb0*/  MUFU.EX2 R46, R46 ;  /* 0x0000002e002e7308 */ /* 0x000fe20000000800 */
[----:B-1----:R-:W-:Y:S02]  /*adc0*/  F2FP.F16.F32.PACK_AB R14, R101, R100 ;  /* 0x00000064650e723e */ /* 0x002fe400000000ff */
[----:B------:R-:W-:-:S03]  /*add0*/  F2FP.F16.F32.PACK_AB R25, R25, R110 ;  /* 0x0000006e1919723e */ /* 0x000fc600000000ff */
[----:B------:R1:W-:Y:S01]  /*ade0*/  STSM.16.M88.4 [R116+0x1e800], R12 ;  /* 0x01e8000c74007844 */ /* 0x0003e20000000200 */
[----:B------:R-:W-:Y:S01]  /*adf0*/  F2FP.F16.F32.PACK_AB R27, R27, R111 ;  /* 0x0000006f1b1b723e */ /* 0x000fe200000000ff */
[----:B------:R-:W4:Y:S01]  /*ae00*/  MUFU.EX2 R66, R66 ;  /* 0x0000004200427308 */ /* 0x000f220000000800 */
[----:B------:R-:W-:Y:S02]  /*ae10*/  F2FP.F16.F32.PACK_AB R29, R29, R112 ;  /* 0x000000701d1d723e */ /* 0x000fe400000000ff */
[----:B------:R-:W-:Y:S01]  /*ae20*/  F2FP.F16.F32.PACK_AB R31, R31, R114 ;  /* 0x000000721f1f723e */ /* 0x000fe200000000ff */
[----:B------:R-:W-:Y:S01]  /*ae30*/  FADD.FTZ R81, R65, R92 ;  /* 0x0000005c41517221 */ /* 0x000fe20000010000 */
[----:B------:R-:W-:Y:S03]  /*ae40*/  STSM.16.M88.4 [R117], R24 ;  /* 0x0000001875007844 */ /* 0x000fe60000000200 */
[----:B------:R-:W4:Y:S01]  /*ae50*/  MUFU.EX2 R70, R70 ;  /* 0x0000004600467308 */ /* 0x000f220000000800 */
[----:B-1----:R-:W-:Y:S01]  /*ae60*/  F2FP.F16.F32.PACK_AB R14, R73, R72 ;  /* 0x00000048490e723e */ /* 0x002fe200000000ff */
[----:B0-----:R-:W-:Y:S01]  /*ae70*/  FADD.FTZ R73, R59, R94 ;  /* 0x0000005e3b497221 */ /* 0x001fe20000010000 */
[----:B------:R-:W-:Y:S01]  /*ae80*/  FFMA.FTZ R75, R75, R6, -R113 ;  /* 0x000000064b4b7223 */ /* 0x000fe20000010871 */
[----:B------:R0:W-:Y:S04]  /*ae90*/  STSM.16.M88.4 [R115], R28 ;  /* 0x0000001c73007844 */ /* 0x0001e80000000200 */
[----:B------:R-:W-:Y:S01]  /*aea0*/  MUFU.EX2 R45, R45 ;  /* 0x0000002d002d7308 */ /* 0x000fe20000000800 */
[----:B------:R-:W-:Y:S01]  /*aeb0*/  FADD.FTZ R73, R0, R73 ;  /* 0x0000004900497221 */ /* 0x000fe20000010000 */
[----:B------:R-:W-:-:S06]  /*aec0*/  FADD.FTZ R92, R60, R81 ;  /* 0x000000513c5c7221 */ /* 0x000fcc0000010000 */
[----:B------:R-:W1:Y:S01]  /*aed0*/  MUFU.EX2 R75, R75 ;  /* 0x0000004b004b7308 */ /* 0x000e620000000800 */
[C---:B0-----:R-:W-:Y:S01]  /*aee0*/  F2FP.F16.F32.PACK_AB R28, R61.reuse, R60 ;  /* 0x0000003c3d1c723e */ /* 0x041fe200000000ff */
[----:B---3--:R-:W-:Y:S01]  /*aef0*/  FADD.FTZ R60, R62, R73 ;  /* 0x000000493e3c7221 */ /* 0x008fe20000010000 */
[----:B------:R-:W-:-:S05]  /*af00*/  FADD.FTZ R81, R61, R92 ;  /* 0x0000005c3d517221 */ /* 0x000fca0000010000 */
[----:B------:R-:W0:Y:S01]  /*af10*/  MUFU.EX2 R42, R42 ;  /* 0x0000002a002a7308 */ /* 0x000e220000000800 */
[----:B------:R-:W-:Y:S01]  /*af20*/  FADD.FTZ R25, R63, R60 ;  /* 0x0000003c3f197221 */ /* 0x000fe20000010000 */
[----:B------:R-:W-:-:S03]  /*af30*/  FADD.FTZ R72, R56, R81 ;  /* 0x0000005138487221 */ /* 0x000fc60000010000 */
[----:B----4-:R-:W-:Y:S01]  /*af40*/  FADD.FTZ R29, R66, R25 ;  /* 0x00000019421d7221 */ /* 0x010fe20000010000 */
[----:B------:R-:W-:Y:S02]  /*af50*/  F2FP.F16.F32.PACK_AB R15, R51, R50 ;  /* 0x00000032330f723e */ /* 0x000fe400000000ff */
[----:B------:R-:W3:Y:S01]  /*af60*/  MUFU.EX2 R40, R40 ;  /* 0x0000002800287308 */ /* 0x000ee20000000800 */
[----:B------:R-:W-:Y:S01]  /*af70*/  FADD.FTZ R50, R70, R29 ;  /* 0x0000001d46327221 */ /* 0x000fe20000010000 */
[----:B------:R-:W-:Y:S01]  /*af80*/  FADD.FTZ R13, R57, R72 ;  /* 0x00000048390d7221 */ /* 0x000fe20000010000 */
[----:B------:R-:W-:Y:S02]  /*af90*/  F2FP.F16.F32.PACK_AB R26, R65, R64 ;  /* 0x00000040411a723e */ /* 0x000fe400000000ff */
[----:B------:R-:W-:Y:S01]  /*afa0*/  FADD.FTZ R50, R79, R50 ;  /* 0x000000324f327221 */ /* 0x000fe20000010000 */
[----:B------:R-:W-:Y:S01]  /*afb0*/  FADD.FTZ R64, R46, R13 ;  /* 0x0000000d2e407221 */ /* 0x000fe20000010000 */
[----:B------:R-:W-:Y:S01]  /*afc0*/  F2FP.F16.F32.PACK_AB R13, R48, R49 ;  /* 0x00000031300d723e */ /* 0x000fe200000000ff */
[----:B------:R-:W4:Y:S01]  /*afd0*/  MUFU.EX2 R38, R38 ;  /* 0x0000002600267308 */ /* 0x000f220000000800 */
[----:B-1----:R-:W-:-:S02]  /*afe0*/  FADD.FTZ R49, R75, R50 ;  /* 0x000000324b317221 */ /* 0x002fc40000010000 */
[----:B------:R-:W4:Y:S01]  /*aff0*/  LDL R50, [R1+0x70] ;  /* 0x0000700001327983 */ /* 0x000f220000100800 */
[----:B------:R-:W-:-:S04]  /*b000*/  FADD.FTZ R27, R47, R64 ;  /* 0x000000402f1b7221 */ /* 0x000fc80000010000 */
[----:B------:R-:W-:Y:S01]  /*b010*/  FADD.FTZ R48, R44, R27 ;  /* 0x0000001b2c307221 */ /* 0x000fe20000010000 */
[----:B------:R-:W-:Y:S03]  /*b020*/  MUFU.EX2 R35, R35 ;  /* 0x0000002300237308 */ /* 0x000fe60000000800 */
[----:B------:R-:W-:Y:S01]  /*b030*/  FADD.FTZ R31, R45, R48 ;  /* 0x000000302d1f7221 */ /* 0x000fe20000010000 */
[----:B------:R-:W-:-:S03]  /*b040*/  FFMA.FTZ R82, R82, R6, -R113 ;  /* 0x0000000652527223 */ /* 0x000fc60000010871 */
[----:B0-----:R-:W-:Y:S01]  /*b050*/  FADD.FTZ R48, R42, R31 ;  /* 0x0000001f2a307221 */ /* 0x001fe20000010000 */
[----:B------:R-:W0:Y:S01]  /*b060*/  MUFU.EX2 R67, R67 ;  /* 0x0000004300437308 */ /* 0x000e220000000800 */
[----:B------:R-:W-:Y:S01]  /*b070*/  F2FP.F16.F32.PACK_AB R31, R62, R0 ;  /* 0x000000003e1f723e */ /* 0x000fe200000000ff */
[----:B------:R-:W-:Y:S01]  /*b080*/  FADD.FTZ R0, R78, R49 ;  /* 0x000000314e007221 */ /* 0x000fe20000010000 */
[----:B------:R-:W-:Y:S01]  /*b090*/  FADD.FTZ R51, R43, R48 ;  /* 0x000000302b337221 */ /* 0x000fe20000010000 */
[----:B------:R-:W-:-:S04]  /*b0a0*/  FFMA.FTZ R83, R83, R6, -R113 ;  /* 0x0000000653537223 */ /* 0x000fc80000010871 */
[----:B------:R-:W1:Y:S01]  /*b0b0*/  MUFU.EX2 R80, R80 ;  /* 0x0000005000507308 */ /* 0x000e620000000800 */
[----:B---3--:R-:W-:Y:S01]  /*b0c0*/  FADD.FTZ R48, R40, R51 ;  /* 0x0000003328307221 */ /* 0x008fe20000010000 */
[----:B------:R-:W-:Y:S01]  /*b0d0*/  F2FP.F16.F32.PACK_AB R12, R77, R76 ;  /* 0x0000004c4d0c723e */ /* 0x000fe200000000ff */
[----:B------:R-:W-:Y:S01]  /*b0e0*/  FADD.FTZ R49, R71, R0 ;  /* 0x0000000047317221 */ /* 0x000fe20000010000 */
[----:B------:R-:W-:-:S04]  /*b0f0*/  FFMA.FTZ R84, R84, R6, -R113 ;  /* 0x0000000654547223 */ /* 0x000fc80000010871 */
[----:B------:R-:W3:Y:S01]  /*b100*/  MUFU.EX2 R82, R82 ;  /* 0x0000005200527308 */ /* 0x000ee20000000800 */
[----:B------:R-:W-:Y:S01]  /*b110*/  FADD.FTZ R51, R41, R48 ;  /* 0x0000003029337221 */ /* 0x000fe20000010000 */
[----:B------:R-:W-:Y:S01]  /*b120*/  FADD.FTZ R0, R74, R49 ;  /* 0x000000314a007221 */ /* 0x000fe20000010000 */
[----:B------:R-:W-:Y:S01]  /*b130*/  FFMA.FTZ R85, R85, R6, -R113 ;  /* 0x0000000655557223 */ /* 0x000fe20000010871 */
[----:B------:R-:W-:-:S04]  /*b140*/  F2FP.F16.F32.PACK_AB R24, R69, R68 ;  /* 0x000000444518723e */ /* 0x000fc800000000ff */
[----:B------:R-:W3:Y:S01]  /*b150*/  MUFU.EX2 R83, R83 ;  /* 0x0000005300537308 */ /* 0x000ee20000000800 */
[----:B------:R-:W-:Y:S02]  /*b160*/  F2FP.F16.F32.PACK_AB R25, R53, R52 ;  /* 0x000000343519723e */ /* 0x000fe400000000ff */
[----:B------:R-:W-:Y:S01]  /*b170*/  F2FP.F16.F32.PACK_AB R27, R55, R54 ;  /* 0x00000036371b723e */ /* 0x000fe200000000ff */
[----:B------:R-:W-:-:S04]  /*b180*/  FFMA.FTZ R86, R86, R6, -R113 ;  /* 0x0000000656567223 */ /* 0x000fc80000010871 */
[----:B------:R-:W3:Y:S01]  /*b190*/  MUFU.EX2 R33, R33 ;  /* 0x0000002100217308 */ /* 0x000ee20000000800 */
[----:B------:R-:W-:Y:S01]  /*b1a0*/  FFMA.FTZ R87, R87, R6, -R113 ;  /* 0x0000000657577223 */ /* 0x000fe20000010871 */
[----:B------:R-:W-:-:S06]  /*b1b0*/  F2FP.F16.F32.PACK_AB R30, R57, R56 ;  /* 0x00000038391e723e */ /* 0x000fcc00000000ff */
[----:B------:R-:W3:Y:S01]  /*b1c0*/  MUFU.EX2 R84, R84 ;  /* 0x0000005400547308 */ /* 0x000ee20000000800 */
[----:B------:R-:W-:-:S07]  /*b1d0*/  F2FP.F16.F32.PACK_AB R29, R59, R58 ;  /* 0x0000003a3b1d723e */ /* 0x000fce00000000ff */
[----:B------:R-:W3:Y:S01]  /*b1e0*/  MUFU.EX2 R34, R34 ;  /* 0x0000002200227308 */ /* 0x000ee20000000800 */
[----:B------:R-:W-:-:S07]  /*b1f0*/  FFMA.FTZ R88, R88, R6, -R113 ;  /* 0x0000000658587223 */ /* 0x000fce0000010871 */
[----:B------:R-:W3:Y:S01]  /*b200*/  MUFU.EX2 R85, R85 ;  /* 0x0000005500557308 */ /* 0x000ee20000000800 */
[----:B------:R-:W-:-:S07]  /*b210*/  FFMA.FTZ R89, R89, R6, -R113 ;  /* 0x0000000659597223 */ /* 0x000fce0000010871 */
[----:B------:R-:W-:Y:S08]  /*b220*/  MUFU.EX2 R21, R21 ;  /* 0x0000001500157308 */ /* 0x000ff00000000800 */
[----:B------:R-:W3:Y:S01]  /*b230*/  MUFU.EX2 R86, R86 ;  /* 0x0000005600567308 */ /* 0x000ee20000000800 */
[----:B------:R-:W-:-:S07]  /*b240*/  FFMA.FTZ R90, R90, R6, -R113 ;  /* 0x000000065a5a7223 */ /* 0x000fce0000010871 */
[----:B------:R-:W-:Y:S08]  /*b250*/  MUFU.EX2 R32, R32 ;  /* 0x0000002000207308 */ /* 0x000ff00000000800 */
[----:B------:R-:W3:Y:S08]  /*b260*/  MUFU.EX2 R87, R87 ;  /* 0x0000005700577308 */ /* 0x000ef00000000800 */
[----:B------:R-:W-:Y:S08]  /*b270*/  MUFU.EX2 R3, R3 ;  /* 0x0000000300037308 */ /* 0x000ff00000000800 */
[----:B------:R-:W3:Y:S01]  /*b280*/  MUFU.EX2 R88, R88 ;  /* 0x0000005800587308 */ /* 0x000ee20000000800 */
[----:B------:R-:W-:-:S07]  /*b290*/  FFMA.FTZ R108, R108, R6, -R113 ;  /* 0x000000066c6c7223 */ /* 0x000fce0000010871 */
[----:B------:R-:W-:Y:S01]  /*b2a0*/  MUFU.EX2 R7, R7 ;  /* 0x0000000700077308 */ /* 0x000fe20000000800 */
[----:B------:R-:W-:-:S07]  /*b2b0*/  FFMA.FTZ R107, R107, R6, -R113 ;  /* 0x000000066b6b7223 */ /* 0x000fce0000010871 */
[----:B------:R-:W3:Y:S01]  /*b2c0*/  MUFU.EX2 R89, R89 ;  /* 0x0000005900597308 */ /* 0x000ee20000000800 */
[----:B------:R-:W-:-:S07]  /*b2d0*/  FFMA.FTZ R106, R106, R6, -R113 ;  /* 0x000000066a6a7223 */ /* 0x000fce0000010871 */
[----:B------:R-:W3:Y:S01]  /*b2e0*/  MUFU.EX2 R8, R8 ;  /* 0x0000000800087308 */ /* 0x000ee20000000800 */
[-CC-:B------:R-:W-:Y:S01]  /*b2f0*/  FFMA.FTZ R105, R105, R6.reuse, -R113.reuse ;  /* 0x0000000669697223 */ /* 0x180fe20000010871 */
[----:B------:R-:W-:-:S06]  /*b300*/  FFMA.FTZ R104, R104, R6, -R113 ;  /* 0x0000000668687223 */ /* 0x000fcc0000010871 */
[----:B------:R-:W3:Y:S08]  /*b310*/  MUFU.EX2 R90, R90 ;  /* 0x0000005a005a7308 */ /* 0x000ef00000000800 */
[----:B------:R-:W3:Y:S08]  /*b320*/  MUFU.EX2 R9, R9 ;  /* 0x0000000900097308 */ /* 0x000ef00000000800 */
[----:B------:R-:W-:Y:S08]  /*b330*/  MUFU.EX2 R10, R10 ;  /* 0x0000000a000a7308 */ /* 0x000ff00000000800 */
[----:B------:R-:W-:Y:S08]  /*b340*/  MUFU.EX2 R11, R11 ;  /* 0x0000000b000b7308 */ /* 0x000ff00000000800 */
[----:B------:R-:W-:Y:S01]  /*b350*/  MUFU.EX2 R4, R4 ;  /* 0x0000000400047308 */ /* 0x000fe20000000800 */
[----:B--2---:R2:W-:Y:S04]  /*b360*/  STSM.16.M88.4 [R93], R12 ;  /* 0x0000000c5d007844 */ /* 0x0045e80000000200 */
[----:B------:R1:W-:Y:S01]  /*b370*/  STSM.16.M88.4 [R116+0x24800], R24 ;  /* 0x0248001874007844 */ /* 0x0003e20000000200 */
[----:B--2---:R-:W-:Y:S01]  /*b380*/  F2FP.F16.F32.PACK_AB R14, R45, R44 ;  /* 0x0000002c2d0e723e */ /* 0x004fe200000000ff */
[----:B----4-:R-:W-:Y:S01]  /*b390*/  FADD.FTZ R44, R38, R51 ;  /* 0x00000033262c7221 */ /* 0x010fe20000010000 */
[----:B0-----:R-:W-:-:S03]  /*b3a0*/  FADD.FTZ R15, R67, R0 ;  /* 0x00000000430f7221 */ /* 0x001fc60000010000 */
[----:B------:R-:W-:Y:S01]  /*b3b0*/  FADD.FTZ R44, R39, R44 ;  /* 0x0000002c272c7221 */ /* 0x000fe20000010000 */
[----:B-1----:R-:W-:-:S03]  /*b3c0*/  FADD.FTZ R25, R80, R15 ;  /* 0x0000000f50197221 */ /* 0x002fc60000010000 */
[----:B------:R-:W-:Y:S01]  /*b3d0*/  FADD.FTZ R27, R35, R44 ;  /* 0x0000002c231b7221 */ /* 0x000fe20000010000 */
[----:B---3--:R-:W-:Y:S01]  /*b3e0*/  FADD.FTZ R0, R82, R25 ;  /* 0x0000001952007221 */ /* 0x008fe20000010000 */
[----:B------:R0:W-:Y:S01]  /*b3f0*/  STSM.16.M88.4 [R95], R28 ;  /* 0x0000001c5f007844 */ /* 0x0001e20000000200 */
[----:B------:R-:W-:Y:S02]  /*b400*/  F2FP.F16.F32.PACK_AB R26, R41, R40 ;  /* 0x00000028291a723e */ /* 0x000fe400000000ff */
[----:B------:R-:W-:Y:S02]  /*b410*/  F2FP.F16.F32.PACK_AB R12, R47, R46 ;  /* 0x0000002e2f0c723e */ /* 0x000fe400000000ff */
[----:B------:R-:W-:Y:S02]  /*b420*/  F2FP.F16.F32.PACK_AB R13, R66, R63 ;  /* 0x0000003f420d723e */ /* 0x000fe400000000ff */
[----:B------:R-:W-:Y:S01]  /*b430*/  F2FP.F16.F32.PACK_AB R15, R79, R70 ;  /* 0x000000464f0f723e */ /* 0x000fe200000000ff */
[----:B0-----:R-:W-:Y:S01]  /*b440*/  FADD.FTZ R28, R36, R27 ;  /* 0x0000001b241c7221 */ /* 0x001fe20000010000 */
[----:B------:R-:W-:-:S03]  /*b450*/  FADD.FTZ R29, R83, R0 ;  /* 0x00000000531d7221 */ /* 0x000fc60000010000 */
[----:B------:R-:W-:Y:S01]  /*b460*/  FADD.FTZ R41, R33, R28 ;  /* 0x0000001c21297221 */ /* 0x000fe20000010000 */
[----:B------:R-:W-:Y:S01]  /*b470*/  FADD.FTZ R0, R84, R29 ;  /* 0x0000001d54007221 */ /* 0x000fe20000010000 */
[----:B------:R0:W-:Y:S02]  /*b480*/  STSM.16.M88.4 [R115+0x6000], R12 ;  /* 0x0060000c73007844 */ /* 0x0001e40000000200 */
[----:B------:R-:W-:Y:S01]  /*b490*/  FADD.FTZ R28, R34, R41 ;  /* 0x00000029221c7221 */ /* 0x000fe20000010000 */
[----:B------:R-:W-:Y:S01]  /*b4a0*/  FADD.FTZ R29, R85, R0 ;  /* 0x00000000551d7221 */ /* 0x000fe20000010000 */
[----:B------:R-:W1:Y:S03]  /*b4b0*/  MUFU.EX2 R31, R108 ;  /* 0x0000006c001f7308 */ /* 0x000e660000000800 */
[----:B------:R-:W-:Y:S01]  /*b4c0*/  FADD.FTZ R0, R86, R29 ;  /* 0x0000001d56007221 */ /* 0x000fe20000010000 */
[----:B------:R-:W-:-:S02]  /*b4d0*/  F2FP.F16.F32.PACK_AB R24, R43, R42 ;  /* 0x0000002a2b18723e */ /* 0x000fc400000000ff */
[----:B------:R-:W-:Y:S02]  /*b4e0*/  F2FP.F16.F32.PACK_AB R25, R78, R75 ;  /* 0x0000004b4e19723e */ /* 0x000fe400000000ff */
[----:B0-----:R-:W-:Y:S01]  /*b4f0*/  F2FP.F16.F32.PACK_AB R12, R39, R38 ;  /* 0x00000026270c723e */ /* 0x001fe200000000ff */
[----:B------:R-:W-:Y:S01]  /*b500*/  FADD.FTZ R39, R21, R28 ;  /* 0x0000001c15277221 */ /* 0x000fe20000010000 */
[----:B------:R-:W-:Y:S01]  /*b510*/  F2FP.F16.F32.PACK_AB R27, R74, R71 ;  /* 0x000000474a1b723e */ /* 0x000fe200000000ff */
[----:B------:R-:W-:Y:S02]  /*b520*/  FADD.FTZ R15, R87, R0 ;  /* 0x00000000570f7221 */ /* 0x000fe40000010000 */
[----:B------:R-:W-:Y:S01]  /*b530*/  FADD.FTZ R28, R32, R39 ;  /* 0x00000027201c7221 */ /* 0x000fe20000010000 */
[----:B------:R-:W0:Y:S01]  /*b540*/  MUFU.EX2 R107, R107 ;  /* 0x0000006b006b7308 */ /* 0x000e220000000800 */
[----:B------:R-:W-:Y:S02]  /*b550*/  FADD.FTZ R0, R88, R15 ;  /* 0x0000000f58007221 */ /* 0x000fe40000010000 */
[----:B------:R-:W-:Y:S01]  /*b560*/  FADD.FTZ R28, R3, R28 ;  /* 0x0000001c031c7221 */ /* 0x000fe20000010000 */
[----:B------:R2:W-:Y:S01]  /*b570*/  STSM.16.M88.4 [R93+0x6000], R24 ;  /* 0x006000185d007844 */ /* 0x0005e20000000200 */
[----:B------:R-:W-:-:S03]  /*b580*/  FADD.FTZ R29, R89, R0 ;  /* 0x00000000591d7221 */ /* 0x000fc60000010000 */
[----:B------:R-:W3:Y:S08]  /*b590*/  MUFU.EX2 R106, R106 ;  /* 0x0000006a006a7308 */ /* 0x000ef00000000800 */
[----:B------:R-:W-:Y:S01]  /*b5a0*/  MUFU.EX2 R105, R105 ;  /* 0x0000006900697308 */ /* 0x000fe20000000800 */
[----:B--2---:R-:W-:Y:S01]  /*b5b0*/  F2FP.F16.F32.PACK_AB R26, R32, R21 ;  /* 0x00000015201a723e */ /* 0x004fe200000000ff */
[----:B------:R-:W-:-:S06]  /*b5c0*/  FADD.FTZ R21, R7, R28 ;  /* 0x0000001c07157221 */ /* 0x000fcc0000010000 */
[----:B------:R-:W2:Y:S01]  /*b5d0*/  MUFU.EX2 R104, R104 ;  /* 0x0000006800687308 */ /* 0x000ea20000000800 */
[----:B------:R-:W-:Y:S01]  /*b5e0*/  FADD.FTZ R0, R8, R21 ;  /* 0x0000001508007221 */ /* 0x000fe20000010000 */
[----:B------:R-:W-:-:S03]  /*b5f0*/  FADD.FTZ R28, R90, R29 ;  /* 0x0000001d5a1c7221 */ /* 0x000fc60000010000 */
[----:B------:R-:W-:Y:S01]  /*b600*/  FADD.FTZ R21, R9, R0 ;  /* 0x0000000009157221 */ /* 0x000fe20000010000 */
[----:B-1----:R-:W-:Y:S01]  /*b610*/  FADD.FTZ R0, R31, R28 ;  /* 0x0000001c1f007221 */ /* 0x002fe20000010000 */
[----:B------:R-:W-:Y:S02]  /*b620*/  F2FP.F16.F32.PACK_AB R28, R7, R3 ;  /* 0x00000003071c723e */ /* 0x000fe400000000ff */
[----:B------:R-:W-:Y:S01]  /*b630*/  FADD.FTZ R32, R10, R21 ;  /* 0x000000150a207221 */ /* 0x000fe20000010000 */
[----:B0-----:R-:W-:Y:S01]  /*b640*/  FADD.FTZ R3, R107, R0 ;  /* 0x000000006b037221 */ /* 0x001fe20000010000 */
[----:B------:R-:W-:Y:S02]  /*b650*/  F2FP.F16.F32.PACK_AB R14, R36, R35 ;  /* 0x00000023240e723e */ /* 0x000fe400000000ff */
[----:B------:R-:W-:Y:S02]  /*b660*/  F2FP.F16.F32.PACK_AB R13, R80, R67 ;  /* 0x00000043500d723e */ /* 0x000fe400000000ff */
[----:B------:R-:W-:Y:S01]  /*b670*/  F2FP.F16.F32.PACK_AB R15, R83, R82 ;  /* 0x00000052530f723e */ /* 0x000fe200000000ff */
[----:B------:R-:W-:Y:S01]  /*b680*/  FADD.FTZ R7, R11, R32 ;  /* 0x000000200b077221 */ /* 0x000fe20000010000 */
[----:B------:R-:W-:-:S02]  /*b690*/  F2FP.F16.F32.PACK_AB R24, R34, R33 ;  /* 0x000000212218723e */ /* 0x000fc400000000ff */
[----:B------:R-:W-:Y:S02]  /*b6a0*/  F2FP.F16.F32.PACK_AB R25, R85, R84 ;  /* 0x000000545519723e */ /* 0x000fe400000000ff */
[----:B------:R-:W-:Y:S02]  /*b6b0*/  F2FP.F16.F32.PACK_AB R27, R87, R86 ;  /* 0x00000056571b723e */ /* 0x000fe400000000ff */
[----:B------:R-:W-:Y:S01]  /*b6c0*/  F2FP.F16.F32.PACK_AB R30, R9, R8 ;  /* 0x00000008091e723e */ /* 0x000fe200000000ff */
[----:B---3--:R-:W-:Y:S01]  /*b6d0*/  FADD.FTZ R0, R106, R3 ;  /* 0x000000036a007221 */ /* 0x008fe20000010000 */
[----:B------:R-:W-:Y:S02]  /*b6e0*/  F2FP.F16.F32.PACK_AB R8, R11, R10 ;  /* 0x0000000a0b08723e */ /* 0x000fe400000000ff */
[----:B------:R-:W-:Y:S02]  /*b6f0*/  F2FP.F16.F32.PACK_AB R29, R89, R88 ;  /* 0x00000058591d723e */ /* 0x000fe400000000ff */
[----:B------:R-:W-:-:S02]  /*b700*/  F2FP.F16.F32.PACK_AB R31, R31, R90 ;  /* 0x0000005a1f1f723e */ /* 0x000fc400000000ff */
[----:B------:R-:W-:Y:S02]  /*b710*/  F2FP.F16.F32.PACK_AB R9, R106, R107 ;  /* 0x0000006b6a09723e */ /* 0x000fe400000000ff */
[----:B------:R-:W-:Y:S02]  /*b720*/  F2FP.F16.F32.PACK_AB R10, R4, R20 ;  /* 0x00000014040a723e */ /* 0x000fe400000000ff */
[----:B--2---:R-:W-:Y:S01]  /*b730*/  F2FP.F16.F32.PACK_AB R11, R104, R105 ;  /* 0x00000069680b723e */ /* 0x004fe200000000ff */
[----:B------:R0:W-:Y:S01]  /*b740*/  STSM.16.M88.4 [R116+0x2a800], R12 ;  /* 0x02a8000c74007844 */ /* 0x0001e20000000200 */
[----:B------:R-:W-:-:S03]  /*b750*/  FADD.FTZ R105, R105, R0 ;  /* 0x0000000069697221 */ /* 0x000fc60000010000 */
[----:B------:R0:W-:Y:S04]  /*b760*/  STSM.16.M88.4 [R50], R24 ;  /* 0x0000001832007844 */ /* 0x0001e80000000200 */
[----:B------:R0:W-:Y:S01]  /*b770*/  STSM.16.M88.4 [R115+0xc000], R28 ;  /* 0x00c0001c73007844 */ /* 0x0001e20000000200 */
[----:B------:R-:W-:-:S03]  /*b780*/  FADD.FTZ R0, R104, R105 ;  /* 0x0000006968007221 */ /* 0x000fc60000010000 */
[----:B------:R0:W-:Y:S01]  /*b790*/  STSM.16.M88.4 [R93+0xc000], R8 ;  /* 0x00c000085d007844 */ /* 0x0001e20000000200 */
[----:B------:R1:W-:Y:S06]  /*b7a0*/  MEMBAR.ALL.CTA ;  /* 0x0000000000007992 */ /* 0x0003ec0000008000 */
[----:B-1----:R-:W1:Y:S04]  /*b7b0*/  FENCE.VIEW.ASYNC.S ;  /* 0x00000000000073c6 */ /* 0x002e680000000000 */
[----:B------:R0:W-:Y:S01]  /*b7c0*/  STL [R1+0x24], R0 ;  /* 0x0000240001007387 */ /* 0x0001e20000100800 */
[----:B------:R-:W-:Y:S01]  /*b7d0*/  ISETP.GE.AND P2, PT, R120, 0xc1, PT ;  /* 0x000000c17800780c */ /* 0x000fe20003f46270 */
[----:B------:R-:W-:Y:S01]  /*b7e0*/  FADD.FTZ R7, R20, R7 ;  /* 0x0000000714077221 */ /* 0x000fe20000010000 */
[----:B------:R-:W-:-:S03]  /*b7f0*/  MOV R151, RZ ;  /* 0x000000ff00977202 */ /* 0x000fc60000000f00 */
        /* <DEDUP_REMOVED lines=31> */
[----:B------:R-:W-:Y:S01]  /*b9f0*/  IMAD.MOV.U32 R120, RZ, RZ, R151 ;  /* 0x000000ffff787224 */ /* 0x000fe200078e0097 */
[----:B-1----:R-:W-:Y:S01]  /*ba00*/  NOP ;  /* 0x0000000000007918 */ /* 0x002fe20000000000 */
[----:B0-----:R-:W-:Y:S05]  /*ba10*/  @!P2 BRA `(.L_x_411) ;  /* 0x0000003c0088a947 */ /* 0x001fea0003800000 */
[----:B------:R-:W-:Y:S01]  /*ba20*/  IADD3 R0, R152, -0x2, RZ ;  /* 0xfffffffe98007810 */ /* 0x000fe20007ffe0ff */
[----:B------:R-:W-:Y:S02]  /*ba30*/  IMAD.MOV.U32 R3, RZ, RZ, R37 ;  /* 0x000000ffff037224 */ /* 0x000fe400078e0025 */
[----:B------:R-:W-:Y:S02]  /*ba40*/  IMAD.MOV.U32 R7, RZ, RZ, R5 ;  /* 0x000000ffff077224 */ /* 0x000fe400078e0005 */
[----:B------:R0:W-:Y:S04]  /*ba50*/  STL [R1+0x20], R0 ;  /* 0x0000200001007387 */ /* 0x0001e80000100800 */
[----:B------:R1:W5:Y:S01]  /*ba60*/  LDL.LU R8, [R1+0x28] ;  /* 0x0000280001087983 */ /* 0x0003620000300800 */
[----:B------:R-:W-:-:S02]  /*ba70*/  CS2R R150, SRZ ;  /* 0x0000000000967805 */ /* 0x000fc4000001ff00 */
[----:B------:R-:W-:Y:S02]  /*ba80*/  CS2R R148, SRZ ;  /* 0x0000000000947805 */ /* 0x000fe4000001ff00 */
[----:B------:R-:W-:Y:S02]  /*ba90*/  CS2R R146, SRZ ;  /* 0x0000000000927805 */ /* 0x000fe4000001ff00 */
[----:B------:R-:W-:Y:S02]  /*baa0*/  CS2R R144, SRZ ;  /* 0x0000000000907805 */ /* 0x000fe4000001ff00 */
[----:B------:R-:W-:Y:S01]  /*bab0*/  CS2R R142, SRZ ;  /* 0x00000000008e7805 */ /* 0x000fe2000001ff00 */
[----:B0-----:R-:W-:Y:S01]  /*bac0*/  IMAD.MOV.U32 R0, RZ, RZ, R22 ;  /* 0x000000ffff007224 */ /* 0x001fe200078e0016 */
        /* <DEDUP_REMOVED lines=10> */
[----:B-1----:R-:W-:-:S07]  /*bb70*/  CS2R R120, SRZ ;  /* 0x0000000000787805 */ /* 0x002fce000001ff00 */
.L_x_421:
[----:B------:R-:W2:Y:S01]  /*bb80*/  LDL R6, [R1+0x60] ;  /* 0x0000600001067983 */ /* 0x000ea20000100800 */
[----:B------:R-:W-:Y:S01]  /*bb90*/  IADD3 R22, R0, 0x1, RZ ;  /* 0x0000000100167810 */ /* 0x000fe20007ffe0ff */
[----:B------:R-:W-:Y:S05]  /*bba0*/  YIELD ;  /* 0x0000000000007946 */ /* 0x000fea0003800000 */
[----:B------:R-:W-:-:S04]  /*bbb0*/  ISETP.NE.AND P3, PT, R22, 0x2, PT ;  /* 0x000000021600780c */ /* 0x000fc80003f65270 */
[----:B------:R-:W-:Y:S02]  /*bbc0*/  SEL R5, RZ, 0x1, P3 ;  /* 0x00000001ff057807 */ /* 0x000fe40001800000 */
[----:B------:R-:W-:Y:S02]  /*bbd0*/  SEL R22, R22, RZ, P3 ;  /* 0x000000ff16167207 */ /* 0x000fe40001800000 */
[----:B--2---:R-:W-:Y:S02]  /*bbe0*/  ISETP.NE.AND P2, PT, R6, RZ, PT ;  /* 0x000000ff0600720c */ /* 0x004fe40003f45270 */
[----:B-----5:R-:W-:-:S05]  /*bbf0*/  LOP3.LUT R6, R8, R5, RZ, 0x3c, !PT ;  /* 0x0000000508067212 */ /* 0x020fca00078e3cff */
[----:B------:R0:W-:Y:S06]  /*bc00*/  STL [R1+0x28], R6 ;  /* 0x0000280601007387 */ /* 0x0001ec0000100800 */
[----:B------:R-:W-:Y:S05]  /*bc10*/  @P2 BRA `(.L_x_412) ;  /* 0x0000000000302947 */ /* 0x000fea0003800000 */
[----:B------:R-:W-:Y:S05]  /*bc20*/  @!P0 BRA `(.L_x_413) ;  /* 0x0000000000048947 */ /* 0x000fea0003800000 */
[----:B------:R-:W-:Y:S01]  /*bc30*/  BPT.TRAP 0x1 ;  /* 0x000000040000795c */ /* 0x000fe20000300000 */
.L_x_413:
[----:B------:R-:W-:Y:S01]  /*bc40*/  IMAD R5, R22, 0x8, R2 ;  /* 0x0000000816057824 */ /* 0x000fe200078e0202 */
[----:B0-----:R-:W-:-:S04]  /*bc50*/  SHF.L.U32 R6, R6, 0x1f, RZ ;  /* 0x0000001f06067819 */ /* 0x001fc800000006ff */
[----:B------:R0:W1:Y:S01]  /*bc60*/  SYNCS.PHASECHK.TRANS64.TRYWAIT P3, [R5+URZ+0x30830], R6 ;  /* 0x03083006050075a7 */ /* 0x000062000806017f */
[----:B------:R-:W-:Y:S05]  /*bc70*/  @!P0 BRA `(.L_x_414) ;  /* 0x0000000000048947 */ /* 0x000fea0003800000 */
[----:B------:R-:W-:Y:S01]  /*bc80*/  BPT.TRAP 0x1 ;  /* 0x000000040000795c */ /* 0x000fe20000300000 */
.L_x_414:
[----:B------:R-:W-:Y:S04]  /*bc90*/  BSSY B0, `(.L_x_412) ;  /* 0x0000004000007945 */ /* 0x000fe80003800000 */
[----:B-1----:R-:W-:Y:S05]  /*bca0*/  @P3 BRA `(.L_x_415) ;  /* 0x0000000000083947 */ /* 0x002fea0003800000 */
[----:B------:R-:W1:Y:S02]  /*bcb0*/  SYNCS.PHASECHK.TRANS64.TRYWAIT P3, [R5+URZ+0x30830], R6 ;  /* 0x03083006050075a7 */ /* 0x000e64000806017f */
[----:B-1----:R-:W-:Y:S05]  /*bcc0*/  @!P3 BRA `(.L_x_416) ;  /* 0x000000b40050b947 */ /* 0x002fea0003800000 */
.L_x_415:
[----:B------:R-:W-:Y:S05]  /*bcd0*/  BSYNC B0 ;  /* 0x0000000000007941 */ /* 0x000fea0003800000 */
.L_x_412:
[----:B01----:R-:W2:Y:S04]  /*bce0*/  LDL R6, [R1+0x64] ;  /* 0x0000640001067983 */ /* 0x003ea80000100800 */
[----:B------:R-:W3:Y:S04]  /*bcf0*/  LDL.64 R20, [R1+0x38] ;  /* 0x0000380001147983 */ /* 0x000ee80000100a00 */
[----:B------:R-:W4:Y:S01]  /*bd00*/  LDL.64 R154, [R1+0x50] ;  /* 0x00005000019a7983 */ /* 0x000f220000100a00 */
[----:B------:R-:W0:Y:S01]  /*bd10*/  S2R R5, SR_TID.X ;  /* 0x0000000000057919 */ /* 0x000e220000002100 */
[----:B------:R-:W-:Y:S05]  /*bd20*/  WARPSYNC.ALL ;  /* 0x0000000000007948 */ /* 0x000fea0003800000 */
[----:B------:R-:W5:Y:S01]  /*bd30*/  LDL.64 R152, [R1+0x48] ;  /* 0x0000480001987983 */ /* 0x000f620000100a00 */
[----:B------:R-:W-:-:S02]  /*bd40*/  MOV R11, 0x40000040 ;  /* 0x40000040000b7802 */ /* 0x000fc40000000f00 */
[----:B0-----:R-:W-:-:S05]  /*bd50*/  SHF.R.U32.HI R5, RZ, 0x7, R5 ;  /* 0x00000007ff057819 */ /* 0x001fca0000011605 */
[----:B------:R-:W-:-:S05]  /*bd60*/  VIADD R5, R5, 0x8 ;  /* 0x0000000805057836 */ /* 0x000fca0000000000 */
[----:B------:R0:W-:Y:S01]  /*bd70*/  BAR.SYNC.DEFER_BLOCKING R5, 0x100 ;  /* 0x000400050000751d */ /* 0x0001e20000010000 */
[----:B------:R-:W-:-:S05]  /*bd80*/  R2UR UR7, R11 ;  /* 0x000000000b0772ca */ /* 0x000fca00000e0000 */
[----:B------:R-:W-:Y:S01]  /*bd90*/  WARPGROUP.ARRIVE ;  /* 0x00000000000079c5 */ /* 0x000fe20000000000 */
[----:B------:R-:W-:-:S05]  /*bda0*/  IMAD.MOV.U32 R13, RZ, RZ, 0x40000040 ;  /* 0x40000040ff0d7424 */ /* 0x000fca00078e00ff */
[----:B------:R-:W-:Y:S01]  /*bdb0*/  R2UR UR11, R13 ;  /* 0x000000000d0b72ca */ /* 0x000fe200000e0000 */
[----:B--2---:R-:W-:Y:S01]  /*bdc0*/  IMAD R10, R22, 0x600, R6 ;  /* 0x00000600160a7824 */ /* 0x004fe200078e0206 */
[----:B---3--:R-:W-:Y:S02]  /*bdd0*/  R2UR UR4, R20 ;  /* 0x00000000140472ca */ /* 0x008fe400000e0000 */
[----:B------:R-:W-:Y:S02]  /*bde0*/  R2UR UR5, R21 ;  /* 0x00000000150572ca */ /* 0x000fe400000e0000 */
[----:B------:R-:W-:Y:S01]  /*bdf0*/  R2UR UR6, R10 ;  /* 0x000000000a0672ca */ /* 0x000fe200000e0000 */
[----:B------:R-:W2:-:S12]  /*be00*/  LDL.64 R20, [R1+0x40] ;  /* 0x0000400001147983 */ /* 0x000e980000100a00 */
[----:B------:R-:W-:Y:S01]  /*be10*/  HGMMA.64x192x16.F32 R24, gdesc[UR4], RZ, !UPT, gsb0 ;  /* 0x02e00000041879f0 */ /* 0x000fe2000c0008ff */
[----:B------:R-:W-:Y:S01]  /*be20*/  VIADD R12, R10, 0x2 ;  /* 0x000000020a0c7836 */ /* 0x000fe20000000000 */
[----:B----4-:R-:W-:Y:S02]  /*be30*/  R2UR UR8, R154 ;  /* 0x000000009a0872ca */ /* 0x010fe400000e0000 */
[----:B------:R-:W-:Y:S02]  /*be40*/  R2UR UR9, R155 ;  /* 0x000000009b0972ca */ /* 0x000fe400000e0000 */
[----:B------:R-:W-:Y:S01]  /*be50*/  R2UR UR10, R12 ;  /* 0x000000000c0a72ca */ /* 0x000fe200000e0000 */
[----:B------:R-:W-:Y:S02]  /*be60*/  VIADD R14, R10, 0x4 ;  /* 0x000000040a0e7836 */ /* 0x000fe40000000000 */
[----:B------:R-:W-:Y:S01]  /*be70*/  IMAD.MOV.U32 R15, RZ, RZ, 0x40000040 ;  /* 0x40000040ff0f7424 */ /* 0x000fe200078e00ff */
[----:B-----5:R-:W-:-:S02]  /*be80*/  R2UR UR12, R152 ;  /* 0x00000000980c72ca */ /* 0x020fc400000e0000 */
[----:B------:R-:W-:Y:S02]  /*be90*/  R2UR UR14, R14 ;  /* 0x000000000e0e72ca */ /* 0x000fe400000e0000 */
[----:B------:R-:W-:Y:S02]  /*bea0*/  R2UR UR15, R15 ;  /* 0x000000000f0f72ca */ /* 0x000fe400000e0000 */
[----:B------:R-:W-:Y:S01]  /*beb0*/  R2UR UR13, R153 ;  /* 0x00000000990d72ca */ /* 0x000fe200000e0000 */
[----:B------:R-:W-:Y:S02]  /*bec0*/  WARPGROUP.DEPBAR.LE gsb0, 0x0 ;  /* 0x00008000000079c5 */ /* 0x000fe40000010000 */
[----:B------:R-:W-:-:S06]  /*bed0*/  WARPGROUP.ARRIVE ;  /* 0x00000000000079c5 */ /* 0x000fcc0000000000 */
[----:B------:R-:W-:Y:S01]  /*bee0*/  HGMMA.64x192x16.F32 R24, gdesc[UR8], R24, gsb0 ;  /* 0x02e00000081879f0 */ /* 0x000fe20008000818 */
[----:B------:R-:W-:Y:S02]  /*bef0*/  IADD3 R10, R10, 0x6, RZ ;  /* 0x000000060a0a7810 */ /* 0x000fe40007ffe0ff */
[----:B------:R-:W-:Y:S02]  /*bf00*/  R2UR UR19, R11 ;  /* 0x000000000b1372ca */ /* 0x000fe400000e0000 */
[----:B------:R-:W-:Y:S01]  /*bf10*/  R2UR UR18, R10 ;  /* 0x000000000a1272ca */ /* 0x000fe200000e0000 */
[----:B------:R-:W-:Y:S02]  /*bf20*/  WARPGROUP.DEPBAR.LE gsb0, 0x0 ;  /* 0x00008000000079c5 */ /* 0x000fe40000010000 */
[----:B------:R-:W-:-:S12]  /*bf30*/  WARPGROUP.ARRIVE ;  /* 0x00000000000079c5 */ /* 0x000fd80000000000 */
[----:B------:R-:W-:Y:S01]  /*bf40*/  HGMMA.64x192x16.F32 R24, gdesc[UR12], R24, gsb0 ;  /* 0x02e000000c1879f0 */ /* 0x000fe20008000818 */
[----:B--2---:R-:W-:Y:S02]  /*bf50*/  R2UR UR16, R20 ;  /* 0x00000000141072ca */ /* 0x004fe400000e0000 */
[----:B------:R-:W-:Y:S01]  /*bf60*/  R2UR UR17, R21 ;  /* 0x00000000151172ca */ /* 0x000fe200000e0000 */
[----:B------:R-:W-:Y:S02]  /*bf70*/  WARPGROUP.DEPBAR.LE gsb0, 0x0 ;  /* 0x00008000000079c5 */ /* 0x000fe40000010000 */
[----:B------:R-:W-:-:S14]  /*bf80*/  WARPGROUP.ARRIVE ;  /* 0x00000000000079c5 */ /* 0x000fdc0000000000 */
[----:B------:R-:W-:Y:S03]  /*bf90*/  HGMMA.64x192x16.F32 R24, gdesc[UR16], R24, gsb0 ;  /* 0x02e00000101879f0 */ /* 0x000fe60008000818 */
[----:B------:R-:W-:Y:S02]  /*bfa0*/  WARPGROUP.DEPBAR.LE gsb0, 0x0 ;  /* 0x00008000000079c5 */ /* 0x000fe40000010000 */
[----:B0-----:R-:W-:Y:S05]  /*bfb0*/  @P2 BRA `(.L_x_417) ;  /* 0x0000000000282947 */ /* 0x001fea0003800000 */
[----:B------:R-:W-:Y:S05]  /*bfc0*/  @!P0 BRA `(.L_x_418) ;  /* 0x0000000000048947 */ /* 0x000fea0003800000 */
[----:B------:R-:W-:Y:S01]  /*bfd0*/  BPT.TRAP 0x1 ;  /* 0x000000040000795c */ /* 0x000fe20000300000 */
.L_x_418:
[----:B------:R-:W-:Y:S02]  /*bfe0*/  SHF.L.U32 R5, R8, 0x1f, RZ ;  /* 0x0000001f08057819 */ /* 0x000fe400000006ff */
[----:B------:R-:W-:-:S04]  /*bff0*/  LEA R6, R0, R2, 0x3 ;  /* 0x0000000200067211 */ /* 0x000fc800078e18ff */
[----:B------:R0:W1:Y:S01]  /*c000*/  SYNCS.PHASECHK.TRANS64.TRYWAIT P2, [R6+URZ+0x30850], R5 ;  /* 0x03085005060075a7 */ /* 0x000062000804017f */
[----:B------:R-:W-:Y:S05]  /*c010*/  @!P0 BRA `(.L_x_419) ;  /* 0x0000000000048947 */ /* 0x000fea0003800000 */
[----:B------:R-:W-:Y:S01]  /*c020*/  BPT.TRAP 0x1 ;  /* 0x000000040000795c */ /* 0x000fe20000300000 */
.L_x_419:
[----:B-1----:R-:W-:Y:S05]  /*c030*/  @P2 BRA `(.L_x_417) ;  /* 0x0000000000082947 */ /* 0x002fea0003800000 */
[----:B------:R-:W1:Y:S02]  /*c040*/  SYNCS.PHASECHK.TRANS64.TRYWAIT P2, [R6+URZ+0x30850], R5 ;  /* 0x03085005060075a7 */ /* 0x000e64000804017f */
[----:B-1----:R-:W-:Y:S05]  /*c050*/  @!P2 BRA `(.L_x_420) ;  /* 0x000000b00080a947 */ /* 0x002fea0003800000 */
.L_x_417:
[----:B------:R-:W-:Y:S05]  /*c060*/  WARPSYNC.ALL ;  /* 0x0000000000007948 */ /* 0x000fea0003800000 */
[----:B------:R-:W-:Y:S01]  /*c070*/  ULDC UR4, c[0x0][0x9d8] ;  /* 0x0002760000047ab9 */ /* 0x000fe20000000800 */
[----:B------:R-:W-:Y:S01]  /*c080*/  ULDC UR5, c[0x0][0x988] ;  /* 0x0002620000057ab9 */ /* 0x000fe20000000800 */
[----:B------:R-:W-:Y:S01]  /*c090*/  FMUL.FTZ R27, R27, UR4 ;  /* 0x000000041b1b7c20 */ /* 0x000fe20008410000 */
[----:B------:R-:W-:Y:S01]  /*c0a0*/  FMUL.FTZ R24, R24, UR4 ;  /* 0x0000000418187c20 */ /* 0x000fe20008410000 */
[----:B------:R-:W-:Y:S01]  /*c0b0*/  FMUL.FTZ R28, R28, UR4 ;  /* 0x000000041c1c7c20 */ /* 0x000fe20008410000 */
[----:B------:R-:W-:Y:S01]  /*c0c0*/  FMUL.FTZ R25, R25, UR4 ;  /* 0x0000000419197c20 */ /* 0x000fe20008410000 */
[----:B01----:R-:W0:Y:S01]  /*c0d0*/  MUFU.TANH R5, R27 ;  /* 0x0000001b00057308 */ /* 0x003e220000002400 */
        /* <DEDUP_REMOVED lines=16> */
[----:B0-----:R-:W-:-:S02]  /*c1e0*/  IMAD.MOV.U32 R44, RZ, RZ, R5 ;  /* 0x000000ffff2c7224 */ /* 0x001fc400078e0005 */
[----:B------:R-:W-:Y:S01]  /*c1f0*/  FMUL.FTZ R34, R34, UR4 ;  /* 0x0000000422227c20 */ /* 0x000fe20008410000 */
[----:B------:R-:W-:Y:S01]  /*c200*/  FMUL.FTZ R11, R53, UR4 ;  /* 0x00000004350b7c20 */ /* 0x000fe20008410000 */
[----:B------:R-:W-:Y:S01]  /*c210*/  FMUL.FTZ R38, R38, UR4 ;  /* 0x0000000426267c20 */ /* 0x000fe20008410000 */
[----:B------:R-:W-:Y:S01]  /*c220*/  FMUL.FTZ R12, R56, UR4 ;  /* 0x00000004380c7c20 */ /* 0x000fe20008410000 */
[----:B------:R-:W-:Y:S01]  /*c230*/  FMUL.FTZ R36, R69, UR4 ;  /* 0x0000000445247c20 */ /* 0x000fe20008410000 */
[----:B------:R-:W-:Y:S01]  /*c240*/  FMUL.FTZ R35, R35, UR4 ;  /* 0x0000000423237c20 */ /* 0x000fe20008410000 */
[----:B------:R0:W3:Y:S01]  /*c250*/  MUFU.TANH R14, R25 ;  /* 0x00000019000e7308 */ /* 0x0000e20000002400 */
[----:B-1----:R-:W-:Y:S01]  /*c260*/  FMNMX.FTZ R5, R6, R7, !PT ;  /* 0x0000000706057209 */ /* 0x002fe20007810000 */
[----:B------:R-:W-:Y:S01]  /*c270*/  FMUL.FTZ R45, R101, UR4 ;  /* 0x00000004652d7c20 */ /* 0x000fe20008410000 */
[----:B------:R-:W-:Y:S01]  /*c280*/  FMUL.FTZ R101, R108, UR4 ;  /* 0x000000046c657c20 */ /* 0x000fe20008410000 */
[----:B------:R-:W-:Y:S01]  /*c290*/  FMUL.FTZ R108, R112, UR4 ;  /* 0x00000004706c7c20 */ /* 0x000fe20008410000 */
[----:B------:R-:W-:Y:S01]  /*c2a0*/  FMUL.FTZ R112, R116, UR4 ;  /* 0x0000000474707c20 */ /* 0x000fe20008410000 */
[----:B------:R-:W-:Y:S01]  /*c2b0*/  FMUL.FTZ R47, R47, UR4 ;  /* 0x000000042f2f7c20 */ /* 0x000fe20008410000 */
[----:B------:R-:W-:Y:S01]  /*c2c0*/  FMUL.FTZ R43, R43, UR4 ;  /* 0x000000042b2b7c20 */ /* 0x000fe20008410000 */
[----:B------:R1:W4:Y:S01]  /*c2d0*/  MUFU.TANH R28, R29 ;  /* 0x0000001d001c7308 */ /* 0x0003220000002400 */
[----:B--2---:R-:W-:-:S02]  /*c2e0*/  IMAD.MOV.U32 R37, RZ, RZ, R8 ;  /* 0x000000ffff257224 */ /* 0x004fc400078e0008 */
[----:B------:R-:W-:Y:S01]  /*c2f0*/  FMUL.FTZ R8, R48, UR4 ;  /* 0x0000000430087c20 */ /* 0x000fe20008410000 */
[----:B0-----:R-:W-:Y:S01]  /*c300*/  FMUL.FTZ R25, R68, UR4 ;  /* 0x0000000444197c20 */ /* 0x001fe20008410000 */
[----:B------:R-:W-:Y:S01]  /*c310*/  FMUL.FTZ R48, R104, UR4 ;  /* 0x0000000468307c20 */ /* 0x000fe20008410000 */
[----:B------:R-:W-:Y:S01]  /*c320*/  FMUL.FTZ R104, R109, UR4 ;  /* 0x000000046d687c20 */ /* 0x000fe20008410000 */
[----:B------:R-:W-:Y:S01]  /*c330*/  FMUL.FTZ R109, R113, UR4 ;  /* 0x00000004716d7c20 */ /* 0x000fe20008410000 */
[----:B------:R-:W-:Y:S01]  /*c340*/  FMUL.FTZ R113, R117, UR4 ;  /* 0x0000000475717c20 */ /* 0x000fe20008410000 */
[----:B------:R-:W0:Y:S01]  /*c350*/  MUFU.TANH R27, R32 ;  /* 0x00000020001b7308 */ /* 0x000e220000002400 */
[----:B---3--:R-:W-:Y:S01]  /*c360*/  FMNMX.FTZ R5, R14, R5, !PT ;  /* 0x000000050e057209 */ /* 0x008fe20007810000 */
[----:B-1----:R-:W-:Y:S01]  /*c370*/  FMUL.FTZ R29, R80, UR4 ;  /* 0x00000004501d7c20 */ /* 0x002fe20008410000 */
[----:B------:R-:W-:Y:S01]  /*c380*/  FMUL.FTZ R46, R46, UR4 ;  /* 0x000000042e2e7c20 */ /* 0x000fe20008410000 */
[----:B------:R-:W-:Y:S01]  /*c390*/  FMUL.FTZ R117, R55, UR4 ;  /* 0x0000000437757c20 */ /* 0x000fe20008410000 */
[----:B------:R-:W-:Y:S01]  /*c3a0*/  FMNMX.FTZ R5, R37, R5, !PT ;  /* 0x0000000525057209 */ /* 0x000fe20007810000 */
[----:B------:R-:W-:Y:S01]  /*c3b0*/  FMUL.FTZ R39, R39, UR4 ;  /* 0x0000000427277c20 */ /* 0x000fe20008410000 */
[----:B------:R-:W-:Y:S01]  /*c3c0*/  FMUL.FTZ R42, R42, UR4 ;  /* 0x000000042a2a7c20 */ /* 0x000fe20008410000 */
[----:B------:R-:W1:Y:S01]  /*c3d0*/  MUFU.TANH R32, R33 ;  /* 0x0000002100207308 */ /* 0x000e620000002400 */
[----:B----4-:R-:W-:Y:S01]  /*c3e0*/  FMNMX.FTZ R5, R28, R5, !PT ;  /* 0x000000051c057209 */ /* 0x010fe20007810000 */
        /* <DEDUP_REMOVED lines=26> */
[----:B------:R0:W3:Y:S01]  /*c590*/  MUFU.TANH R15, R30 ;  /* 0x0000001e000f7308 */ /* 0x0000e20000002400 */
[----:B-1----:R-:W-:Y:S01]  /*c5a0*/  MOV R41, R13 ;  /* 0x0000000d00297202 */ /* 0x002fe20000000f00 */
[----:B------:R-:W-:-:S06]  /*c5b0*/  FMUL.FTZ R13, R57, UR4 ;  /* 0x00000004390d7c20 */ /* 0x000fcc0008410000 */
[----:B------:R-:W1:Y:S01]  /*c5c0*/  MUFU.TANH R8, R8 ;  /* 0x0000000800087308 */ /* 0x000e620000002400 */
[----:B--2---:R-:W-:Y:S01]  /*c5d0*/  FMNMX.FTZ R5, R152, R5, !PT ;  /* 0x0000000598057209 */ /* 0x004fe20007810000 */
[----:B0-----:R-:W-:-:S06]  /*c5e0*/  FMUL.FTZ R30, R72, UR4 ;  /* 0x00000004481e7c20 */ /* 0x001fcc0008410000 */
[----:B------:R0:W2:Y:S01]  /*c5f0*/  MUFU.TANH R20, R31 ;  /* 0x0000001f00147308 */ /* 0x0000a20000002400 */
[----:B---3--:R-:W-:Y:S02]  /*c600*/  IMAD.MOV.U32 R40, RZ, RZ, R15 ;  /* 0x000000ffff287224 */ /* 0x008fe400078e000f */
[----:B------:R-:W-:-:S05]  /*c610*/  FMUL.FTZ R15, R60, UR4 ;  /* 0x000000043c0f7c20 */ /* 0x000fca0008410000 */
[----:B------:R-:W3:Y:S01]  /*c620*/  MUFU.TANH R9, R9 ;  /* 0x0000000900097308 */ /* 0x000ee20000002400 */
[----:B-1----:R-:W-:Y:S01]  /*c630*/  FMNMX.FTZ R5, R8, R5, !PT ;  /* 0x0000000508057209 */ /* 0x002fe20007810000 */
[----:B0-----:R-:W-:-:S06]  /*c640*/  FMUL.FTZ R31, R76, UR4 ;  /* 0x000000044c1f7c20 */ /* 0x001fcc0008410000 */
[----:B------:R0:W1:Y:S01]  /*c650*/  MUFU.TANH R21, R34 ;  /* 0x0000002200157308 */ /* 0x0000620000002400 */
[----:B--2---:R-:W-:Y:S02]  /*c660*/  IMAD.MOV.U32 R33, RZ, RZ, R20 ;  /* 0x000000ffff217224 */ /* 0x004fe400078e0014 */
[----:B------:R-:W-:Y:S01]  /*c670*/  FMUL.FTZ R20, R61, UR4 ;  /* 0x000000043d147c20 */ /* 0x000fe20008410000 */
[----:B------:R-:W-:Y:S02]  /*c680*/  IMAD.MOV.U32 R61, RZ, RZ, R40 ;  /* 0x000000ffff3d7224 */ /* 0x000fe400078e0028 */
[----:B------:R-:W-:Y:S01]  /*c690*/  FMUL.FTZ R40, R96, UR4 ;  /* 0x0000000460287c20 */ /* 0x000fe20008410000 */
[----:B------:R-:W-:Y:S02]  /*c6a0*/  IMAD.MOV.U32 R80, RZ, RZ, R33 ;  /* 0x000000ffff507224 */ /* 0x000fe400078e0021 */
[----:B------:R-:W-:Y:S01]  /*c6b0*/  FMUL.FTZ R33, R81, UR4 ;  /* 0x0000000451217c20 */ /* 0x000fe20008410000 */
[----:B------:R-:W-:Y:S01]  /*c6c0*/  MOV R81, R44 ;  /* 0x0000002c00517202 */ /* 0x000fe20000000f00 */
[----:B------:R-:W2:Y:S01]  /*c6d0*/  MUFU.TANH R10, R10 ;  /* 0x0000000a000a7308 */ /* 0x000ea20000002400 */
[----:B---3--:R-:W-:Y:S01]  /*c6e0*/  FMNMX.FTZ R5, R9, R5, !PT ;  /* 0x0000000509057209 */ /* 0x008fe20007810000 */
[----:B0-----:R-:W-:Y:S01]  /*c6f0*/  FMUL.FTZ R34, R77, UR4 ;  /* 0x000000044d227c20 */ /* 0x001fe20008410000 */
[----:B------:R-:W-:Y:S01]  /*c700*/  FMUL.FTZ R44, R100, UR4 ;  /* 0x00000004642c7c20 */ /* 0x000fe20008410000 */
[----:B------:R-:W-:-:S04]  /*c710*/  MOV R116, R81 ;  /* 0x0000005100747202 */ /* 0x000fc80000000f00 */
[----:B------:R1:W0:Y:S08]  /*c720*/  MUFU.TANH R24, R38 ;  /* 0x0000002600187308 */ /* 0x0002300000002400 */
[----:B------:R-:W3:Y:S01]  /*c730*/  MUFU.TANH R11, R11 ;  /* 0x0000000b000b7308 */ /* 0x000ee20000002400 */
[----:B-1----:R-:W-:Y:S01]  /*c740*/  MOV R38, R21 ;  /* 0x0000001500267202 */ /* 0x002fe20000000f00 */
[----:B------:R-:W-:Y:S01]  /*c750*/  FMUL.FTZ R21, R64, UR4 ;  /* 0x0000000440157c20 */ /* 0x000fe20008410000 */
[----:B--2---:R-:W-:Y:S01]  /*c760*/  FMNMX.FTZ R5, R10, R5, !PT ;  /* 0x000000050a057209 */ /* 0x004fe20007810000 */
[----:B------:R-:W-:-:S02]  /*c770*/  IMAD.MOV.U32 R64, RZ, RZ, R41 ;  /* 0x000000ffff407224 */ /* 0x000fc400078e0029 */
[----:B------:R-:W-:Y:S02]  /*c780*/  FMUL.FTZ R41, R97, UR4 ;  /* 0x0000000461297c20 */ /* 0x000fe40008410000 */
[----:B------:R-:W1:Y:S01]  /*c790*/  MUFU.TANH R12, R12 ;  /* 0x0000000c000c7308 */ /* 0x000e620000002400 */
[----:B0-----:R-:W-:Y:S02]  /*c7a0*/  IMAD.MOV.U32 R56, RZ, RZ, R24 ;  /* 0x000000ffff387224 */ /* 0x001fe400078e0018 */
[----:B------:R-:W-:Y:S01]  /*c7b0*/  FMUL.FTZ R24, R65, UR4 ;  /* 0x0000000441187c20 */ /* 0x000fe20008410000 */
[----:B------:R-:W-:Y:S01]  /*c7c0*/  MOV R65, R38 ;  /* 0x0000002600417202 */ /* 0x000fe20000000f00 */
[----:B------:R-:W-:Y:S01]  /*c7d0*/  FMUL.FTZ R38, R93, UR4 ;  /* 0x000000045d267c20 */ /* 0x000fe20008410000 */
[----:B------:R-:W-:Y:S02]  /*c7e0*/  IMAD.MOV.U32 R93, RZ, RZ, R6 ;  /* 0x000000ffff5d7224 */ /* 0x000fe400078e0006 */
[----:B------:R-:W-:Y:S01]  /*c7f0*/  IMAD.MOV.U32 R86, RZ, RZ, R64 ;  /* 0x000000ffff567224 */ /* 0x000fe200078e0040 */
[----:B------:R-:W0:Y:S01]  /*c800*/  MUFU.TANH R13, R13 ;  /* 0x0000000d000d7308 */ /* 0x000e220000002400 */
[----:B---3--:R-:W-:-:S07]  /*c810*/  FMNMX.FTZ R5, R11, R5, !PT ;  /* 0x000000050b057209 */ /* 0x008fce0007810000 */
        /* <DEDUP_REMOVED lines=12> */
[----:B------:R2:W3:Y:S01]  /*c8e0*/  MUFU.TANH R26, R35 ;  /* 0x00000023001a7308 */ /* 0x0004e20000002400 */
[----:B-1----:R-:W-:-:S07]  /*c8f0*/  FMNMX.FTZ R5, R25, R5, !PT ;  /* 0x0000000519057209 */ /* 0x002fce0007810000 */
[----:B------:R-:W1:Y:S01]  /*c900*/  MUFU.TANH R30, R30 ;  /* 0x0000001e001e7308 */ /* 0x000e620000002400 */
[----:B--2---:R-:W-:Y:S01]  /*c910*/  FMUL.FTZ R35, R73, UR4 ;  /* 0x0000000449237c20 */ /* 0x004fe20008410000 */
[----:B0-----:R-:W-:-:S06]  /*c920*/  FMNMX.FTZ R5, R36, R5, !PT ;  /* 0x0000000524057209 */ /* 0x001fcc0007810000 */
[----:B------:R-:W0:Y:S01]  /*c930*/  MUFU.TANH R35, R35 ;  /* 0x0000002300237308 */ /* 0x000e220000002400 */
[----:B---3--:R-:W-:Y:S02]  /*c940*/  IMAD.MOV.U32 R76, RZ, RZ, R26 ;  /* 0x000000ffff4c7224 */ /* 0x008fe400078e001a */
[----:B------:R-:W-:Y:S01]  /*c950*/  FMUL.FTZ R26, R84, UR4 ;  /* 0x00000004541a7c20 */ /* 0x000fe20008410000 */
[----:B------:R-:W-:Y:S02]  /*c960*/  IMAD.MOV.U32 R84, RZ, RZ, R32 ;  /* 0x000000ffff547224 */ /* 0x000fe400078e0020 */
[----:B------:R-:W-:Y:S01]  /*c970*/  FMUL.FTZ R32, R85, UR4 ;  /* 0x0000000455207c20 */ /* 0x000fe20008410000 */
[----:B------:R-:W-:Y:S01]  /*c980*/  MOV R85, R27 ;  /* 0x0000001b00557202 */ /* 0x000fe20000000f00 */
[----:B------:R-:W-:Y:S01]  /*c990*/  FMUL.FTZ R27, R88, UR4 ;  /* 0x00000004581b7c20 */ /* 0x000fe20008410000 */
[----:B------:R-:W-:Y:S01]  /*c9a0*/  IMAD.MOV.U32 R88, RZ, RZ, R28 ;  /* 0x000000ffff587224 */ /* 0x000fe200078e001c */
[----:B------:R-:W2:Y:S01]  /*c9b0*/  MUFU.TANH R31, R31 ;  /* 0x0000001f001f7308 */ /* 0x000ea20000002400 */
[----:B-1----:R-:W-:Y:S01]  /*c9c0*/  FMNMX.FTZ R5, R30, R5, !PT ;  /* 0x000000051e057209 */ /* 0x002fe20007810000 */
[----:B------:R-:W-:Y:S01]  /*c9d0*/  FMUL.FTZ R28, R89, UR4 ;  /* 0x00000004591c7c20 */ /* 0x000fe20008410000 */
[----:B------:R-:W-:-:S02]  /*c9e0*/  IMAD.MOV.U32 R89, RZ, RZ, R37 ;  /* 0x000000ffff597224 */ /* 0x000fc400078e0025 */
[----:B------:R-:W-:Y:S01]  /*c9f0*/  FMUL.FTZ R37, R92, UR4 ;  /* 0x000000045c257c20 */ /* 0x000fe20008410000 */
[----:B------:R-:W-:Y:S01]  /*ca00*/  MOV R92, R14 ;  /* 0x0000000e005c7202 */ /* 0x000fe20000000f00 */
[----:B------:R-:W-:Y:S01]  /*ca10*/  FMUL.FTZ R14, R105, UR4 ;  /* 0x00000004690e7c20 */ /* 0x000fe20008410000 */
        /* <DEDUP_REMOVED lines=42> */
[----:B------:R-:W-:Y:S01]  /*ccc0*/  MUFU.TANH R72, R47 ;  /* 0x0000002f00487308 */ /* 0x000fe20000002400 */
[----:B0-----:R-:W-:-:S07]  /*ccd0*/  FMNMX.FTZ R5, R112, R5, !PT ;  /* 0x0000000570057209 */ /* 0x001fce0007810000 */
[----:B------:R-:W-:Y:S01]  /*cce0*/  MUFU.TANH R60, R43 ;  /* 0x0000002b003c7308 */ /* 0x000fe20000002400 */
[----:B--2---:R-:W-:-:S05]  /*ccf0*/  FMNMX.FTZ R5, R113, R5, !PT ;  /* 0x0000000571057209 */ /* 0x004fca0007810000 */
[----:B------:R-:W0:Y:S02]  /*cd00*/  SHFL.BFLY PT, R6, R5, 0x2, 0x1f ;  /* 0x0c401f0005067f89 */ /* 0x000e2400000e0000 */
[----:B------:R-:W-:Y:S08]  /*cd10*/  MUFU.TANH R68, R46 ;  /* 0x0000002e00447308 */ /* 0x000ff00000002400 */
[----:B------:R-:W1:Y:S08]  /*cd20*/  MUFU.TANH R69, R39 ;  /* 0x0000002700457308 */ /* 0x000e700000002400 */
[----:B------:R-:W2:Y:S01]  /*cd30*/  MUFU.TANH R57, R42 ;  /* 0x0000002a00397308 */ /* 0x000ea20000002400 */
[----:B0-----:R-:W-:-:S07]  /*cd40*/  FMNMX.FTZ R5, R5, R6, !PT ;  /* 0x0000000605057209 */ /* 0x001fce0007810000 */
[----:B------:R0:W-:Y:S01]  /*cd50*/  MUFU.TANH R77, R51 ;  /* 0x00000033004d7308 */ /* 0x0001e20000002400 */
[----:B------:R-:W3:Y:S07]  /*cd60*/  SHFL.BFLY PT, R6, R5, 0x1, 0x1f ;  /* 0x0c201f0005067f89 */ /* 0x000eee00000e0000 */
[----:B------:R4:W-:Y:S01]  /*cd70*/  MUFU.TANH R73, R50 ;  /* 0x0000003200497308 */ /* 0x0009e20000002400 */
[----:B0-----:R-:W-:-:S07]  /*cd80*/  FMUL.FTZ R51, R62, UR4 ;  /* 0x000000043e337c20 */ /* 0x001fce0008410000 */
[----:B------:R-:W-:Y:S01]  /*cd90*/  MUFU.TANH R54, R54 ;  /* 0x0000003600367308 */ /* 0x000fe20000002400 */
[----:B----4-:R-:W-:Y:S01]  /*cda0*/  FMUL.FTZ R50, R59, UR4 ;  /* 0x000000043b327c20 */ /* 0x010fe20008410000 */
[----:B------:R-:W-:Y:S01]  /*cdb0*/  FMUL.FTZ R59, R78, UR4 ;  /* 0x000000044e3b7c20 */ /* 0x000fe20008410000 */
[----:B------:R-:W-:-:S05]  /*cdc0*/  FMUL.FTZ R78, R107, UR4 ;  /* 0x000000046b4e7c20 */ /* 0x000fca0008410000 */
[----:B------:R-:W-:Y:S01]  /*cdd0*/  MUFU.TANH R117, R117 ;  /* 0x0000007500757308 */ /* 0x000fe20000002400 */
[----:B---3--:R-:W-:Y:S01]  /*cde0*/  FMNMX.FTZ R5, R5, R6, !PT ;  /* 0x0000000605057209 */ /* 0x008fe20007810000 */
[----:B------:R-:W-:-:S04]  /*cdf0*/  IMAD.U32 R6, RZ, RZ, UR5 ;  /* 0x00000005ff067e24 */ /* 0x000fc8000f8e00ff */
[C---:B------:R-:W-:Y:S01]  /*ce00*/  FADD.FTZ R7, -R5.reuse, R7 ;  /* 0x0000000705077221 */ /* 0x040fe20000010100 */
[-C--:B------:R-:W-:Y:S01]  /*ce10*/  FMUL.FTZ R47, R5, R6.reuse ;  /* 0x00000006052f7220 */ /* 0x080fe20000410000 */
[----:B------:R-:W-:Y:S02]  /*ce20*/  MUFU.TANH R49, R49 ;  /* 0x0000003100317308 */ /* 0x000fe40000002400 */
[-C--:B------:R-:W-:Y:S01]  /*ce30*/  FMUL.FTZ R7, R7, R6.reuse ;  /* 0x0000000607077220 */ /* 0x080fe20000410000 */
        /* <DEDUP_REMOVED lines=8> */
[-CC-:B------:R-:W-:Y:S01]  /*cec0*/  FFMA.FTZ R9, R26, R6.reuse, -R47.reuse ;  /* 0x000000061a097223 */ /* 0x180fe2000001082f */
[-CC-:B------:R-:W-:Y:S01]  /*ced0*/  FFMA.FTZ R92, R13, R6.reuse, -R47.reuse ;  /* 0x000000060d5c7223 */ /* 0x180fe2000001082f */
[--C-:B------:R-:W-:Y:S01]  /*cee0*/  FFMA.FTZ R13, R27, R6, -R47.reuse ;  /* 0x000000061b0d7223 */ /* 0x100fe2000001082f */
[----:B------:R-:W-:Y:S01]  /*cef0*/  MOV R27, R116 ;  /* 0x00000074001b7202 */ /* 0x000fe20000000f00 */
[-CC-:B------:R-:W-:Y:S01]  /*cf00*/  FFMA.FTZ R62, R85, R6.reuse, -R47.reuse ;  /* 0x00000006553e7223 */ /* 0x180fe2000001082f */
[----:B------:R0:W3:Y:S01]  /*cf10*/  MUFU.EX2 R24, R43 ;  /* 0x0000002b00187308 */ /* 0x0000e20000000800 */
[-CC-:B------:R-:W-:Y:S01]  /*cf20*/  FFMA.FTZ R85, R21, R6.reuse, -R47.reuse ;  /* 0x0000000615557223 */ /* 0x180fe2000001082f */
[----:B------:R-:W-:Y:S01]  /*cf30*/  FFMA.FTZ R21, R38, R6, -R47 ;  /* 0x0000000626157223 */ /* 0x000fe2000001082f */
[----:B------:R-:W-:-:S02]  /*cf40*/  IMAD.MOV.U32 R38, RZ, RZ, R76 ;  /* 0x000000ffff267224 */ /* 0x000fc400078e004c */
[-CC-:B------:R-:W-:Y:S01]  /*cf50*/  FFMA.FTZ R97, R10, R6.reuse, -R47.reuse ;  /* 0x000000060a617223 */ /* 0x180fe2000001082f */
[-C--:B------:R-:W-:Y:S01]  /*cf60*/  FFMA.FTZ R10, R40, R6.reuse, -R47 ;  /* 0x00000006280a7223 */ /* 0x080fe2000001082f */
[----:B-1----:R-:W-:Y:S02]  /*cf70*/  IMAD.MOV.U32 R40, RZ, RZ, R69 ;  /* 0x000000ffff287224 */ /* 0x002fe400078e0045 */
[-CC-:B------:R-:W-:Y:S01]  /*cf80*/  FFMA.FTZ R88, R20, R6.reuse, -R47.reuse ;  /* 0x0000000614587223 */ /* 0x180fe2000001082f */
[----:B------:R-:W1:Y:S01]  /*cf90*/  MUFU.EX2 R46, R46 ;  /* 0x0000002e002e7308 */ /* 0x000e620000000800 */
[----:B------:R-:W-:Y:S01]  /*cfa0*/  FFMA.FTZ R20, R41, R6, -R47 ;  /* 0x0000000629147223 */ /* 0x000fe2000001082f */
[----:B--2---:R-:W-:Y:S01]  /*cfb0*/  IMAD.MOV.U32 R41, RZ, RZ, R57 ;  /* 0x000000ffff297224 */ /* 0x004fe200078e0039 */
[----:B0-----:R-:W-:Y:S01]  /*cfc0*/  MOV R43, R68 ;  /* 0x00000044002b7202 */ /* 0x001fe20000000f00 */
[----:B------:R-:W-:Y:S01]  /*cfd0*/  FMUL.FTZ R68, R87, UR4 ;  /* 0x0000000457447c20 */ /* 0x000fe20008410000 */
[-CC-:B------:R-:W-:Y:S01]  /*cfe0*/  FFMA.FTZ R96, R11, R6.reuse, -R47.reuse ;  /* 0x000000060b607223 */ /* 0x180fe2000001082f */
[----:B------:R-:W2:Y:S01]  /*cff0*/  LDL R87, [R1+0x5c] ;  /* 0x00005c0001577983 */ /* 0x000ea20000100800 */
[----:B------:R-:W-:Y:S01]  /*d000*/  FFMA.FTZ R11, R44, R6, -R47 ;  /* 0x000000062c0b7223 */ /* 0x000fe2000001082f */
[----:B------:R0:W4:Y:S01]  /*d010*/  MUFU.EX2 R26, R39 ;  /* 0x00000027001a7308 */ /* 0x0001220000000800 */
[----:B---3--:R-:W-:Y:S01]  /*d020*/  FFMA.FTZ R4, R7, R4, R24 ;  /* 0x0000000407047223 */ /* 0x008fe20000010018 */
[----:B------:R-:W-:-:S02]  /*d030*/  IMAD.MOV.U32 R44, RZ, RZ, R72 ;  /* 0x000000ffff2c7224 */ /* 0x000fc400078e0048 */
[-CC-:B------:R-:W-:Y:S01]  /*d040*/  FFMA.FTZ R89, R15, R6.reuse, -R47.reuse ;  /* 0x000000060f597223 */ /* 0x180fe2000001082f */
[-CC-:B------:R-:W-:Y:S01]  /*d050*/  FFMA.FTZ R15, R45, R6.reuse, -R47.reuse ;  /* 0x000000062d0f7223 */ /* 0x180fe2000001082f */
[----:B------:R-:W-:Y:S01]  /*d060*/  MOV R45, R73 ;  /* 0x00000049002d7202 */ /* 0x000fe20000000f00 */
[-CC-:B------:R-:W-:Y:S01]  /*d070*/  FFMA.FTZ R105, R8, R6.reuse, -R47.reuse ;  /* 0x0000000608697223 */ /* 0x180fe2000001082f */
[----:B------:R-:W-:Y:S01]  /*d080*/  FFMA.FTZ R93, R12, R6, -R47 ;  /* 0x000000060c5d7223 */ /* 0x000fe2000001082f */
[----:B------:R-:W3:Y:S01]  /*d090*/  MUFU.EX2 R42, R42 ;  /* 0x0000002a002a7308 */ /* 0x000ee20000000800 */
[C---:B-1----:R-:W-:Y:S01]  /*d0a0*/  FADD.FTZ R4, R46.reuse, R4 ;  /* 0x000000042e047221 */ /* 0x042fe20000010000 */
[----:B0-----:R-:W-:Y:S01]  /*d0b0*/  IMAD.MOV.U32 R39, RZ, RZ, R56 ;  /* 0x000000ffff277224 */ /* 0x001fe200078e0038 */
[----:B------:R-:W-:Y:S01]  /*d0c0*/  F2FP.F16.F32.PACK_AB R24, R46, R24 ;  /* 0x000000182e18723e */ /* 0x000fe200000000ff */
[----:B------:R-:W-:Y:S02]  /*d0d0*/  IMAD.MOV.U32 R46, RZ, RZ, R77 ;  /* 0x000000ffff2e7224 */ /* 0x000fe400078e004d */
[-CC-:B------:R-:W-:Y:S01]  /*d0e0*/  FFMA.FTZ R157, R157, R6.reuse, -R47.reuse ;  /* 0x000000069d9d7223 */ /* 0x180fe2000001082f */
[-CC-:B------:R-:W-:Y:S01]  /*d0f0*/  FFMA.FTZ R156, R156, R6.reuse, -R47.reuse ;  /* 0x000000069c9c7223 */ /* 0x180fe2000001082f */
[-CC-:B------:R-:W-:Y:S01]  /*d100*/  FFMA.FTZ R155, R155, R6.reuse, -R47.reuse ;  /* 0x000000069b9b7223 */ /* 0x180fe2000001082f */
[-CC-:B------:R-:W-:Y:S01]  /*d110*/  FFMA.FTZ R154, R154, R6.reuse, -R47.reuse ;  /* 0x000000069a9a7223 */ /* 0x180fe2000001082f */
[----:B----4-:R-:W-:Y:S01]  /*d120*/  FADD.FTZ R4, R26, R4 ;  /* 0x000000041a047221 */ /* 0x010fe20000010000 */
[-CC-:B------:R-:W-:Y:S01]  /*d130*/  FFMA.FTZ R153, R153, R6.reuse, -R47.reuse ;  /* 0x0000000699997223 */ /* 0x180fe2000001082f */
[-CC-:B------:R-:W-:Y:S01]  /*d140*/  FFMA.FTZ R152, R152, R6.reuse, -R47.reuse ;  /* 0x0000000698987223 */ /* 0x180fe2000001082f */
[-CC-:B------:R-:W-:Y:S01]  /*d150*/  FFMA.FTZ R81, R25, R6.reuse, -R47.reuse ;  /* 0x0000000619517223 */ /* 0x180fe2000001082f */
[-CC-:B------:R-:W-:Y:S01]  /*d160*/  FFMA.FTZ R36, R36, R6.reuse, -R47.reuse ;  /* 0x0000000624247223 */ /* 0x180fe2000001082f */
[-CC-:B------:R-:W-:Y:S01]  /*d170*/  FFMA.FTZ R30, R30, R6.reuse, -R47.reuse ;  /* 0x000000061e1e7223 */ /* 0x180fe2000001082f */
[-CC-:B------:R-:W-:Y:S01]  /*d180*/  FFMA.FTZ R35, R35, R6.reuse, -R47.reuse ;  /* 0x0000000623237223 */ /* 0x180fe2000001082f */
[--C-:B------:R-:W-:Y:S01]  /*d190*/  FFMA.FTZ R31, R31, R6, -R47.reuse ;  /* 0x000000061f1f7223 */ /* 0x100fe2000001082f */
[C---:B---3--:R-:W-:Y:S01]  /*d1a0*/  FADD.FTZ R66, R42.reuse, R4 ;  /* 0x000000042a427221 */ /* 0x048fe20000010000 */
[----:B------:R-:W-:Y:S01]  /*d1b0*/  F2FP.F16.F32.PACK_AB R26, R42, R26 ;  /* 0x0000001a2a1a723e */ /* 0x000fe200000000ff */
[-CC-:B------:R-:W-:Y:S01]  /*d1c0*/  FFMA.FTZ R34, R34, R6.reuse, -R47.reuse ;  /* 0x0000000622227223 */ /* 0x180fe2000001082f */
[----:B------:R-:W-:Y:S01]  /*d1d0*/  FMNMX.FTZ R4, R64, R3, !PT ;  /* 0x0000000340047209 */ /* 0x000fe20007810000 */
[----:B------:R-:W-:Y:S01]  /*d1e0*/  FFMA.FTZ R29, R29, R6, -R47 ;  /* 0x000000061d1d7223 */ /* 0x000fe2000001082f */
[----:B------:R-:W-:Y:S01]  /*d1f0*/  MOV R42, R60 ;  /* 0x0000003c002a7202 */ /* 0x000fe20000000f00 */
[----:B------:R-:W-:Y:S01]  /*d200*/  FMUL.FTZ R60, R79, UR4 ;  /* 0x000000044f3c7c20 */ /* 0x000fe20008410000 */
[----:B------:R-:W-:Y:S01]  /*d210*/  IMAD.MOV.U32 R79, RZ, RZ, R61 ;  /* 0x000000ffff4f7224 */ /* 0x000fe200078e003d */
        /* <DEDUP_REMOVED lines=15> */
[----:B------:R-:W-:Y:S01]  /*d310*/  FFMA.FTZ R113, R113, R6, -R47 ;  /* 0x0000000671717223 */ /* 0x000fe2000001082f */
[----:B------:R-:W-:Y:S01]  /*d320*/  FMNMX.FTZ R4, R38, R4, !PT ;  /* 0x0000000426047209 */ /* 0x000fe20007810000 */
[----:B------:R-:W0:Y:S01]  /*d330*/  MUFU.TANH R50, R50 ;  /* 0x0000003200327308 */ /* 0x000e220000002400 */
[----:B------:R-:W-:-:S02]  /*d340*/  IMAD.MOV.U32 R47, RZ, RZ, R54 ;  /* 0x000000ffff2f7224 */ /* 0x000fc400078e0036 */
[----:B------:R-:W-:Y:S01]  /*d350*/  FMUL.FTZ R54, R67, UR4 ;  /* 0x0000000443367c20 */ /* 0x000fe20008410000 */
[----:B------:R-:W-:Y:S01]  /*d360*/  FMNMX.FTZ R4, R39, R4, !PT ;  /* 0x0000000427047209 */ /* 0x000fe20007810000 */
[----:B------:R-:W-:Y:S02]  /*d370*/  IMAD.MOV.U32 R48, RZ, RZ, R55 ;  /* 0x000000ffff307224 */ /* 0x000fe400078e0037 */
[----:B------:R-:W-:Y:S01]  /*d380*/  FMUL.FTZ R55, R70, UR4 ;  /* 0x0000000446377c20 */ /* 0x000fe20008410000 */
[----:B------:R-:W-:Y:S01]  /*d390*/  FMUL.FTZ R56, R71, UR4 ;  /* 0x0000000447387c20 */ /* 0x000fe20008410000 */
[----:B------:R-:W-:Y:S01]  /*d3a0*/  FMNMX.FTZ R4, R40, R4, !PT ;  /* 0x0000000428047209 */ /* 0x000fe20007810000 */
[----:B------:R-:W1:Y:S01]  /*d3b0*/  MUFU.TANH R51, R51 ;  /* 0x0000003300337308 */ /* 0x000e620000002400 */
[----:B------:R-:W-:Y:S01]  /*d3c0*/  FMUL.FTZ R57, R74, UR4 ;  /* 0x000000044a397c20 */ /* 0x000fe20008410000 */
[----:B------:R-:W-:Y:S01]  /*d3d0*/  FMUL.FTZ R61, R82, UR4 ;  /* 0x00000004523d7c20 */ /* 0x000fe20008410000 */
[----:B------:R-:W-:Y:S01]  /*d3e0*/  FMNMX.FTZ R4, R41, R4, !PT ;  /* 0x0000000429047209 */ /* 0x000fe20007810000 */
[----:B------:R-:W-:-:S02]  /*d3f0*/  IMAD.MOV.U32 R82, RZ, RZ, R62 ;  /* 0x000000ffff527224 */ /* 0x000fc400078e003e */
[----:B------:R-:W-:Y:S01]  /*d400*/  FMUL.FTZ R62, R83, UR4 ;  /* 0x00000004533e7c20 */ /* 0x000fe20008410000 */
[----:B------:R-:W-:Y:S01]  /*d410*/  FMUL.FTZ R69, R90, UR4 ;  /* 0x000000045a457c20 */ /* 0x000fe20008410000 */
[----:B------:R-:W-:Y:S01]  /*d420*/  FMNMX.FTZ R4, R42, R4, !PT ;  /* 0x000000042a047209 */ /* 0x000fe20007810000 */
[----:B------:R-:W3:Y:S01]  /*d430*/  MUFU.TANH R52, R52 ;  /* 0x0000003400347308 */ /* 0x000ee20000002400 */
[----:B------:R-:W-:Y:S01]  /*d440*/  FMUL.FTZ R70, R91, UR4 ;  /* 0x000000045b467c20 */ /* 0x000fe20008410000 */
[----:B------:R-:W-:Y:S01]  /*d450*/  FMUL.FTZ R71, R94, UR4 ;  /* 0x000000045e477c20 */ /* 0x000fe20008410000 */
[----:B------:R-:W-:Y:S01]  /*d460*/  FMNMX.FTZ R4, R43, R4, !PT ;  /* 0x000000042b047209 */ /* 0x000fe20007810000 */
[----:B------:R-:W-:Y:S01]  /*d470*/  FMUL.FTZ R72, R95, UR4 ;  /* 0x000000045f487c20 */ /* 0x000fe20008410000 */
[----:B------:R-:W-:Y:S01]  /*d480*/  FMUL.FTZ R73, R98, UR4 ;  /* 0x0000000462497c20 */ /* 0x000fe20008410000 */
[----:B------:R-:W-:Y:S01]  /*d490*/  FMUL.FTZ R74, R99, UR4 ;  /* 0x00000004634a7c20 */ /* 0x000fe20008410000 */
[----:B------:R-:W-:Y:S01]  /*d4a0*/  FMNMX.FTZ R4, R44, R4, !PT ;  /* 0x000000042c047209 */ /* 0x000fe20007810000 */
[----:B------:R-:W4:Y:S01]  /*d4b0*/  MUFU.TANH R53, R53 ;  /* 0x0000003500357308 */ /* 0x000f220000002400 */
        /* <DEDUP_REMOVED lines=8> */
[----:B------:R-:W-:-:S02]  /*d540*/  MOV R83, R65 ;  /* 0x0000004100537202 */ /* 0x000fc40000000f00 */
[----:B------:R-:W-:-:S04]  /*d550*/  FMNMX.FTZ R4, R47, R4, !PT ;  /* 0x000000042f047209 */ /* 0x000fc80007810000 */
[----:B------:R-:W-:Y:S01]  /*d560*/  FMNMX.FTZ R4, R117, R4, !PT ;  /* 0x0000000475047209 */ /* 0x000fe20007810000 */
[----:B------:R-:W4:Y:S03]  /*d570*/  MUFU.TANH R55, R55 ;  /* 0x0000003700377308 */ /* 0x000f260000002400 */
[----:B------:R-:W-:-:S04]  /*d580*/  FMNMX.FTZ R4, R49, R4, !PT ;  /* 0x0000000431047209 */ /* 0x000fc80007810000 */
[----:B0-----:R-:W-:Y:S01]  /*d590*/  FMNMX.FTZ R4, R50, R4, !PT ;  /* 0x0000000432047209 */ /* 0x001fe20007810000 */
[----:B------:R-:W0:Y:S03]  /*d5a0*/  MUFU.TANH R56, R56 ;  /* 0x0000003800387308 */ /* 0x000e260000002400 */
[----:B-1----:R-:W-:-:S04]  /*d5b0*/  FMNMX.FTZ R4, R51, R4, !PT ;  /* 0x0000000433047209 */ /* 0x002fc80007810000 */
[----:B---3--:R-:W-:Y:S01]  /*d5c0*/  FMNMX.FTZ R4, R52, R4, !PT ;  /* 0x0000000434047209 */ /* 0x008fe20007810000 */
[----:B------:R-:W1:Y:S03]  /*d5d0*/  MUFU.TANH R57, R57 ;  /* 0x0000003900397308 */ /* 0x000e660000002400 */
[----:B----4-:R-:W-:-:S04]  /*d5e0*/  FMNMX.FTZ R4, R53, R4, !PT ;  /* 0x0000000435047209 */ /* 0x010fc80007810000 */
[----:B------:R-:W-:Y:S01]  /*d5f0*/  FMNMX.FTZ R4, R54, R4, !PT ;  /* 0x0000000436047209 */ /* 0x000fe20007810000 */
[----:B------:R-:W3:Y:S03]  /*d600*/  MUFU.TANH R58, R58 ;  /* 0x0000003a003a7308 */ /* 0x000ee60000002400 */
[----:B------:R-:W-:-:S04]  /*d610*/  FMNMX.FTZ R4, R55, R4, !PT ;  /* 0x0000000437047209 */ /* 0x000fc80007810000 */
[----:B0-----:R-:W-:Y:S01]  /*d620*/  FMNMX.FTZ R4, R56, R4, !PT ;  /* 0x0000000438047209 */ /* 0x001fe20007810000 */
[----:B------:R-:W0:Y:S03]  /*d630*/  MUFU.TANH R59, R59 ;  /* 0x0000003b003b7308 */ /* 0x000e260000002400 */
[----:B-1----:R-:W-:-:S05]  /*d640*/  FMNMX.FTZ R4, R57, R4, !PT ;  /* 0x0000000439047209 */ /* 0x002fca0007810000 */
[----:B------:R-:W1:Y:S01]  /*d650*/  MUFU.TANH R60, R60 ;  /* 0x0000003c003c7308 */ /* 0x000e620000002400 */
[----:B---3--:R-:W-:-:S07]  /*d660*/  FMNMX.FTZ R4, R58, R4, !PT ;  /* 0x000000043a047209 */ /* 0x008fce0007810000 */
[----:B------:R-:W3:Y:S01]  /*d670*/  MUFU.TANH R61, R61 ;  /* 0x0000003d003d7308 */ /* 0x000ee20000002400 */
[----:B0-----:R-:W-:-:S07]  /*d680*/  FMNMX.FTZ R4, R59, R4, !PT ;  /* 0x000000043b047209 */ /* 0x001fce0007810000 */
[----:B------:R-:W0:Y:S01]  /*d690*/  MUFU.TANH R62, R62 ;  /* 0x0000003e003e7308 */ /* 0x000e220000002400 */
[----:B-1----:R-:W-:-:S07]  /*d6a0*/  FMNMX.FTZ R4, R60, R4, !PT ;  /* 0x000000043c047209 */ /* 0x002fce0007810000 */
        /* <DEDUP_REMOVED lines=35> */
[----:B-1----:R-:W-:-:S04]  /*d8e0*/  FMNMX.FTZ R4, R115, R4, !PT ;  /* 0x0000000473047209 */ /* 0x002fc80007810000 */
[----:B---3--:R-:W-:-:S04]  /*d8f0*/  FMNMX.FTZ R4, R64, R4, !PT ;  /* 0x0000000440047209 */ /* 0x008fc80007810000 */
[----:B0-----:R-:W-:-:S05]  /*d900*/  FMNMX.FTZ R4, R114, R4, !PT ;  /* 0x0000000472047209 */ /* 0x001fca0007810000 */
[----:B------:R-:W0:Y:S02]  /*d910*/  SHFL.BFLY PT, R25, R4, 0x2, 0x1f ;  /* 0x0c401f0004197f89 */ /* 0x000e2400000e0000 */
[----:B0-----:R-:W-:-:S05]  /*d920*/  FMNMX.FTZ R25, R4, R25, !PT ;  /* 0x0000001904197209 */ /* 0x001fca0007810000 */
[----:B------:R-:W0:Y:S02]  /*d930*/  SHFL.BFLY PT, R37, R25, 0x1, 0x1f ;  /* 0x0c201f0019257f89 */ /* 0x000e2400000e0000 */
[----:B0-----:R-:W-:-:S05]  /*d940*/  FMNMX.FTZ R37, R25, R37, !PT ;  /* 0x0000002519257209 */ /* 0x001fca0007810000 */
[----:B------:R-:W-:-:S04]  /*d950*/  FMUL.FTZ R65, R37, R6 ;  /* 0x0000000625417220 */ /* 0x000fc80000410000 */
[--C-:B------:R-:W-:Y:S01]  /*d960*/  FFMA.FTZ R4, R83, R6, -R65.reuse ;  /* 0x0000000653047223 */ /* 0x100fe20000010841 */
[----:B------:R-:W-:Y:S01]  /*d970*/  MOV R83, R48 ;  /* 0x0000003000537202 */ /* 0x000fe20000000f00 */
[-CC-:B------:R-:W-:Y:S01]  /*d980*/  FFMA.FTZ R48, R117, R6.reuse, -R65.reuse ;  /* 0x0000000675307223 */ /* 0x180fe20000010841 */
[-CC-:B------:R-:W-:Y:S01]  /*d990*/  FFMA.FTZ R117, R64, R6.reuse, -R65.reuse ;  /* 0x0000000640757223 */ /* 0x180fe20000010841 */
[----:B------:R-:W-:Y:S02]  /*d9a0*/  VIADD R64, R2, 0x400 ;  /* 0x0000040002407836 */ /* 0x000fe40000000000 */
[-CC-:B------:R-:W-:Y:S01]  /*d9b0*/  FFMA.FTZ R25, R86, R6.reuse, -R65.reuse ;  /* 0x0000000656197223 */ /* 0x180fe20000010841 */
[----:B------:R-:W-:Y:S02]  /*d9c0*/  IMAD.MOV.U32 R86, RZ, RZ, R82 ;  /* 0x000000ffff567224 */ /* 0x000fe400078e0052 */
[-CC-:B------:R-:W-:Y:S01]  /*d9d0*/  FFMA.FTZ R27, R27, R6.reuse, -R65.reuse ;  /* 0x000000061b1b7223 */ /* 0x180fe20000010841 */
[----:B------:R-:W-:Y:S01]  /*d9e0*/  IMAD.MOV.U32 R82, RZ, RZ, R66 ;  /* 0x000000ffff527224 */ /* 0x000fe200078e0042 */
[----:B------:R-:W-:Y:S01]  /*d9f0*/  SHF.R.U32.HI R64, RZ, 0x4, R64 ;  /* 0x00000004ff407819 */ /* 0x000fe20000011640 */
[-CC-:B------:R-:W-:Y:S01]  /*da00*/  FFMA.FTZ R79, R79, R6.reuse, -R65.reuse ;  /* 0x000000064f4f7223 */ /* 0x180fe20000010841 */
[-CC-:B------:R-:W-:Y:S01]  /*da10*/  FFMA.FTZ R80, R80, R6.reuse, -R65.reuse ;  /* 0x0000000650507223 */ /* 0x180fe20000010841 */
[-CC-:B------:R-:W-:Y:S01]  /*da20*/  FFMA.FTZ R38, R38, R6.reuse, -R65.reuse ;  /* 0x0000000626267223 */ /* 0x180fe20000010841 */
[----:B------:R-:W-:Y:S01]  /*da30*/  LOP3.LUT R64, R64, 0x3fff, RZ, 0xc0, !PT ;  /* 0x00003fff40407812 */ /* 0x000fe200078ec0ff */
[-CC-:B------:R-:W-:Y:S01]  /*da40*/  FFMA.FTZ R39, R39, R6.reuse, -R65.reuse ;  /* 0x0000000627277223 */ /* 0x180fe20000010841 */
[-CC-:B------:R-:W-:Y:S01]  /*da50*/  FFMA.FTZ R40, R40, R6.reuse, -R65.reuse ;  /* 0x0000000628287223 */ /* 0x180fe20000010841 */
[-CC-:B------:R-:W-:Y:S01]  /*da60*/  FFMA.FTZ R41, R41, R6.reuse, -R65.reuse ;  /* 0x0000000629297223 */ /* 0x180fe20000010841 */
[----:B------:R-:W-:Y:S01]  /*da70*/  FFMA.FTZ R42, R42, R6, -R65 ;  /* 0x000000062a2a7223 */ /* 0x000fe20000010841 */
[----:B------:R-:W-:-:S02]  /*da80*/  IMAD R64, R0, 0x600, R64 ;  /* 0x0000060000407824 */ /* 0x000fc400078e0240 */
[-CC-:B------:R-:W-:Y:S01]  /*da90*/  FFMA.FTZ R43, R43, R6.reuse, -R65.reuse ;  /* 0x000000062b2b7223 */ /* 0x180fe20000010841 */
[-CC-:B------:R-:W-:Y:S01]  /*daa0*/  FFMA.FTZ R44, R44, R6.reuse, -R65.reuse ;  /* 0x000000062c2c7223 */ /* 0x180fe20000010841 */
[-CC-:B------:R-:W-:Y:S01]  /*dab0*/  FFMA.FTZ R45, R45, R6.reuse, -R65.reuse ;  /* 0x000000062d2d7223 */ /* 0x180fe20000010841 */
[----:B------:R-:W-:Y:S02]  /*dac0*/  VIADD R66, R64, 0x80 ;  /* 0x0000008040427836 */ /* 0x000fe40000000000 */
[-CC-:B------:R-:W-:Y:S01]  /*dad0*/  FFMA.FTZ R46, R46, R6.reuse, -R65.reuse ;  /* 0x000000062e2e7223 */ /* 0x180fe20000010841 */
[----:B------:R-:W-:Y:S02]  /*dae0*/  FFMA.FTZ R47, R47, R6, -R65 ;  /* 0x000000062f2f7223 */ /* 0x000fe40000010841 */
[----:B------:R-:W-:Y:S02]  /*daf0*/  R2UR UR10, R66 ;  /* 0x00000000420a72ca */ /* 0x000fe400000e0000 */
[----:B------:R-:W-:-:S04]  /*db00*/  IADD3 R66, R64, 0x100, RZ ;  /* 0x0000010040427810 */ /* 0x000fc80007ffe0ff */
[----:B------:R-:W-:Y:S01]  /*db10*/  R2UR UR14, R66 ;  /* 0x00000000420e72ca */ /* 0x000fe200000e0000 */
[----:B------:R-:W-:-:S05]  /*db20*/  VIADD R66, R64, 0x180 ;  /* 0x0000018040427836 */ /* 0x000fca0000000000 */
[----:B------:R-:W-:Y:S01]  /*db30*/  R2UR UR18, R66 ;  /* 0x00000000421272ca */ /* 0x000fe200000e0000 */
[----:B------:R-:W-:-:S05]  /*db40*/  VIADD R66, R64, 0x200 ;  /* 0x0000020040427836 */ /* 0x000fca0000000000 */
        /* <DEDUP_REMOVED lines=9> */
[C---:B------:R-:W-:Y:S01]  /*dbe0*/  VIADD R66, R64.reuse, 0x480 ;  /* 0x0000048040427836 */ /* 0x040fe20000000000 */
[----:B------:R-:W-:-:S04]  /*dbf0*/  R2UR UR6, R64 ;  /* 0x00000000400672ca */ /* 0x000fc800000e0000 */
[----:B------:R-:W-:Y:S01]  /*dc00*/  R2UR UR46, R66 ;  /* 0x00000000422e72ca */ /* 0x000fe200000e0000 */
[C---:B------:R-:W-:Y:S01]  /*dc10*/  VIADD R66, R64.reuse, 0x500 ;  /* 0x0000050040427836 */ /* 0x040fe20000000000 */
[----:B------:R-:W-:-:S04]  /*dc20*/  IADD3 R64, R64, 0x580, RZ ;  /* 0x0000058040407810 */ /* 0x000fc80007ffe0ff */
[----:B------:R-:W-:Y:S01]  /*dc30*/  R2UR UR54, R64 ;  /* 0x00000000403672ca */ /* 0x000fe200000e0000 */
[----:B--2---:R-:W-:Y:S02]  /*dc40*/  VIADD R64, R87, 0x1e800 ;  /* 0x0001e80057407836 */ /* 0x004fe40000000000 */
[-CC-:B------:R-:W-:Y:S01]  /*dc50*/  FFMA.FTZ R49, R49, R6.reuse, -R65.reuse ;  /* 0x0000000631317223 */ /* 0x180fe20000010841 */
[-CC-:B------:R-:W-:Y:S01]  /*dc60*/  FFMA.FTZ R50, R50, R6.reuse, -R65.reuse ;  /* 0x0000000632327223 */ /* 0x180fe20000010841 */
[-CC-:B------:R-:W-:Y:S01]  /*dc70*/  FFMA.FTZ R51, R51, R6.reuse, -R65.reuse ;  /* 0x0000000633337223 */ /* 0x180fe20000010841 */
[-CC-:B------:R-:W-:Y:S01]  /*dc80*/  FFMA.FTZ R52, R52, R6.reuse, -R65.reuse ;  /* 0x0000000634347223 */ /* 0x180fe20000010841 */
        /* <DEDUP_REMOVED lines=29> */
[----:B------:R-:W-:Y:S01]  /*de60*/  MOV R65, 0x40000040 ;  /* 0x4000004000417802 */ /* 0x000fe20000000f00 */
[----:B------:R-:W-:Y:S01]  /*de70*/  WARPGROUP.ARRIVE ;  /* 0x00000000000079c5 */ /* 0x000fe20000000000 */
[----:B------:R-:W-:Y:S01]  /*de80*/  LOP3.LUT R64, R64, 0x10000, RZ, 0xfc, !PT ;  /* 0x0001000040407812 */ /* 0x000fe200078efcff */
[----:B------:R-:W-:Y:S01]  /*de90*/  IMAD.MOV.U32 R67, RZ, RZ, 0x40000040 ;  /* 0x40000040ff437424 */ /* 0x000fe200078e00ff */
[----:B------:R-:W-:Y:S01]  /*dea0*/  R2UR UR7, R65 ;  /* 0x00000000410772ca */ /* 0x000fe200000e0000 */
[----:B------:R-:W2:Y:S01]  /*deb0*/  LDL.LU R87, [R1+0x24] ;  /* 0x0000240001577983 */ /* 0x000ea20000300800 */
[----:B------:R-:W-:-:S02]  /*dec0*/  R2UR UR4, R64 ;  /* 0x00000000400472ca */ /* 0x000fc400000e0000 */
[----:B------:R-:W-:Y:S01]  /*ded0*/  R2UR UR5, R65 ;  /* 0x00000000410572ca */ /* 0x000fe200000e0000 */
[----:B------:R-:W3:-:S12]  /*dee0*/  LDL R118, [R1+0x2c] ;  /* 0x00002c0001767983 */ /* 0x000ed80000100800 */
[----:B------:R-:W-:Y:S01]  /*def0*/  HGMMA.64x64x16.F32 R120, gdesc[UR4].tnspB, R120, gsb0 ;  /* 0x40e00000047879f0 */ /* 0x000fe20008000878 */
[----:B------:R-:W-:Y:S01]  /*df00*/  R2UR UR50, R66 ;  /* 0x00000000423272ca */ /* 0x000fe200000e0000 */
[----:B------:R-:W-:Y:S01]  /*df10*/  VIADD R66, R64, 0x2 ;  /* 0x0000000240427836 */ /* 0x000fe20000000000 */
[C---:B------:R-:W-:Y:S02]  /*df20*/  R2UR UR11, R67.reuse ;  /* 0x00000000430b72ca */ /* 0x040fe400000e0000 */
[C---:B------:R-:W-:Y:S02]  /*df30*/  R2UR UR15, R67.reuse ;  /* 0x00000000430f72ca */ /* 0x040fe400000e0000 */
[C---:B------:R-:W-:Y:S02]  /*df40*/  R2UR UR19, R67.reuse ;  /* 0x00000000431372ca */ /* 0x040fe400000e0000 */
[C---:B------:R-:W-:Y:S02]  /*df50*/  R2UR UR23, R67.reuse ;  /* 0x00000000431772ca */ /* 0x040fe400000e0000 */
[----:B------:R-:W-:-:S02]  /*df60*/  R2UR UR27, R67 ;  /* 0x00000000431b72ca */ /* 0x000fc400000e0000 */
[C---:B------:R-:W-:Y:S02]  /*df70*/  R2UR UR31, R67.reuse ;  /* 0x00000000431f72ca */ /* 0x040fe400000e0000 */
[C---:B------:R-:W-:Y:S02]  /*df80*/  R2UR UR35, R67.reuse ;  /* 0x00000000432372ca */ /* 0x040fe400000e0000 */
[C---:B------:R-:W-:Y:S02]  /*df90*/  R2UR UR43, R67.reuse ;  /* 0x00000000432b72ca */ /* 0x040fe400000e0000 */
[C---:B------:R-:W-:Y:S02]  /*dfa0*/  R2UR UR47, R67.reuse ;  /* 0x00000000432f72ca */ /* 0x040fe400000e0000 */
[----:B------:R-:W-:Y:S02]  /*dfb0*/  R2UR UR51, R67 ;  /* 0x00000000433372ca */ /* 0x000fe400000e0000 */
[----:B------:R-:W-:-:S02]  /*dfc0*/  MOV R67, 0x40000040 ;  /* 0x4000004000437802 */ /* 0x000fc40000000f00 */
[----:B------:R-:W-:Y:S02]  /*dfd0*/  R2UR UR8, R66 ;  /* 0x00000000420872ca */ /* 0x000fe400000e0000 */
[----:B------:R-:W-:Y:S01]  /*dfe0*/  R2UR UR9, R67 ;  /* 0x00000000430972ca */ /* 0x000fe200000e0000 */
[----:B------:R-:W-:Y:S02]  /*dff0*/  WARPGROUP.DEPBAR.LE gsb0, 0x0 ;  /* 0x00008000000079c5 */ /* 0x000fe40000010000 */
[----:B------:R-:W-:-:S10]  /*e000*/  WARPGROUP.ARRIVE ;  /* 0x00000000000079c5 */ /* 0x000fd40000000000 */
[----:B------:R-:W-:Y:S01]  /*e010*/  HGMMA.64x64x16.F32 R120, gdesc[UR8].tnspB, R120, gsb0 ;  /* 0x40e00000087879f0 */ /* 0x000fe20008000878 */
[----:B------:R-:W-:Y:S02]  /*e020*/  VIADD R66, R64, 0x4 ;  /* 0x0000000440427836 */ /* 0x000fe40000000000 */
[----:B------:R-:W-:-:S03]  /*e030*/  IMAD.MOV.U32 R67, RZ, RZ, 0x40000040 ;  /* 0x40000040ff437424 */ /* 0x000fc600078e00ff */
[----:B------:R-:W-:Y:S02]  /*e040*/  R2UR UR12, R66 ;  /* 0x00000000420c72ca */ /* 0x000fe400000e0000 */
[----:B------:R-:W-:Y:S01]  /*e050*/  R2UR UR13, R67 ;  /* 0x00000000430d72ca */ /* 0x000fe200000e0000 */
[----:B------:R-:W-:Y:S02]  /*e060*/  WARPGROUP.DEPBAR.LE gsb0, 0x0 ;  /* 0x00008000000079c5 */ /* 0x000fe40000010000 */
[----:B------:R-:W-:-:S10]  /*e070*/  WARPGROUP.ARRIVE ;  /* 0x00000000000079c5 */ /* 0x000fd40000000000 */
[----:B------:R-:W-:Y:S01]  /*e080*/  HGMMA.64x64x16.F32 R120, gdesc[UR12].tnspB, R120, gsb0 ;  /* 0x40e000000c7879f0 */ /* 0x000fe20008000878 */
[----:B------:R-:W-:Y:S01]  /*e090*/  IMAD.MOV.U32 R67, RZ, RZ, 0x40000040 ;  /* 0x40000040ff437424 */ /* 0x000fe200078e00ff */
[----:B------:R-:W-:-:S04]  /*e0a0*/  IADD3 R66, R64, 0x6, RZ ;  /* 0x0000000640427810 */ /* 0x000fc80007ffe0ff */
[----:B------:R-:W-:Y:S02]  /*e0b0*/  R2UR UR16, R66 ;  /* 0x00000000421072ca */ /* 0x000fe400000e0000 */
[----:B------:R-:W-:Y:S01]  /*e0c0*/  R2UR UR17, R67 ;  /* 0x00000000431172ca */ /* 0x000fe200000e0000 */
[----:B------:R-:W-:Y:S02]  /*e0d0*/  WARPGROUP.DEPBAR.LE gsb0, 0x0 ;  /* 0x00008000000079c5 */ /* 0x000fe40000010000 */
[----:B------:R-:W-:-:S10]  /*e0e0*/  WARPGROUP.ARRIVE ;  /* 0x00000000000079c5 */ /* 0x000fd40000000000 */
[----:B------:R-:W-:Y:S01]  /*e0f0*/  HGMMA.64x64x16.F32 R120, gdesc[UR16].tnspB, R120, gsb0 ;  /* 0x40e00000107879f0 */ /* 0x000fe20008000878 */
[----:B------:R-:W-:Y:S01]  /*e100*/  VIADD R66, R64, 0x600 ;  /* 0x0000060040427836 */ /* 0x000fe20000000000 */
[----:B------:R-:W-:-:S04]  /*e110*/  MOV R67, 0x40000040 ;  /* 0x4000004000437802 */ /* 0x000fc80000000f00 */
        /* <DEDUP_REMOVED lines=47> */
[----:B------:R-:W-:Y:S01]  /*e410*/  R2UR UR55, R65 ;  /* 0x00000000413772ca */ /* 0x000fe200000e0000 */
[----:B------:R-:W-:Y:S02]  /*e420*/  VIADD R64, R64, 0xc06 ;  /* 0x00000c0640407836 */ /* 0x000fe40000000000 */
[----:B------:R-:W-:-:S03]  /*e430*/  IMAD.MOV.U32 R65, RZ, RZ, 0x40000040 ;  /* 0x40000040ff417424 */ /* 0x000fc600078e00ff */
[----:B------:R-:W-:Y:S02]  /*e440*/  R2UR UR52, R64 ;  /* 0x00000000403472ca */ /* 0x000fe400000e0000 */
[----:B------:R-:W-:Y:S01]  /*e450*/  R2UR UR53, R65 ;  /* 0x00000000413572ca */ /* 0x000fe200000e0000 */
[----:B------:R-:W0:Y:S01]  /*e460*/  S2R R91, SR_TID.X ;  /* 0x00000000005b7919 */ /* 0x000e220000002100 */
[----:B------:R-:W-:-:S04]  /*e470*/  FADD.FTZ R3, -R37, R3 ;  /* 0x0000000325037221 */ /* 0x000fc80000010100 */
[----:B------:R-:W-:Y:S01]  /*e480*/  FMUL.FTZ R3, R3, R6 ;  /* 0x0000000603037220 */ /* 0x000fe20000410000 */
[----:B------:R-:W-:Y:S02]  /*e490*/  WARPGROUP.DEPBAR.LE gsb0, 0x0 ;  /* 0x00008000000079c5 */ /* 0x000fe40000010000 */
[----:B------:R-:W-:-:S06]  /*e4a0*/  WARPGROUP.ARRIVE ;  /* 0x00000000000079c5 */ /* 0x000fcc0000000000 */
[----:B------:R-:W-:Y:S01]  /*e4b0*/  HGMMA.64x64x16.F32 R120, gdesc[UR52].tnspB, R120, gsb0 ;  /* 0x40e00000347879f0 */ /* 0x000fe20008000878 */
[----:B------:R-:W-:Y:S01]  /*e4c0*/  MUFU.EX2 R3, R3 ;  /* 0x0000000300037308 */ /* 0x000fe20000000800 */
[----:B0-----:R-:W-:-:S07]  /*e4d0*/  SHF.R.U32.HI R90, RZ, 0x7, R91 ;  /* 0x00000007ff5a7819 */ /* 0x001fce000001165b */
[----:B------:R-:W2:Y:S01]  /*e4e0*/  MUFU.EX2 R25, R25 ;  /* 0x0000001900197308 */ /* 0x000ea20000000800 */
[----:B------:R-:W-:-:S07]  /*e4f0*/  ISETP.GE.U32.AND P2, PT, R91, 0x180, PT ;  /* 0x000001805b00780c */ /* 0x000fce0003f46070 */
[----:B------:R-:W0:Y:S01]  /*e500*/  MUFU.EX2 R64, R27 ;  /* 0x0000001b00407308 */ /* 0x000e220000000800 */
[----:B------:R-:W-:-:S04]  /*e510*/  IADD3 R65, R90, 0x9, RZ ;  /* 0x000000095a417810 */ /* 0x000fc80007ffe0ff */
[----:B------:R-:W-:Y:S01]  /*e520*/  SEL R65, R65, 0x9, !P2 ;  /* 0x0000000941417807 */ /* 0x000fe20005000000 */
[----:B--2---:R-:W-:Y:S02]  /*e530*/  FFMA.FTZ R66, R3, R87, R25 ;  /* 0x0000005703427223 */ /* 0x004fe40000010019 */
[----:B------:R-:W1:Y:S08]  /*e540*/  MUFU.EX2 R27, R79 ;  /* 0x0000004f001b7308 */ /* 0x000e700000000800 */
[----:B------:R-:W2:Y:S01]  /*e550*/  MUFU.EX2 R80, R80 ;  /* 0x0000005000507308 */ /* 0x000ea20000000800 */
[----:B------:R-:W-:-:S07]  /*e560*/  @!P1 IMAD R0, R0, 0x8, R2 ;  /* 0x0000000800009824 */ /* 0x000fce00078e0202 */
[----:B------:R-:W4:Y:S01]  /*e570*/  MUFU.EX2 R79, R86 ;  /* 0x00000056004f7308 */ /* 0x000f220000000800 */
[----:B------:R-:W-:Y:S01]  /*e580*/  @!P1 IADD3 R0, R0, 0x30860, RZ ;  /* 0x0003086000009810 */ /* 0x000fe20007ffe0ff */
[----:B------:R-:W-:Y:S01]  /*e590*/  IMAD.MOV.U32 R94, RZ, RZ, R82 ;  /* 0x000000ffff5e7224 */ /* 0x000fe200078e0052 */
[----:B0-----:R-:W-:-:S05]  /*e5a0*/  F2FP.F16.F32.PACK_AB R25, R64, R25 ;  /* 0x000000194019723e */ /* 0x001fca00000000ff */
[----:B------:R-:W0:Y:S01]  /*e5b0*/  MUFU.EX2 R67, R83 ;  /* 0x0000005300437308 */ /* 0x000e220000000800 */
[----:B------:R-:W-:-:S07]  /*e5c0*/  @!P1 PRMT R0, RZ, 0x654, R0 ;  /* 0x00000654ff009816 */ /* 0x000fce0000000000 */
[----:B------:R-:W-:Y:S01]  /*e5d0*/  MUFU.EX2 R4, R4 ;  /* 0x0000000400047308 */ /* 0x000fe20000000800 */
[----:B------:R-:W-:Y:S02]  /*e5e0*/  WARPGROUP.DEPBAR.LE gsb0, 0x0 ;  /* 0x00008000000079c5 */ /* 0x000fe40000010000 */
[----:B------:R3:W-:Y:S06]  /*e5f0*/  BAR.ARV R65, 0x100 ;  /* 0x000400410000751d */ /* 0x0007ec0000002000 */
[----:B---3--:R-:W-:Y:S01]  /*e600*/  FADD.FTZ R65, R64, R66 ;  /* 0x0000004240417221 */ /* 0x008fe20000010000 */
[----:B------:R-:W-:-:S04]  /*e610*/  @!P1 IMAD R66, R22, 0x8, R2 ;  /* 0x0000000816429824 */ /* 0x000fc800078e0202 */
[----:B------:R-:W-:-:S05]  /*e620*/  @!P1 VIADD R66, R66, 0x30840 ;  /* 0x0003084042429836 */ /* 0x000fca0000000000 */
[----:B------:R-:W-:Y:S01]  /*e630*/  @!P1 PRMT R66, RZ, 0x654, R66 ;  /* 0x00000654ff429816 */ /* 0x000fe20000000042 */
[----:B-1----:R-:W-:Y:S01]  /*e640*/  FADD.FTZ R64, R27, R65 ;  /* 0x000000411b407221 */ /* 0x002fe20000010000 */
[----:B------:R-:W-:Y:S02]  /*e650*/  MUFU.EX2 R82, R9 ;  /* 0x0000000900527308 */ /* 0x000fe40000000800 */
[----:B------:R1:W-:Y:S01]  /*e660*/  @!P1 SYNCS.ARRIVE.TRANS64.RED.A1T0 RZ, [R66+URZ], RZ ;  /* 0x000000ff42ff99a7 */ /* 0x0003e2000810043f */
[----:B--2---:R-:W-:-:S05]  /*e670*/  F2FP.F16.F32.PACK_AB R27, R80, R27 ;  /* 0x0000001b501b723e */ /* 0x004fca00000000ff */
[----:B------:R2:W-:Y:S01]  /*e680*/  MUFU.EX2 R9, R38 ;  /* 0x0000002600097308 */ /* 0x0005e20000000800 */
[----:B------:R3:W-:Y:S07]  /*e690*/  @!P1 SYNCS.ARRIVE.TRANS64.RED.A1T0 RZ, [R0+URZ], RZ ;  /* 0x000000ff00ff99a7 */ /* 0x0007ee000810043f */
[----:B-1----:R-:W1:Y:S01]  /*e6a0*/  MUFU.EX2 R66, R157 ;  /* 0x0000009d00427308 */ /* 0x002e620000000800 */
[----:B------:R4:W-:Y:S07]  /*e6b0*/  STSM.16.M88.4 [R118+0x1e800], R24 ;  /* 0x01e8001876007844 */ /* 0x0009ee0000000200 */
[----:B------:R-:W3:Y:S01]  /*e6c0*/  MUFU.EX2 R65, R156 ;  /* 0x0000009c00417308 */ /* 0x000ee20000000800 */
[----:B------:R-:W-:Y:S01]  /*e6d0*/  FADD.FTZ R64, R80, R64 ;  /* 0x0000004050407221 */ /* 0x000fe20000010000 */
[----:B--2---:R-:W2:Y:S06]  /*e6e0*/  LDL R38, [R1+0x30] ;  /* 0x0000300001267983 */ /* 0x004eac0000100800 */
[----:B------:R-:W-:Y:S08]  /*e6f0*/  MUFU.EX2 R90, R11 ;  /* 0x0000000b005a7308 */ /* 0x000ff00000000800 */
[----:B------:R0:W3:Y:S08]  /*e700*/  MUFU.EX2 R11, R39 ;  /* 0x00000027000b7308 */ /* 0x0000f00000000800 */
[----:B----4-:R-:W4:Y:S01]  /*e710*/  MUFU.EX2 R27, R155 ;  /* 0x0000009b001b7308 */ /* 0x010f220000000800 */
[----:B0-----:R-:W2:Y:S07]  /*e720*/  LDL R39, [R1+0x34] ;  /* 0x0000340001277983 */ /* 0x001eae0000100800 */
[----:B------:R0:W-:Y:S02]  /*e730*/  MUFU.EX2 R98, R8 ;  /* 0x0000000800627308 */ /* 0x0001e40000000800 */
[----:B0-----:R-:W-:-:S06]  /*e740*/  FADD.FTZ R8, R79, R94 ;  /* 0x0000005e4f087221 */ /* 0x001fcc0000010000 */
[----:B------:R-:W0:Y:S08]  /*e750*/  MUFU.EX2 R40, R40 ;  /* 0x0000002800287308 */ /* 0x000e300000000800 */
[----:B------:R-:W0:Y:S08]  /*e760*/  MUFU.EX2 R26, R154 ;  /* 0x0000009a001a7308 */ /* 0x000e300000000800 */
[----:B------:R1:W-:Y:S08]  /*e770*/  MUFU.EX2 R87, R10 ;  /* 0x0000000a00577308 */ /* 0x0003f00000000800 */
[----:B------:R3:W-:Y:S01]  /*e780*/  MUFU.EX2 R86, R12 ;  /* 0x0000000c00567308 */ /* 0x0007e20000000800 */
[----:B-1----:R-:W-:-:S04]  /*e790*/  FADD.FTZ R10, R67, R8 ;  /* 0x00000008430a7221 */ /* 0x002fc80000010000 */
[----:B------:R-:W-:-:S03]  /*e7a0*/  FADD.FTZ R10, R66, R10 ;  /* 0x0000000a420a7221 */ /* 0x000fc60000010000 */
[----:B------:R-:W1:Y:S01]  /*e7b0*/  MUFU.EX2 R25, R153 ;  /* 0x0000009900197308 */ /* 0x000e620000000800 */
[----:B---3--:R-:W-:-:S04]  /*e7c0*/  FADD.FTZ R12, R4, R64 ;  /* 0x00000040040c7221 */ /* 0x008fc80000010000 */
[C---:B------:R-:W-:Y:S01]  /*e7d0*/  FADD.FTZ R12, R9.reuse, R12 ;  /* 0x0000000c090c7221 */ /* 0x040fe20000010000 */
[----:B------:R-:W-:Y:S01]  /*e7e0*/  F2FP.F16.F32.PACK_AB R9, R9, R4 ;  /* 0x000000040909723e */ /* 0x000fe200000000ff */
[----:B------:R-:W-:Y:S01]  /*e7f0*/  FADD.FTZ R4, R65, R10 ;  /* 0x0000000a41047221 */ /* 0x000fe20000010000 */
[----:B------:R-:W3:Y:S08]  /*e800*/  MUFU.EX2 R24, R152 ;  /* 0x0000009800187308 */ /* 0x000ef00000000800 */
[----:B------:R-:W3:Y:S08]  /*e810*/  MUFU.EX2 R0, R105 ;  /* 0x0000006900007308 */ /* 0x000ef00000000800 */
[----:B------:R4:W-:Y:S02]  /*e820*/  MUFU.EX2 R105, R14 ;  /* 0x0000000e00697308 */ /* 0x0009e40000000800 */
[----:B----4-:R-:W-:Y:S01]  /*e830*/  FADD.FTZ R14, R11, R12 ;  /* 0x0000000c0b0e7221 */ /* 0x010fe20000010000 */
[----:B------:R-:W-:-:S05]  /*e840*/  FADD.FTZ R12, R27, R4 ;  /* 0x000000041b0c7221 */ /* 0x000fca0000010000 */
[----:B------:R-:W4:Y:S01]  /*e850*/  MUFU.EX2 R100, R100 ;  /* 0x0000006400647308 */ /* 0x000f220000000800 */
[----:B0-----:R-:W-:Y:S01]  /*e860*/  FADD.FTZ R4, R40, R14 ;  /* 0x0000000e28047221 */ /* 0x001fe20000010000 */
[----:B------:R-:W-:-:S04]  /*e870*/  FADD.FTZ R14, R26, R12 ;  /* 0x0000000c1a0e7221 */ /* 0x000fc80000010000 */
[----:B-1----:R-:W-:Y:S02]  /*e880*/  FADD.FTZ R14, R25, R14 ;  /* 0x0000000e190e7221 */ /* 0x002fe40000010000 */
[----:B------:R-:W0:Y:S02]  /*e890*/  MUFU.EX2 R97, R97 ;  /* 0x0000006100617308 */ /* 0x000e240000000800 */
[----:B---3--:R-:W-:-:S06]  /*e8a0*/  FADD.FTZ R14, R24, R14 ;  /* 0x0000000e180e7221 */ /* 0x008fcc0000010000 */
[----:B------:R-:W1:Y:S01]  /*e8b0*/  MUFU.EX2 R96, R96 ;  /* 0x0000006000607308 */ /* 0x000e620000000800 */
[----:B------:R-:W-:-:S07]  /*e8c0*/  FADD.FTZ R14, R0, R14 ;  /* 0x0000000e000e7221 */ /* 0x000fce0000010000 */
[----:B------:R-:W3:Y:S01]  /*e8d0*/  MUFU.EX2 R93, R93 ;  /* 0x0000005d005d7308 */ /* 0x000ee20000000800 */
[----:B----4-:R-:W-:-:S07]  /*e8e0*/  FADD.FTZ R14, R100, R14 ;  /* 0x0000000e640e7221 */ /* 0x010fce0000010000 */
[----:B------:R-:W4:Y:S01]  /*e8f0*/  MUFU.EX2 R92, R92 ;  /* 0x0000005c005c7308 */ /* 0x000f220000000800 */
[----:B0-----:R-:W-:-:S07]  /*e900*/  FADD.FTZ R14, R97, R14 ;  /* 0x0000000e610e7221 */ /* 0x001fce0000010000 */
[----:B------:R-:W0:Y:S01]  /*e910*/  MUFU.EX2 R89, R89 ;  /* 0x0000005900597308 */ /* 0x000e220000000800 */
[----:B-1----:R-:W-:-:S07]  /*e920*/  FADD.FTZ R14, R96, R14 ;  /* 0x0000000e600e7221 */ /* 0x002fce0000010000 */
[----:B------:R-:W1:Y:S01]  /*e930*/  MUFU.EX2 R88, R88 ;  /* 0x0000005800587308 */ /* 0x000e620000000800 */
[----:B---3--:R-:W-:-:S04]  /*e940*/  FADD.FTZ R14, R93, R14 ;  /* 0x0000000e5d0e7221 */ /* 0x008fc80000010000 */
[----:B----4-:R-:W-:-:S03]  /*e950*/  FADD.FTZ R14, R92, R14 ;  /* 0x0000000e5c0e7221 */ /* 0x010fc60000010000 */
[----:B------:R-:W-:Y:S01]  /*e960*/  MUFU.EX2 R83, R13 ;  /* 0x0000000d00537308 */ /* 0x000fe20000000800 */
[----:B0-----:R-:W-:-:S07]  /*e970*/  FADD.FTZ R14, R89, R14 ;  /* 0x0000000e590e7221 */ /* 0x001fce0000010000 */
[----:B------:R0:W3:Y:S01]  /*e980*/  MUFU.EX2 R13, R41 ;  /* 0x00000029000d7308 */ /* 0x0000e20000000800 */
[----:B------:R-:W-:Y:S01]  /*e990*/  F2FP.F16.F32.PACK_AB R12, R26, R27 ;  /* 0x0000001b1a0c723e */ /* 0x000fe200000000ff */
[----:B0-----:R-:W4:Y:S01]  /*e9a0*/  LDL R41, [R1+0x6c] ;  /* 0x00006c0001297983 */ /* 0x001f220000100800 */
[----:B-1----:R-:W-:Y:S01]  /*e9b0*/  FADD.FTZ R26, R88, R14 ;  /* 0x0000000e581a7221 */ /* 0x002fe20000010000 */
[----:B------:R-:W-:Y:S02]  /*e9c0*/  F2FP.F16.F32.PACK_AB R14, R24, R25 ;  /* 0x00000019180e723e */ /* 0x000fe400000000ff */
[----:B------:R-:W2:Y:S02]  /*e9d0*/  LDL R24, [R1+0x74] ;  /* 0x0000740001187983 */ /* 0x000ea40000100800 */
[----:B------:R-:W0:Y:S08]  /*e9e0*/  MUFU.EX2 R42, R42 ;  /* 0x0000002a002a7308 */ /* 0x000e300000000800 */
[----:B------:R-:W-:Y:S08]  /*e9f0*/  MUFU.EX2 R91, R15 ;  /* 0x0000000f005b7308 */ /* 0x000ff00000000800 */
[----:B------:R-:W1:Y:S01]  /*ea00*/  MUFU.EX2 R15, R43 ;  /* 0x0000002b000f7308 */ /* 0x000e620000000800 */
[----:B---3--:R-:W-:-:S07]  /*ea10*/  FADD.FTZ R4, R13, R4 ;  /* 0x000000040d047221 */ /* 0x008fce0000010000 */
[----:B------:R-:W3:Y:S01]  /*ea20*/  MUFU.EX2 R44, R44 ;  /* 0x0000002c002c7308 */ /* 0x000ee20000000800 */
[----:B0-----:R-:W-:-:S07]  /*ea30*/  FADD.FTZ R4, R42, R4 ;  /* 0x000000042a047221 */ /* 0x001fce0000010000 */
[----:B------:R-:W0:Y:S01]  /*ea40*/  MUFU.EX2 R45, R45 ;  /* 0x0000002d002d7308 */ /* 0x000e220000000800 */
[----:B-1----:R-:W-:-:S07]  /*ea50*/  FADD.FTZ R4, R15, R4 ;  /* 0x000000040f047221 */ /* 0x002fce0000010000 */
        /* <DEDUP_REMOVED lines=8> */
[----:B------:R-:W3:Y:S08]  /*eae0*/  MUFU.EX2 R50, R50 ;  /* 0x0000003200327308 */ /* 0x000ef00000000800 */
[----:B------:R-:W3:Y:S01]  /*eaf0*/  MUFU.EX2 R85, R85 ;  /* 0x0000005500557308 */ /* 0x000ee20000000800 */
[----:B0-----:R-:W-:-:S07]  /*eb00*/  FADD.FTZ R4, R48, R4 ;  /* 0x0000000430047221 */ /* 0x001fce0000010000 */
[----:B------:R-:W0:Y:S08]  /*eb10*/  MUFU.EX2 R51, R51 ;  /* 0x0000003300337308 */ /* 0x000e300000000800 */
[----:B------:R-:W0:Y:S01]  /*eb20*/  MUFU.EX2 R84, R84 ;  /* 0x0000005400547308 */ /* 0x000e220000000800 */
[----:B-1----:R-:W-:-:S07]  /*eb30*/  FADD.FTZ R4, R49, R4 ;  /* 0x0000000431047221 */ /* 0x002fce0000010000 */
[----:B------:R-:W1:Y:S08]  /*eb40*/  MUFU.EX2 R52, R52 ;  /* 0x0000003400347308 */ /* 0x000e700000000800 */
[----:B------:R-:W1:Y:S01]  /*eb50*/  MUFU.EX2 R81, R81 ;  /* 0x0000005100517308 */ /* 0x000e620000000800 */
[----:B---3--:R-:W-:Y:S01]  /*eb60*/  FADD.FTZ R4, R50, R4 ;  /* 0x0000000432047221 */ /* 0x008fe20000010000 */
[----:B------:R-:W-:-:S06]  /*eb70*/  FADD.FTZ R26, R85, R26 ;  /* 0x0000001a551a7221 */ /* 0x000fcc0000010000 */
[----:B------:R-:W3:Y:S08]  /*eb80*/  MUFU.EX2 R53, R53 ;  /* 0x0000003500357308 */ /* 0x000ef00000000800 */
[----:B------:R-:W3:Y:S01]  /*eb90*/  MUFU.EX2 R36, R36 ;  /* 0x0000002400247308 */ /* 0x000ee20000000800 */
[----:B0-----:R-:W-:Y:S01]  /*eba0*/  FADD.FTZ R4, R51, R4 ;  /* 0x0000000433047221 */ /* 0x001fe20000010000 */
[----:B------:R-:W-:-:S06]  /*ebb0*/  FADD.FTZ R26, R84, R26 ;  /* 0x0000001a541a7221 */ /* 0x000fcc0000010000 */
[----:B------:R-:W0:Y:S08]  /*ebc0*/  MUFU.EX2 R54, R54 ;  /* 0x0000003600367308 */ /* 0x000e300000000800 */
[----:B------:R-:W0:Y:S01]  /*ebd0*/  MUFU.EX2 R30, R30 ;  /* 0x0000001e001e7308 */ /* 0x000e220000000800 */
[----:B-1----:R-:W-:Y:S01]  /*ebe0*/  FADD.FTZ R4, R52, R4 ;  /* 0x0000000434047221 */ /* 0x002fe20000010000 */
[----:B------:R-:W-:-:S06]  /*ebf0*/  FADD.FTZ R26, R81, R26 ;  /* 0x0000001a511a7221 */ /* 0x000fcc0000010000 */
        /* <DEDUP_REMOVED lines=16> */
[----:B------:R-:W-:Y:S08]  /*ed00*/  MUFU.EX2 R33, R33 ;  /* 0x0000002100217308 */ /* 0x000ff00000000800 */
[----:B------:R-:W3:Y:S01]  /*ed10*/  MUFU.EX2 R59, R59 ;  /* 0x0000003b003b7308 */ /* 0x000ee20000000800 */
[----:B0-----:R-:W-:Y:S01]  /*ed20*/  FADD.FTZ R25, R57, R4 ;  /* 0x0000000439197221 */ /* 0x001fe20000010000 */
[----:B------:R-:W-:-:S06]  /*ed30*/  FADD.FTZ R4, R34, R27 ;  /* 0x0000001b22047221 */ /* 0x000fcc0000010000 */
[----:B------:R-:W0:Y:S01]  /*ed40*/  MUFU.EX2 R60, R60 ;  /* 0x0000003c003c7308 */ /* 0x000e220000000800 */
[----:B------:R-:W-:Y:S02]  /*ed50*/  F2FP.F16.F32.PACK_AB R8, R67, R79 ;  /* 0x0000004f4308723e */ /* 0x000fe400000000ff */
[----:B------:R-:W-:Y:S02]  /*ed60*/  F2FP.F16.F32.PACK_AB R10, R65, R66 ;  /* 0x00000042410a723e */ /* 0x000fe400000000ff */
[----:B------:R-:W-:Y:S01]  /*ed70*/  F2FP.F16.F32.PACK_AB R11, R40, R11 ;  /* 0x0000000b280b723e */ /* 0x000fe200000000ff */
[----:B-1----:R-:W-:Y:S01]  /*ed80*/  FADD.FTZ R4, R29, R4 ;  /* 0x000000041d047221 */ /* 0x002fe20000010000 */
[----:B------:R-:W-:Y:S01]  /*ed90*/  F2FP.F16.F32.PACK_AB R100, R100, R0 ;  /* 0x000000006464723e */ /* 0x000fe200000000ff */
[----:B------:R-:W-:Y:S01]  /*eda0*/  FADD.FTZ R0, R58, R25 ;  /* 0x000000193a007221 */ /* 0x000fe20000010000 */
[----:B------:R-:W3:Y:S01]  /*edb0*/  LDL R26, [R1+0x70] ;  /* 0x00007000011a7983 */ /* 0x000ee20000100800 */
[----:B------:R-:W-:-:S02]  /*edc0*/  F2FP.F16.F32.PACK_AB R13, R42, R13 ;  /* 0x0000000d2a0d723e */ /* 0x000fc400000000ff */
[----:B------:R-:W-:Y:S01]  /*edd0*/  F2FP.F16.F32.PACK_AB R15, R44, R15 ;  /* 0x0000000f2c0f723e */ /* 0x000fe200000000ff */
[----:B------:R1:W-:Y:S01]  /*ede0*/  MUFU.EX2 R106, R101 ;  /* 0x00000065006a7308 */ /* 0x0003e20000000800 */
[----:B------:R-:W-:Y:S02]  /*edf0*/  F2FP.F16.F32.PACK_AB R102, R96, R97 ;  /* 0x000000616066723e */ /* 0x000fe400000000ff */
[----:B------:R-:W-:Y:S02]  /*ee00*/  F2FP.F16.F32.PACK_AB R103, R48, R47 ;  /* 0x0000002f3067723e */ /* 0x000fe400000000ff */
[----:B------:R-:W-:Y:S02]  /*ee10*/  F2FP.F16.F32.PACK_AB R92, R92, R93 ;  /* 0x0000005d5c5c723e */ /* 0x000fe400000000ff */
[----:B------:R-:W-:Y:S02]  /*ee20*/  F2FP.F16.F32.PACK_AB R93, R50, R49 ;  /* 0x00000031325d723e */ /* 0x000fe400000000ff */
[----:B-1----:R-:W-:-:S02]  /*ee30*/  F2FP.F16.F32.PACK_AB R101, R46, R45 ;  /* 0x0000002d2e65723e */ /* 0x002fc400000000ff */
[----:B------:R-:W-:Y:S02]  /*ee40*/  F2FP.F16.F32.PACK_AB R94, R88, R89 ;  /* 0x00000059585e723e */ /* 0x000fe400000000ff */
[----:B------:R-:W-:Y:S01]  /*ee50*/  F2FP.F16.F32.PACK_AB R95, R52, R51 ;  /* 0x00000033345f723e */ /* 0x000fe200000000ff */
[----:B----4-:R3:W-:Y:S04]  /*ee60*/  STSM.16.M88.4 [R41], R8 ;  /* 0x0000000829007844 */ /* 0x0107e80000000200 */
[----:B--2---:R1:W-:Y:S04]  /*ee70*/  STSM.16.M88.4 [R39], R12 ;  /* 0x0000000c27007844 */ /* 0x0043e80000000200 */
[----:B------:R-:W-:Y:S01]  /*ee80*/  STSM.16.M88.4 [R38], R100 ;  /* 0x0000006426007844 */ /* 0x000fe20000000200 */
[----:B---3--:R-:W-:Y:S01]  /*ee90*/  FADD.FTZ R9, R59, R0 ;  /* 0x000000003b097221 */ /* 0x008fe20000010000 */
[----:B------:R-:W-:Y:S01]  /*eea0*/  FADD.FTZ R11, R33, R4 ;  /* 0x00000004210b7221 */ /* 0x000fe20000010000 */
[----:B------:R-:W-:-:S02]  /*eeb0*/  F2FP.F16.F32.PACK_AB R8, R84, R85 ;  /* 0x000000555408723e */ /* 0x000fc400000000ff */
[----:B0-----:R-:W-:Y:S01]  /*eec0*/  FADD.FTZ R0, R60, R9 ;  /* 0x000000093c007221 */ /* 0x001fe20000010000 */
[----:B-1----:R-:W-:Y:S01]  /*eed0*/  FADD.FTZ R15, R82, R11 ;  /* 0x0000000b520f7221 */ /* 0x002fe20000010000 */
[----:B------:R-:W-:Y:S02]  /*eee0*/  F2FP.F16.F32.PACK_AB R9, R54, R53 ;  /* 0x000000353609723e */ /* 0x000fe400000000ff */
[----:B------:R-:W-:Y:S02]  /*eef0*/  F2FP.F16.F32.PACK_AB R10, R36, R81 ;  /* 0x00000051240a723e */ /* 0x000fe400000000ff */
[----:B------:R-:W-:Y:S01]  /*ef00*/  F2FP.F16.F32.PACK_AB R11, R56, R55 ;  /* 0x00000037380b723e */ /* 0x000fe200000000ff */
[----:B------:R-:W-:Y:S04]  /*ef10*/  STSM.16.M88.4 [R118+0x24800], R92 ;  /* 0x0248005c76007844 */ /* 0x000fe80000000200 */
[----:B------:R0:W-:Y:S04]  /*ef20*/  STSM.16.M88.4 [R24], R8 ;  /* 0x0000000818007844 */ /* 0x0001e80000000200 */
[----:B0-----:R-:W2:Y:S01]  /*ef30*/  LDL.LU R24, [R1+0x20] ;  /* 0x0000200001187983 */ /* 0x001ea20000300800 */
[----:B------:R-:W0:Y:S08]  /*ef40*/  MUFU.EX2 R61, R61 ;  /* 0x0000003d003d7308 */ /* 0x000e300000000800 */
[----:B------:R-:W1:Y:S08]  /*ef50*/  MUFU.EX2 R62, R62 ;  /* 0x0000003e003e7308 */ /* 0x000e700000000800 */
[----:B------:R-:W3:Y:S08]  /*ef60*/  MUFU.EX2 R32, R32 ;  /* 0x0000002000207308 */ /* 0x000ef00000000800 */
[----:B------:R-:W4:Y:S01]  /*ef70*/  MUFU.EX2 R63, R63 ;  /* 0x0000003f003f7308 */ /* 0x000f220000000800 */
[----:B0-----:R-:W-:-:S07]  /*ef80*/  FADD.FTZ R13, R61, R0 ;  /* 0x000000003d0d7221 */ /* 0x001fce0000010000 */
[----:B------:R-:W0:Y:S01]  /*ef90*/  MUFU.EX2 R68, R68 ;  /* 0x0000004400447308 */ /* 0x000e220000000800 */
[----:B-1----:R-:W-:-:S07]  /*efa0*/  FADD.FTZ R0, R62, R13 ;  /* 0x0000000d3e007221 */ /* 0x002fce0000010000 */
[----:B------:R-:W1:Y:S08]  /*efb0*/  MUFU.EX2 R28, R28 ;  /* 0x0000001c001c7308 */ /* 0x000e700000000800 */
[----:B------:R-:W1:Y:S01]  /*efc0*/  MUFU.EX2 R69, R69 ;  /* 0x0000004500457308 */ /* 0x000e620000000800 */
[----:B---3--:R-:W-:Y:S01]  /*efd0*/  FADD.FTZ R4, R32, R15 ;  /* 0x0000000f20047221 */ /* 0x008fe20000010000 */
[----:B----4-:R-:W-:-:S06]  /*efe0*/  FADD.FTZ R13, R63, R0 ;  /* 0x000000003f0d7221 */ /* 0x010fcc0000010000 */
[----:B------:R-:W3:Y:S01]  /*eff0*/  MUFU.EX2 R70, R70 ;  /* 0x0000004600467308 */ /* 0x000ee20000000800 */
[----:B------:R-:W-:Y:S01]  /*f000*/  FADD.FTZ R15, R83, R4 ;  /* 0x00000004530f7221 */ /* 0x000fe20000010000 */
[----:B0-----:R-:W-:-:S06]  /*f010*/  FADD.FTZ R0, R68, R13 ;  /* 0x0000000d44007221 */ /* 0x001fcc0000010000 */
[----:B------:R-:W0:Y:S08]  /*f020*/  MUFU.EX2 R21, R21 ;  /* 0x0000001500157308 */ /* 0x000e300000000800 */
[----:B------:R-:W4:Y:S01]  /*f030*/  MUFU.EX2 R71, R71 ;  /* 0x0000004700477308 */ /* 0x000f220000000800 */
[----:B-1----:R-:W-:Y:S01]  /*f040*/  FADD.FTZ R15, R28, R15 ;  /* 0x0000000f1c0f7221 */ /* 0x002fe20000010000 */
[----:B------:R-:W-:-:S06]  /*f050*/  FADD.FTZ R25, R69, R0 ;  /* 0x0000000045197221 */ /* 0x000fcc0000010000 */
[----:B------:R-:W1:Y:S01]  /*f060*/  MUFU.EX2 R72, R72 ;  /* 0x0000004800487308 */ /* 0x000e620000000800 */
[----:B------:R-:W-:Y:S01]  /*f070*/  FADD.FTZ R4, R86, R15 ;  /* 0x0000000f56047221 */ /* 0x000fe20000010000 */
[----:B---3--:R-:W-:-:S06]  /*f080*/  FADD.FTZ R0, R70, R25 ;  /* 0x0000001946007221 */ /* 0x008fcc0000010000 */
[----:B------:R-:W3:Y:S08]  /*f090*/  MUFU.EX2 R20, R20 ;  /* 0x0000001400147308 */ /* 0x000ef00000000800 */
[----:B------:R-:W3:Y:S01]  /*f0a0*/  MUFU.EX2 R73, R73 ;  /* 0x0000004900497308 */ /* 0x000ee20000000800 */
[----:B0-----:R-:W-:Y:S01]  /*f0b0*/  FADD.FTZ R4, R21, R4 ;  /* 0x0000000415047221 */ /* 0x001fe20000010000 */
[----:B----4-:R-:W-:-:S06]  /*f0c0*/  FADD.FTZ R11, R71, R0 ;  /* 0x00000000470b7221 */ /* 0x010fcc0000010000 */
[----:B------:R-:W0:Y:S01]  /*f0d0*/  MUFU.EX2 R74, R74 ;  /* 0x0000004a004a7308 */ /* 0x000e220000000800 */
[----:B------:R-:W-:Y:S01]  /*f0e0*/  FADD.FTZ R25, R87, R4 ;  /* 0x0000000457197221 */ /* 0x000fe20000010000 */
[----:B-1----:R-:W-:-:S06]  /*f0f0*/  FADD.FTZ R0, R72, R11 ;  /* 0x0000000b48007221 */ /* 0x002fcc0000010000 */
[----:B------:R-:W1:Y:S01]  /*f100*/  MUFU.EX2 R75, R75 ;  /* 0x0000004b004b7308 */ /* 0x000e620000000800 */
[----:B---3--:R-:W-:Y:S01]  /*f110*/  FADD.FTZ R27, R20, R25 ;  /* 0x00000019141b7221 */ /* 0x008fe20000010000 */
[----:B------:R-:W-:-:S06]  /*f120*/  FADD.FTZ R25, R73, R0 ;  /* 0x0000000049197221 */ /* 0x000fcc0000010000 */
[----:B------:R-:W3:Y:S01]  /*f130*/  MUFU.EX2 R76, R76 ;  /* 0x0000004c004c7308 */ /* 0x000ee20000000800 */
[----:B------:R-:W-:Y:S01]  /*f140*/  FADD.FTZ R4, R90, R27 ;  /* 0x0000001b5a047221 */ /* 0x000fe20000010000 */
[----:B0-----:R-:W-:-:S06]  /*f150*/  FADD.FTZ R0, R74, R25 ;  /* 0x000000194a007221 */ /* 0x001fcc0000010000 */
[----:B------:R-:W0:Y:S01]  /*f160*/  MUFU.EX2 R77, R77 ;  /* 0x0000004d004d7308 */ /* 0x000e220000000800 */
[----:B------:R-:W-:Y:S01]  /*f170*/  FADD.FTZ R27, R91, R4 ;  /* 0x000000045b1b7221 */ /* 0x000fe20000010000 */
[----:B------:R-:W-:Y:S01]  /*f180*/  F2FP.F16.F32.PACK_AB R12, R35, R30 ;  /* 0x0000001e230c723e */ /* 0x000fe200000000ff */
[----:B-1----:R-:W-:-:S05]  /*f190*/  FADD.FTZ R25, R75, R0 ;  /* 0x000000004b197221 */ /* 0x002fca0000010000 */
[----:B------:R-:W1:Y:S01]  /*f1a0*/  MUFU.EX2 R78, R78 ;  /* 0x0000004e004e7308 */ /* 0x000e620000000800 */
[----:B------:R-:W-:Y:S02]  /*f1b0*/  F2FP.F16.F32.PACK_AB R13, R58, R57 ;  /* 0x000000393a0d723e */ /* 0x000fe400000000ff */
[----:B------:R-:W-:Y:S02]  /*f1c0*/  F2FP.F16.F32.PACK_AB R14, R34, R31 ;  /* 0x0000001f220e723e */ /* 0x000fe400000000ff */
[----:B------:R-:W-:-:S03]  /*f1d0*/  F2FP.F16.F32.PACK_AB R15, R60, R59 ;  /* 0x0000003b3c0f723e */ /* 0x000fc600000000ff */
[----:B------:R-:W4:Y:S01]  /*f1e0*/  MUFU.EX2 R107, R104 ;  /* 0x00000068006b7308 */ /* 0x000f220000000800 */
[----:B------:R-:W-:Y:S02]  /*f1f0*/  F2FP.F16.F32.PACK_AB R8, R33, R29 ;  /* 0x0000001d2108723e */ /* 0x000fe400000000ff */
[----:B------:R-:W-:Y:S02]  /*f200*/  F2FP.F16.F32.PACK_AB R9, R62, R61 ;  /* 0x0000003d3e09723e */ /* 0x000fe400000000ff */
[----:B------:R-:W-:-:S03]  /*f210*/  F2FP.F16.F32.PACK_AB R10, R32, R82 ;  /* 0x00000052200a723e */ /* 0x000fc600000000ff */
[----:B------:R-:W4:Y:S01]  /*f220*/  MUFU.EX2 R110, R110 ;  /* 0x0000006e006e7308 */ /* 0x000f220000000800 */
[----:B------:R-:W-:Y:S01]  /*f230*/  F2FP.F16.F32.PACK_AB R11, R68, R63 ;  /* 0x0000003f440b723e */ /* 0x000fe200000000ff */
[----:B------:R-:W-:Y:S01]  /*f240*/  FADD.FTZ R4, R98, R27 ;  /* 0x0000001b62047221 */ /* 0x000fe20000010000 */
[----:B---3--:R-:W-:Y:S01]  /*f250*/  FADD.FTZ R0, R76, R25 ;  /* 0x000000194c007221 */ /* 0x008fe20000010000 */
[----:B------:R-:W-:Y:S04]  /*f260*/  STSM.16.M88.4 [R39+0x6000], R12 ;  /* 0x0060000c27007844 */ /* 0x000fe80000000200 */
[----:B------:R-:W3:Y:S01]  /*f270*/  MUFU.EX2 R108, R108 ;  /* 0x0000006c006c7308 */ /* 0x000ee20000000800 */
[----:B------:R0:W-:Y:S07]  /*f280*/  STSM.16.M88.4 [R38+0x6000], R8 ;  /* 0x0060000826007844 */ /* 0x0001ee0000000200 */
[----:B------:R-:W3:Y:S08]  /*f290*/  MUFU.EX2 R111, R111 ;  /* 0x0000006f006f7308 */ /* 0x000ef00000000800 */
[----:B------:R-:W3:Y:S01]  /*f2a0*/  MUFU.EX2 R116, R116 ;  /* 0x0000007400747308 */ /* 0x000ee20000000800 */
[----:B0-----:R-:W-:Y:S01]  /*f2b0*/  FADD.FTZ R11, R105, R4 ;  /* 0x00000004690b7221 */ /* 0x001fe20000010000 */
[----:B------:R-:W-:-:S03]  /*f2c0*/  FADD.FTZ R9, R77, R0 ;  /* 0x000000004d097221 */ /* 0x000fc60000010000 */
[----:B------:R-:W-:-:S03]  /*f2d0*/  FADD.FTZ R0, R106, R11 ;  /* 0x0000000b6a007221 */ /* 0x000fc60000010000 */
[----:B------:R-:W0:Y:S01]  /*f2e0*/  MUFU.EX2 R109, R109 ;  /* 0x0000006d006d7308 */ /* 0x000e220000000800 */
[----:B-1----:R-:W-:Y:S01]  /*f2f0*/  FADD.FTZ R9, R78, R9 ;  /* 0x000000094e097221 */ /* 0x002fe20000010000 */
[----:B----4-:R-:W-:-:S06]  /*f300*/  FADD.FTZ R11, R107, R0 ;  /* 0x000000006b0b7221 */ /* 0x010fcc0000010000 */
[----:B------:R-:W-:Y:S01]  /*f310*/  MUFU.EX2 R99, R112 ;  /* 0x0000007000637308 */ /* 0x000fe20000000800 */
[----:B------:R-:W-:-:S07]  /*f320*/  FADD.FTZ R0, R110, R9 ;  /* 0x000000096e007221 */ /* 0x000fce0000010000 */
[----:B------:R-:W-:Y:S08]  /*f330*/  MUFU.EX2 R104, R113 ;  /* 0x0000007100687308 */ /* 0x000ff00000000800 */
[----:B------:R-:W1:Y:S08]  /*f340*/  MUFU.EX2 R115, R115 ;  /* 0x0000007300737308 */ /* 0x000e700000000800 */
[----:B------:R-:W-:Y:S08]  /*f350*/  MUFU.EX2 R117, R117 ;  /* 0x0000007500757308 */ /* 0x000ff00000000800 */
[----:B------:R-:W4:Y:S01]  /*f360*/  MUFU.EX2 R114, R114 ;  /* 0x0000007200727308 */ /* 0x000f220000000800 */
[----:B---3--:R-:W-:Y:S01]  /*f370*/  FADD.FTZ R4, R108, R11 ;  /* 0x0000000b6c047221 */ /* 0x008fe20000010000 */
[----:B------:R-:W-:Y:S01]  /*f380*/  FADD.FTZ R11, R111, R0 ;  /* 0x000000006f0b7221 */ /* 0x000fe20000010000 */
[----:B------:R-:W-:-:S02]  /*f390*/  F2FP.F16.F32.PACK_AB R28, R28, R83 ;  /* 0x000000531c1c723e */ /* 0x000fc400000000ff */
[----:B------:R-:W-:Y:S01]  /*f3a0*/  F2FP.F16.F32.PACK_AB R29, R70, R69 ;  /* 0x00000045461d723e */ /* 0x000fe200000000ff */
[----:B------:R-:W-:Y:S01]  /*f3b0*/  FADD.FTZ R0, R116, R11 ;  /* 0x0000000b74007221 */ /* 0x000fe20000010000 */
[----:B------:R-:W-:Y:S02]  /*f3c0*/  F2FP.F16.F32.PACK_AB R30, R21, R86 ;  /* 0x00000056151e723e */ /* 0x000fe400000000ff */
[----:B------:R-:W-:Y:S02]  /*f3d0*/  F2FP.F16.F32.PACK_AB R31, R72, R71 ;  /* 0x00000047481f723e */ /* 0x000fe400000000ff */
[----:B------:R-:W-:Y:S01]  /*f3e0*/  F2FP.F16.F32.PACK_AB R90, R91, R90 ;  /* 0x0000005a5b5a723e */ /* 0x000fe200000000ff */
[----:B0-----:R-:W-:Y:S01]  /*f3f0*/  FADD.FTZ R4, R109, R4 ;  /* 0x000000046d047221 */ /* 0x001fe20000010000 */
[----:B------:R-:W-:Y:S02]  /*f400*/  F2FP.F16.F32.PACK_AB R88, R20, R87 ;  /* 0x000000571458723e */ /* 0x000fe400000000ff */
[----:B------:R-:W-:-:S02]  /*f410*/  F2FP.F16.F32.PACK_AB R89, R74, R73 ;  /* 0x000000494a59723e */ /* 0x000fc400000000ff */
[----:B------:R-:W-:Y:S02]  /*f420*/  F2FP.F16.F32.PACK_AB R91, R76, R75 ;  /* 0x0000004b4c5b723e */ /* 0x000fe400000000ff */
[----:B------:R-:W-:Y:S02]  /*f430*/  F2FP.F16.F32.PACK_AB R8, R105, R98 ;  /* 0x000000626908723e */ /* 0x000fe400000000ff */
[----:B------:R-:W-:Y:S02]  /*f440*/  F2FP.F16.F32.PACK_AB R9, R78, R77 ;  /* 0x0000004d4e09723e */ /* 0x000fe400000000ff */
[----:B------:R-:W-:Y:S02]  /*f450*/  F2FP.F16.F32.PACK_AB R10, R107, R106 ;  /* 0x0000006a6b0a723e */ /* 0x000fe400000000ff */
[----:B------:R-:W-:Y:S02]  /*f460*/  F2FP.F16.F32.PACK_AB R11, R111, R110 ;  /* 0x0000006e6f0b723e */ /* 0x000fe400000000ff */
[----:B------:R-:W-:-:S02]  /*f470*/  F2FP.F16.F32.PACK_AB R108, R109, R108 ;  /* 0x0000006c6d6c723e */ /* 0x000fc400000000ff */
[C---:B-1----:R-:W-:Y:S02]  /*f480*/  F2FP.F16.F32.PACK_AB R109, R115.reuse, R116 ;  /* 0x00000074736d723e */ /* 0x042fe400000000ff */
[----:B------:R-:W-:Y:S02]  /*f490*/  F2FP.F16.F32.PACK_AB R110, R104, R99 ;  /* 0x00000063686e723e */ /* 0x000fe400000000ff */
[----:B----4-:R-:W-:Y:S01]  /*f4a0*/  F2FP.F16.F32.PACK_AB R111, R114, R117 ;  /* 0x00000075726f723e */ /* 0x010fe200000000ff */
[----:B------:R-:W-:Y:S04]  /*f4b0*/  STSM.16.M88.4 [R118+0x2a800], R28 ;  /* 0x02a8001c76007844 */ /* 0x000fe80000000200 */
[----:B------:R-:W-:Y:S04]  /*f4c0*/  STSM.16.M88.4 [R26], R88 ;  /* 0x000000581a007844 */ /* 0x000fe80000000200 */
[----:B------:R0:W-:Y:S04]  /*f4d0*/  STSM.16.M88.4 [R39+0xc000], R8 ;  /* 0x00c0000827007844 */ /* 0x0001e80000000200 */
[----:B------:R-:W-:Y:S01]  /*f4e0*/  STSM.16.M88.4 [R38+0xc000], R108 ;  /* 0x00c0006c26007844 */ /* 0x000fe20000000200 */
[----:B------:R-:W-:Y:S01]  /*f4f0*/  @!PT LDS RZ, [RZ] ;  /* 0x00000000fffff984 */ /* 0x000fe20000000800 */
[----:B------:R-:W-:Y:S01]  /*f500*/  @!PT LDS RZ, [RZ] ;  /* 0x00000000fffff984 */ /* 0x000fe20000000800 */
[----:B------:R-:W-:Y:S01]  /*f510*/  @!PT LDS RZ, [RZ] ;  /* 0x00000000fffff984 */ /* 0x000fe20000000800 */
[----:B------:R-:W-:Y:S01]  /*f520*/  @!PT LDS RZ, [RZ] ;  /* 0x00000000fffff984 */ /* 0x000fe20000000800 */
[----:B------:R1:W-:Y:S06]  /*f530*/  MEMBAR.ALL.CTA ;  /* 0x0000000000007992 */ /* 0x0003ec0000008000 */
[----:B-1----:R-:W1:Y:S01]  /*f540*/  FENCE.VIEW.ASYNC.S ;  /* 0x00000000000073c6 */ /* 0x002e620000000000 */
[----:B------:R-:W-:-:S04]  /*f550*/  FADD.FTZ R0, R115, R0 ;  /* 0x0000000073007221 */ /* 0x000fc80000010000 */
[----:B------:R-:W-:-:S04]  /*f560*/  FADD.FTZ R0, R117, R0 ;  /* 0x0000000075007221 */ /* 0x000fc80000010000 */
[----:B------:R-:W-:Y:S01]  /*f570*/  FADD.FTZ R0, R114, R0 ;  /* 0x0000000072007221 */ /* 0x000fe20000010000 */
[----:B------:R-:W-:-:S04]  /*f580*/  FADD.FTZ R13, R99, R4 ;  /* 0x00000004630d7221 */ /* 0x000fc80000010000 */
[----:B------:R3:W-:Y:S01]  /*f590*/  STL [R1+0x24], R0 ;  /* 0x0000240001007387 */ /* 0x0007e20000100800 */
[----:B--2---:R-:W-:-:S03]  /*f5a0*/  ISETP.GT.AND P2, PT, R24, RZ, PT ;  /* 0x000000ff1800720c */ /* 0x004fc60003f44270 */
[----:B0-----:R0:W5:Y:S01]  /*f5b0*/  LDL R8, [R1+0x28] ;  /* 0x0000280001087983 */ /* 0x0011620000100800 */
[----:B---3--:R-:W-:Y:S01]  /*f5c0*/  IADD3 R0, R24, -0x1, RZ ;  /* 0xffffffff18007810 */ /* 0x008fe20007ffe0ff */
        /* <DEDUP_REMOVED lines=32> */
[----:B------:R2:W-:Y:S01]  /*f7d0*/  STL [R1+0x20], R0 ;  /* 0x0000200001007387 */ /* 0x0005e20000100800 */
[----:B------:R-:W-:Y:S01]  /*f7e0*/  FADD.FTZ R4, R104, R13 ;  /* 0x0000000d68047221 */ /* 0x000fe20000010000 */
[----:B------:R-:W-:Y:S01]  /*f7f0*/  IMAD.MOV.U32 R3, RZ, RZ, R37 ;  /* 0x000000ffff037224 */ /* 0x000fe200078e0025 */
[----:B------:R-:W-:Y:S01]  /*f800*/  MOV R7, R5 ;  /* 0x0000000500077202 */ /* 0x000fe20000000f00 */
[----:B--2---:R-:W-:Y:S01]  /*f810*/  IMAD.MOV.U32 R0, RZ, RZ, R22 ;  /* 0x000000ffff007224 */ /* 0x004fe200078e0016 */
[----:B-1----:R-:W-:Y:S01]  /*f820*/  NOP ;  /* 0x0000000000007918 */ /* 0x002fe20000000000 */
[----:B0-----:R-:W-:Y:S05]  /*f830*/  @P2 BRA `(.L_x_421) ;  /* 0xffffffc000d02947 */ /* 0x001fea000383ffff */
.L_x_411:
[----:B------:R-:W-:Y:S05]  /*f840*/  WARPSYNC.ALL ;  /* 0x0000000000007948 */ /* 0x000fea0003800000 */
[----:B------:R-:W-:Y:S06]  /*f850*/  BAR.ARV 0x8, 0x1a0 ;  /* 0x0206800000007b1d */ /* 0x000fec0000002000 */
[----:B------:R-:W-:Y:S05]  /*f860*/  @!P0 BRA `(.L_x_422) ;  /* 0x0000000000048947 */ /* 0x000fea0003800000 */
[----:B------:R-:W-:Y:S01]  /*f870*/  BPT.TRAP 0x1 ;  /* 0x000000040000795c */ /* 0x000fe20000300000 */
.L_x_422:
[----:B------:R-:W2:Y:S01]  /*f880*/  LDL R0, [R1+0x28] ;  /* 0x0000280001007983 */ /* 0x000ea20000100800 */
[----:B------:R-:W-:Y:S01]  /*f890*/  IMAD R11, R22, 0x8, R2 ;  /* 0x00000008160b7824 */ /* 0x000fe200078e0202 */
[----:B--2---:R-:W-:-:S04]  /*f8a0*/  SHF.L.U32 R0, R0, 0x1f, RZ ;  /* 0x0000001f00007819 */ /* 0x004fc800000006ff */
[----:B------:R0:W1:Y:S01]  /*f8b0*/  SYNCS.PHASECHK.TRANS64.TRYWAIT P2, [R11+URZ+0x30850], R0 ;  /* 0x030850000b0075a7 */ /* 0x000062000804017f */
[----:B------:R-:W-:Y:S05]  /*f8c0*/  @!P0 BRA `(.L_x_423) ;  /* 0x0000000000048947 */ /* 0x000fea0003800000 */
[----:B------:R-:W-:Y:S01]  /*f8d0*/  BPT.TRAP 0x1 ;  /* 0x000000040000795c */ /* 0x000fe20000300000 */
.L_x_423:
[----:B------:R-:W2:Y:S01]  /*f8e0*/  LDL.LU R3, [R1+0x5c] ;  /* 0x00005c0001037983 */ /* 0x000ea20000300800 */
[----:B------:R-:W-:-:S04]  /*f8f0*/  IADD3 R2, R2, 0x400, RZ ;  /* 0x0000040002027810 */ /* 0x000fc80007ffe0ff */
[----:B------:R-:W-:-:S04]  /*f900*/  SHF.R.U32.HI R2, RZ, 0x4, R2 ;  /* 0x00000004ff027819 */ /* 0x000fc80000011602 */
[----:B------:R-:W-:Y:S01]  /*f910*/  LOP3.LUT R9, R2, 0x3fff, RZ, 0xc0, !PT ;  /* 0x00003fff02097812 */ /* 0x000fe200078ec0ff */
[----:B--2---:R-:W-:-:S05]  /*f920*/  VIADD R3, R3, 0x1e800 ;  /* 0x0001e80003037836 */ /* 0x004fca0000000000 */
[----:B------:R-:W-:-:S04]  /*f930*/  SHF.R.U32.HI R3, RZ, 0x4, R3 ;  /* 0x00000004ff037819 */ /* 0x000fc80000011603 */
[----:B------:R-:W-:Y:S01]  /*f940*/  LOP3.LUT R3, R3, 0x3fff, RZ, 0xc0, !PT ;  /* 0x00003fff03037812 */ /* 0x000fe200078ec0ff */
[----:B-1----:R-:W-:Y:S06]  /*f950*/  @P2 BRA `(.L_x_424) ;  /* 0x0000000000082947 */ /* 0x002fec0003800000 */
[----:B------:R-:W1:Y:S02]  /*f960*/  SYNCS.PHASECHK.TRANS64.TRYWAIT P0, [R11+URZ+0x30850], R0 ;  /* 0x030850000b0075a7 */ /* 0x000e64000800017f */
[----:B-1----:R-:W-:Y:S05]  /*f970*/  @!P0 BRA `(.L_x_425) ;  /* 0x00000078004c8947 */ /* 0x002fea0003800000 */
.L_x_424:
[----:B------:R-:W-:Y:S01]  /*f980*/  LOP3.LUT R2, R3, 0x10000, RZ, 0xfc, !PT ;  /* 0x0001000003027812 */ /* 0x000fe200078efcff */
[----:B-----5:R-:W-:Y:S01]  /*f990*/  IMAD R8, R22, 0x600, R9 ;  /* 0x0000060016087824 */ /* 0x020fe200078e0209 */
[----:B------:R-:W0:Y:S01]  /*f9a0*/  LDL.LU R10, [R1+0x24] ;  /* 0x00002400010a7983 */ /* 0x000e220000300800 */
[----:B------:R-:W-:Y:S02]  /*f9b0*/  IMAD.MOV.U32 R3, RZ, RZ, 0x40000040 ;  /* 0x40000040ff037424 */ /* 0x000fe400078e00ff */
[----:B------:R-:W-:Y:S01]  /*f9c0*/  IMAD.MOV.U32 R9, RZ, RZ, 0x40000040 ;  /* 0x40000040ff097424 */ /* 0x000fe200078e00ff */
[----:B------:R-:W-:Y:S05]  /*f9d0*/  WARPSYNC.ALL ;  /* 0x0000000000007948 */ /* 0x000fea0003800000 */
[----:B------:R-:W-:Y:S01]  /*f9e0*/  R2UR UR4, R2 ;  /* 0x00000000020472ca */ /* 0x000fe200000e0000 */
[C---:B------:R-:W-:Y:S01]  /*f9f0*/  VIADD R12, R8.reuse, 0x80 ;  /* 0x00000080080c7836 */ /* 0x040fe20000000000 */
[----:B------:R-:W-:Y:S01]  /*fa00*/  R2UR UR5, R3 ;  /* 0x00000000030572ca */ /* 0x000fe200000e0000 */
[----:B------:R-:W-:Y:S01]  /*fa10*/  IMAD.MOV.U32 R15, RZ, RZ, 0x40000040 ;  /* 0x40000040ff0f7424 */ /* 0x000fe200078e00ff */
[----:B------:R-:W-:Y:S01]  /*fa20*/  R2UR UR6, R8 ;  /* 0x00000000080672ca */ /* 0x000fe200000e0000 */
[----:B------:R-:W2:Y:S01]  /*fa30*/  LDL.LU R20, [R1+0x28] ;  /* 0x0000280001147983 */ /* 0x000ea20000300800 */
[----:B------:R-:W-:Y:S01]  /*fa40*/  R2UR UR7, R9 ;  /* 0x00000000090772ca */ /* 0x000fe200000e0000 */
[----:B------:R-:W-:Y:S01]  /*fa50*/  WARPGROUP.ARRIVE ;  /* 0x00000000000079c5 */ /* 0x000fe20000000000 */
[----:B------:R-:W-:Y:S01]  /*fa60*/  IADD3 R14, R2, 0x2, RZ ;  /* 0x00000002020e7810 */ /* 0x000fe20007ffe0ff */
[----:B------:R-:W3:Y:S01]  /*fa70*/  SHFL.BFLY PT, R7, R4, 0x2, 0x1f ;  /* 0x0c401f0004077f89 */ /* 0x000ee200000e0000 */
[----:B------:R-:W-:Y:S01]  /*fa80*/  MOV R13, 0x40000040 ;  /* 0x40000040000d7802 */ /* 0x000fe20000000f00 */
[----:B------:R-:W-:Y:S01]  /*fa90*/  IMAD.MOV.U32 R9, RZ, RZ, 0x40000040 ;  /* 0x40000040ff097424 */ /* 0x000fe200078e00ff */
[----:B------:R-:W-:Y:S01]  /*faa0*/  MOV R28, RZ ;  /* 0x000000ff001c7202 */ /* 0x000fe20000000f00 */
[----:B------:R-:W-:Y:S01]  /*fab0*/  VIADD R22, R22, 0x1 ;  /* 0x0000000116167836 */ /* 0x000fe20000000000 */
[----:B------:R-:W-:-:S04]  /*fac0*/  MOV R3, 0x40000040 ;  /* 0x4000004000037802 */ /* 0x000fc80000000f00 */
[----:B------:R-:W-:Y:S01]  /*fad0*/  ISETP.NE.AND P0, PT, R22, 0x2, PT ;  /* 0x000000021600780c */ /* 0x000fe20003f05270 */
[----:B------:R-:W-:Y:S01]  /*fae0*/  HGMMA.64x64x16.F32 R120, gdesc[UR4].tnspB, R120, gsb0 ;  /* 0x40e00000047879f0 */ /* 0x000fe20008000878 */
[----:B------:R-:W-:Y:S01]  /*faf0*/  R2UR UR4, R14 ;  /* 0x000000000e0472ca */ /* 0x000fe200000e0000 */
[----:B------:R-:W-:Y:S01]  /*fb00*/  VIADD R14, R2, 0x4 ;  /* 0x00000004020e7836 */ /* 0x000fe20000000000 */
[----:B------:R-:W-:Y:S02]  /*fb10*/  R2UR UR5, R15 ;  /* 0x000000000f0572ca */ /* 0x000fe400000e0000 */
[----:B------:R-:W-:Y:S01]  /*fb20*/  R2UR UR6, R12 ;  /* 0x000000000c0672ca */ /* 0x000fe200000e0000 */
[----:B------:R-:W-:Y:S01]  /*fb30*/  VIADD R12, R8, 0x100 ;  /* 0x00000100080c7836 */ /* 0x000fe20000000000 */
[----:B------:R-:W-:Y:S01]  /*fb40*/  R2UR UR7, R13 ;  /* 0x000000000d0772ca */ /* 0x000fe200000e0000 */
[----:B------:R-:W-:Y:S01]  /*fb50*/  IMAD.MOV.U32 R13, RZ, RZ, 0x40000040 ;  /* 0x40000040ff0d7424 */ /* 0x000fe200078e00ff */
[----:B------:R-:W-:Y:S01]  /*fb60*/  MOV R15, 0x40000040 ;  /* 0x40000040000f7802 */ /* 0x000fe20000000f00 */
[----:B---3--:R-:W-:Y:S01]  /*fb70*/  FADD.FTZ R7, R7, R4 ;  /* 0x0000000407077221 */ /* 0x008fe20000010000 */
[----:B------:R-:W-:-:S02]  /*fb80*/  WARPGROUP.DEPBAR.LE gsb0, 0x0 ;  /* 0x00008000000079c5 */ /* 0x000fc40000010000 */
[----:B------:R-:W-:-:S07]  /*fb90*/  WARPGROUP.ARRIVE ;  /* 0x00000000000079c5 */ /* 0x000fce0000000000 */
[----:B------:R-:W-:Y:S01]  /*fba0*/  HGMMA.64x64x16.F32 R120, gdesc[UR4].tnspB, R120, gsb0 ;  /* 0x40e00000047879f0 */ /* 0x000fe20008000878 */
[----:B------:R-:W-:Y:S01]  /*fbb0*/  R2UR UR4, R14 ;  /* 0x000000000e0472ca */ /* 0x000fe200000e0000 */
[----:B------:R-:W-:Y:S01]  /*fbc0*/  VIADD R14, R2, 0x6 ;  /* 0x00000006020e7836 */ /* 0x000fe20000000000 */
[----:B------:R-:W-:Y:S01]  /*fbd0*/  R2UR UR5, R15 ;  /* 0x000000000f0572ca */ /* 0x000fe200000e0000 */
[----:B------:R-:W-:Y:S01]  /*fbe0*/  IMAD.MOV.U32 R15, RZ, RZ, 0x40000040 ;  /* 0x40000040ff0f7424 */ /* 0x000fe200078e00ff */
[----:B------:R-:W-:Y:S02]  /*fbf0*/  R2UR UR6, R12 ;  /* 0x000000000c0672ca */ /* 0x000fe400000e0000 */
[----:B------:R-:W-:Y:S01]  /*fc00*/  R2UR UR7, R13 ;  /* 0x000000000d0772ca */ /* 0x000fe200000e0000 */
[----:B------:R-:W-:Y:S01]  /*fc10*/  IMAD.MOV.U32 R13, RZ, RZ, 0x40000040 ;  /* 0x40000040ff0d7424 */ /* 0x000fe200078e00ff */
[----:B------:R-:W-:Y:S01]  /*fc20*/  IADD3 R12, R8, 0x180, RZ ;  /* 0x00000180080c7810 */ /* 0x000fe20007ffe0ff */
[----:B------:R-:W-:-:S02]  /*fc30*/  WARPGROUP.DEPBAR.LE gsb0, 0x0 ;  /* 0x00008000000079c5 */ /* 0x000fc40000010000 */
[----:B------:R-:W-:-:S08]  /*fc40*/  WARPGROUP.ARRIVE ;  /* 0x00000000000079c5 */ /* 0x000fd00000000000 */
[----:B------:R-:W-:Y:S01]  /*fc50*/  HGMMA.64x64x16.F32 R120, gdesc[UR4].tnspB, R120, gsb0 ;  /* 0x40e00000047879f0 */ /* 0x000fe20008000878 */
[----:B------:R-:W-:Y:S02]  /*fc60*/  R2UR UR4, R14 ;  /* 0x000000000e0472ca */ /* 0x000fe400000e0000 */
[----:B------:R-:W-:Y:S01]  /*fc70*/  R2UR UR5, R15 ;  /* 0x000000000f0572ca */ /* 0x000fe200000e0000 */
[----:B------:R-:W-:Y:S01]  /*fc80*/  IMAD.MOV.U32 R15, RZ, RZ, 0x40000040 ;  /* 0x40000040ff0f7424 */ /* 0x000fe200078e00ff */
[----:B------:R-:W-:Y:S01]  /*fc90*/  R2UR UR6, R12 ;  /* 0x000000000c0672ca */ /* 0x000fe200000e0000 */
[----:B------:R-:W-:Y:S01]  /*fca0*/  VIADD R12, R8, 0x200 ;  /* 0x00000200080c7836 */ /* 0x000fe20000000000 */
[----:B------:R-:W-:Y:S02]  /*fcb0*/  R2UR UR7, R13 ;  /* 0x000000000d0772ca */ /* 0x000fe400000e0000 */
[----:B------:R-:W-:Y:S02]  /*fcc0*/  IADD3 R14, R2, 0x600, RZ ;  /* 0x00000600020e7810 */ /* 0x000fe40007ffe0ff */
[----:B------:R-:W-:Y:S01]  /*fcd0*/  MOV R13, 0x40000040 ;  /* 0x40000040000d7802 */ /* 0x000fe20000000f00 */
[----:B------:R-:W-:-:S02]  /*fce0*/  WARPGROUP.DEPBAR.LE gsb0, 0x0 ;  /* 0x00008000000079c5 */ /* 0x000fc40000010000 */
[----:B------:R-:W-:-:S06]  /*fcf0*/  WARPGROUP.ARRIVE ;  /* 0x00000000000079c5 */ /* 0x000fcc0000000000 */
        /* <DEDUP_REMOVED lines=9> */
[----:B01----:R-:W0:Y:S01]  /*fd90*/  SHFL.BFLY PT, R0, R10, 0x2, 0x1f ;  /* 0x0c401f000a007f89 */ /* 0x003e2200000e0000 */
        /* <DEDUP_REMOVED lines=33> */
[----:B------:R-:W-:-:S02]  /*ffb0*/  WARPGROUP.DEPBAR.LE gsb0, 0x0 ;  /* 0x00008000000079c5 */ /* 0x000fc40000010000 */
[----:B------:R-:W-:-:S08]  /*ffc0*/  WARPGROUP.ARRIVE ;  /* 0x00000000000079c5 */ /* 0x000fd00000000000 */
        /* <DEDUP_REMOVED lines=16> */
[C---:B------:R-:W-:Y:S01]  /*100d0*/  VIADD R12, R8.reuse, 0x500 ;  /* 0x00000500080c7836 */ /* 0x040fe20000000000 */
[----:B------:R-:W-:Y:S01]  /*100e0*/  R2UR UR7, R13 ;  /* 0x000000000d0772ca */ /* 0x000fe200000e0000 */
[----:B------:R-:W-:Y:S01]  /*100f0*/  VIADD R8, R8, 0x580 ;  /* 0x0000058008087836 */ /* 0x000fe20000000000 */
[C---:B------:R-:W-:Y:S01]  /*10100*/  IADD3 R14, R2.reuse, 0xc04, RZ ;  /* 0x00000c04020e7810 */ /* 0x040fe20007ffe0ff */
[----:B------:R-:W-:Y:S01]  /*10110*/  VIADD R2, R2, 0xc06 ;  /* 0x00000c0602027836 */ /* 0x000fe20000000000 */
[----:B------:R-:W-:Y:S01]  /*10120*/  MOV R13, 0x40000040 ;  /* 0x40000040000d7802 */ /* 0x000fe20000000f00 */
[----:B------:R-:W-:-:S02]  /*10130*/  WARPGROUP.DEPBAR.LE gsb0, 0x0 ;  /* 0x00008000000079c5 */ /* 0x000fc40000010000 */
[----:B------:R-:W-:-:S06]  /*10140*/  WARPGROUP.ARRIVE ;  /* 0x00000000000079c5 */ /* 0x000fcc0000000000 */
[----:B------:R-:W-:Y:S01]  /*10150*/  HGMMA.64x64x16.F32 R120, gdesc[UR4].tnspB, R120, gsb0 ;  /* 0x40e00000047879f0 */ /* 0x000fe20008000878 */
[----:B------:R-:W-:Y:S02]  /*10160*/  R2UR UR4, R14 ;  /* 0x000000000e0472ca */ /* 0x000fe400000e0000 */
[----:B------:R-:W-:Y:S02]  /*10170*/  R2UR UR5, R15 ;  /* 0x000000000f0572ca */ /* 0x000fe400000e0000 */
[----:B------:R-:W-:Y:S02]  /*10180*/  R2UR UR6, R12 ;  /* 0x000000000c0672ca */ /* 0x000fe400000e0000 */
[----:B------:R-:W-:Y:S01]  /*10190*/  R2UR UR7, R13 ;  /* 0x000000000d0772ca */ /* 0x000fe200000e0000 */
[----:B------:R-:W-:Y:S02]  /*101a0*/  WARPGROUP.DEPBAR.LE gsb0, 0x0 ;  /* 0x00008000000079c5 */ /* 0x000fe40000010000 */
[----:B------:R-:W-:-:S10]  /*101b0*/  WARPGROUP.ARRIVE ;  /* 0x00000000000079c5 */ /* 0x000fd40000000000 */
[----:B------:R-:W-:Y:S01]  /*101c0*/  HGMMA.64x64x16.F32 R120, gdesc[UR4].tnspB, R120, gsb0 ;  /* 0x40e00000047879f0 */ /* 0x000fe20008000878 */
[----:B------:R-:W-:Y:S01]  /*101d0*/  R2UR UR4, R2 ;  /* 0x00000000020472ca */ /* 0x000fe200000e0000 */
[----:B0-----:R-:W-:Y:S01]  /*101e0*/  FADD.FTZ R2, R0, R10 ;  /* 0x0000000a00027221 */ /* 0x001fe20000010000 */
[----:B------:R-:W-:Y:S01]  /*101f0*/  R2UR UR5, R3 ;  /* 0x00000000030572ca */ /* 0x000fe200000e0000 */
[----:B------:R-:W0:Y:S01]  /*10200*/  SHFL.BFLY PT, R0, R7, 0x1, 0x1f ;  /* 0x0c201f0007007f89 */ /* 0x000e2200000e0000 */
[----:B------:R-:W-:Y:S02]  /*10210*/  R2UR UR6, R8 ;  /* 0x00000000080672ca */ /* 0x000fe400000e0000 */
[----:B------:R-:W-:Y:S01]  /*10220*/  R2UR UR7, R9 ;  /* 0x00000000090772ca */ /* 0x000fe200000e0000 */
[----:B------:R-:W1:Y:S01]  /*10230*/  SHFL.BFLY PT, R3, R2, 0x1, 0x1f ;  /* 0x0c201f0002037f89 */ /* 0x000e6200000e0000 */
[----:B0-----:R-:W-:Y:S01]  /*10240*/  FADD.FTZ R10, R7, R0 ;  /* 0x00000000070a7221 */ /* 0x001fe20000010000 */
[----:B------:R-:W-:Y:S01]  /*10250*/  SEL R0, RZ, 0x1, P0 ;  /* 0x00000001ff007807 */ /* 0x000fe20000000000 */
[----:B-1----:R-:W-:-:S03]  /*10260*/  FADD.FTZ R13, R2, R3 ;  /* 0x00000003020d7221 */ /* 0x002fc60000010000 */
[----:B------:R-:W-:Y:S02]  /*10270*/  FSETP.NE.FTZ.AND P2, PT, R10, RZ, PT ;  /* 0x000000ff0a00720b */ /* 0x000fe40003f55000 */
[----:B--2---:R-:W-:Y:S02]  /*10280*/  LOP3.LUT R20, R20, R0, RZ, 0x3c, !PT ;  /* 0x0000000014147212 */ /* 0x004fe400078e3cff */
[----:B------:R-:W-:-:S09]  /*10290*/  FSETP.NE.FTZ.AND P3, PT, R13, RZ, PT ;  /* 0x000000ff0d00720b */ /* 0x000fd20003f75000 */
[----:B------:R-:W-:Y:S08]  /*102a0*/  @P2 MUFU.LG2 R4, R10 ;  /* 0x0000000a00042308 */ /* 0x000ff00000000c00 */
[----:B------:R0:W-:Y:S01]  /*102b0*/  @P2 MUFU.RCP R28, R10 ;  /* 0x0000000a001c2308 */ /* 0x0001e20000001000 */
[----:B------:R-:W-:Y:S02]  /*102c0*/  WARPGROUP.DEPBAR.LE gsb0, 0x0 ;  /* 0x00008000000079c5 */ /* 0x000fe40000010000 */
[----:B0-----:R-:W2:Y:S01]  /*102d0*/  LDL.LU R10, [R1+0x80] ;  /* 0x00008000010a7983 */ /* 0x001ea20000300800 */
[----:B------:R-:W-:-:S04]  /*102e0*/  WARPGROUP.ARRIVE ;  /* 0x00000000000079c5 */ /* 0x000fc80000000000 */
[----:B------:R-:W0:Y:S02]  /*102f0*/  @P3 MUFU.LG2 R8, R13 ;  /* 0x0000000d00083308 */ /* 0x000e240000000c00 */
[----:B------:R-:W-:Y:S01]  /*10300*/  HGMMA.64x64x16.F32 R120, gdesc[UR4].tnspB, R120, gsb0 ;  /* 0x40e00000047879f0 */ /* 0x000fe20008000878 */
[----:B------:R-:W-:Y:S01]  /*10310*/  MOV R2, RZ ;  /* 0x000000ff00027202 */ /* 0x000fe20000000f00 */
[----:B------:R1:W-:Y:S05]  /*10320*/  STL [R1+0x28], R20 ;  /* 0x0000281401007387 */ /* 0x0003ea0000100800 */
[----:B------:R-:W3:Y:S01]  /*10330*/  @P3 MUFU.RCP R2, R13 ;  /* 0x0000000d00023308 */ /* 0x000ee20000001000 */
[----:B------:R-:W-:-:S02]  /*10340*/  @!P1 VIADD R9, R11, 0x30860 ;  /* 0x000308600b099836 */ /* 0x000fc40000000000 */
[C---:B------:R-:W-:Y:S01]  /*10350*/  @P3 FMUL.FTZ R11, R6.reuse, 0.69314718246459960938 ;  /* 0x3f317218060b3820 */ /* 0x040fe20000410000 */
[----:B------:R-:W-:Y:S01]  /*10360*/  @P2 FMUL.FTZ R0, R6, 0.69314718246459960938 ;  /* 0x3f31721806002820 */ /* 0x000fe20000410000 */
[----:B0-----:R-:W-:Y:S01]  /*10370*/  @P3 FMUL.FTZ R8, R8, 0.69314718246459960938 ;  /* 0x3f31721808083820 */ /* 0x001fe20000410000 */
[----:B------:R-:W-:Y:S01]  /*10380*/  @!P1 PRMT R9, RZ, 0x654, R9 ;  /* 0x00000654ff099816 */ /* 0x000fe20000000009 */
[----:B------:R-:W-:Y:S01]  /*10390*/  @P2 FMUL.FTZ R7, R4, 0.69314718246459960938 ;  /* 0x3f31721804072820 */ /* 0x000fe20000410000 */
[----:B------:R-:W-:Y:S02]  /*103a0*/  IMAD.MOV.U32 R21, RZ, RZ, -0x800000 ;  /* 0xff800000ff157424 */ /* 0x000fe400078e00ff */
[----:B------:R-:W-:Y:S01]  /*103b0*/  @P3 FFMA.FTZ R21, R11, R37, R8 ;  /* 0x000000250b153223 */ /* 0x000fe20000010008 */
[----:B------:R-:W-:Y:S02]  /*103c0*/  IMAD.MOV.U32 R3, RZ, RZ, -0x800000 ;  /* 0xff800000ff037424 */ /* 0x000fe400078e00ff */
[----:B------:R-:W-:Y:S01]  /*103d0*/  @P2 FFMA.FTZ R3, R0, R5, R7 ;  /* 0x0000000500032223 */ /* 0x000fe20000010007 */
[----:B------:R-:W-:Y:S01]  /*103e0*/  SEL R22, R22, RZ, P0 ;  /* 0x000000ff16167207 */ /* 0x000fe20000000000 */
[----:B------:R-:W-:-:S02]  /*103f0*/  WARPGROUP.DEPBAR.LE gsb0, 0x0 ;  /* 0x00008000000079c5 */ /* 0x000fc40000010000 */
        /* <DEDUP_REMOVED lines=17> */
[----:B------:R-:W-:Y:S01]  /*10510*/  PLOP3.LUT P1, PT, PT, PT, PT, 0x8, 0x0 ;  /* 0x000000000000781c */ /* 0x000fe20003f2e170 */
        /* <DEDUP_REMOVED lines=16> */
[----:B--2---:R-:W-:-:S05]  /*10620*/  VIADD R10, R10, 0x1 ;  /* 0x000000010a0a7836 */ /* 0x004fca0000000000 */
[----:B------:R1:W-:Y:S02]  /*10630*/  STL [R1+0x80], R10 ;  /* 0x0000800a01007387 */ /* 0x0003e40000100800 */
.L_x_371:
[----:B------:R-:W2:Y:S01]  /*10640*/  LDL R63, [R1+0x78] ;  /* 0x00007800013f7983 */ /* 0x000ea20000100800 */
[----:B------:R-:W-:Y:S05]  /*10650*/  WARPSYNC.ALL ;  /* 0x0000000000007948 */ /* 0x000fea0003800000 */
[----:B------:R-:W0:Y:S01]  /*10660*/  S2R R5, SR_TID.X ;  /* 0x0000000000057919 */ /* 0x000e220000002100 */
[----:B------:R-:W3:Y:S01]  /*10670*/  S2UR UR5, SR_CgaCtaId ;  /* 0x00000000000579c3 */ /* 0x000ee20000008800 */
[----:B------:R-:W-:Y:S01]  /*10680*/  UMOV UR4, 0x400 ;  /* 0x0000040000047882 */ /* 0x000fe20000000000 */
[----:B------:R-:W-:Y:S01]  /*10690*/  BSSY B0, `(.L_x_426) ;  /* 0x0000194000007945 */ /* 0x000fe20003800000 */
[----:B---3--:R-:W-:-:S06]  /*106a0*/  ULEA UR4, UR5, UR4, 0x18 ;  /* 0x0000000405047291 */ /* 0x008fcc000f8ec03f */
[----:B------:R-:W-:Y:S01]  /*106b0*/  MOV R2, UR4 ;  /* 0x0000000400027c02 */ /* 0x000fe20008000f00 */
[----:B------:R-:W-:Y:S01]  /*106c0*/  BAR.SYNC.DEFER_BLOCKING 0x5, 0x1a0 ;  /* 0x0146800000007b1d */ /* 0x000fe20000010000 */
[----:B0-----:R-:W-:-:S05]  /*106d0*/  VIADD R64, R5, 0xffffff80 ;  /* 0xffffff8005407836 */ /* 0x001fca0000000000 */
[----:B------:R-:W-:-:S04]  /*106e0*/  SHF.R.S32.HI R4, RZ, 0x1f, R64 ;  /* 0x0000001fff047819 */ /* 0x000fc80000011440 */
[----:B-1----:R-:W-:-:S04]  /*106f0*/  LEA.HI R20, R4, R64, RZ, 0x3 ;  /* 0x0000004004147211 */ /* 0x002fc800078f18ff */
[----:B------:R-:W-:Y:S02]  /*10700*/  LOP3.LUT R0, R20, 0x1ffffff8, RZ, 0xc0, !PT ;  /* 0x1ffffff814007812 */ /* 0x000fe400078ec0ff */
[----:B------:R-:W-:-:S03]  /*10710*/  SHF.R.S32.HI R20, RZ, 0x3, R20 ;  /* 0x00000003ff147819 */ /* 0x000fc60000011414 */
[----:B------:R-:W-:-:S04]  /*10720*/  IMAD.IADD R0, R64, 0x1, -R0 ;  /* 0x0000000140007824 */ /* 0x000fc800078e0a00 */
[----:B------:R-:W-:Y:S01]  /*10730*/  IMAD.SHL.U32 R0, R0, 0x8, RZ ;  /* 0x0000000800007824 */ /* 0x000fe200078e00ff */
[----:B------:R0:W1:Y:S01]  /*10740*/  LDS.128 R32, [R2+0x308d0] ;  /* 0x0308d00002207984 */ /* 0x0000620000000c00 */
[----:B------:R-:W-:Y:S06]  /*10750*/  BAR.ARV 0x4, 0x1a0 ;  /* 0x0106800000007b1d */ /* 0x000fec0000002000 */
[----:B--2---:R-:W-:Y:S02]  /*10760*/  SHF.R.S32.HI R26, RZ, 0x1f, R63 ;  /* 0x0000001fff1a7819 */ /* 0x004fe4000001143f */
[----:B------:R-:W-:-:S02]  /*10770*/  SHF.L.U32 R62, R63, 0x2, RZ ;  /* 0x000000023f3e7819 */ /* 0x000fc400000006ff */
[----:B------:R-:W-:Y:S01]  /*10780*/  SHF.L.U64.HI R60, R63, 0x2, R26 ;  /* 0x000000023f3c7819 */ /* 0x000fe2000001021a */
[----:B01----:R-:W-:Y:S06]  /*10790*/  @P1 BRA `(.L_x_427) ;  /* 0x0000000c00d41947 */ /* 0x003fec0003800000 */
[----:B------:R-:W-:Y:S01]  /*107a0*/  VIADD R6, R5, 0xffffff80 ;  /* 0xffffff8005067836 */ /* 0x000fe20000000000 */
[----:B------:R-:W-:Y:S01]  /*107b0*/  LEA.HI R4, R4, R64, RZ, 0x4 ;  /* 0x0000004004047211 */ /* 0x000fe200078f20ff */
[----:B------:R-:W0:Y:S03]  /*107c0*/  S2R R5, SR_SWINHI ;  /* 0x0000000000057919 */ /* 0x000e260000002f00 */
[----:B------:R-:W-:Y:S01]  /*107d0*/  SHF.R.S32.HI R8, RZ, 0x1f, R6 ;  /* 0x0000001fff087819 */ /* 0x000fe20000011406 */
[----:B------:R-:W2:Y:S01]  /*107e0*/  LDL R65, [R1+0x7c] ;  /* 0x00007c0001417983 */ /* 0x000ea20000100800 */
[----:B------:R-:W-:Y:S02]  /*107f0*/  SHF.R.S32.HI R7, RZ, 0x4, R4 ;  /* 0x00000004ff077819 */ /* 0x000fe40000011404 */
[----:B------:R-:W-:Y:S02]  /*10800*/  LEA.HI R8, R8, R6, RZ, 0x5 ;  /* 0x0000000608087211 */ /* 0x000fe400078f28ff */
[----:B------:R-:W-:-:S02]  /*10810*/  LEA.HI R6, R4, R7, RZ, 0x1 ;  /* 0x0000000704067211 */ /* 0x000fc400078f08ff */
[----:B------:R-:W-:Y:S02]  /*10820*/  LOP3.LUT R4, R4, 0xfffffff0, RZ, 0xc0, !PT ;  /* 0xfffffff004047812 */ /* 0x000fe400078ec0ff */
[----:B------:R-:W-:Y:S02]  /*10830*/  SHF.R.S32.HI R8, RZ, 0x5, R8 ;  /* 0x00000005ff087819 */ /* 0x000fe40000011408 */
[----:B------:R-:W-:Y:S01]  /*10840*/  LOP3.LUT R6, R6, 0x1ffffffe, RZ, 0xc0, !PT ;  /* 0x1ffffffe06067812 */ /* 0x000fe200078ec0ff */
[----:B------:R-:W-:Y:S01]  /*10850*/  IMAD.IADD R4, R64, 0x1, -R4 ;  /* 0x0000000140047824 */ /* 0x000fe200078e0a04 */
[----:B------:R-:W-:-:S03]  /*10860*/  SHF.L.U32 R9, R8, 0xa, RZ ;  /* 0x0000000a08097819 */ /* 0x000fc600000006ff */
[----:B------:R-:W-:Y:S01]  /*10870*/  IMAD.IADD R6, R7, 0x1, -R6 ;  /* 0x0000000107067824 */ /* 0x000fe200078e0a06 */
[----:B------:R-:W-:-:S03]  /*10880*/  LEA R9, R4, R9, 0x6 ;  /* 0x0000000904097211 */ /* 0x000fc600078e30ff */
[----:B------:R-:W-:Y:S01]  /*10890*/  IMAD.SHL.U32 R6, R6, 0x8, RZ ;  /* 0x0000000806067824 */ /* 0x000fe200078e00ff */
[----:B------:R-:W-:Y:S05]  /*108a0*/  WARPSYNC.ALL ;  /* 0x0000000000007948 */ /* 0x000fea0003800000 */
[----:B------:R-:W-:Y:S01]  /*108b0*/  IMAD.IADD R9, R6, 0x1, R9 ;  /* 0x0000000106097824 */ /* 0x000fe200078e0209 */
[----:B------:R-:W-:Y:S01]  /*108c0*/  F2FP.F16.F32.PACK_AB R12, R12, R55 ;  /* 0x000000370c0c723e */ /* 0x000fe200000000ff */
[----:B------:R-:W-:Y:S01]  /*108d0*/  ULDC.64 UR4, c[0x0][0xbd8] ;  /* 0x0002f60000047ab9 */ /* 0x000fe20000000a00 */
[----:B-----5:R-:W-:Y:S02]  /*108e0*/  MOV R24, R2 ;  /* 0x0000000200187202 */ /* 0x020fe40000000f00 */
[----:B0-----:R-:W-:-:S03]  /*108f0*/  MOV R25, R5 ;  /* 0x0000000500197202 */ /* 0x001fc60000000f00 */
[----:B------:R-:W-:Y:S01]  /*10900*/  IMAD.WIDE R10, R9, 0x2, R24 ;  /* 0x00000002090a7825 */ /* 0x000fe200078e0218 */
[----:B------:R-:W-:Y:S02]  /*10910*/  BAR.SYNC.DEFER_BLOCKING 0x1, 0x180 ;  /* 0x0046000000007b1d */ /* 0x000fe40000010000 */
[C---:B------:R-:W-:Y:S02]  /*10920*/  IADD3 R57, P2, R10.reuse, 0x20, RZ ;  /* 0x000000200a397810 */ /* 0x040fe40007f5e0ff */
[C---:B------:R-:W-:Y:S02]  /*10930*/  LOP3.LUT R9, R10.reuse, 0x380, RZ, 0xc0, !PT ;  /* 0x000003800a097812 */ /* 0x040fe400078ec0ff */
[C---:B------:R-:W-:Y:S02]  /*10940*/  IADD3 R61, P0, R10.reuse, 0x60, RZ ;  /* 0x000000600a3d7810 */ /* 0x040fe40007f1e0ff */
[----:B------:R-:W-:Y:S02]  /*10950*/  IADD3 R59, P1, R10, 0x40, RZ ;  /* 0x000000400a3b7810 */ /* 0x000fe40007f3e0ff */
[----:B------:R-:W-:-:S02]  /*10960*/  LOP3.LUT R4, R57, 0x380, RZ, 0xc0, !PT ;  /* 0x0000038039047812 */ /* 0x000fc400078ec0ff */
[----:B------:R-:W-:Y:S02]  /*10970*/  SHF.R.U64 R9, R9, 0x3, RZ ;  /* 0x0000000309097819 */ /* 0x000fe400000012ff */
[----:B------:R-:W-:Y:S02]  /*10980*/  LOP3.LUT R6, R59, 0x380, RZ, 0xc0, !PT ;  /* 0x000003803b067812 */ /* 0x000fe400078ec0ff */
[----:B------:R-:W-:Y:S02]  /*10990*/  LOP3.LUT R32, R61, 0x380, RZ, 0xc0, !PT ;  /* 0x000003803d207812 */ /* 0x000fe400078ec0ff */
[----:B------:R-:W-:Y:S02]  /*109a0*/  SHF.R.U64 R4, R4, 0x3, RZ ;  /* 0x0000000304047819 */ /* 0x000fe400000012ff */
[----:B------:R-:W-:Y:S02]  /*109b0*/  LOP3.LUT R10, R9, R10, RZ, 0x3c, !PT ;  /* 0x0000000a090a7212 */ /* 0x000fe400078e3cff */
[----:B------:R-:W-:-:S02]  /*109c0*/  SHF.R.U64 R6, R6, 0x3, RZ ;  /* 0x0000000306067819 */ /* 0x000fc400000012ff */
[----:B------:R-:W-:Y:S01]  /*109d0*/  SHF.R.U64 R32, R32, 0x3, RZ ;  /* 0x0000000320207819 */ /* 0x000fe200000012ff */
[--C-:B------:R-:W-:Y:S01]  /*109e0*/  IMAD.X R7, RZ, RZ, R11.reuse, P1 ;  /* 0x000000ffff077224 */ /* 0x100fe200008e060b */
[----:B------:R-:W-:Y:S01]  /*109f0*/  LOP3.LUT R8, R4, R57, RZ, 0x3c, !PT ;  /* 0x0000003904087212 */ /* 0x000fe200078e3cff */
[----:B------:R-:W-:Y:S01]  /*10a00*/  IMAD.X R9, RZ, RZ, R11, P2 ;  /* 0x000000ffff097224 */ /* 0x000fe200010e060b */
[----:B------:R-:W-:Y:S02]  /*10a10*/  IADD3.X R5, RZ, R11, RZ, P0, !PT ;  /* 0x0000000bff057210 */ /* 0x000fe400007fe4ff */
[----:B------:R-:W-:Y:S02]  /*10a20*/  LOP3.LUT R6, R6, R59, RZ, 0x3c, !PT ;  /* 0x0000003b06067212 */ /* 0x000fe400078e3cff */
[----:B------:R-:W-:Y:S02]  /*10a30*/  LOP3.LUT R4, R32, R61, RZ, 0x3c, !PT ;  /* 0x0000003d20047212 */ /* 0x000fe400078e3cff */
[----:B------:R-:W-:-:S02]  /*10a40*/  MOV R10, R10 ;  /* 0x0000000a000a7202 */ /* 0x000fc40000000f00 */
[----:B------:R-:W-:Y:S02]  /*10a50*/  F2FP.F16.F32.PACK_AB R13, R13, R58 ;  /* 0x0000003a0d0d723e */ /* 0x000fe400000000ff */
[----:B------:R-:W-:Y:S02]  /*10a60*/  F2FP.F16.F32.PACK_AB R14, R14, R53 ;  /* 0x000000350e0e723e */ /* 0x000fe400000000ff */
[----:B------:R-:W-:Y:S02]  /*10a70*/  F2FP.F16.F32.PACK_AB R15, R15, R56 ;  /* 0x000000380f0f723e */ /* 0x000fe400000000ff */
[----:B------:R-:W-:Y:S02]  /*10a80*/  MOV R55, R6 ;  /* 0x0000000600377202 */ /* 0x000fe40000000f00 */
[----:B------:R-:W-:Y:S01]  /*10a90*/  MOV R53, R4 ;  /* 0x0000000400357202 */ /* 0x000fe20000000f00 */
[----:B------:R0:W-:Y:S01]  /*10aa0*/  STSM.16.M88.4 [R10], R12 ;  /* 0x0000000c0a007844 */ /* 0x0001e20000000200 */
[----:B------:R-:W-:-:S02]  /*10ab0*/  MOV R32, R8 ;  /* 0x0000000800207202 */ /* 0x000fc40000000f00 */
[----:B------:R-:W-:Y:S02]  /*10ac0*/  F2FP.F16.F32.PACK_AB R4, R38, R37 ;  /* 0x000000252604723e */ /* 0x000fe400000000ff */
[----:B------:R-:W-:Y:S02]  /*10ad0*/  F2FP.F16.F32.PACK_AB R5, R51, R54 ;  /* 0x000000363305723e */ /* 0x000fe400000000ff */
[----:B------:R-:W-:Y:S02]  /*10ae0*/  F2FP.F16.F32.PACK_AB R6, R41, R36 ;  /* 0x000000242906723e */ /* 0x000fe400000000ff */
[----:B------:R-:W-:Y:S02]  /*10af0*/  F2FP.F16.F32.PACK_AB R7, R49, R52 ;  /* 0x000000343107723e */ /* 0x000fe400000000ff */
[----:B------:R-:W-:Y:S02]  /*10b00*/  F2FP.F16.F32.PACK_AB R8, R42, R31 ;  /* 0x0000001f2a08723e */ /* 0x000fe400000000ff */
[----:B------:R-:W-:-:S02]  /*10b10*/  F2FP.F16.F32.PACK_AB R9, R47, R50 ;  /* 0x000000322f09723e */ /* 0x000fc400000000ff */
[----:B------:R-:W-:Y:S02]  /*10b20*/  F2FP.F16.F32.PACK_AB R11, R45, R48 ;  /* 0x000000302d0b723e */ /* 0x000fe400000000ff */
[----:B0-----:R-:W-:Y:S02]  /*10b30*/  F2FP.F16.F32.PACK_AB R10, R39, R30 ;  /* 0x0000001e270a723e */ /* 0x001fe400000000ff */
[----:B------:R-:W-:Y:S02]  /*10b40*/  F2FP.F16.F32.PACK_AB R12, R40, R29 ;  /* 0x0000001d280c723e */ /* 0x000fe400000000ff */
[----:B------:R-:W-:Y:S02]  /*10b50*/  F2FP.F16.F32.PACK_AB R13, R43, R46 ;  /* 0x0000002e2b0d723e */ /* 0x000fe400000000ff */
[----:B------:R-:W-:Y:S02]  /*10b60*/  F2FP.F16.F32.PACK_AB R14, R28, R27 ;  /* 0x0000001b1c0e723e */ /* 0x000fe400000000ff */
[----:B------:R-:W-:-:S02]  /*10b70*/  F2FP.F16.F32.PACK_AB R15, R151, R44 ;  /* 0x0000002c970f723e */ /* 0x000fc400000000ff */
[----:B------:R-:W-:Y:S02]  /*10b80*/  ISETP.NE.U32.AND P0, PT, RZ, UR4, PT ;  /* 0x00000004ff007c0c */ /* 0x000fe4000bf05070 */
[----:B------:R-:W-:Y:S01]  /*10b90*/  IADD3 R30, P1, R62, UR4, RZ ;  /* 0x000000043e1e7c10 */ /* 0x000fe2000ff3e0ff */
[----:B------:R0:W-:Y:S01]  /*10ba0*/  STSM.16.M88.4 [R32], R4 ;  /* 0x0000000420007844 */ /* 0x0001e20000000200 */
[----:B------:R-:W-:Y:S02]  /*10bb0*/  ISETP.NE.AND.EX P0, PT, RZ, UR5, PT, P0 ;  /* 0x00000005ff007c0c */ /* 0x000fe4000bf05300 */
[----:B------:R-:W-:Y:S01]  /*10bc0*/  IADD3.X R31, R60, UR5, RZ, P1, !PT ;  /* 0x000000053c1f7c10 */ /* 0x000fe20008ffe4ff */
[----:B------:R1:W-:Y:S01]  /*10bd0*/  STSM.16.M88.4 [R55], R8 ;  /* 0x0000000837007844 */ /* 0x0003e20000000200 */
[----:B------:R-:W-:-:S03]  /*10be0*/  ULDC.64 UR4, c[0x0][0xbe0] ;  /* 0x0002f80000047ab9 */ /* 0x000fc60000000a00 */
[----:B------:R1:W-:Y:S01]  /*10bf0*/  STSM.16.M88.4 [R53], R12 ;  /* 0x0000000c35007844 */ /* 0x0003e20000000200 */
[----:B------:R-:W-:Y:S01]  /*10c00*/  BAR.SYNC.DEFER_BLOCKING 0x1, 0x180 ;  /* 0x0046000000007b1d */ /* 0x000fe20000010000 */
[----:B------:R-:W-:-:S04]  /*10c10*/  ISETP.NE.U32.AND P1, PT, RZ, UR4, PT ;  /* 0x00000004ff007c0c */ /* 0x000fc8000bf25070 */
[----:B------:R-:W-:Y:S02]  /*10c20*/  ISETP.NE.AND.EX P1, PT, RZ, UR5, PT, P1 ;  /* 0x00000005ff007c0c */ /* 0x000fe4000bf25310 */
[----:B------:R-:W-:-:S11]  /*10c30*/  MOV R37, RZ ;  /* 0x000000ff00257202 */ /* 0x000fd60000000f00 */
[----:B------:R-:W-:Y:S01]  /*10c40*/  @P1 IADD3 R28, P2, R62, UR4, RZ ;  /* 0x000000043e1c1c10 */ /* 0x000fe2000ff5e0ff */
[----:B------:R-:W-:Y:S02]  /*10c50*/  ULDC UR4, c[0x0][0xa88] ;  /* 0x0002a20000047ab9 */ /* 0x000fe40000000800 */
[----:B0-----:R-:W-:Y:S01]  /*10c60*/  IMAD.U32 R32, RZ, RZ, UR4 ;  /* 0x00000004ff207e24 */ /* 0x001fe2000f8e00ff */
[----:B------:R-:W-:Y:S01]  /*10c70*/  @P1 IADD3.X R29, R60, UR5, RZ, P2, !PT ;  /* 0x000000053c1d1c10 */ /* 0x000fe200097fe4ff */
[----:B------:R-:W3:Y:S04]  /*10c80*/  @P0 LDG.E R37, desc[UR56][R30.64] ;  /* 0x000000381e250981 */ /* 0x000ee8000c1e1900 */
[----:B------:R1:W5:Y:S01]  /*10c90*/  @P1 LDG.E R32, desc[UR56][R28.64] ;  /* 0x000000381c201981 */ /* 0x000362000c1e1900 */
[----:B--2---:R-:W-:-:S02]  /*10ca0*/  SHF.R.S32.HI R38, RZ, 0x1f, R65 ;  /* 0x0000001fff267819 */ /* 0x004fc40000011441 */
[----:B---3--:R-:W-:Y:S01]  /*10cb0*/  SHF.R.S32.HI R36, RZ, 0x1f, R37 ;  /* 0x0000001fff247819 */ /* 0x008fe20000011425 */
[----:B-1----:R-:W-:Y:S06]  /*10cc0*/  @P1 BRA `(.L_x_428) ;  /* 0x0000000000101947 */ /* 0x002fec0003800000 */
[----:B------:R-:W-:Y:S05]  /*10cd0*/  @!P0 BRA `(.L_x_428) ;  /* 0x00000000000c8947 */ /* 0x000fea0003800000 */
[----:B------:R-:W2:Y:S04]  /*10ce0*/  LDG.E R5, desc[UR56][R30.64] ;  /* 0x000000381e057981 */ /* 0x000ea8000c1e1900 */
[----:B-----5:R-:W2:Y:S02]  /*10cf0*/  LDG.E R32, desc[UR56][R30.64+0x4] ;  /* 0x000004381e207981 */ /* 0x020ea4000c1e1900 */
[----:B--2---:R-:W-:-:S07]  /*10d00*/  IMAD.IADD R32, R32, 0x1, -R5 ;  /* 0x0000000120207824 */ /* 0x004fce00078e0a05 */
.L_x_428:
[----:B------:R-:W2:Y:S01]  /*10d10*/  LDL R9, [R1+0x8c] ;  /* 0x00008c0001097983 */ /* 0x000ea20000100800 */
[----:B------:R-:W-:-:S03]  /*10d20*/  ULDC.64 UR4, c[0x0][0xb70] ;  /* 0x0002dc0000047ab9 */ /* 0x000fc60000000a00 */
[----:B------:R-:W2:Y:S01]  /*10d30*/  LDL.LU R41, [R1+0x84] ;  /* 0x0000840001297983 */ /* 0x000ea20000300800 */
[----:B------:R-:W-:Y:S01]  /*10d40*/  MOV R4, R37 ;  /* 0x0000002500047202 */ /* 0x000fe20000000f00 */
[----:B------:R-:W-:Y:S01]  /*10d50*/  IMAD R6, R38, UR4, RZ ;  /* 0x0000000426067c24 */ /* 0x000fe2000f8e02ff */
[----:B------:R-:W-:Y:S01]  /*10d60*/  SEL R40, R26, RZ, !P0 ;  /* 0x000000ff1a287207 */ /* 0x000fe20004000000 */
[----:B------:R-:W0:Y:S01]  /*10d70*/  S2R R8, SR_TID.X ;  /* 0x0000000000087919 */ /* 0x000e220000002100 */
[----:B------:R-:W-:Y:S01]  /*10d80*/  IMAD.MOV.U32 R5, RZ, RZ, R36 ;  /* 0x000000ffff057224 */ /* 0x000fe200078e0024 */
[----:B------:R-:W-:Y:S01]  /*10d90*/  SEL R39, R63, RZ, !P0 ;  /* 0x000000ff3f277207 */ /* 0x000fe20004000000 */
[C---:B------:R-:W-:Y:S02]  /*10da0*/  IMAD R7, R65.reuse, UR5, R6 ;  /* 0x0000000541077c24 */ /* 0x040fe4000f8e0206 */
[----:B------:R-:W-:Y:S01]  /*10db0*/  IMAD.WIDE.U32 R4, R65, UR4, R4 ;  /* 0x0000000441047c25 */ /* 0x000fe2000f8e0004 */
[----:B------:R-:W-:-:S03]  /*10dc0*/  ULDC.64 UR4, c[0x0][0xb78] ;  /* 0x0002de0000047ab9 */ /* 0x000fc60000000a00 */
[----:B------:R-:W-:Y:S02]  /*10dd0*/  IMAD.IADD R5, R5, 0x1, R7 ;  /* 0x0000000105057824 */ /* 0x000fe400078e0207 */
[----:B------:R-:W-:Y:S02]  /*10de0*/  IMAD R6, R40, UR4, RZ ;  /* 0x0000000428067c24 */ /* 0x000fe4000f8e02ff */
[----:B------:R-:W-:-:S04]  /*10df0*/  IMAD.WIDE.U32 R4, R39, UR4, R4 ;  /* 0x0000000427047c25 */ /* 0x000fc8000f8e0004 */
[----:B------:R-:W-:Y:S01]  /*10e00*/  IMAD R6, R39, UR5, R6 ;  /* 0x0000000527067c24 */ /* 0x000fe2000f8e0206 */
[----:B------:R-:W-:Y:S01]  /*10e10*/  ULDC.64 UR4, c[0x0][0xb40] ;  /* 0x0002d00000047ab9 */ /* 0x000fe20000000a00 */
[----:B------:R-:W-:-:S04]  /*10e20*/  IMAD R7, R20, 0x40, R0 ;  /* 0x0000004014077824 */ /* 0x000fc800078e0200 */
[----:B------:R-:W-:-:S03]  /*10e30*/  IMAD.WIDE R24, R7, 0x2, R24 ;  /* 0x0000000207187825 */ /* 0x000fc600078e0218 */
[----:B------:R-:W-:-:S04]  /*10e40*/  IADD3 R7, P4, R24, 0x4800, RZ ;  /* 0x0000480018077810 */ /* 0x000fc80007f9e0ff */
[----:B------:R-:W-:Y:S01]  /*10e50*/  IADD3.X R27, RZ, R25, RZ, P4, !PT ;  /* 0x00000019ff1b7210 */ /* 0x000fe200027fe4ff */
[--C-:B------:R-:W-:Y:S01]  /*10e60*/  IMAD.MOV.U32 R28, RZ, RZ, R0.reuse ;  /* 0x000000ffff1c7224 */ /* 0x100fe200078e0000 */
[----:B------:R-:W-:Y:S01]  /*10e70*/  SHF.R.S32.HI R29, RZ, 0x1f, R0 ;  /* 0x0000001fff1d7819 */ /* 0x000fe20000011400 */
[----:B------:R-:W-:Y:S01]  /*10e80*/  BSSY B1, `(.L_x_429) ;  /* 0x0000057000017945 */ /* 0x000fe20003800000 */
[----:B--2---:R-:W-:Y:S01]  /*10e90*/  IMAD R11, R41, 0xc0, R9 ;  /* 0x000000c0290b7824 */ /* 0x004fe200078e0209 */
[----:B0-----:R-:W-:-:S04]  /*10ea0*/  IADD3 R9, R8, -0x80, RZ ;  /* 0xffffff8008097810 */ /* 0x001fc80007ffe0ff */
[----:B------:R-:W-:Y:S02]  /*10eb0*/  SHF.R.S32.HI R8, RZ, 0x1f, R9 ;  /* 0x0000001fff087819 */ /* 0x000fe40000011409 */
[----:B------:R-:W-:Y:S02]  /*10ec0*/  IADD3 R4, P1, R11, R4, RZ ;  /* 0x000000040b047210 */ /* 0x000fe40007f3e0ff */
[----:B------:R-:W-:Y:S02]  /*10ed0*/  LEA.HI R8, R8, R9, RZ, 0x7 ;  /* 0x0000000908087211 */ /* 0x000fe400078f38ff */
[----:B------:R-:W-:Y:S02]  /*10ee0*/  LEA R30, P2, R4, UR4, 0x2 ;  /* 0x00000004041e7c11 */ /* 0x000fe4000f8410ff */
[----:B------:R-:W-:-:S05]  /*10ef0*/  LOP3.LUT R8, R8, 0xffffff80, RZ, 0xc0, !PT ;  /* 0xffffff8008087812 */ /* 0x000fca00078ec0ff */
[----:B------:R-:W-:Y:S01]  /*10f00*/  IMAD.IADD R8, R9, 0x1, -R8 ;  /* 0x0000000109087824 */ /* 0x000fe200078e0a08 */
[----:B------:R-:W-:-:S04]  /*10f10*/  SHF.R.S32.HI R9, RZ, 0x1f, R11 ;  /* 0x0000001fff097819 */ /* 0x000fc8000001140b */
[----:B------:R-:W-:Y:S02]  /*10f20*/  LOP3.LUT P0, RZ, R8, 0x3, RZ, 0xc0, !PT ;  /* 0x0000000308ff7812 */ /* 0x000fe4000780c0ff */
[----:B------:R-:W-:Y:S02]  /*10f30*/  IADD3.X R9, R9, R5, R6, P1, !PT ;  /* 0x0000000509097210 */ /* 0x000fe40000ffe406 */
[C---:B------:R-:W-:Y:S02]  /*10f40*/  IADD3 R5, R11.reuse, 0x8, RZ ;  /* 0x000000080b057810 */ /* 0x040fe40007ffe0ff */
[----:B-----5:R-:W-:Y:S02]  /*10f50*/  ISETP.GE.OR P1, PT, R11, R32, P0 ;  /* 0x000000200b00720c */ /* 0x020fe40000726670 */
[----:B------:R-:W-:Y:S01]  /*10f60*/  LEA.HI.X R31, R4, UR5, R9, 0x2, P2 ;  /* 0x00000005041f7c11 */ /* 0x000fe200090f1409 */
[----:B------:R-:W-:Y:S01]  /*10f70*/  ULDC.64 UR4, c[0x0][0xaa0] ;  /* 0x0002a80000047ab9 */ /* 0x000fe20000000a00 */
[----:B------:R-:W-:-:S02]  /*10f80*/  IADD3 R15, P2, R24, 0x1800, RZ ;  /* 0x00001800180f7810 */ /* 0x000fc40007f5e0ff */
[C---:B------:R-:W-:Y:S02]  /*10f90*/  IADD3 R11, P3, R24.reuse, 0x3000, RZ ;  /* 0x00003000180b7810 */ /* 0x040fe40007f7e0ff */
[----:B------:R-:W-:Y:S01]  /*10fa0*/  ISETP.GE.OR P0, PT, R5, R32, P0 ;  /* 0x000000200500720c */ /* 0x000fe20000706670 */
[--C-:B------:R-:W-:Y:S01]  /*10fb0*/  IMAD.X R9, RZ, RZ, R25.reuse, P2 ;  /* 0x000000ffff097224 */ /* 0x100fe200010e0619 */
[----:B------:R-:W-:Y:S01]  /*10fc0*/  LOP3.LUT R5, R24, 0x380, RZ, 0xc0, !PT ;  /* 0x0000038018057812 */ /* 0x000fe200078ec0ff */
[----:B------:R-:W-:Y:S01]  /*10fd0*/  IMAD.X R13, RZ, RZ, R25, P3 ;  /* 0x000000ffff0d7224 */ /* 0x000fe200018e0619 */
[----:B------:R-:W-:Y:S01]  /*10fe0*/  LOP3.LUT R8, R15, 0x380, RZ, 0xc0, !PT ;  /* 0x000003800f087812 */ /* 0x000fe200078ec0ff */
[----:B------:R-:W-:Y:S01]  /*10ff0*/  @!P1 STG.E desc[UR56][R30.64], R3 ;  /* 0x000000031e009986 */ /* 0x000fe2000c101938 */
[----:B------:R-:W-:Y:S02]  /*11000*/  LOP3.LUT R10, R11, 0x380, RZ, 0xc0, !PT ;  /* 0x000003800b0a7812 */ /* 0x000fe400078ec0ff */
[----:B------:R-:W-:-:S02]  /*11010*/  LOP3.LUT R6, R7, 0x380, RZ, 0xc0, !PT ;  /* 0x0000038007067812 */ /* 0x000fc400078ec0ff */
[----:B------:R-:W-:Y:S02]  /*11020*/  SHF.R.U64 R5, R5, 0x3, RZ ;  /* 0x0000000305057819 */ /* 0x000fe400000012ff */
[----:B------:R-:W-:Y:S01]  /*11030*/  SHF.R.U64 R8, R8, 0x3, RZ ;  /* 0x0000000308087819 */ /* 0x000fe200000012ff */
[----:B------:R0:W-:Y:S01]  /*11040*/  @!P0 STG.E desc[UR56][R30.64+0x20], R21 ;  /* 0x000020151e008986 */ /* 0x0001e2000c101938 */
[----:B------:R-:W-:Y:S02]  /*11050*/  SHF.R.U64 R10, R10, 0x3, RZ ;  /* 0x000000030a0a7819 */ /* 0x000fe400000012ff */
[----:B------:R-:W-:Y:S02]  /*11060*/  SHF.R.U64 R6, R6, 0x3, RZ ;  /* 0x0000000306067819 */ /* 0x000fe400000012ff */
[----:B------:R-:W-:Y:S01]  /*11070*/  LOP3.LUT R4, R5, R24, RZ, 0x3c, !PT ;  /* 0x0000001805047212 */ /* 0x000fe200078e3cff */
[----:B------:R-:W-:Y:S01]  /*11080*/  IMAD.MOV.U32 R5, RZ, RZ, R25 ;  /* 0x000000ffff057224 */ /* 0x000fe200078e0019 */
[----:B------:R-:W-:-:S02]  /*11090*/  LOP3.LUT R8, R8, R15, RZ, 0x3c, !PT ;  /* 0x0000000f08087212 */ /* 0x000fc400078e3cff */
[----:B------:R-:W-:Y:S02]  /*110a0*/  LOP3.LUT R12, R10, R11, RZ, 0x3c, !PT ;  /* 0x0000000b0a0c7212 */ /* 0x000fe400078e3cff */
[----:B------:R-:W-:Y:S01]  /*110b0*/  LOP3.LUT R26, R6, R7, RZ, 0x3c, !PT ;  /* 0x00000007061a7212 */ /* 0x000fe200078e3cff */
[----:B------:R-:W-:Y:S01]  /*110c0*/  IMAD R36, R36, UR4, RZ ;  /* 0x0000000424247c24 */ /* 0x000fe2000f8e02ff */
[----:B------:R-:W5:Y:S01]  /*110d0*/  LD.E.128 R4, desc[UR56][R4.64] ;  /* 0x0000003804047980 */ /* 0x000f62000c101d00 */
[C---:B------:R-:W-:Y:S01]  /*110e0*/  IMAD.WIDE.U32 R28, R37.reuse, UR4, R28 ;  /* 0x00000004251c7c25 */ /* 0x040fe2000f8e001c */
[----:B------:R-:W-:Y:S02]  /*110f0*/  ULDC UR4, c[0x0][0xa8c] ;  /* 0x0002a30000047ab9 */ /* 0x000fe40000000800 */
[----:B------:R-:W5:Y:S04]  /*11100*/  LD.E.128 R8, desc[UR56][R8.64] ;  /* 0x0000003808087980 */ /* 0x000f68000c101d00 */
[----:B------:R-:W5:Y:S04]  /*11110*/  LD.E.128 R12, desc[UR56][R12.64] ;  /* 0x000000380c0c7980 */ /* 0x000f68000c101d00 */
[----:B------:R-:W5:Y:S01]  /*11120*/  LD.E.128 R24, desc[UR56][R26.64] ;  /* 0x000000381a187980 */ /* 0x000f62000c101d00 */
[----:B------:R-:W-:Y:S01]  /*11130*/  IMAD R37, R37, UR5, R36 ;  /* 0x0000000525257c24 */ /* 0x000fe2000f8e0224 */
[----:B------:R-:W-:Y:S01]  /*11140*/  ISETP.GE.AND P0, PT, R0, UR4, PT ;  /* 0x0000000400007c0c */ /* 0x000fe2000bf06270 */
[C---:B------:R-:W-:Y:S01]  /*11150*/  VIADD R0, R20.reuse, 0x30 ;  /* 0x0000003014007836 */ /* 0x040fe20000000000 */
[----:B------:R-:W-:Y:S01]  /*11160*/  @!PT LDS RZ, [RZ] ;  /* 0x00000000fffff984 */ /* 0x000fe20000000800 */
[----:B------:R-:W-:Y:S01]  /*11170*/  @!PT LDS RZ, [RZ] ;  /* 0x00000000fffff984 */ /* 0x000fe20000000800 */
[----:B------:R-:W-:Y:S01]  /*11180*/  @!PT LDS RZ, [RZ] ;  /* 0x00000000fffff984 */ /* 0x000fe20000000800 */
[----:B------:R-:W-:Y:S01]  /*11190*/  @!PT LDS RZ, [RZ] ;  /* 0x00000000fffff984 */ /* 0x000fe20000000800 */
[----:B------:R1:W-:Y:S06]  /*111a0*/  MEMBAR.ALL.CTA ;  /* 0x0000000000007992 */ /* 0x0003ec0000008000 */
[----:B-1----:R-:W1:Y:S01]  /*111b0*/  FENCE.VIEW.ASYNC.S ;  /* 0x00000000000073c6 */ /* 0x002e620000000000 */
[----:B------:R-:W-:Y:S01]  /*111c0*/  IMAD R32, R41, -0xc0, R32 ;  /* 0xffffff4029207824 */ /* 0x000fe200078e0220 */
[C---:B0-----:R-:W-:Y:S01]  /*111d0*/  IADD3 R21, R20.reuse, 0x90, RZ ;  /* 0x0000009014157810 */ /* 0x041fe20007ffe0ff */
[----:B------:R-:W-:Y:S01]  /*111e0*/  VIADD R3, R20, 0x60 ;  /* 0x0000006014037836 */ /* 0x000fe20000000000 */
[----:B------:R-:W-:Y:S01]  /*111f0*/  ULDC.64 UR4, c[0x0][0xae0] ;  /* 0x0002b80000047ab9 */ /* 0x000fe20000000a00 */
[----:B------:R-:W-:Y:S01]  /*11200*/  IADD3 R29, R29, R37, RZ ;  /* 0x000000251d1d7210 */ /* 0x000fe20007ffe0ff */
[----:B------:R-:W-:Y:S01]  /*11210*/  IMAD R30, R38, UR4, RZ ;  /* 0x00000004261e7c24 */ /* 0x000fe2000f8e02ff */
[-C--:B------:R-:W-:Y:S01]  /*11220*/  ISETP.GE.OR P3, PT, R0, R32.reuse, P0 ;  /* 0x000000200000720c */ /* 0x080fe20000766670 */
[----:B------:R-:W-:Y:S01]  /*11230*/  VIADD R0, R2, 0x30820 ;  /* 0x0003082002007836 */ /* 0x000fe20000000000 */
[-C--:B------:R-:W-:Y:S01]  /*11240*/  ISETP.GE.OR P1, PT, R3, R32.reuse, P0 ;  /* 0x000000200300720c */ /* 0x080fe20000726670 */
[----:B------:R-:W-:Y:S01]  /*11250*/  IMAD R31, R65, UR5, R30 ;  /* 0x00000005411f7c24 */ /* 0x000fe2000f8e021e */
[-C--:B------:R-:W-:Y:S01]  /*11260*/  ISETP.GE.OR P2, PT, R21, R32.reuse, P0 ;  /* 0x000000201500720c */ /* 0x080fe20000746670 */
[----:B------:R-:W-:Y:S01]  /*11270*/  IMAD.WIDE.U32 R28, R65, UR4, R28 ;  /* 0x00000004411c7c25 */ /* 0x000fe2000f8e001c */
[----:B------:R-:W-:Y:S01]  /*11280*/  ISETP.GE.OR P0, PT, R20, R32, P0 ;  /* 0x000000201400720c */ /* 0x000fe20000706670 */
[----:B------:R-:W-:Y:S01]  /*11290*/  ULDC.64 UR4, c[0x0][0xae8] ;  /* 0x0002ba0000047ab9 */ /* 0x000fe20000000a00 */
[----:B------:R-:W-:Y:S01]  /*112a0*/  PRMT R0, RZ, 0x654, R0 ;  /* 0x00000654ff007816 */ /* 0x000fe20000000000 */
[----:B------:R-:W-:Y:S01]  /*112b0*/  IMAD.IADD R29, R29, 0x1, R31 ;  /* 0x000000011d1d7824 */ /* 0x000fe200078e021f */
[----:B------:R-:W-:Y:S01]  /*112c0*/  SHF.R.S32.HI R21, RZ, 0x1f, R20 ;  /* 0x0000001fff157819 */ /* 0x000fe20000011414 */
[----:B------:R-:W-:-:S02]  /*112d0*/  IMAD R3, R40, UR4, RZ ;  /* 0x0000000428037c24 */ /* 0x000fc4000f8e02ff */
[----:B------:R-:W-:-:S04]  /*112e0*/  IMAD.WIDE.U32 R36, R39, UR4, R28 ;  /* 0x0000000427247c25 */ /* 0x000fc8000f8e001c */
[----:B------:R-:W-:Y:S01]  /*112f0*/  IMAD R3, R39, UR5, R3 ;  /* 0x0000000527037c24 */ /* 0x000fe2000f8e0203 */
[----:B-1----:R0:W-:Y:S01]  /*11300*/  SYNCS.ARRIVE.TRANS64.RED.A1T0 RZ, [R0+URZ], RZ ;  /* 0x000000ff00ff79a7 */ /* 0x0021e2000810043f */
[----:B------:R-:W-:-:S03]  /*11310*/  IMAD.WIDE R30, R41, 0xc0, R20 ;  /* 0x000000c0291e7825 */ /* 0x000fc600078e0214 */
[----:B------:R-:W-:Y:S01]  /*11320*/  IADD3 R39, R37, R3, RZ ;  /* 0x0000000325277210 */ /* 0x000fe20007ffe0ff */
[----:B------:R-:W-:Y:S06]  /*11330*/  @P0 BRA `(.L_x_430) ;  /* 0x00000000002c0947 */ /* 0x000fec0003800000 */
[----:B------:R-:W-:Y:S01]  /*11340*/  ULDC.64 UR4, c[0x0][0xad8] ;  /* 0x0002b60000047ab9 */ /* 0x000fe20000000a00 */
[----:B------:R-:W-:Y:S02]  /*11350*/  IMAD.MOV.U32 R20, RZ, RZ, R36 ;  /* 0x000000ffff147224 */ /* 0x000fe400078e0024 */
[----:B------:R-:W-:Y:S02]  /*11360*/  IMAD R3, R31, UR4, RZ ;  /* 0x000000041f037c24 */ /* 0x000fe4000f8e02ff */
[----:B------:R-:W-:Y:S02]  /*11370*/  IMAD.MOV.U32 R21, RZ, RZ, R39 ;  /* 0x000000ffff157224 */ /* 0x000fe400078e0027 */
[C---:B------:R-:W-:Y:S02]  /*11380*/  IMAD R3, R30.reuse, UR5, R3 ;  /* 0x000000051e037c24 */ /* 0x040fe4000f8e0203 */
[----:B------:R-:W-:Y:S01]  /*11390*/  IMAD.WIDE.U32 R20, R30, UR4, R20 ;  /* 0x000000041e147c25 */ /* 0x000fe2000f8e0014 */
[----:B------:R-:W-:-:S02]  /*113a0*/  ULDC.64 UR4, c[0x0][0xa80] ;  /* 0x0002a00000047ab9 */ /* 0x000fc40000000a00 */
[----:B------:R-:W-:Y:S02]  /*113b0*/  LEA R28, P0, R20, UR4, 0x1 ;  /* 0x00000004141c7c11 */ /* 0x000fe4000f8008ff */
[----:B------:R-:W-:-:S04]  /*113c0*/  IADD3 R3, R21, R3, RZ ;  /* 0x0000000315037210 */ /* 0x000fc80007ffe0ff */
[----:B------:R-:W-:-:S05]  /*113d0*/  LEA.HI.X R29, R20, UR5, R3, 0x1, P0 ;  /* 0x00000005141d7c11 */ /* 0x000fca00080f0c03 */
[----:B-----5:R1:W-:Y:S02]  /*113e0*/  STG.E.128 desc[UR56][R28.64], R4 ;  /* 0x000000041c007986 */ /* 0x0203e4000c101d38 */
.L_x_430:
[----:B------:R-:W-:Y:S05]  /*113f0*/  BSYNC B1 ;  /* 0x0000000000017941 */ /* 0x000fea0003800000 */
.L_x_429:
[----:B------:R-:W-:Y:S04]  /*11400*/  BSSY B1, `(.L_x_431) ;  /* 0x000000f000017945 */ /* 0x000fe80003800000 */
[----:B------:R-:W-:Y:S05]  /*11410*/  @P3 BRA `(.L_x_432) ;  /* 0x0000000000343947 */ /* 0x000fea0003800000 */
[----:B------:R-:W-:Y:S01]  /*11420*/  IADD3 R3, P0, R30, 0x30, RZ ;  /* 0x000000301e037810 */ /* 0x000fe20007f1e0ff */
[----:B------:R-:W-:Y:S01]  /*11430*/  ULDC.64 UR4, c[0x0][0xad8] ;  /* 0x0002b60000047ab9 */ /* 0x000fe20000000a00 */
[----:B-1---5:R-:W-:Y:S01]  /*11440*/  MOV R5, R39 ;  /* 0x0000002700057202 */ /* 0x022fe20000000f00 */
[----:B------:R-:W-:Y:S02]  /*11450*/  IMAD.MOV.U32 R4, RZ, RZ, R36 ;  /* 0x000000ffff047224 */ /* 0x000fe400078e0024 */
[----:B0-----:R-:W-:Y:S02]  /*11460*/  IMAD.X R0, RZ, RZ, R31, P0 ;  /* 0x000000ffff007224 */ /* 0x001fe400000e061f */
[----:B------:R-:W-:-:S04]  /*11470*/  IMAD.WIDE.U32 R4, R3, UR4, R4 ;  /* 0x0000000403047c25 */ /* 0x000fc8000f8e0004 */
[----:B------:R-:W-:-:S04]  /*11480*/  IMAD R0, R0, UR4, RZ ;  /* 0x0000000400007c24 */ /* 0x000fc8000f8e02ff */
[----:B------:R-:W-:Y:S01]  /*11490*/  IMAD R3, R3, UR5, R0 ;  /* 0x0000000503037c24 */ /* 0x000fe2000f8e0200 */
[----:B------:R-:W-:Y:S02]  /*114a0*/  ULDC.64 UR4, c[0x0][0xa80] ;  /* 0x0002a00000047ab9 */ /* 0x000fe40000000a00 */
[----:B------:R-:W-:Y:S01]  /*114b0*/  LEA R6, P0, R4, UR4, 0x1 ;  /* 0x0000000404067c11 */ /* 0x000fe2000f8008ff */
[----:B------:R-:W-:-:S05]  /*114c0*/  IMAD.IADD R3, R5, 0x1, R3 ;  /* 0x0000000105037824 */ /* 0x000fca00078e0203 */
[----:B------:R-:W-:-:S05]  /*114d0*/  LEA.HI.X R7, R4, UR5, R3, 0x1, P0 ;  /* 0x0000000504077c11 */ /* 0x000fca00080f0c03 */
[----:B------:R2:W-:Y:S02]  /*114e0*/  STG.E.128 desc[UR56][R6.64], R8 ;  /* 0x0000000806007986 */ /* 0x0005e4000c101d38 */
.L_x_432:
[----:B------:R-:W-:Y:S05]  /*114f0*/  BSYNC B1 ;  /* 0x0000000000017941 */ /* 0x000fea0003800000 */
.L_x_431:
        /* <DEDUP_REMOVED lines=11> */
[----:B--2---:R-:W-:Y:S01]  /*115b0*/  LEA R6, P0, R4, UR4, 0x1 ;  /* 0x0000000404067c11 */ /* 0x004fe2000f8008ff */
[----:B------:R-:W-:-:S05]  /*115c0*/  IMAD.IADD R3, R5, 0x1, R3 ;  /* 0x0000000105037824 */ /* 0x000fca00078e0203 */
[----:B------:R-:W-:-:S05]  /*115d0*/  LEA.HI.X R7, R4, UR5, R3, 0x1, P0 ;  /* 0x0000000504077c11 */ /* 0x000fca00080f0c03 */
[----:B------:R3:W-:Y:S02]  /*115e0*/  STG.E.128 desc[UR56][R6.64], R12 ;  /* 0x0000000c06007986 */ /* 0x0007e4000c101d38 */
.L_x_434:
[----:B------:R-:W-:Y:S05]  /*115f0*/  BSYNC B1 ;  /* 0x0000000000017941 */ /* 0x000fea0003800000 */
.L_x_433:
[----:B------:R-:W-:Y:S05]  /*11600*/  @P2 BRA `(.L_x_435) ;  /* 0x0000000800702947 */ /* 0x000fea0003800000 */
[----:B------:R-:W-:Y:S01]  /*11610*/  IADD3 R3, P0, R30, 0x90, RZ ;  /* 0x000000901e037810 */ /* 0x000fe20007f1e0ff */
[----:B------:R-:W-:Y:S01]  /*11620*/  ULDC.64 UR4, c[0x0][0xad8] ;  /* 0x0002b60000047ab9 */ /* 0x000fe20000000a00 */
[----:B-1---5:R-:W-:Y:S02]  /*11630*/  IMAD.MOV.U32 R4, RZ, RZ, R36 ;  /* 0x000000ffff047224 */ /* 0x022fe400078e0024 */
[----:B------:R-:W-:Y:S01]  /*11640*/  IADD3.X R30, RZ, R31, RZ, P0, !PT ;  /* 0x0000001fff1e7210 */ /* 0x000fe200007fe4ff */
[----:B------:R-:W-:-:S04]  /*11650*/  IMAD.MOV.U32 R5, RZ, RZ, R39 ;  /* 0x000000ffff057224 */ /* 0x000fc800078e0027 */
[----:B------:R-:W-:Y:S02]  /*11660*/  IMAD R30, R30, UR4, RZ ;  /* 0x000000041e1e7c24 */ /* 0x000fe4000f8e02ff */
[----:B------:R-:W-:-:S04]  /*11670*/  IMAD.WIDE.U32 R4, R3, UR4, R4 ;  /* 0x0000000403047c25 */ /* 0x000fc8000f8e0004 */
[----:B------:R-:W-:Y:S01]  /*11680*/  IMAD R3, R3, UR5, R30 ;  /* 0x0000000503037c24 */ /* 0x000fe2000f8e021e */
[----:B------:R-:W-:Y:S02]  /*11690*/  ULDC.64 UR4, c[0x0][0xa80] ;  /* 0x0002a00000047ab9 */ /* 0x000fe40000000a00 */
[----:B--23--:R-:W-:Y:S02]  /*116a0*/  LEA R6, P0, R4, UR4, 0x1 ;  /* 0x0000000404067c11 */ /* 0x00cfe4000f8008ff */
[----:B------:R-:W-:-:S04]  /*116b0*/  IADD3 R3, R5, R3, RZ ;  /* 0x0000000305037210 */ /* 0x000fc80007ffe0ff */
[----:B------:R-:W-:-:S05]  /*116c0*/  LEA.HI.X R7, R4, UR5, R3, 0x1, P0 ;  /* 0x0000000504077c11 */ /* 0x000fca00080f0c03 */
[----:B------:R4:W-:Y:S01]  /*116d0*/  STG.E.128 desc[UR56][R6.64], R24 ;  /* 0x0000001806007986 */ /* 0x0009e2000c101d38 */
[----:B------:R-:W-:Y:S05]  /*116e0*/  BRA `(.L_x_435) ;  /* 0x0000000800387947 */ /* 0x000fea0003800000 */
.L_x_427:
[----:B------:R-:W-:Y:S01]  /*116f0*/  ULDC.64 UR4, c[0x0][0xbd8] ;  /* 0x0002f60000047ab9 */ /* 0x000fe20000000a00 */
[----:B------:R-:W-:Y:S01]  /*11700*/  IMAD.MOV.U32 R9, RZ, RZ, RZ ;  /* 0x000000ffff097224 */ /* 0x000fe200078e00ff */
[----:B------:R-:W-:Y:S02]  /*11710*/  ISETP.NE.U32.AND P0, PT, RZ, UR4, PT ;  /* 0x00000004ff007c0c */ /* 0x000fe4000bf05070 */
[----:B------:R-:W-:Y:S02]  /*11720*/  IADD3 R4, P1, R62, UR4, RZ ;  /* 0x000000043e047c10 */ /* 0x000fe4000ff3e0ff */
[----:B------:R-:W-:Y:S02]  /*11730*/  ISETP.NE.AND.EX P0, PT, RZ, UR5, PT, P0 ;  /* 0x00000005ff007c0c */ /* 0x000fe4000bf05300 */
[----:B------:R-:W-:Y:S01]  /*11740*/  IADD3.X R5, R60, UR5, RZ, P1, !PT ;  /* 0x000000053c057c10 */ /* 0x000fe20008ffe4ff */
[----:B------:R-:W-:Y:S02]  /*11750*/  ULDC.64 UR4, c[0x0][0xbe0] ;  /* 0x0002f80000047ab9 */ /* 0x000fe40000000a00 */
[----:B------:R-:W-:-:S04]  /*11760*/  ISETP.NE.U32.AND P1, PT, RZ, UR4, PT ;  /* 0x00000004ff007c0c */ /* 0x000fc8000bf25070 */
[----:B------:R-:W-:-:S04]  /*11770*/  ISETP.NE.AND.EX P1, PT, RZ, UR5, PT, P1 ;  /* 0x00000005ff007c0c */ /* 0x000fc8000bf25310 */
[----:B------:R0:W5:Y:S09]  /*11780*/  @P0 LDG.E R9, desc[UR56][R4.64] ;  /* 0x0000003804090981 */ /* 0x000172000c1e1900 */
[----:B------:R-:W-:Y:S01]  /*11790*/  @P1 IADD3 R6, P2, R62, UR4, RZ ;  /* 0x000000043e061c10 */ /* 0x000fe2000ff5e0ff */
[----:B------:R-:W-:-:S02]  /*117a0*/  ULDC UR4, c[0x0][0xa88] ;  /* 0x0002a20000047ab9 */ /* 0x000fc40000000800 */
[----:B------:R-:W-:Y:S01]  /*117b0*/  IMAD.U32 R3, RZ, RZ, UR4 ;  /* 0x00000004ff037e24 */ /* 0x000fe2000f8e00ff */
[----:B------:R-:W-:-:S05]  /*117c0*/  @P1 IADD3.X R7, R60, UR5, RZ, P2, !PT ;  /* 0x000000053c071c10 */ /* 0x000fca00097fe4ff */
[----:B------:R0:W5:Y:S01]  /*117d0*/  @P1 LDG.E R3, desc[UR56][R6.64] ;  /* 0x0000003806031981 */ /* 0x000162000c1e1900 */
[----:B------:R-:W-:Y:S01]  /*117e0*/  ISETP.GT.AND P2, PT, R64, 0xbf, PT ;  /* 0x000000bf4000780c */ /* 0x000fe20003f44270 */
[----:B------:R-:W-:-:S12]  /*117f0*/  @P1 BRA `(.L_x_436) ;  /* 0x0000000000101947 */ /* 0x000fd80003800000 */
[----:B------:R-:W-:Y:S05]  /*11800*/  @!P0 BRA `(.L_x_436) ;  /* 0x00000000000c8947 */ /* 0x000fea0003800000 */
[----:B0-----:R-:W2:Y:S04]  /*11810*/  LDG.E R6, desc[UR56][R4.64] ;  /* 0x0000003804067981 */ /* 0x001ea8000c1e1900 */
[----:B-----5:R-:W2:Y:S02]  /*11820*/  LDG.E R3, desc[UR56][R4.64+0x4] ;  /* 0x0000043804037981 */ /* 0x020ea4000c1e1900 */
[----:B--2---:R-:W-:-:S07]  /*11830*/  IADD3 R3, -R6, R3, RZ ;  /* 0x0000000306037210 */ /* 0x004fce0007ffe1ff */
.L_x_436:
[----:B------:R-:W2:Y:S04]  /*11840*/  LDL R14, [R1+0x7c] ;  /* 0x00007c00010e7983 */ /* 0x000ea80000100800 */
[----:B------:R1:W5:Y:S01]  /*11850*/  LDL R12, [R1+0x84] ;  /* 0x00008400010c7983 */ /* 0x0003620000100800 */
[----:B------:R-:W-:Y:S01]  /*11860*/  BSSY B1, `(.L_x_437) ;  /* 0x000001d000017945 */ /* 0x000fe20003800000 */
[----:B------:R-:W-:Y:S02]  /*11870*/  SHF.R.S32.HI R13, RZ, 0x1f, R0 ;  /* 0x0000001fff0d7819 */ /* 0x000fe40000011400 */
[----:B------:R-:W-:Y:S02]  /*11880*/  SEL R11, R63, RZ, !P0 ;  /* 0x000000ff3f0b7207 */ /* 0x000fe40004000000 */
[----:B------:R-:W-:-:S02]  /*11890*/  SEL R26, R26, RZ, !P0 ;  /* 0x000000ff1a1a7207 */ /* 0x000fc40004000000 */
[----:B-----5:R-:W-:Y:S02]  /*118a0*/  SHF.R.S32.HI R8, RZ, 0x1f, R9 ;  /* 0x0000001fff087819 */ /* 0x020fe40000011409 */
[----:B--2---:R-:W-:Y:S01]  /*118b0*/  SHF.R.S32.HI R10, RZ, 0x1f, R14 ;  /* 0x0000001fff0a7819 */ /* 0x004fe2000001140e */
[----:B-1----:R-:W-:Y:S06]  /*118c0*/  @P2 BRA `(.L_x_438) ;  /* 0x0000000000582947 */ /* 0x002fec0003800000 */
[----:B0-----:R-:W0:Y:S02]  /*118d0*/  S2R R4, SR_TID.X ;  /* 0x0000000000047919 */ /* 0x001e240000002100 */
[----:B0-----:R-:W-:-:S04]  /*118e0*/  IMAD R4, R12, 0xc0, R4 ;  /* 0x000000c00c047824 */ /* 0x001fc800078e0204 */
[----:B------:R-:W-:-:S05]  /*118f0*/  VIADD R6, R4, 0xffffff80 ;  /* 0xffffff8004067836 */ /* 0x000fca0000000000 */
[----:B------:R-:W-:-:S13]  /*11900*/  ISETP.GE.AND P0, PT, R6, R3, PT ;  /* 0x000000030600720c */ /* 0x000fda0003f06270 */
[----:B------:R-:W-:Y:S05]  /*11910*/  @P0 BRA `(.L_x_438) ;  /* 0x0000000000440947 */ /* 0x000fea0003800000 */
[----:B------:R-:W-:Y:S01]  /*11920*/  IADD3 R4, P0, R6, R9, RZ ;  /* 0x0000000906047210 */ /* 0x000fe20007f1e0ff */
[----:B------:R-:W-:-:S03]  /*11930*/  ULDC.64 UR4, c[0x0][0xb70] ;  /* 0x0002dc0000047ab9 */ /* 0x000fc60000000a00 */
[----:B------:R-:W-:Y:S01]  /*11940*/  LEA.HI.X.SX32 R5, R6, R8, 0x1, P0 ;  /* 0x0000000806057211 */ /* 0x000fe200000f0eff */
[----:B------:R-:W-:-:S04]  /*11950*/  IMAD R6, R10, UR4, RZ ;  /* 0x000000040a067c24 */ /* 0x000fc8000f8e02ff */
[C---:B------:R-:W-:Y:S02]  /*11960*/  IMAD R7, R14.reuse, UR5, R6 ;  /* 0x000000050e077c24 */ /* 0x040fe4000f8e0206 */
[----:B------:R-:W-:Y:S01]  /*11970*/  IMAD.WIDE.U32 R4, R14, UR4, R4 ;  /* 0x000000040e047c25 */ /* 0x000fe2000f8e0004 */
[----:B------:R-:W-:-:S03]  /*11980*/  ULDC.64 UR4, c[0x0][0xb78] ;  /* 0x0002de0000047ab9 */ /* 0x000fc60000000a00 */
[----:B------:R-:W-:Y:S02]  /*11990*/  IMAD R6, R26, UR4, RZ ;  /* 0x000000041a067c24 */ /* 0x000fe4000f8e02ff */
[----:B------:R-:W-:Y:S02]  /*119a0*/  IMAD.IADD R5, R5, 0x1, R7 ;  /* 0x0000000105057824 */ /* 0x000fe400078e0207 */
[C---:B------:R-:W-:Y:S02]  /*119b0*/  IMAD R7, R11.reuse, UR5, R6 ;  /* 0x000000050b077c24 */ /* 0x040fe4000f8e0206 */
[----:B------:R-:W-:Y:S01]  /*119c0*/  IMAD.WIDE.U32 R4, R11, UR4, R4 ;  /* 0x000000040b047c25 */ /* 0x000fe2000f8e0004 */
[----:B------:R-:W-:-:S04]  /*119d0*/  ULDC.64 UR4, c[0x0][0xb40] ;  /* 0x0002d00000047ab9 */ /* 0x000fc80000000a00 */
[----:B------:R-:W-:Y:S02]  /*119e0*/  IADD3 R5, R5, R7, RZ ;  /* 0x0000000705057210 */ /* 0x000fe40007ffe0ff */
[----:B------:R-:W-:-:S04]  /*119f0*/  LEA R6, P0, R4, UR4, 0x2 ;  /* 0x0000000404067c11 */ /* 0x000fc8000f8010ff */
[----:B------:R-:W-:Y:S01]  /*11a00*/  LEA.HI.X R7, R4, UR5, R5, 0x2, P0 ;  /* 0x0000000504077c11 */ /* 0x000fe200080f1405 */
[----:B------:R-:W-:-:S05]  /*11a10*/  IMAD.MOV.U32 R5, RZ, RZ, -0x800000 ;  /* 0xff800000ff057424 */ /* 0x000fca00078e00ff */
[----:B------:R1:W-:Y:S03]  /*11a20*/  STG.E desc[UR56][R6.64], R5 ;  /* 0x0000000506007986 */ /* 0x0003e6000c101938 */
.L_x_438:
[----:B------:R-:W-:Y:S05]  /*11a30*/  BSYNC B1 ;  /* 0x0000000000017941 */ /* 0x000fea0003800000 */
.L_x_437:
[----:B------:R-:W-:Y:S01]  /*11a40*/  ULDC.64 UR4, c[0x0][0xaa0] ;  /* 0x0002a80000047ab9 */ /* 0x000fe20000000a00 */
[----:B01----:R-:W-:Y:S01]  /*11a50*/  MOV R5, R13 ;  /* 0x0000000d00057202 */ /* 0x003fe20000000f00 */
[----:B------:R-:W-:Y:S01]  /*11a60*/  IMAD.MOV.U32 R4, RZ, RZ, R0 ;  /* 0x000000ffff047224 */ /* 0x000fe200078e0000 */
[----:B------:R-:W-:Y:S01]  /*11a70*/  ULDC.64 UR6, c[0x0][0xae0] ;  /* 0x0002b80000067ab9 */ /* 0x000fe20000000a00 */
[----:B------:R-:W-:Y:S01]  /*11a80*/  IMAD R6, R8, UR4, RZ ;  /* 0x0000000408067c24 */ /* 0x000fe2000f8e02ff */
[----:B------:R-:W-:Y:S01]  /*11a90*/  SHF.R.S32.HI R21, RZ, 0x1f, R20 ;  /* 0x0000001fff157819 */ /* 0x000fe20000011414 */
[C---:B------:R-:W-:Y:S01]  /*11aa0*/  IMAD.WIDE.U32 R4, R9.reuse, UR4, R4 ;  /* 0x0000000409047c25 */ /* 0x040fe2000f8e0004 */
[----:B------:R-:W-:Y:S01]  /*11ab0*/  ULDC UR4, c[0x0][0xa8c] ;  /* 0x0002a30000047ab9 */ /* 0x000fe20000000800 */
[----:B------:R-:W-:Y:S01]  /*11ac0*/  BSSY B1, `(.L_x_439) ;  /* 0x0000022000017945 */ /* 0x000fe20003800000 */
[----:B------:R-:W-:Y:S01]  /*11ad0*/  ISETP.GE.AND P0, PT, R0, UR4, PT ;  /* 0x0000000400007c0c */ /* 0x000fe2000bf06270 */
[----:B------:R-:W-:Y:S01]  /*11ae0*/  IMAD R9, R9, UR5, R6 ;  /* 0x0000000509097c24 */ /* 0x000fe2000f8e0206 */
[----:B------:R-:W-:Y:S01]  /*11af0*/  ULDC.64 UR4, c[0x0][0xae8] ;  /* 0x0002ba0000047ab9 */ /* 0x000fe20000000a00 */
[----:B------:R-:W-:-:S02]  /*11b00*/  VIADD R6, R20, 0x30 ;  /* 0x0000003014067836 */ /* 0x000fc40000000000 */
[----:B------:R-:W-:Y:S02]  /*11b10*/  IMAD R7, R12, -0xc0, R3 ;  /* 0xffffff400c077824 */ /* 0x000fe400078e0203 */
[----:B------:R-:W-:Y:S02]  /*11b20*/  IMAD R0, R10, UR6, RZ ;  /* 0x000000060a007c24 */ /* 0x000fe4000f8e02ff */
[----:B------:R-:W-:Y:S01]  /*11b30*/  IMAD.IADD R5, R5, 0x1, R9 ;  /* 0x0000000105057824 */ /* 0x000fe200078e0209 */
[-C--:B------:R-:W-:Y:S01]  /*11b40*/  ISETP.GE.OR P3, PT, R6, R7.reuse, P0 ;  /* 0x000000070600720c */ /* 0x080fe20000766670 */
[----:B------:R-:W-:Y:S01]  /*11b50*/  IMAD R3, R14, UR7, R0 ;  /* 0x000000070e037c24 */ /* 0x000fe2000f8e0200 */
[C---:B------:R-:W-:Y:S01]  /*11b60*/  IADD3 R0, R20.reuse, 0x60, RZ ;  /* 0x0000006014007810 */ /* 0x040fe20007ffe0ff */
[----:B------:R-:W-:Y:S02]  /*11b70*/  VIADD R6, R20, 0x90 ;  /* 0x0000009014067836 */ /* 0x000fe40000000000 */
[----:B------:R-:W-:Y:S01]  /*11b80*/  IMAD.WIDE.U32 R4, R14, UR6, R4 ;  /* 0x000000060e047c25 */ /* 0x000fe2000f8e0004 */
[----:B------:R-:W-:-:S02]  /*11b90*/  ISETP.GE.OR P1, PT, R0, R7, P0 ;  /* 0x000000070000720c */ /* 0x000fc40000726670 */
[-C--:B------:R-:W-:Y:S01]  /*11ba0*/  ISETP.GE.OR P2, PT, R6, R7.reuse, P0 ;  /* 0x000000070600720c */ /* 0x080fe20000746670 */
[----:B------:R-:W-:Y:S01]  /*11bb0*/  IMAD.IADD R5, R5, 0x1, R3 ;  /* 0x0000000105057824 */ /* 0x000fe200078e0203 */
[----:B------:R-:W-:Y:S01]  /*11bc0*/  ISETP.GE.OR P0, PT, R20, R7, P0 ;  /* 0x000000071400720c */ /* 0x000fe20000706670 */
[----:B------:R-:W-:Y:S02]  /*11bd0*/  IMAD R0, R26, UR4, RZ ;  /* 0x000000041a007c24 */ /* 0x000fe4000f8e02ff */
[----:B------:R-:W-:-:S04]  /*11be0*/  IMAD.WIDE.U32 R6, R11, UR4, R4 ;  /* 0x000000040b067c25 */ /* 0x000fc8000f8e0004 */
[----:B------:R-:W-:Y:S02]  /*11bf0*/  IMAD R3, R11, UR5, R0 ;  /* 0x000000050b037c24 */ /* 0x000fe4000f8e0200 */
        /* <DEDUP_REMOVED lines=13> */
[----:B------:R0:W-:Y:S02]  /*11cd0*/  STG.E.128 desc[UR56][R10.64], RZ ;  /* 0x000000ff0a007986 */ /* 0x0001e4000c101d38 */
.L_x_440:
[----:B------:R-:W-:Y:S05]  /*11ce0*/  BSYNC B1 ;  /* 0x0000000000017941 */ /* 0x000fea0003800000 */
.L_x_439:
        /* <DEDUP_REMOVED lines=11> */
[----:B0-----:R-:W-:Y:S01]  /*11da0*/  LEA R10, P0, R4, UR4, 0x1 ;  /* 0x00000004040a7c11 */ /* 0x001fe2000f8008ff */
[----:B------:R-:W-:-:S05]  /*11db0*/  IMAD.IADD R3, R5, 0x1, R3 ;  /* 0x0000000105037824 */ /* 0x000fca00078e0203 */
[----:B------:R-:W-:-:S05]  /*11dc0*/  LEA.HI.X R11, R4, UR5, R3, 0x1, P0 ;  /* 0x00000005040b7c11 */ /* 0x000fca00080f0c03 */
[----:B------:R1:W-:Y:S02]  /*11dd0*/  STG.E.128 desc[UR56][R10.64], RZ ;  /* 0x000000ff0a007986 */ /* 0x0003e4000c101d38 */
.L_x_442:
[----:B------:R-:W-:Y:S05]  /*11de0*/  BSYNC B1 ;  /* 0x0000000000017941 */ /* 0x000fea0003800000 */
.L_x_441:
        /* <DEDUP_REMOVED lines=15> */
.L_x_444:
[----:B------:R-:W-:Y:S05]  /*11ee0*/  BSYNC B1 ;  /* 0x0000000000017941 */ /* 0x000fea0003800000 */
.L_x_443:
        /* <DEDUP_REMOVED lines=10> */
[----:B------:R-:W-:Y:S02]  /*11f90*/  LEA R6, P0, R4, UR4, 0x1 ;  /* 0x0000000404067c11 */ /* 0x000fe4000f8008ff */
[----:B------:R-:W-:-:S04]  /*11fa0*/  IADD3 R3, R5, R3, RZ ;  /* 0x0000000305037210 */ /* 0x000fc80007ffe0ff */
[----:B------:R-:W-:-:S05]  /*11fb0*/  LEA.HI.X R7, R4, UR5, R3, 0x1, P0 ;  /* 0x0000000504077c11 */ /* 0x000fca00080f0c03 */
[----:B------:R3:W-:Y:S02]  /*11fc0*/  STG.E.128 desc[UR56][R6.64], RZ ;  /* 0x000000ff06007986 */ /* 0x0007e4000c101d38 */
.L_x_435:
[----:B------:R-:W-:Y:S05]  /*11fd0*/  BSYNC B0 ;  /* 0x0000000000007941 */ /* 0x000fea0003800000 */
.L_x_426:
[----:B------:R-:W-:Y:S02]  /*11fe0*/  ULDC UR4, c[0x0][0xc14] ;  /* 0x0003050000047ab9 */ /* 0x000fe40000000800 */
[----:B------:R-:W-:-:S13]  /*11ff0*/  ISETP.GE.AND P0, PT, R35, UR4, PT ;  /* 0x0000000423007c0c */ /* 0x000fda000bf06270 */
[----:B------:R-:W-:Y:S05]  /*12000*/  @!P0 BRA `(.L_x_445) ;  /* 0xfffffef0004c8947 */ /* 0x000fea000383ffff */
[----:B------:R-:W-:Y:S05]  /*12010*/  BRA `(.L_x_311) ;  /* 0x0000004800687947 */ /* 0x000fea0003800000 */
.L_x_309:
[----:B------:R-:W-:-:S08]  /*12020*/  NOP ;  /* 0x0000000000007918 */ /* 0x000fd00000000000 */
[----:B--2---:R-:W0:-:S00]  /*12030*/  USETMAXREG.DEALLOC.CTAPOOL 0x20 ;  /* 0x00000020000079c8 */ /* 0x004e0000080e0500 */
[----:B0-----:R-:W-:-:S06]  /*12040*/  LOP3.LUT R0, R0, 0x3, RZ, 0xc0, !PT ;  /* 0x0000000300007812 */ /* 0x001fcc00078ec0ff */
[----:B------:R-:W0:Y:S02]  /*12050*/  SHFL.IDX PT, R0, R0, RZ, 0x1f ;  /* 0x00001fff00007589 */ /* 0x000e2400000e0000 */
[----:B0-----:R-:W-:-:S13]  /*12060*/  ISETP.NE.AND P0, PT, R0, RZ, PT ;  /* 0x000000ff0000720c */ /* 0x001fda0003f05270 */
[----:B------:R-:W-:Y:S05]  /*12070*/  @P0 BRA `(.L_x_311) ;  /* 0x0000004800500947 */ /* 0x000fea0003800000 */
[----:B------:R-:W2:Y:S01]  /*12080*/  LDL.LU R7, [R1] ;  /* 0x0000000001077983 */ /* 0x000ea20000300800 */
[----:B------:R-:W-:Y:S01]  /*12090*/  ULDC UR5, c[0x0][0xc14] ;  /* 0x0003050000057ab9 */ /* 0x000fe20000000800 */
[----:B------:R-:W0:Y:S01]  /*120a0*/  S2R R2, SR_TID.X ;  /* 0x0000000000027919 */ /* 0x000e220000002100 */
[----:B------:R-:W-:Y:S01]  /*120b0*/  IMAD.MOV.U32 R0, RZ, RZ, RZ ;  /* 0x000000ffff007224 */ /* 0x000fe200078e00ff */
[----:B------:R-:W1:Y:S01]  /*120c0*/  S2UR UR6, SR_CTAID.X ;  /* 0x00000000000679c3 */ /* 0x000e620000002500 */
[----:B------:R-:W-:Y:S01]  /*120d0*/  ULDC UR4, c[0x0][0xc10] ;  /* 0x0003040000047ab9 */ /* 0x000fe20000000800 */
[----:B0-----:R-:W-:-:S04]  /*120e0*/  LOP3.LUT R29, R2, 0x1f, RZ, 0xc0, !PT ;  /* 0x0000001f021d7812 */ /* 0x001fc800078ec0ff */
[----:B------:R-:W-:Y:S02]  /*120f0*/  ISETP.NE.AND P0, PT, R29, 0x1f, PT ;  /* 0x0000001f1d00780c */ /* 0x000fe40003f05270 */
[----:B--2---:R-:W-:-:S11]  /*12100*/  LOP3.LUT R7, R7, 0xffffffdf, RZ, 0xc0, !PT ;  /* 0xffffffdf07077812 */ /* 0x004fd600078ec0ff */
[----:B------:R-:W-:Y:S02]  /*12110*/  @P0 LOP3.LUT R7, R7, 0x20, RZ, 0xfc, !PT ;  /* 0x0000002007070812 */ /* 0x000fe400078efcff */
[----:B------:R-:W-:-:S13]  /*12120*/  ISETP.GE.OR P0, PT, R29, UR5, !P0 ;  /* 0x000000051d007c0c */ /* 0x000fda000c706670 */
[----:B------:R-:W0:Y:S02]  /*12130*/  @!P0 LDC.64 R2, c[0x0][0xc58] ;  /* 0x00031600ff028b82 */ /* 0x000e240000000a00 */
[----:B0-----:R-:W-:-:S05]  /*12140*/  @!P0 IMAD.WIDE.U32 R2, R29, 0x4, R2 ;  /* 0x000000041d028825 */ /* 0x001fca00078e0002 */
[----:B------:R-:W2:Y:S01]  /*12150*/  @!P0 LDG.E R0, desc[UR56][R2.64] ;  /* 0x0000003802008981 */ /* 0x000ea2000c1e1900 */
[C---:B------:R-:W-:Y:S02]  /*12160*/  ISETP.NE.AND P1, PT, R29.reuse, RZ, PT ;  /* 0x000000ff1d00720c */ /* 0x040fe40003f25270 */
[----:B------:R-:W-:Y:S02]  /*12170*/  ISETP.GE.U32.AND P0, PT, R29, 0x2, PT ;  /* 0x000000021d00780c */ /* 0x000fe40003f06070 */
[----:B------:R-:W-:-:S09]  /*12180*/  LOP3.LUT R7, R7, 0xfffffffe, RZ, 0xc0, !PT ;  /* 0xfffffffe07077812 */ /* 0x000fd200078ec0ff */
[----:B------:R-:W-:-:S04]  /*12190*/  @P1 LOP3.LUT R7, R7, 0x1, RZ, 0xfc, !PT ;  /* 0x0000000107071812 */ /* 0x000fc800078efcff */
[----:B------:R-:W-:-:S04]  /*121a0*/  LOP3.LUT R7, R7, 0xffffffef, RZ, 0xc0, !PT ;  /* 0xffffffef07077812 */ /* 0x000fc800078ec0ff */
[----:B------:R-:W-:-:S04]  /*121b0*/  @P0 LOP3.LUT R7, R7, 0x10, RZ, 0xfc, !PT ;  /* 0x0000001007070812 */ /* 0x000fc800078efcff */
[----:B------:R-:W-:Y:S01]  /*121c0*/  LOP3.LUT R7, R7, 0xfffffff7, RZ, 0xc0, !PT ;  /* 0xfffffff707077812 */ /* 0x000fe200078ec0ff */
[----:B------:R-:W-:Y:S01]  /*121d0*/  IMAD.MOV.U32 R16, RZ, RZ, RZ ;  /* 0x000000ffff107224 */ /* 0x000fe200078e00ff */
[----:B--2---:R-:W0:Y:S02]  /*121e0*/  SHFL.UP PT, R4, R0, 0x1, RZ ;  /* 0x0420000000047989 */ /* 0x004e2400000e00ff */
[----:B0-----:R-:W-:-:S05]  /*121f0*/  SEL R5, R4, RZ, P1 ;  /* 0x000000ff04057207 */ /* 0x001fca0000800000 */
[----:B------:R-:W-:-:S05]  /*12200*/  IMAD.IADD R5, R0, 0x1, R5 ;  /* 0x0000000100057824 */ /* 0x000fca00078e0205 */
[----:B------:R-:W0:Y:S02]  /*12210*/  SHFL.UP PT, R4, R5, 0x2, RZ ;  /* 0x0440000005047989 */ /* 0x000e2400000e00ff */
[----:B0-----:R-:W-:-:S04]  /*12220*/  SEL R4, R4, RZ, P0 ;  /* 0x000000ff04047207 */ /* 0x001fc80000000000 */
[----:B------:R-:W-:-:S05]  /*12230*/  IADD3 R4, R5, R4, RZ ;  /* 0x0000000405047210 */ /* 0x000fca0007ffe0ff */
[----:B------:R-:W0:Y:S01]  /*12240*/  SHFL.UP PT, R6, R4, 0x4, RZ ;  /* 0x0480000004067989 */ /* 0x000e2200000e00ff */
[----:B------:R-:W-:-:S04]  /*12250*/  ISETP.GE.U32.AND P0, PT, R29, 0x4, PT ;  /* 0x000000041d00780c */ /* 0x000fc80003f06070 */
[----:B0-----:R-:W-:-:S05]  /*12260*/  SEL R3, R6, RZ, P0 ;  /* 0x000000ff06037207 */ /* 0x001fca0000000000 */
[----:B------:R-:W-:-:S05]  /*12270*/  IMAD.IADD R3, R4, 0x1, R3 ;  /* 0x0000000104037824 */ /* 0x000fca00078e0203 */
[----:B------:R-:W0:Y:S01]  /*12280*/  SHFL.UP PT, R2, R3, 0x8, RZ ;  /* 0x0500000003027989 */ /* 0x000e2200000e00ff */
[----:B------:R-:W-:Y:S02]  /*12290*/  @P0 LOP3.LUT R7, R7, 0x8, RZ, 0xfc, !PT ;  /* 0x0000000807070812 */ /* 0x000fe400078efcff */
[----:B------:R-:W-:-:S04]  /*122a0*/  ISETP.GE.U32.AND P0, PT, R29, 0x8, PT ;  /* 0x000000081d00780c */ /* 0x000fc80003f06070 */
[----:B0-----:R-:W-:-:S05]  /*122b0*/  SEL R2, R2, RZ, P0 ;  /* 0x000000ff02027207 */ /* 0x001fca0000000000 */
[----:B------:R-:W-:-:S05]  /*122c0*/  IMAD.IADD R2, R3, 0x1, R2 ;  /* 0x0000000103027824 */ /* 0x000fca00078e0202 */
[----:B------:R-:W0:Y:S01]  /*122d0*/  SHFL.UP PT, R5, R2, 0x10, RZ ;  /* 0x0600000002057989 */ /* 0x000e2200000e00ff */
[----:B------:R-:W-:-:S04]  /*122e0*/  LOP3.LUT R7, R7, 0xfffffffb, RZ, 0xc0, !PT ;  /* 0xfffffffb07077812 */ /* 0x000fc800078ec0ff */
[----:B------:R-:W-:Y:S02]  /*122f0*/  @P0 LOP3.LUT R7, R7, 0x4, RZ, 0xfc, !PT ;  /* 0x0000000407070812 */ /* 0x000fe400078efcff */
[----:B------:R-:W-:-:S04]  /*12300*/  ISETP.GE.U32.AND P0, PT, R29, 0x10, PT ;  /* 0x000000101d00780c */ /* 0x000fc80003f06070 */
[----:B0-----:R-:W-:-:S04]  /*12310*/  SEL R5, R5, RZ, P0 ;  /* 0x000000ff05057207 */ /* 0x001fc80000000000 */
[----:B------:R-:W-:-:S05]  /*12320*/  IADD3 R6, R2, R5, RZ ;  /* 0x0000000502067210 */ /* 0x000fca0007ffe0ff */
[----:B------:R-:W0:Y:S01]  /*12330*/  SHFL.IDX PT, R5, R6, 0x1f, 0x1f ;  /* 0x03e01f0006057f89 */ /* 0x000e2200000e0000 */
[----:B------:R-:W-:-:S04]  /*12340*/  LOP3.LUT R7, R7, 0xfffffffd, RZ, 0xc0, !PT ;  /* 0xfffffffd07077812 */ /* 0x000fc800078ec0ff */
[----:B------:R-:W-:-:S05]  /*12350*/  @P0 LOP3.LUT R7, R7, 0x2, RZ, 0xfc, !PT ;  /* 0x0000000207070812 */ /* 0x000fca00078efcff */
[----:B------:R2:W-:Y:S01]  /*12360*/  STL [R1], R7 ;  /* 0x0000000701007387 */ /* 0x0005e20000100800 */
[----:B0-----:R-:W-:-:S05]  /*12370*/  IMAD R5, R5, UR4, RZ ;  /* 0x0000000405057c24 */ /* 0x001fca000f8e02ff */
[----:B-1----:R-:W-:Y:S01]  /*12380*/  ISETP.GT.AND P0, PT, R5, UR6, PT ;  /* 0x0000000605007c0c */ /* 0x002fe2000bf04270 */
[----:B------:R-:W-:Y:S01]  /*12390*/  IMAD.MOV.U32 R4, RZ, RZ, RZ ;  /* 0x000000ffff047224 */ /* 0x000fe200078e00ff */
[----:B------:R-:W-:-:S11]  /*123a0*/  MOV R2, R5 ;  /* 0x0000000500027202 */ /* 0x000fd60000000f00 */
[----:B--2---:R-:W-:Y:S05]  /*123b0*/  @P0 BRA `(.L_x_446) ;  /* 0x0000000000b00947 */ /* 0x004fea0003800000 */
[----:B------:R-:W-:Y:S01]  /*123c0*/  IMAD.MOV.U32 R5, RZ, RZ, R2 ;  /* 0x000000ffff057224 */ /* 0x000fe200078e0002 */
[----:B------:R-:W-:Y:S01]  /*123d0*/  ULDC UR5, c[0x0][0xc14] ;  /* 0x0003050000057ab9 */ /* 0x000fe20000000800 */
[----:B------:R-:W-:Y:S01]  /*123e0*/  IMAD.MOV.U32 R4, RZ, RZ, RZ ;  /* 0x000000ffff047224 */ /* 0x000fe200078e00ff */
[----:B------:R-:W-:Y:S01]  /*123f0*/  ULDC UR7, c[0x0][0xc14] ;  /* 0x0003050000077ab9 */ /* 0x000fe20000000800 */
[----:B------:R-:W-:-:S05]  /*12400*/  ULDC UR4, c[0x0][0xc10] ;  /* 0x0003040000047ab9 */ /* 0x000fca0000000800 */
.L_x_450:
[----:B------:R-:W-:Y:S01]  /*12410*/  IADD3 R4, R4, 0x1f, RZ ;  /* 0x0000001f04047810 */ /* 0x000fe20007ffe0ff */
[----:B------:R-:W-:-:S03]  /*12420*/  IMAD.U32 R19, RZ, RZ, UR7 ;  /* 0x00000007ff137e24 */ /* 0x000fc6000f8e00ff */
[----:B------:R-:W-:-:S13]  /*12430*/  ISETP.GE.AND P0, PT, R4, UR5, PT ;  /* 0x0000000504007c0c */ /* 0x000fda000bf06270 */
[----:B------:R-:W-:Y:S05]  /*12440*/  @P0 BRA `(.L_x_447) ;  /* 0x0000000400380947 */ /* 0x000fea0003800000 */
[C---:B------:R-:W-:Y:S01]  /*12450*/  IMAD.IADD R7, R29.reuse, 0x1, R4 ;  /* 0x000000011d077824 */ /* 0x040fe200078e0204 */
[----:B------:R-:W-:Y:S01]  /*12460*/  ISETP.NE.AND P1, PT, R29, 0x1f, PT ;  /* 0x0000001f1d00780c */ /* 0x000fe20003f25270 */
[----:B------:R-:W-:Y:S01]  /*12470*/  BSSY B0, `(.L_x_448) ;  /* 0x0000007000007945 */ /* 0x000fe20003800000 */
[----:B------:R-:W-:Y:S02]  /*12480*/  MOV R0, RZ ;  /* 0x000000ff00007202 */ /* 0x000fe40000000f00 */
[----:B------:R-:W-:-:S13]  /*12490*/  ISETP.GE.OR P0, PT, R7, UR5, !P1 ;  /* 0x0000000507007c0c */ /* 0x000fda000cf06670 */
[----:B------:R-:W-:Y:S05]  /*124a0*/  @P0 BRA `(.L_x_449) ;  /* 0x00000000000c0947 */ /* 0x000fea0003800000 */
[----:B------:R-:W0:Y:S02]  /*124b0*/  LDC.64 R2, c[0x0][0xc58] ;  /* 0x00031600ff027b82 */ /* 0x000e240000000a00 */
[----:B0-----:R-:W-:-:S05]  /*124c0*/  IMAD.WIDE R2, R7, 0x4, R2 ;  /* 0x0000000407027825 */ /* 0x001fca00078e0202 */
[----:B------:R0:W5:Y:S02]  /*124d0*/  LDG.E R0, desc[UR56][R2.64] ;  /* 0x0000003802007981 */ /* 0x000164000c1e1900 */
.L_x_449:
[----:B------:R-:W-:Y:S05]  /*124e0*/  BSYNC B0 ;  /* 0x0000000000007941 */ /* 0x000fea0003800000 */
.L_x_448:
        /* <DEDUP_REMOVED lines=15> */
[----:B0-----:R-:W-:-:S05]  /*125e0*/  SEL R6, R6, RZ, P1 ;  /* 0x000000ff06067207 */ /* 0x001fca0000800000 */
[----:B------:R-:W-:-:S05]  /*125f0*/  IMAD.IADD R6, R7, 0x1, R6 ;  /* 0x0000000107067824 */ /* 0x000fca00078e0206 */
[----:B------:R-:W0:Y:S02]  /*12600*/  SHFL.UP PT, R8, R6, 0x10, RZ ;  /* 0x0600000006087989 */ /* 0x000e2400000e00ff */
[----:B0-----:R-:W-:-:S05]  /*12610*/  SEL R9, R8, RZ, P0 ;  /* 0x000000ff08097207 */ /* 0x001fca0000000000 */
[----:B------:R-:W-:-:S05]  /*12620*/  IMAD.IADD R6, R6, 0x1, R9 ;  /* 0x0000000106067824 */ /* 0x000fca00078e0209 */
[----:B------:R-:W0:Y:S02]  /*12630*/  SHFL.IDX PT, R3, R6, 0x1f, 0x1f ;  /* 0x03e01f0006037f89 */ /* 0x000e2400000e0000 */
[----:B0-----:R-:W-:-:S05]  /*12640*/  IMAD R2, R3, UR4, RZ ;  /* 0x0000000403027c24 */ /* 0x001fca000f8e02ff */
[----:B------:R-:W-:-:S04]  /*12650*/  IADD3 R5, R2, R5, RZ ;  /* 0x0000000502057210 */ /* 0x000fc80007ffe0ff */
[----:B------:R-:W-:-:S13]  /*12660*/  ISETP.GT.AND P0, PT, R5, UR6, PT ;  /* 0x0000000605007c0c */ /* 0x000fda000bf04270 */
[----:B------:R-:W-:Y:S05]  /*12670*/  @!P0 BRA `(.L_x_450) ;  /* 0xfffffffc00648947 */ /* 0x000fea000383ffff */
.L_x_446:
[----:B------:R-:W-:-:S04]  /*12680*/  IMAD.IADD R9, R5, 0x1, -R2 ;  /* 0x0000000105097824 */ /* 0x000fc800078e0a02 */
        /* <DEDUP_REMOVED lines=12> */
[----:B------:R-:W-:-:S05]  /*12750*/  IADD3 R7, R19, -0x1, RZ ;  /* 0xffffffff13077810 */ /* 0x000fca0007ffe0ff */
[----:B------:R2:W3:Y:S02]  /*12760*/  SHFL.IDX PT, R16, R6, R7, 0x1f ;  /* 0x00001f0706107589 */ /* 0x0004e400000e0000 */
.L_x_451:
        /* <DEDUP_REMOVED lines=16> */
[----:B------:R-:W-:Y:S01]  /*12870*/  @!P0 IMAD.IADD R6, R6, 0x1, -R5 ;  /* 0x0000000106068824 */ /* 0x000fe200078e0a05 */
[----:B------:R-:W-:-:S04]  /*12880*/  @!P0 IADD3 R2, R2, 0x1, RZ ;  /* 0x0000000102028810 */ /* 0x000fc80007ffe0ff */
[----:B------:R-:W-:-:S13]  /*12890*/  ISETP.GE.U32.AND P0, PT, R6, R5, PT ;  /* 0x000000050600720c */ /* 0x000fda0003f06070 */
[----:B------:R-:W-:Y:S01]  /*128a0*/  @P0 VIADD R2, R2, 0x1 ;  /* 0x0000000102020836 */ /* 0x000fe20000000000 */
[----:B------:R-:W-:-:S13]  /*128b0*/  ISETP.GE.AND P0, PT, R3, RZ, PT ;  /* 0x000000ff0300720c */ /* 0x000fda0003f06270 */
[----:B------:R-:W-:Y:S02]  /*128c0*/  @!P0 IADD3 R2, -R2, RZ, RZ ;  /* 0x000000ff02028210 */ /* 0x000fe40007ffe1ff */
[----:B------:R-:W-:-:S13]  /*128d0*/  ISETP.NE.AND P0, PT, R0, RZ, PT ;  /* 0x000000ff0000720c */ /* 0x000fda0003f05270 */
[----:B------:R-:W-:-:S04]  /*128e0*/  @!P0 LOP3.LUT R2, RZ, R0, RZ, 0x33, !PT ;  /* 0x00000000ff028212 */ /* 0x000fc800078e33ff */
[----:B------:R-:W-:Y:S01]  /*128f0*/  MOV R18, R2 ;  /* 0x0000000200127202 */ /* 0x000fe20000000f00 */
[----:B------:R-:W-:-:S04]  /*12900*/  IMAD.MOV R17, RZ, RZ, -R2 ;  /* 0x000000ffff117224 */ /* 0x000fc800078e0a02 */
[----:B------:R-:W-:Y:S01]  /*12910*/  IMAD R17, R0, R17, R9 ;  /* 0x0000001100117224 */ /* 0x000fe200078e0209 */
[----:B------:R-:W-:Y:S06]  /*12920*/  BRA `(.L_x_452) ;  /* 0x00000000000c7947 */ /* 0x000fec0003800000 */
.L_x_447:
[----:B------:R-:W-:Y:S01]  /*12930*/  IMAD.MOV.U32 R17, RZ, RZ, RZ ;  /* 0x000000ffff117224 */ /* 0x000fe200078e00ff */
[----:B------:R-:W-:Y:S01]  /*12940*/  MOV R18, RZ ;  /* 0x000000ff00127202 */ /* 0x000fe20000000f00 */
[----:B------:R-:W-:-:S07]  /*12950*/  IMAD.U32 R16, RZ, RZ, UR6 ;  /* 0x00000006ff107e24 */ /* 0x000fce000f8e00ff */
.L_x_452:
        /* <DEDUP_REMOVED lines=14> */
[----:B------:R-:W-:Y:S01]  /*12a40*/  MOV R26, RZ ;  /* 0x000000ff001a7202 */ /* 0x000fe20000000f00 */
[----:B------:R-:W-:Y:S01]  /*12a50*/  IMAD.MOV.U32 R27, RZ, RZ, 0x1 ;  /* 0x00000001ff1b7424 */ /* 0x000fe200078e00ff */
[----:B------:R-:W-:Y:S01]  /*12a60*/  ULDC.64 UR38, c[0x0][0x198] ;  /* 0x0000660000267ab9 */ /* 0x000fe20000000a00 */
[----:B------:R-:W-:-:S05]  /*12a70*/  ULDC UR36, c[0x0][0xc] ;  /* 0x0000030000247ab9 */ /* 0x000fca0000000800 */
.L_x_535:
[----:B--2---:R-:W2:Y:S02]  /*12a80*/  LDC.64 R2, c[0x0][0xc60] ;  /* 0x00031800ff027b82 */ /* 0x004ea40000000a00 */
[----:B--2---:R-:W-:-:S05]  /*12a90*/  IMAD.WIDE R2, R19, 0x4, R2 ;  /* 0x0000000413027825 */ /* 0x004fca00078e0202 */
[----:B------:R-:W0:Y:S01]  /*12aa0*/  LDG.E R9, desc[UR56][R2.64] ;  /* 0x0000003802097981 */ /* 0x000e22000c1e1900 */
[----:B------:R-:W-:Y:S05]  /*12ab0*/  YIELD ;  /* 0x0000000000007946 */ /* 0x000fea0003800000 */
[----:B------:R-:W-:Y:S01]  /*12ac0*/  ULDC.64 UR4, c[0x0][0xa28] ;  /* 0x00028a0000047ab9 */ /* 0x000fe20000000a00 */
[----:B------:R-:W-:Y:S01]  /*12ad0*/  IMAD.MOV.U32 R6, RZ, RZ, RZ ;  /* 0x000000ffff067224 */ /* 0x000fe200078e00ff */
[----:B------:R-:W-:Y:S01]  /*12ae0*/  ISETP.NE.U32.AND P1, PT, RZ, UR4, PT ;  /* 0x00000004ff007c0c */ /* 0x000fe2000bf25070 */
[----:B------:R-:W-:Y:S01]  /*12af0*/  IMAD.MOV.U32 R23, RZ, RZ, RZ ;  /* 0x000000ffff177224 */ /* 0x000fe200078e00ff */
[----:B------:R-:W-:-:S02]  /*12b00*/  ULDC.64 UR6, c[0x0][0xa10] ;  /* 0x0002840000067ab9 */ /* 0x000fc40000000a00 */
[----:B------:R-:W-:Y:S02]  /*12b10*/  ISETP.NE.AND.EX P1, PT, RZ, UR5, PT, P1 ;  /* 0x00000005ff007c0c */ /* 0x000fe4000bf25310 */
[----:B0-----:R-:W-:Y:S01]  /*12b20*/  SHF.R.S32.HI R0, RZ, 0x1f, R9 ;  /* 0x0000001fff007819 */ /* 0x001fe20000011409 */
[----:B------:R-:W-:Y:S10]  /*12b30*/  STL [R1], R9 ;  /* 0x0000000901007387 */ /* 0x000ff40000100800 */
[----:B------:R-:W-:-:S04]  /*12b40*/  @P1 LEA R4, P0, R9, UR4, 0x2 ;  /* 0x0000000409041c11 */ /* 0x000fc8000f8010ff */
[----:B------:R-:W-:Y:S01]  /*12b50*/  @P1 LEA.HI.X R5, R9, UR5, R0, 0x2, P0 ;  /* 0x0000000509051c11 */ /* 0x000fe200080f1400 */
[----:B------:R-:W-:Y:S02]  /*12b60*/  ULDC.64 UR4, c[0x0][0xa00] ;  /* 0x0002800000047ab9 */ /* 0x000fe40000000a00 */
[----:B------:R-:W-:Y:S02]  /*12b70*/  ISETP.NE.U32.AND P0, PT, RZ, UR4, PT ;  /* 0x00000004ff007c0c */ /* 0x000fe4000bf05070 */
[----:B------:R0:W5:Y:S02]  /*12b80*/  @P1 LDG.E R23, desc[UR56][R4.64] ;  /* 0x0000003804171981 */ /* 0x000164000c1e1900 */
[----:B------:R-:W-:-:S13]  /*12b90*/  ISETP.NE.AND.EX P0, PT, RZ, UR5, PT, P0 ;  /* 0x00000005ff007c0c */ /* 0x000fda000bf05300 */
[----:B------:R-:W-:-:S04]  /*12ba0*/  @P0 LEA R2, P2, R9, UR4, 0x2 ;  /* 0x0000000409020c11 */ /* 0x000fc8000f8410ff */
[----:B------:R-:W-:Y:S01]  /*12bb0*/  @P0 LEA.HI.X R3, R9, UR5, R0, 0x2, P2 ;  /* 0x0000000509030c11 */ /* 0x000fe200090f1400 */
[----:B------:R-:W-:-:S04]  /*12bc0*/  ULDC.64 UR4, c[0x0][0xa20] ;  /* 0x0002880000047ab9 */ /* 0x000fc80000000a00 */
[----:B------:R-:W2:Y:S01]  /*12bd0*/  @P0 LDG.E R6, desc[UR56][R2.64] ;  /* 0x0000003802060981 */ /* 0x000ea2000c1e1900 */
[----:B------:R-:W-:-:S04]  /*12be0*/  ISETP.NE.U32.AND P1, PT, RZ, UR4, PT ;  /* 0x00000004ff007c0c */ /* 0x000fc8000bf25070 */
[----:B------:R-:W-:Y:S02]  /*12bf0*/  ISETP.NE.AND.EX P1, PT, RZ, UR5, PT, P1 ;  /* 0x00000005ff007c0c */ /* 0x000fe4000bf25310 */
[C---:B0-----:R-:W-:Y:S02]  /*12c00*/  SHF.L.U32 R4, R9.reuse, 0x2, RZ ;  /* 0x0000000209047819 */ /* 0x041fe400000006ff */
[----:B------:R-:W-:-:S03]  /*12c10*/  SHF.L.U64.HI R0, R9, 0x2, R0 ;  /* 0x0000000209007819 */ /* 0x000fc60000010200 */
[----:B------:R-:W-:Y:S01]  /*12c20*/  STL [R1+0x8], R4 ;  /* 0x0000080401007387 */ /* 0x000fe20000100800 */
[----:B------:R-:W-:-:S03]  /*12c30*/  IMAD.MOV.U32 R8, RZ, RZ, RZ ;  /* 0x000000ffff087224 */ /* 0x000fc600078e00ff */
[----:B--2---:R0:W-:Y:S02]  /*12c40*/  STL [R1+0x18], R6 ;  /* 0x0000180601007387 */ /* 0x0041e40000100800 */
[----:B0-----:R-:W-:-:S04]  /*12c50*/  @P1 IADD3 R6, P0, R4, UR4, RZ ;  /* 0x0000000404061c10 */ /* 0x001fc8000ff1e0ff */
[----:B------:R-:W-:Y:S01]  /*12c60*/  @P1 IADD3.X R7, R0, UR5, RZ, P0, !PT ;  /* 0x0000000500071c10 */ /* 0x000fe200087fe4ff */
[----:B------:R-:W-:Y:S02]  /*12c70*/  ULDC.64 UR4, c[0x0][0xa08] ;  /* 0x0002820000047ab9 */ /* 0x000fe40000000a00 */
[----:B------:R-:W-:Y:S02]  /*12c80*/  IADD3 R2, P0, R4, UR4, RZ ;  /* 0x0000000404027c10 */ /* 0x000fe4000ff1e0ff */
[----:B------:R-:W-:Y:S02]  /*12c90*/  ISETP.NE.U32.AND P2, PT, RZ, UR4, PT ;  /* 0x00000004ff007c0c */ /* 0x000fe4000bf45070 */
[----:B------:R-:W-:Y:S02]  /*12ca0*/  IADD3.X R3, R0, UR5, RZ, P0, !PT ;  /* 0x0000000500037c10 */ /* 0x000fe400087fe4ff */
[----:B------:R-:W-:Y:S01]  /*12cb0*/  ISETP.NE.AND.EX P2, PT, RZ, UR5, PT, P2 ;  /* 0x00000005ff007c0c */ /* 0x000fe2000bf45320 */
[----:B------:R-:W-:-:S02]  /*12cc0*/  ULDC.64 UR4, c[0x0][0x3f8] ;  /* 0x0000fe0000047ab9 */ /* 0x000fc40000000a00 */
[----:B------:R-:W-:-:S03]  /*12cd0*/  UISETP.NE.U32.AND UP0, UPT, UR4, URZ, UPT ;  /* 0x0000003f0400728c */ /* 0x000fc6000bf05070 */
[----:B------:R-:W-:Y:S01]  /*12ce0*/  ULDC UR4, c[0x0][0x404] ;  /* 0x0001010000047ab9 */ /* 0x000fe20000000800 */
[----:B------:R-:W-:-:S03]  /*12cf0*/  UISETP.NE.AND.EX UP0, UPT, UR5, URZ, UPT, UP0 ;  /* 0x0000003f0500728c */ /* 0x000fc6000bf05300 */
[----:B------:R-:W-:Y:S01]  /*12d00*/  ULDC UR5, c[0x0][0x2e0] ;  /* 0x0000b80000057ab9 */ /* 0x000fe20000000800 */
[----:B------:R-:W-:Y:S02]  /*12d10*/  USEL UR4, UR4, 0x1, UP0 ;  /* 0x0000000104047887 */ /* 0x000fe40008000000 */
[----:B------:R0:W5:Y:S02]  /*12d20*/  @P2 LDG.E R8, desc[UR56][R2.64] ;  /* 0x0000003802082981 */ /* 0x000164000c1e1900 */
[----:B------:R-:W-:-:S06]  /*12d30*/  UIMAD UR4, UR4, UR5, URZ ;  /* 0x00000005040472a4 */ /* 0x000fcc000f8e023f */
[----:B------:R-:W-:-:S06]  /*12d40*/  IMAD.U32 R10, RZ, RZ, UR4 ;  /* 0x00000004ff0a7e24 */ /* 0x000fcc000f8e00ff */
[----:B------:R0:W5:Y:S01]  /*12d50*/  @P1 LDG.E R10, desc[UR56][R6.64] ;  /* 0x00000038060a1981 */ /* 0x000162000c1e1900 */
[----:B------:R-:W-:Y:S01]  /*12d60*/  IADD3 R4, P0, R4, UR6, RZ ;  /* 0x0000000604047c10 */ /* 0x000fe2000ff1e0ff */
[----:B------:R-:W-:-:S03]  /*12d70*/  ULDC UR4, c[0x0][0x338] ;  /* 0x0000ce0000047ab9 */ /* 0x000fc60000000800 */
[----:B------:R-:W-:Y:S02]  /*12d80*/  IADD3.X R5, R0, UR7, RZ, P0, !PT ;  /* 0x0000000700057c10 */ /* 0x000fe400087fe4ff */
[----:B------:R-:W-:Y:S01]  /*12d90*/  ISETP.NE.U32.AND P0, PT, RZ, UR6, PT ;  /* 0x00000006ff007c0c */ /* 0x000fe2000bf05070 */
[----:B------:R2:W-:Y:S03]  /*12da0*/  STL [R1+0xc], R0 ;  /* 0x00000c0001007387 */ /* 0x0005e60000100800 */
[----:B------:R-:W-:Y:S02]  /*12db0*/  ISETP.NE.AND.EX P0, PT, RZ, UR7, PT, P0 ;  /* 0x00000007ff007c0c */ /* 0x000fe4000bf05300 */
[----:B--2---:R-:W-:Y:S01]  /*12dc0*/  MOV R0, UR4 ;  /* 0x0000000400007c02 */ /* 0x004fe20008000f00 */
[----:B0-----:R-:W-:Y:S10]  /*12dd0*/  @P1 BRA `(.L_x_454) ;  /* 0x0000000000101947 */ /* 0x001ff40003800000 */
[----:B------:R-:W-:Y:S05]  /*12de0*/  @!P2 BRA `(.L_x_454) ;  /* 0x00000000000ca947 */ /* 0x000fea0003800000 */
[----:B------:R-:W2:Y:S04]  /*12df0*/  LDG.E R7, desc[UR56][R2.64] ;  /* 0x0000003802077981 */ /* 0x000ea8000c1e1900 */
[----:B-----5:R-:W2:Y:S02]  /*12e00*/  LDG.E R10, desc[UR56][R2.64+0x4] ;  /* 0x00000438020a7981 */ /* 0x020ea4000c1e1900 */
[----:B--2---:R-:W-:-:S07]  /*12e10*/  IMAD.IADD R10, R10, 0x1, -R7 ;  /* 0x000000010a0a7824 */ /* 0x004fce00078e0a07 */
.L_x_454:
[----:B------:R-:W2:Y:S04]  /*12e20*/  @P0 LDG.E R3, desc[UR56][R4.64] ;  /* 0x0000003804030981 */ /* 0x000ea8000c1e1900 */
[----:B------:R-:W2:Y:S02]  /*12e30*/  @P0 LDG.E R2, desc[UR56][R4.64+0x4] ;  /* 0x0000043804020981 */ /* 0x000ea4000c1e1900 */
[----:B--2---:R-:W-:Y:S01]  /*12e40*/  @P0 IMAD.IADD R0, R2, 0x1, -R3 ;  /* 0x0000000102000824 */ /* 0x004fe200078e0a03 */
[----:B-----5:R-:W-:-:S05]  /*12e50*/  IADD3 R3, -R23, R10, RZ ;  /* 0x0000000a17037210 */ /* 0x020fca0007ffe1ff */
[----:B------:R-:W-:-:S04]  /*12e60*/  IMAD.IADD R6, R3, 0x1, R0 ;  /* 0x0000000103067824 */ /* 0x000fc800078e0200 */
[----:B------:R-:W-:Y:S01]  /*12e70*/  VIADD R2, R6, 0xbf ;  /* 0x000000bf06027836 */ /* 0x000fe20000000000 */
[----:B------:R0:W-:Y:S03]  /*12e80*/  STL [R1+0x14], R6 ;  /* 0x0000140601007387 */ /* 0x0001e60000100800 */
[----:B------:R-:W-:-:S05]  /*12e90*/  IMAD.HI R2, R2, 0x2aaaaaab, RZ ;  /* 0x2aaaaaab02027827 */ /* 0x000fca00078e02ff */
[----:B------:R-:W-:-:S04]  /*12ea0*/  SHF.R.U32.HI R7, RZ, 0x1f, R2 ;  /* 0x0000001fff077819 */ /* 0x000fc80000011602 */
[----:B0-----:R-:W-:Y:S02]  /*12eb0*/  LEA.HI.SX32 R6, R2, R7, 0x1b ;  /* 0x0000000702067211 */ /* 0x001fe400078fdaff */
[----:B------:R-:W-:-:S03]  /*12ec0*/  IADD3 R2, -R3, RZ, RZ ;  /* 0x000000ff03027210 */ /* 0x000fc60007ffe1ff */
[----:B------:R-:W-:Y:S01]  /*12ed0*/  IMAD R7, R6, 0xc0, -R3 ;  /* 0x000000c006077824 */ /* 0x000fe200078e0a03 */
[----:B------:R-:W-:Y:S01]  /*12ee0*/  VIMNMX R2, RZ, R2, !PT ;  /* 0x00000002ff027248 */ /* 0x000fe20007fe0100 */
[----:B------:R0:W-:Y:S03]  /*12ef0*/  STL [R1+0x4], R6 ;  /* 0x0000040601007387 */ /* 0x0001e60000100800 */
[----:B------:R-:W-:-:S04]  /*12f00*/  VIMNMX R7, R7, R0, PT ;  /* 0x0000000007077248 */ /* 0x000fc80003fe0100 */
[----:B------:R-:W-:Y:S01]  /*12f10*/  ISETP.GT.AND P1, PT, R7, R2, PT ;  /* 0x000000020700720c */ /* 0x000fe20003f24270 */
[----:B------:R-:W-:-:S05]  /*12f20*/  IMAD.WIDE.U32 R2, R2, -0x55555555, RZ ;  /* 0xaaaaaaab02027825 */ /* 0x000fca00078e00ff */
[----:B------:R-:W-:-:S05]  /*12f30*/  SHF.R.U32.HI R0, RZ, 0x7, R3 ;  /* 0x00000007ff007819 */ /* 0x000fca0000011603 */
[----:B------:R-:W-:Y:S02]  /*12f40*/  IMAD.MOV.U32 R2, RZ, RZ, R0 ;  /* 0x000000ffff027224 */ /* 0x000fe400078e0000 */
[----:B0-----:R-:W-:-:S04]  /*12f50*/  @P1 VIADD R6, R7, 0xbf ;  /* 0x000000bf07061836 */ /* 0x001fc80000000000 */
[----:B------:R-:W-:-:S05]  /*12f60*/  @P1 IMAD.HI R6, R6, 0x2aaaaaab, RZ ;  /* 0x2aaaaaab06061827 */ /* 0x000fca00078e02ff */
[----:B------:R-:W-:-:S04]  /*12f70*/  @P1 SHF.R.U32.HI R3, RZ, 0x1f, R6 ;  /* 0x0000001fff031819 */ /* 0x000fc80000011606 */
[----:B------:R-:W-:Y:S02]  /*12f80*/  @P1 LEA.HI.SX32 R2, R6, R3, 0x1b ;  /* 0x0000000306021211 */ /* 0x000fe400078fdaff */
[----:B------:R-:W-:-:S06]  /*12f90*/  MOV R3, RZ ;  /* 0x000000ff00037202 */ /* 0x000fcc0000000f00 */
[----:B------:R0:W5:Y:S01]  /*12fa0*/  @P0 LDG.E R3, desc[UR56][R4.64] ;  /* 0x0000003804030981 */ /* 0x000162000c1e1900 */
[----:B------:R-:W-:Y:S01]  /*12fb0*/  ISETP.GT.AND P1, PT, R2, R0, PT ;  /* 0x000000000200720c */ /* 0x000fe20003f24270 */
[----:B------:R-:W-:Y:S01]  /*12fc0*/  BSSY B0, `(.L_x_455) ;  /* 0x000009b000007945 */ /* 0x000fe20003800000 */
[----:B------:R-:W-:Y:S01]  /*12fd0*/  IMAD.IADD R23, R8, 0x1, R23 ;  /* 0x0000000108177824 */ /* 0x000fe200078e0217 */
[----:B------:R-:W-:-:S10]  /*12fe0*/  PLOP3.LUT P2, PT, PT, PT, PT, 0x80, 0x0 ;  /* 0x000000000000781c */ /* 0x000fd40003f4f070 */
[----:B0-----:R-:W-:Y:S05]  /*12ff0*/  @!P1 BRA `(.L_x_456) ;  /* 0x00000008005c9947 */ /* 0x001fea0003800000 */
[----:B------:R-:W0:Y:S01]  /*13000*/  LDC R4, c[0x0][0x428] ;  /* 0x00010a00ff047b82 */ /* 0x000e220000000800 */
[----:B------:R-:W-:Y:S01]  /*13010*/  UMOV UR4, 0xffffffff ;  /* 0xffffffff00047882 */ /* 0x000fe20000000000 */
[----:B0-----:R-:W-:-:S13]  /*13020*/  ISETP.NE.AND P1, PT, R4, 0x1, PT ;  /* 0x000000010400780c */ /* 0x001fda0003f25270 */
[----:B------:R-:W0:Y:S08]  /*13030*/  @P1 LDC R5, c[0x0][0x42c] ;  /* 0x00010b00ff051b82 */ /* 0x000e300000000800 */
[----:B------:R-:W2:Y:S01]  /*13040*/  @P1 LDC R7, c[0x0][0x430] ;  /* 0x00010c00ff071b82 */ /* 0x000ea20000000800 */
[----:B0-----:R-:W-:-:S04]  /*13050*/  @P1 IMAD.HI.U32 R4, R18, R5, RZ ;  /* 0x0000000512041227 */ /* 0x001fc800078e00ff */
[----:B------:R-:W-:Y:S01]  /*13060*/  IMAD.MOV.U32 R5, RZ, RZ, R18 ;  /* 0x000000ffff057224 */ /* 0x000fe200078e0012 */
[----:B--2---:R-:W-:Y:S02]  /*13070*/  @P1 SHF.R.U32.HI R5, RZ, R7, R4 ;  /* 0x00000007ff051219 */ /* 0x004fe40000011604 */
[----:B------:R-:W-:Y:S01]  /*13080*/  SEL R4, R9, RZ, !P0 ;  /* 0x000000ff09047207 */ /* 0x000fe20004000000 */
[----:B------:R-:W-:Y:S06]  /*13090*/  BRA.DIV UR4, `(.L_x_457) ;  /* 0x0000004204987947 */ /* 0x000fec000b800000 */
.L_x_581:
[----:B------:R-:W-:-:S03]  /*130a0*/  UMOV UR4, 0xffffffff ;  /* 0xffffffff00047882 */ /* 0x000fc60000000000 */
[----:B------:R-:W-:Y:S05]  /*130b0*/  BRA.DIV UR4, `(.L_x_458) ;  /* 0x0000004204c47947 */ /* 0x000fea000b800000 */
[----:B------:R-:W-:-:S13]  /*130c0*/  ELECT P6, URZ, PT ;  /* 0x00000000003f782f */ /* 0x000fda00038c0000 */
.L_x_584:
[----:B------:R-:W2:Y:S01]  /*130d0*/  LDL R6, [R1+0x10] ;  /* 0x0000100001067983 */ /* 0x000ea20000100800 */
[----:B------:R-:W-:Y:S01]  /*130e0*/  BSSY B1, `(.L_x_459) ;  /* 0x000000b000017945 */ /* 0x000fe20003800000 */
[----:B------:R-:W0:Y:S01]  /*130f0*/  S2R R9, SR_CgaCtaId ;  /* 0x0000000000097919 */ /* 0x000e220000008800 */
[----:B--2---:R-:W-:-:S04]  /*13100*/  IADD3 R7, R6, 0x1, RZ ;  /* 0x0000000106077810 */ /* 0x004fc80007ffe0ff */
[----:B------:R-:W-:-:S04]  /*13110*/  LEA.HI R6, R7, R7, RZ, 0x1 ;  /* 0x0000000707067211 */ /* 0x000fc800078f08ff */
[----:B------:R-:W-:-:S05]  /*13120*/  LOP3.LUT R6, R6, 0xfffffffe, RZ, 0xc0, !PT ;  /* 0xfffffffe06067812 */ /* 0x000fca00078ec0ff */
[----:B------:R-:W-:Y:S01]  /*13130*/  IMAD.IADD R7, R7, 0x1, -R6 ;  /* 0x0000000107077824 */ /* 0x000fe200078e0a06 */
[----:B------:R-:W-:-:S04]  /*13140*/  MOV R6, 0x400 ;  /* 0x0000040000067802 */ /* 0x000fc80000000f00 */
[----:B0-----:R-:W-:Y:S02]  /*13150*/  LEA R6, R9, R6, 0x18 ;  /* 0x0000000609067211 */ /* 0x001fe400078ec0ff */
[----:B------:R-:W-:-:S04]  /*13160*/  SHF.L.U32 R7, R7, 0x1f, RZ ;  /* 0x0000001f07077819 */ /* 0x000fc800000006ff */
[----:B------:R-:W0:Y:S02]  /*13170*/  SYNCS.PHASECHK.TRANS64.TRYWAIT P0, [R6+URZ+0x30820], R7 ;  /* 0x03082007060075a7 */ /* 0x000e24000800017f */
[----:B0-----:R-:W-:Y:S05]  /*13180*/  @!P0 BRA `(.L_x_460) ;  /* 0x0000004000b08947 */ /* 0x001fea0003800000 */
.L_x_585:
[----:B------:R-:W-:Y:S05]  /*13190*/  BSYNC B1 ;  /* 0x0000000000017941 */ /* 0x000fea0003800000 */
.L_x_459:
[----:B------:R-:W-:Y:S04]  /*131a0*/  BSSY B1, `(.L_x_461) ;  /* 0x0000035000017945 */ /* 0x000fe80003800000 */
[----:B------:R-:W-:Y:S05]  /*131b0*/  @!P6 BRA `(.L_x_462) ;  /* 0x0000000000cce947 */ /* 0x000fea0003800000 */
[----:B0-----:R-:W-:Y:S01]  /*131c0*/  IMAD R7, R26, 0x8, R6 ;  /* 0x000000081a077824 */ /* 0x001fe200078e0206 */
[----:B------:R-:W-:-:S04]  /*131d0*/  SHF.L.U32 R8, R27, 0x1f, RZ ;  /* 0x0000001f1b087819 */ /* 0x000fc800000006ff */
[----:B------:R-:W0:Y:S02]  /*131e0*/  SYNCS.PHASECHK.TRANS64.TRYWAIT P0, [R7+URZ+0x308a0], R8 ;  /* 0x0308a008070075a7 */ /* 0x000e24000800017f */
[----:B0-----:R-:W-:Y:S05]  /*131f0*/  @!P0 BRA `(.L_x_463) ;  /* 0x0000004000a88947 */ /* 0x001fea0003800000 */
.L_x_586:
[----:B------:R-:W2:Y:S02]  /*13200*/  S2R R9, SR_TID.X ;  /* 0x0000000000097919 */ /* 0x000ea40000002100 */
[----:B--2---:R-:W-:-:S04]  /*13210*/  LOP3.LUT R9, R9, 0x7f, RZ, 0xc0, !PT ;  /* 0x0000007f09097812 */ /* 0x004fc800078ec0ff */
[----:B------:R-:W-:-:S13]  /*13220*/  ISETP.NE.AND P1, PT, R9, RZ, PT ;  /* 0x000000ff0900720c */ /* 0x000fda0003f25270 */
[----:B------:R-:W-:Y:S05]  /*13230*/  @P1 BRA `(.L_x_464) ;  /* 0x0000000000141947 */ /* 0x000fea0003800000 */
[----:B------:R-:W-:Y:S02]  /*13240*/  ISETP.NE.AND P0, PT, R29, RZ, PT ;  /* 0x000000ff1d00720c */ /* 0x000fe40003f05270 */
[----:B------:R-:W-:-:S04]  /*13250*/  MOV R9, 0x6000 ;  /* 0x0000600000097802 */ /* 0x000fc80000000f00 */
[----:B------:R2:W-:Y:S07]  /*13260*/  SYNCS.ARRIVE.TRANS64 RZ, [R7+URZ+0x30890], R9 ;  /* 0x0308900907ff79a7 */ /* 0x0005ee000800003f */
[----:B------:R-:W-:Y:S05]  /*13270*/  @!P0 BRA `(.L_x_464) ;  /* 0x0000000000048947 */ /* 0x000fea0003800000 */
[----:B------:R-:W-:Y:S01]  /*13280*/  BPT.TRAP 0x1 ;  /* 0x000000040000795c */ /* 0x000fe20000300000 */
.L_x_464:
[----:B--2---:R-:W-:Y:S01]  /*13290*/  IMAD R9, R26, 0x6000, R6 ;  /* 0x000060001a097824 */ /* 0x004fe200078e0206 */
[----:B------:R-:W-:Y:S01]  /*132a0*/  R2UR UR9, R7 ;  /* 0x00000000070972ca */ /* 0x000fe200000e0000 */
[----:B-----5:R-:W-:Y:S01]  /*132b0*/  IMAD R10, R2, 0xc0, R3 ;  /* 0x000000c0020a7824 */ /* 0x020fe200078e0203 */
[----:B------:R-:W-:Y:S01]  /*132c0*/  R2UR UR12, R5 ;  /* 0x00000000050c72ca */ /* 0x000fe200000e0000 */
[----:B------:R-:W-:Y:S01]  /*132d0*/  UIADD3 UR4, UP0, UR38, 0x570, URZ ;  /* 0x0000057026047890 */ /* 0x000fe2000ff1e03f */
[----:B------:R-:W-:Y:S01]  /*132e0*/  R2UR UR8, R9 ;  /* 0x00000000090872ca */ /* 0x000fe200000e0000 */
[----:B------:R-:W-:Y:S01]  /*132f0*/  VIADD R10, R10, 0xffffff40 ;  /* 0xffffff400a0a7836 */ /* 0x000fe20000000000 */
[----:B------:R-:W-:Y:S01]  /*13300*/  R2UR UR13, R4 ;  /* 0x00000000040d72ca */ /* 0x000fe200000e0000 */
[----:B------:R-:W-:Y:S01]  /*13310*/  UIADD3.X UR5, URZ, UR39, URZ, UP0, !UPT ;  /* 0x000000273f057290 */ /* 0x000fe200087fe43f */
[----:B------:R-:W-:Y:S02]  /*13320*/  UMOV UR6, 0x0 ;  /* 0x0000000000067882 */ /* 0x000fe40000000000 */
[----:B------:R-:W-:Y:S01]  /*13330*/  R2UR UR11, R10 ;  /* 0x000000000a0b72ca */ /* 0x000fe200000e0000 */
[----:B------:R-:W-:Y:S01]  /*13340*/  UMOV UR7, 0x12f00000 ;  /* 0x12f0000000077882 */ /* 0x000fe20000000000 */
[----:B------:R-:W-:Y:S01]  /*13350*/  UMOV UR10, URZ ;  /* 0x0000003f000a7c82 */ /* 0x000fe20008000000 */
[----:B------:R-:W-:-:S04]  /*13360*/  UIADD3 UR9, UR9, 0x30890, URZ ;  /* 0x0003089009097890 */ /* 0x000fc8000fffe03f */
[----:B------:R-:W-:-:S09]  /*13370*/  UIADD3 UR8, UR8, 0x12400, URZ ;  /* 0x0001240008087890 */ /* 0x000fd2000fffe03f */
[----:B------:R2:W-:Y:S01]  /*13380*/  UTMALDG.4D [UR8], [UR4], desc[UR6] ;  /* 0x00000608040075b4 */ /* 0x0005e20008019000 */
[----:B------:R-:W3:Y:S02]  /*13390*/  SYNCS.PHASECHK.TRANS64.TRYWAIT P0, [R7+URZ+0x308c0], R8 ;  /* 0x0308c008070075a7 */ /* 0x000ee4000800017f */
[----:B--23--:R-:W-:Y:S05]  /*133a0*/  @!P0 BRA `(.L_x_465) ;  /* 0x0000004000508947 */ /* 0x00cfea0003800000 */
.L_x_587:
[----:B------:R-:W-:Y:S05]  /*133b0*/  @P1 BRA `(.L_x_466) ;  /* 0x0000000000141947 */ /* 0x000fea0003800000 */
[----:B------:R-:W-:Y:S01]  /*133c0*/  ISETP.NE.AND P0, PT, R29, RZ, PT ;  /* 0x000000ff1d00720c */ /* 0x000fe20003f05270 */
[----:B0-2---:R-:W-:-:S04]  /*133d0*/  IMAD.MOV.U32 R8, RZ, RZ, 0x6000 ;  /* 0x00006000ff087424 */ /* 0x005fc800078e00ff */
[----:B------:R3:W-:Y:S08]  /*133e0*/  SYNCS.ARRIVE.TRANS64 RZ, [R7+URZ+0x308b0], R8 ;  /* 0x0308b00807ff79a7 */ /* 0x0007f0000800003f */
[----:B------:R-:W-:Y:S05]  /*133f0*/  @!P0 BRA `(.L_x_466) ;  /* 0x0000000000048947 */ /* 0x000fea0003800000 */
[----:B------:R-:W-:Y:S01]  /*13400*/  BPT.TRAP 0x1 ;  /* 0x000000040000795c */ /* 0x000fe20000300000 */
.L_x_466:
        /* <DEDUP_REMOVED lines=8> */
[----:B------:R-:W-:Y:S01]  /*13490*/  R2UR UR13, R4 ;  /* 0x00000000040d72ca */ /* 0x000fe200000e0000 */
[----:B------:R-:W-:-:S04]  /*134a0*/  UMOV UR10, URZ ;  /* 0x0000003f000a7c82 */ /* 0x000fc80008000000 */
[----:B------:R-:W-:Y:S02]  /*134b0*/  UIADD3 UR8, UR8, 0x400, URZ ;  /* 0x0000040008087890 */ /* 0x000fe4000fffe03f */
[----:B------:R-:W-:-:S09]  /*134c0*/  UIADD3 UR9, UR9, 0x308b0, URZ ;  /* 0x000308b009097890 */ /* 0x000fd2000fffe03f */
[----:B------:R4:W-:Y:S02]  /*134d0*/  UTMALDG.4D [UR8], [UR4], desc[UR6] ;  /* 0x00000608040075b4 */ /* 0x0009e40008019000 */
[----:B----4-:R-:W-:Y:S01]  /*134e0*/  NOP ;  /* 0x0000000000007918 */ /* 0x010fe20000000000 */
.L_x_462:
[----:B------:R-:W-:Y:S05]  /*134f0*/  BSYNC B1 ;  /* 0x0000000000017941 */ /* 0x000fea0003800000 */
.L_x_461:
[----:B------:R-:W-:Y:S01]  /*13500*/  IADD3 R26, R26, 0x1, RZ ;  /* 0x000000011a1a7810 */ /* 0x000fe20007ffe0ff */
[----:B------:R-:W-:Y:S01]  /*13510*/  VIADD R2, R2, 0xfffffffe ;  /* 0xfffffffe02027836 */ /* 0x000fe20000000000 */
[----:B------:R-:W-:Y:S02]  /*13520*/  PLOP3.LUT P2, PT, PT, PT, PT, 0x8, 0x0 ;  /* 0x000000000000781c */ /* 0x000fe40003f4e170 */
[----:B------:R-:W-:-:S04]  /*13530*/  ISETP.NE.AND P0, PT, R26, 0x2, PT ;  /* 0x000000021a00780c */ /* 0x000fc80003f05270 */
[----:B------:R-:W-:Y:S02]  /*13540*/  SEL R26, R26, RZ, P0 ;  /* 0x000000ff1a1a7207 */ /* 0x000fe40000000000 */
[----:B0-23--:R-:W-:Y:S02]  /*13550*/  SEL R8, RZ, 0x1, P0 ;  /* 0x00000001ff087807 */ /* 0x00dfe40000000000 */
[----:B------:R-:W-:Y:S02]  /*13560*/  ISETP.GE.AND P0, PT, R2, R0, PT ;  /* 0x000000000200720c */ /* 0x000fe40003f06270 */
[----:B------:R-:W-:-:S11]  /*13570*/  LOP3.LUT R27, R27, R8, RZ, 0x3c, !PT ;  /* 0x000000081b1b7212 */ /* 0x000fd600078e3cff */
[----:B------:R-:W-:Y:S05]  /*13580*/  @!P0 BRA `(.L_x_456) ;  /* 0x0000000000f88947 */ /* 0x000fea0003800000 */
.L_x_473:
[----:B------:R-:W-:Y:S05]  /*13590*/  YIELD ;  /* 0x0000000000007946 */ /* 0x000fea0003800000 */
[----:B------:R-:W-:Y:S04]  /*135a0*/  BSSY B1, `(.L_x_467) ;  /* 0x0000034000017945 */ /* 0x000fe80003800000 */
[----:B0-23--:R-:W-:Y:S05]  /*135b0*/  @!P6 BRA `(.L_x_468) ;  /* 0x0000000000c8e947 */ /* 0x00dfea0003800000 */
[----:B------:R-:W-:Y:S01]  /*135c0*/  IMAD R7, R26, 0x8, R6 ;  /* 0x000000081a077824 */ /* 0x000fe200078e0206 */
[----:B------:R-:W-:-:S04]  /*135d0*/  SHF.L.U32 R10, R27, 0x1f, RZ ;  /* 0x0000001f1b0a7819 */ /* 0x000fc800000006ff */
[----:B------:R-:W0:Y:S02]  /*135e0*/  SYNCS.PHASECHK.TRANS64.TRYWAIT P0, [R7+URZ+0x308a0], R10 ;  /* 0x0308a00a070075a7 */ /* 0x000e24000800017f */
[----:B0-----:R-:W-:Y:S05]  /*135f0*/  @!P0 BRA `(.L_x_469) ;  /* 0x0000003c00d08947 */ /* 0x001fea0003800000 */
.L_x_588:
        /* <DEDUP_REMOVED lines=9> */
.L_x_470:
[----:B--2---:R-:W-:Y:S01]  /*13690*/  IMAD R8, R26, 0x6000, R6 ;  /* 0x000060001a087824 */ /* 0x004fe200078e0206 */
[----:B------:R-:W-:Y:S01]  /*136a0*/  R2UR UR9, R7 ;  /* 0x00000000070972ca */ /* 0x000fe200000e0000 */
[----:B-----5:R-:W-:Y:S01]  /*136b0*/  IMAD R9, R2, 0xc0, R3 ;  /* 0x000000c002097824 */ /* 0x020fe200078e0203 */
        /* <DEDUP_REMOVED lines=8> */
[----:B------:R-:W-:-:S03]  /*13740*/  UMOV UR10, URZ ;  /* 0x0000003f000a7c82 */ /* 0x000fc60008000000 */
[----:B------:R-:W-:-:S04]  /*13750*/  UIADD3 UR9, UR9, 0x30890, URZ ;  /* 0x0003089009097890 */ /* 0x000fc8000fffe03f */
[----:B------:R-:W-:-:S09]  /*13760*/  UIADD3 UR8, UR8, 0x12400, URZ ;  /* 0x0001240008087890 */ /* 0x000fd2000fffe03f */
[----:B------:R2:W-:Y:S01]  /*13770*/  UTMALDG.4D [UR8], [UR4], desc[UR6] ;  /* 0x00000608040075b4 */ /* 0x0005e20008019000 */
[----:B------:R-:W3:Y:S02]  /*13780*/  SYNCS.PHASECHK.TRANS64.TRYWAIT P1, [R7+URZ+0x308c0], R10 ;  /* 0x0308c00a070075a7 */ /* 0x000ee4000802017f */
[----:B--23--:R-:W-:Y:S05]  /*13790*/  @!P1 BRA `(.L_x_471) ;  /* 0x0000003c007c9947 */ /* 0x00cfea0003800000 */
.L_x_589:
[----:B------:R-:W-:Y:S05]  /*137a0*/  @P0 BRA `(.L_x_472) ;  /* 0x0000000000140947 */ /* 0x000fea0003800000 */
[----:B------:R-:W-:Y:S01]  /*137b0*/  ISETP.NE.AND P1, PT, R29, RZ, PT ;  /* 0x000000ff1d00720c */ /* 0x000fe20003f25270 */
[----:B0-2---:R-:W-:-:S04]  /*137c0*/  IMAD.MOV.U32 R10, RZ, RZ, 0x6000 ;  /* 0x00006000ff0a7424 */ /* 0x005fc800078e00ff */
[----:B------:R3:W-:Y:S08]  /*137d0*/  SYNCS.ARRIVE.TRANS64 RZ, [R7+URZ+0x308b0], R10 ;  /* 0x0308b00a07ff79a7 */ /* 0x0007f0000800003f */
[----:B------:R-:W-:Y:S05]  /*137e0*/  @!P1 BRA `(.L_x_472) ;  /* 0x0000000000049947 */ /* 0x000fea0003800000 */
[----:B------:R-:W-:Y:S01]  /*137f0*/  BPT.TRAP 0x1 ;  /* 0x000000040000795c */ /* 0x000fe20000300000 */
.L_x_472:
        /* <DEDUP_REMOVED lines=14> */
.L_x_468:
[----:B------:R-:W-:Y:S05]  /*138e0*/  BSYNC B1 ;  /* 0x0000000000017941 */ /* 0x000fea0003800000 */
.L_x_467:
[----:B------:R-:W-:-:S05]  /*138f0*/  VIADD R26, R26, 0x1 ;  /* 0x000000011a1a7836 */ /* 0x000fca0000000000 */
[----:B------:R-:W-:-:S04]  /*13900*/  ISETP.NE.AND P0, PT, R26, 0x2, PT ;  /* 0x000000021a00780c */ /* 0x000fc80003f05270 */
[----:B------:R-:W-:Y:S02]  /*13910*/  SEL R8, RZ, 0x1, P0 ;  /* 0x00000001ff087807 */ /* 0x000fe40000000000 */
[----:B------:R-:W-:Y:S02]  /*13920*/  SEL R26, R26, RZ, P0 ;  /* 0x000000ff1a1a7207 */ /* 0x000fe40000000000 */
[C---:B------:R-:W-:Y:S02]  /*13930*/  ISETP.GT.AND P0, PT, R2.reuse, R0, PT ;  /* 0x000000000200720c */ /* 0x040fe40003f04270 */
[----:B------:R-:W-:Y:S02]  /*13940*/  LOP3.LUT R27, R27, R8, RZ, 0x3c, !PT ;  /* 0x000000081b1b7212 */ /* 0x000fe400078e3cff */
[----:B------:R-:W-:-:S09]  /*13950*/  IADD3 R2, R2, -0x1, RZ ;  /* 0xffffffff02027810 */ /* 0x000fd20007ffe0ff */
[----:B------:R-:W-:Y:S05]  /*13960*/  @P0 BRA `(.L_x_473) ;  /* 0xfffffffc00080947 */ /* 0x000fea000383ffff */
.L_x_456:
[----:B------:R-:W-:Y:S05]  /*13970*/  BSYNC B0 ;  /* 0x0000000000007941 */ /* 0x000fea0003800000 */
.L_x_455:
[----:B0-23--:R-:W2:Y:S01]  /*13980*/  LDL R7, [R1+0x14] ;  /* 0x0000140001077983 */ /* 0x00dea20000100800 */
[----:B------:R-:W-:Y:S05]  /*13990*/  @!P2 WARPSYNC.ALL ;  /* 0x000000000000a948 */ /* 0x000fea0003800000 */
[----:B------:R-:W-:Y:S01]  /*139a0*/  BSSY B6, `(.L_x_474) ;  /* 0x0000233000067945 */ /* 0x000fe20003800000 */
[----:B------:R-:W-:Y:S01]  /*139b0*/  @!P2 BAR.SYNC.DEFER_BLOCKING 0xc, 0x1a0 ;  /* 0x030680000000ab1d */ /* 0x000fe20000010000 */
[----:B--2---:R-:W-:-:S13]  /*139c0*/  ISETP.GT.AND P0, PT, R7, RZ, PT ;  /* 0x000000ff0700720c */ /* 0x004fda0003f04270 */
[----:B------:R-:W-:Y:S05]  /*139d0*/  @P0 BRA `(.L_x_475) ;  /* 0x00000000003c0947 */ /* 0x000fea0003800000 */
[----:B------:R-:W-:-:S13]  /*139e0*/  ISETP.NE.AND P1, PT, R29, RZ, PT ;  /* 0x000000ff1d00720c */ /* 0x000fda0003f25270 */
[----:B------:R-:W-:Y:S05]  /*139f0*/  @P1 BRA `(.L_x_476) ;  /* 0x0000002000b41947 */ /* 0x000fea0003800000 */
[----:B------:R-:W0:Y:S01]  /*13a00*/  S2R R7, SR_LANEID ;  /* 0x0000000000077919 */ /* 0x000e220000000000 */
[----:B------:R-:W-:Y:S01]  /*13a10*/  VOTEU.ANY UR4, UPT, PT ;  /* 0x0000000000047886 */ /* 0x000fe200038e0100 */
[----:B-----5:R-:W2:Y:S01]  /*13a20*/  LDC.64 R2, c[0x0][0xc38] ;  /* 0x00030e00ff027b82 */ /* 0x020ea20000000a00 */
        /* <DEDUP_REMOVED lines=10> */
.L_x_475:
[----:B-----5:R-:W0:Y:S01]  /*13ad0*/  S2R R3, SR_CgaCtaId ;  /* 0x0000000000037919 */ /* 0x020e220000008800 */
        /* <DEDUP_REMOVED lines=20> */
[----:B01----:R-:W-:Y:S05]  /*13c20*/  CALL.ABS.NOINC R2 ;  /* 0x0000000002007343 */ /* 0x003fea0003c00000 */
.L_x_477:
        /* <DEDUP_REMOVED lines=16> */
[----:B0-----:R-:W-:-:S07]  /*13d30*/  IMAD.MOV.U32 R13, RZ, RZ, RZ ;  /* 0x000000ffff0d7224 */ /* 0x001fce00078e00ff */
[----:B------:R-:W-:-:S07]  /*13d40*/  LEPC R20, `(.L_x_479) ;  /* 0x000000001014794e */ /* 0x000fce0000000000 */
[----:B-12---:R-:W-:Y:S05]  /*13d50*/  CALL.ABS.NOINC R2 ;  /* 0x0000000002007343 */ /* 0x006fea0003c00000 */
.L_x_479:
        /* <DEDUP_REMOVED lines=15> */
[----:B0-----:R-:W-:Y:S05]  /*13e50*/  CALL.ABS.NOINC R2 ;  /* 0x0000000002007343 */ /* 0x001fea0003c00000 */
.L_x_478:
[----:B------:R-:W2:Y:S01]  /*13e60*/  LDL.LU R2, [R1+0x8] ;  /* 0x0000080001027983 */ /* 0x000ea20000300800 */
[----:B------:R-:W-:-:S03]  /*13e70*/  ULDC.64 UR4, c[0x0][0x9f8] ;  /* 0x00027e0000047ab9 */ /* 0x000fc60000000a00 */
[----:B------:R-:W3:Y:S04]  /*13e80*/  LDL.LU R0, [R1+0xc] ;  /* 0x00000c0001007983 */ /* 0x000ee80000300800 */
[----:B------:R-:W4:Y:S04]  /*13e90*/  LDL.LU R21, [R1] ;  /* 0x0000000001157983 */ /* 0x000f280000300800 */
[----:B------:R-:W4:Y:S01]  /*13ea0*/  LDL.LU R20, [R1+0x18] ;  /* 0x0000180001147983 */ /* 0x000f220000300800 */
[----:B------:R-:W-:-:S04]  /*13eb0*/  ISETP.NE.U32.AND P0, PT, RZ, UR4, PT ;  /* 0x00000004ff007c0c */ /* 0x000fc8000bf05070 */
        /* <DEDUP_REMOVED lines=8> */
[----:B------:R-:W-:Y:S01]  /*13f40*/  ULDC.64 UR4, c[0x0][0xa00] ;  /* 0x0002800000047ab9 */ /* 0x000fe20000000a00 */
[----:B------:R-:W0:Y:S01]  /*13f50*/  LDC R0, c[0x0][0x428] ;  /* 0x00010a00ff007b82 */ /* 0x000e220000000800 */
[----:B----4-:R-:W-:-:S06]  /*13f60*/  MOV R6, R21 ;  /* 0x0000001500067202 */ /* 0x010fcc0000000f00 */
[----:B------:R2:W5:Y:S01]  /*13f70*/  @P0 LDG.E R6, desc[UR56][R2.64] ;  /* 0x0000003802060981 */ /* 0x000562000c1e1900 */
[----:B------:R-:W-:Y:S01]  /*13f80*/  IMAD R17, R17, 0xc0, R20 ;  /* 0x000000c011117824 */ /* 0x000fe200078e0214 */
[----:B------:R-:W-:Y:S02]  /*13f90*/  PLOP3.LUT P1, PT, P6, PT, PT, 0x8, 0x0 ;  /* 0x000000000000781c */ /* 0x000fe4000372e170 */
[----:B0-----:R-:W-:Y:S01]  /*13fa0*/  ISETP.NE.AND P0, PT, R0, 0x1, PT ;  /* 0x000000010000780c */ /* 0x001fe20003f05270 */
[----:B------:R-:W-:-:S12]  /*13fb0*/  IMAD.MOV.U32 R0, RZ, RZ, R18 ;  /* 0x000000ffff007224 */ /* 0x000fd800078e0012 */
[----:B------:R-:W0:Y:S08]  /*13fc0*/  @P0 LDC R5, c[0x0][0x42c] ;  /* 0x00010b00ff050b82 */ /* 0x000e300000000800 */
[----:B------:R-:W3:Y:S01]  /*13fd0*/  @P0 LDC R4, c[0x0][0x430] ;  /* 0x00010c00ff040b82 */ /* 0x000ee20000000800 */
[----:B0-----:R-:W-:-:S05]  /*13fe0*/  @P0 IMAD.HI.U32 R5, R18, R5, RZ ;  /* 0x0000000512050227 */ /* 0x001fca00078e00ff */
[----:B---3--:R-:W-:Y:S02]  /*13ff0*/  @P0 SHF.R.U32.HI R0, RZ, R4, R5 ;  /* 0x00000004ff000219 */ /* 0x008fe40000011605 */
[----:B------:R-:W-:-:S04]  /*14000*/  ISETP.NE.U32.AND P0, PT, RZ, UR4, PT ;  /* 0x00000004ff007c0c */ /* 0x000fc8000bf05070 */
[----:B------:R-:W-:-:S04]  /*14010*/  ISETP.NE.AND.EX P0, PT, RZ, UR5, PT, P0 ;  /* 0x00000005ff007c0c */ /* 0x000fc8000bf05300 */
[----:B--2---:R-:W-:-:S09]  /*14020*/  SEL R8, R21, RZ, !P0 ;  /* 0x000000ff15087207 */ /* 0x004fd20004000000 */
.L_x_480:
        /* <DEDUP_REMOVED lines=17> */
.L_x_592:
[----:B------:R-:W2:Y:S01]  /*14140*/  LDL R4, [R1+0x4] ;  /* 0x0000040001047983 */ /* 0x000ea20000100800 */
[----:B------:R-:W-:Y:S01]  /*14150*/  UMOV UR4, 0xffffffff ;  /* 0xffffffff00047882 */ /* 0x000fe20000000000 */
[----:B------:R-:W-:Y:S01]  /*14160*/  SHF.R.S32.HI R11, RZ, 0x1f, R6 ;  /* 0x0000001fff0b7819 */ /* 0x000fe20000011406 */
[----:B--2---:R-:W-:Y:S01]  /*14170*/  VIADD R9, R4, 0xffffffff ;  /* 0xffffffff04097836 */ /* 0x004fe20000000000 */
[----:B------:R-:W-:Y:S06]  /*14180*/  BRA.DIV UR4, `(.L_x_482) ;  /* 0x0000003604487947 */ /* 0x000fec000b800000 */
[----:B------:R-:W-:-:S13]  /*14190*/  ELECT P6, URZ, PT ;  /* 0x00000000003f782f */ /* 0x000fda00038c0000 */
.L_x_595:
[----:B------:R-:W-:Y:S05]  /*141a0*/  @!P6 BRA `(.L_x_483) ;  /* 0x0000000000cce947 */ /* 0x000fea0003800000 */
[----:B------:R-:W-:Y:S02]  /*141b0*/  ISETP.NE.U32.AND P0, PT, R2, RZ, PT ;  /* 0x000000ff0200720c */ /* 0x000fe40003f05070 */
[----:B------:R-:W-:Y:S02]  /*141c0*/  MOV R25, R9 ;  /* 0x0000000900197202 */ /* 0x000fe40000000f00 */
[----:B------:R-:W-:-:S13]  /*141d0*/  ISETP.NE.AND.EX P0, PT, R3, RZ, PT, P0 ;  /* 0x000000ff0300720c */ /* 0x000fda0003f05300 */
[----:B------:R-:W-:Y:S05]  /*141e0*/  @!P0 BRA `(.L_x_484) ;  /* 0x0000000000448947 */ /* 0x000fea0003800000 */
[----:B------:R-:W0:Y:S01]  /*141f0*/  LDC R10, c[0x0][0x41c] ;  /* 0x00010700ff0a7b82 */ /* 0x000e220000000800 */
[----:B------:R-:W-:Y:S02]  /*14200*/  ULDC.64 UR4, c[0x0][0x408] ;  /* 0x0001020000047ab9 */ /* 0x000fe40000000a00 */
[----:B------:R-:W-:-:S04]  /*14210*/  IMAD R7, R11, UR4, RZ ;  /* 0x000000040b077c24 */ /* 0x000fc8000f8e02ff */
[----:B------:R-:W-:Y:S01]  /*14220*/  IMAD R7, R6, UR5, R7 ;  /* 0x0000000506077c24 */ /* 0x000fe2000f8e0207 */
[----:B0-----:R-:W-:-:S13]  /*14230*/  ISETP.NE.AND P0, PT, R10, 0x1, PT ;  /* 0x000000010a00780c */ /* 0x001fda0003f05270 */
[----:B------:R-:W0:Y:S02]  /*14240*/  @P0 LDC.64 R4, c[0x0][0x420] ;  /* 0x00010800ff040b82 */ /* 0x000e240000000a00 */
[----:B0-----:R-:W-:-:S04]  /*14250*/  @P0 IMAD.HI.U32 R12, R9, R4, RZ ;  /* 0x00000004090c0227 */ /* 0x001fc800078e00ff */
[----:B------:R-:W-:Y:S01]  /*14260*/  IMAD.MOV.U32 R4, RZ, RZ, R9 ;  /* 0x000000ffff047224 */ /* 0x000fe200078e0009 */
[----:B------:R-:W-:-:S04]  /*14270*/  @P0 SHF.R.U32.HI R4, RZ, R5, R12 ;  /* 0x00000005ff040219 */ /* 0x000fc8000001160c */
[--C-:B------:R-:W-:Y:S01]  /*14280*/  SHF.R.S32.HI R5, RZ, 0x1f, R4.reuse ;  /* 0x0000001fff057819 */ /* 0x100fe20000011404 */
[--C-:B------:R-:W-:Y:S02]  /*14290*/  IMAD.MOV R25, RZ, RZ, -R4.reuse ;  /* 0x000000ffff197224 */ /* 0x100fe400078e0a04 */
[----:B------:R-:W-:-:S04]  /*142a0*/  IMAD.WIDE.U32 R4, R6, UR4, R4 ;  /* 0x0000000406047c25 */ /* 0x000fc8000f8e0004 */
[----:B------:R-:W-:Y:S01]  /*142b0*/  IMAD R25, R10, R25, R9 ;  /* 0x000000190a197224 */ /* 0x000fe200078e0209 */
[----:B------:R-:W-:Y:S02]  /*142c0*/  IADD3 R7, R5, R7, RZ ;  /* 0x0000000705077210 */ /* 0x000fe40007ffe0ff */
[----:B------:R-:W-:-:S04]  /*142d0*/  LEA R12, P0, R4, R2, 0x2 ;  /* 0x00000002040c7211 */ /* 0x000fc800078010ff */
[----:B------:R-:W-:-:S05]  /*142e0*/  LEA.HI.X R13, R4, R3, R7, 0x2, P0 ;  /* 0x00000003040d7211 */ /* 0x000fca00000f1407 */
[----:B------:R0:W5:Y:S04]  /*142f0*/  LDG.E R7, desc[UR56][R12.64] ;  /* 0x000000380c077981 */ /* 0x000168000c1e1900 */
.L_x_484:
[----:B------:R-:W-:Y:S01]  /*14300*/  IMAD R5, R22, 0x8, R28 ;  /* 0x0000000816057824 */ /* 0x000fe200078e021c */
[----:B------:R-:W-:-:S04]  /*14310*/  SHF.L.U32 R4, R24, 0x1f, RZ ;  /* 0x0000001f18047819 */ /* 0x000fc800000006ff */
[----:B------:R-:W2:Y:S02]  /*14320*/  SYNCS.PHASECHK.TRANS64.TRYWAIT P0, [R5+URZ+0x30840], R4 ;  /* 0x03084004050075a7 */ /* 0x000ea4000800017f */
[----:B--2---:R-:W-:Y:S05]  /*14330*/  @!P0 BRA `(.L_x_485) ;  /* 0x0000003000fc8947 */ /* 0x004fea0003800000 */
.L_x_596:
        /* <DEDUP_REMOVED lines=9> */
.L_x_486:
        /* <DEDUP_REMOVED lines=17> */
.L_x_483:
        /* <DEDUP_REMOVED lines=14> */
[----:B------:R-:W-:Y:S01]  /*145c0*/  @P0 MOV R5, 0x6000 ;  /* 0x0000600000050802 */ /* 0x000fe20000000f00 */
[----:B------:R-:W-:Y:S01]  /*145d0*/  BAR.SYNC.DEFER_BLOCKING 0x8, 0x1a0 ;  /* 0x0206800000007b1d */ /* 0x000fe20000010000 */
[----:B------:R-:W-:-:S05]  /*145e0*/  UIADD3 UR9, UR9, 0x30800, URZ ;  /* 0x0003080009097890 */ /* 0x000fca000fffe03f */
[----:B------:R3:W-:Y:S04]  /*145f0*/  @P0 SYNCS.ARRIVE.TRANS64 RZ, [R28+URZ+0x30800], R5 ;  /* 0x030800051cff09a7 */ /* 0x0007e8000800003f */
[----:B------:R4:W-:Y:S01]  /*14600*/  UTMALDG.4D [UR8], [UR4], desc[UR6] ;  /* 0x00000608040075b4 */ /* 0x0009e20008019000 */
[----:B--2---:R-:W-:-:S05]  /*14610*/  VIADD R10, R10, 0x1 ;  /* 0x000000010a0a7836 */ /* 0x004fca0000000000 */
[----:B------:R-:W-:Y:S01]  /*14620*/  LEA.HI R4, R10, R10, RZ, 0x1 ;  /* 0x0000000a0a047211 */ /* 0x000fe200078f08ff */
[----:B------:R4:W-:Y:S03]  /*14630*/  STL [R1+0x10], R10 ;  /* 0x0000100a01007387 */ /* 0x0009e60000100800 */
[----:B------:R-:W-:-:S05]  /*14640*/  LOP3.LUT R4, R4, 0xfffffffe, RZ, 0xc0, !PT ;  /* 0xfffffffe04047812 */ /* 0x000fca00078ec0ff */
[----:B------:R-:W-:-:S05]  /*14650*/  IMAD.IADD R4, R10, 0x1, -R4 ;  /* 0x000000010a047824 */ /* 0x000fca00078e0a04 */
[----:B---3--:R-:W-:-:S04]  /*14660*/  SHF.L.U32 R5, R4, 0x1f, RZ ;  /* 0x0000001f04057819 */ /* 0x008fc800000006ff */
[----:B------:R-:W2:Y:S02]  /*14670*/  SYNCS.PHASECHK.TRANS64.TRYWAIT P0, [R28+URZ+0x30820], R5 ;  /* 0x030820051c0075a7 */ /* 0x000ea4000800017f */
[----:B--2-4-:R-:W-:Y:S05]  /*14680*/  @!P0 BRA `(.L_x_488) ;  /* 0x00000030003c8947 */ /* 0x014fea0003800000 */
.L_x_597:
[----:B------:R-:W-:Y:S05]  /*14690*/  BSYNC B0 ;  /* 0x0000000000007941 */ /* 0x000fea0003800000 */
.L_x_487:
[----:B------:R-:W3:Y:S01]  /*146a0*/  LDL.LU R4, [R1+0x14] ;  /* 0x0000140001047983 */ /* 0x000ee20000300800 */
[----:B------:R-:W-:Y:S01]  /*146b0*/  BSSY B0, `(.L_x_489) ;  /* 0x000012b000007945 */ /* 0x000fe20003800000 */
[----:B---3--:R-:W-:-:S13]  /*146c0*/  ISETP.GE.AND P0, PT, R4, 0xc1, PT ;  /* 0x000000c10400780c */ /* 0x008fda0003f06270 */
[----:B------:R-:W-:Y:S05]  /*146d0*/  @!P0 BRA `(.L_x_490) ;  /* 0x0000001000a08947 */ /* 0x000fea0003800000 */
[----:B------:R-:W0:Y:S01]  /*146e0*/  LDL R8, [R1+0x4] ;  /* 0x0000040001087983 */ /* 0x000e220000100800 */
[----:B------:R-:W-:Y:S01]  /*146f0*/  IMAD.MOV.U32 R4, RZ, RZ, 0x1 ;  /* 0x00000001ff047424 */ /* 0x000fe200078e00ff */
[----:B------:R-:W-:Y:S01]  /*14700*/  BSSY B1, `(.L_x_491) ;  /* 0x0000067000017945 */ /* 0x000fe20003800000 */
[----:B0-----:R-:W-:-:S04]  /*14710*/  IADD3 R13, -R8, RZ, RZ ;  /* 0x000000ff080d7210 */ /* 0x001fc80007ffe1ff */
[----:B------:R-:W-:-:S05]  /*14720*/  VIADDMNMX R13, R13, R4, 0xffffffff, !PT ;  /* 0xffffffff0d0d7446 */ /* 0x000fca0007800104 */
[C---:B------:R-:W-:Y:S01]  /*14730*/  IMAD.IADD R4, R8.reuse, 0x1, R13 ;  /* 0x0000000108047824 */ /* 0x040fe200078e020d */
[----:B------:R-:W-:-:S04]  /*14740*/  IADD3 R8, R8, -0x2, RZ ;  /* 0xfffffffe08087810 */ /* 0x000fc80007ffe0ff */
[----:B------:R-:W-:-:S04]  /*14750*/  LOP3.LUT R4, R4, 0x1, RZ, 0xc0, !PT ;  /* 0x0000000104047812 */ /* 0x000fc800078ec0ff */
[----:B------:R-:W-:-:S13]  /*14760*/  ISETP.NE.U32.AND P0, PT, R4, 0x1, PT ;  /* 0x000000010400780c */ /* 0x000fda0003f05070 */
[----:B------:R-:W-:Y:S05]  /*14770*/  @P0 BRA `(.L_x_492) ;  /* 0x00000004007c0947 */ /* 0x000fea0003800000 */
[----:B------:R-:W-:Y:S01]  /*14780*/  VIADD R10, R22, 0x1 ;  /* 0x00000001160a7836 */ /* 0x000fe20000000000 */
[----:B------:R-:W-:Y:S04]  /*14790*/  BSSY B2, `(.L_x_493) ;  /* 0x0000059000027945 */ /* 0x000fe80003800000 */
[----:B------:R-:W-:-:S04]  /*147a0*/  ISETP.NE.AND P0, PT, R10, 0x2, PT ;  /* 0x000000020a00780c */ /* 0x000fc80003f05270 */
[----:B--2---:R-:W-:Y:S02]  /*147b0*/  SEL R5, RZ, 0x1, P0 ;  /* 0x00000001ff057807 */ /* 0x004fe40000000000 */
        /* <DEDUP_REMOVED lines=22> */
[----:B------:R-:W-:-:S05]  /*14920*/  IADD3 R4, -R12, RZ, RZ ;  /* 0x000000ff0c047210 */ /* 0x000fca0007ffe1ff */
[----:B------:R-:W-:Y:S02]  /*14930*/  IMAD R8, R17, R4, R8 ;  /* 0x0000000411087224 */ /* 0x000fe400078e0208 */
[----:B------:R0:W5:Y:S05]  /*14940*/  LDG.E R4, desc[UR56][R2.64] ;  /* 0x0000003802047981 */ /* 0x00016a000c1e1900 */
.L_x_495:
[----:B0-----:R-:W-:Y:S01]  /*14950*/  IMAD R3, R10, 0x8, R28 ;  /* 0x000000080a037824 */ /* 0x001fe200078e021c */
[----:B------:R-:W-:-:S04]  /*14960*/  SHF.L.U32 R2, R14, 0x1f, RZ ;  /* 0x0000001f0e027819 */ /* 0x000fc800000006ff */
[----:B------:R-:W0:Y:S02]  /*14970*/  SYNCS.PHASECHK.TRANS64.TRYWAIT P0, [R3+URZ+0x30840], R2 ;  /* 0x03084002030075a7 */ /* 0x000e24000800017f */
[----:B0-----:R-:W-:Y:S05]  /*14980*/  @!P0 BRA `(.L_x_496) ;  /* 0x0000002c00908947 */ /* 0x001fea0003800000 */
.L_x_598:
[----:B------:R-:W2:Y:S02]  /*14990*/  S2R R5, SR_TID.X ;  /* 0x0000000000057919 */ /* 0x000ea40000002100 */
        /* <DEDUP_REMOVED lines=8> */
.L_x_497:
[----:B0-2---:R-:W-:Y:S01]  /*14a20*/  IMAD R2, R10, 0x6000, R28 ;  /* 0x000060000a027824 */ /* 0x005fe200078e021c */
        /* <DEDUP_REMOVED lines=9> */
[----:B-----5:R-:W-:-:S02]  /*14ac0*/  R2UR UR13, R4 ;  /* 0x00000000040d72ca */ /* 0x020fc400000e0000 */
[----:B------:R-:W-:Y:S01]  /*14ad0*/  IADD3 R3, R28, 0x30800, RZ ;  /* 0x000308001c037810 */ /* 0x000fe20007ffe0ff */
[----:B------:R-:W-:Y:S01]  /*14ae0*/  UIADD3 UR9, UR9, 0x30830, URZ ;  /* 0x0003083009097890 */ /* 0x000fe2000fffe03f */
[----:B------:R-:W-:-:S03]  /*14af0*/  SHF.L.U32 R5, R24, 0x1f, RZ ;  /* 0x0000001f18057819 */ /* 0x000fc600000006ff */
[----:B------:R-:W-:Y:S01]  /*14b00*/  UIMAD UR11, UR11, 0xc0, UR4 ;  /* 0x000000c00b0b78a4 */ /* 0x000fe2000f8e0204 */
[----:B------:R-:W-:Y:S01]  /*14b10*/  IMAD R2, R22, 0x8, R3 ;  /* 0x0000000816027824 */ /* 0x000fe200078e0203 */
[----:B------:R-:W-:Y:S01]  /*14b20*/  UIADD3 UR8, UR8, 0x12400, URZ ;  /* 0x0001240008087890 */ /* 0x000fe2000fffe03f */
[----:B------:R-:W-:-:S08]  /*14b30*/  UMOV UR4, 0x0 ;  /* 0x0000000000047882 */ /* 0x000fd00000000000 */
[----:B------:R0:W-:Y:S01]  /*14b40*/  UTMALDG.4D [UR8], [UR6], desc[UR4] ;  /* 0x00000408060075b4 */ /* 0x0001e20008019000 */
[----:B------:R-:W2:Y:S02]  /*14b50*/  SYNCS.PHASECHK.TRANS64.TRYWAIT P0, [R2+URZ+0x60], R5 ;  /* 0x00006005020075a7 */ /* 0x000ea4000800017f */
[----:B0-2---:R-:W-:Y:S05]  /*14b60*/  @!P0 BRA `(.L_x_498) ;  /* 0x0000002c002c8947 */ /* 0x005fea0003800000 */
.L_x_599:
[----:B------:R-:W-:Y:S05]  /*14b70*/  @P1 BRA `(.L_x_499) ;  /* 0x0000000000181947 */ /* 0x000fea0003800000 */
[----:B------:R-:W-:Y:S01]  /*14b80*/  ISETP.NE.AND P0, PT, R29, RZ, PT ;  /* 0x000000ff1d00720c */ /* 0x000fe20003f05270 */
[----:B0-----:R-:W-:Y:S01]  /*14b90*/  IMAD R2, R22, 0x8, R28 ;  /* 0x0000000816027824 */ /* 0x001fe200078e021c */
[----:B------:R-:W-:-:S04]  /*14ba0*/  MOV R3, 0x6000 ;  /* 0x0000600000037802 */ /* 0x000fc80000000f00 */
[----:B------:R2:W-:Y:S07]  /*14bb0*/  SYNCS.ARRIVE.TRANS64 RZ, [R2+URZ+0x30850], R3 ;  /* 0x0308500302ff79a7 */ /* 0x0005ee000800003f */
[----:B------:R-:W-:Y:S05]  /*14bc0*/  @!P0 BRA `(.L_x_499) ;  /* 0x0000000000048947 */ /* 0x000fea0003800000 */
[----:B------:R-:W-:Y:S01]  /*14bd0*/  BPT.TRAP 0x1 ;  /* 0x000000040000795c */ /* 0x000fe20000300000 */
.L_x_499:
        /* <DEDUP_REMOVED lines=20> */
.L_x_494:
[----:B------:R-:W-:Y:S05]  /*14d20*/  BSYNC B2 ;  /* 0x0000000000027941 */ /* 0x000fea0003800000 */
.L_x_493:
[----:B------:R-:W2:Y:S01]  /*14d30*/  LDL.LU R2, [R1+0x4] ;  /* 0x0000040001027983 */ /* 0x000ea20000300800 */
[----:B------:R-:W-:Y:S01]  /*14d40*/  IMAD.MOV.U32 R22, RZ, RZ, R10 ;  /* 0x000000ffff167224 */ /* 0x000fe200078e000a */
[----:B------:R-:W-:Y:S01]  /*14d50*/  MOV R24, R14 ;  /* 0x0000000e00187202 */ /* 0x000fe20000000f00 */
[----:B--2---:R-:W-:-:S07]  /*14d60*/  VIADD R8, R2, 0xfffffffd ;  /* 0xfffffffd02087836 */ /* 0x004fce0000000000 */
.L_x_492:
[----:B------:R-:W-:Y:S05]  /*14d70*/  BSYNC B1 ;  /* 0x0000000000017941 */ /* 0x000fea0003800000 */
.L_x_491:
[----:B------:R-:W-:-:S05]  /*14d80*/  IMAD.MOV R2, RZ, RZ, -R13 ;  /* 0x000000ffff027224 */ /* 0x000fca00078e0a0d */
[----:B------:R-:W-:-:S13]  /*14d90*/  ISETP.NE.AND P0, PT, R9, R2, PT ;  /* 0x000000020900720c */ /* 0x000fda0003f05270 */
[----:B------:R-:W-:Y:S05]  /*14da0*/  @!P0 BRA `(.L_x_490) ;  /* 0x0000000800ec8947 */ /* 0x000fea0003800000 */
[----:B------:R-:W-:-:S07]  /*14db0*/  IMAD.MOV.U32 R4, RZ, RZ, R7 ;  /* 0x000000ffff047224 */ /* 0x000fce00078e0007 */
.L_x_514:
[----:B------:R-:W-:Y:S01]  /*14dc0*/  IADD3 R9, R22, 0x1, RZ ;  /* 0x0000000116097810 */ /* 0x000fe20007ffe0ff */
        /* <DEDUP_REMOVED lines=8> */
[----:B------:R-:W-:Y:S01]  /*14e50*/  IMAD.MOV.U32 R12, RZ, RZ, R8 ;  /* 0x000000ffff0c7224 */ /* 0x000fe200078e0008 */
        /* <DEDUP_REMOVED lines=12> */
[----:B------:R-:W-:Y:S02]  /*14f20*/  SHF.R.S32.HI R3, RZ, 0x1f, R13 ;  /* 0x0000001fff037819 */ /* 0x000fe4000001140d */
[----:B------:R-:W-:-:S05]  /*14f30*/  MOV R2, R13 ;  /* 0x0000000d00027202 */ /* 0x000fca0000000f00 */
[----:B------:R-:W-:-:S04]  /*14f40*/  IMAD.WIDE.U32 R2, R6, UR6, R2 ;  /* 0x0000000606027c25 */ /* 0x000fc8000f8e0002 */
[----:B------:R-:W-:Y:S01]  /*14f50*/  IMAD.IADD R3, R5, 0x1, R3 ;  /* 0x0000000105037824 */ /* 0x000fe200078e0203 */
[----:B------:R-:W-:-:S04]  /*14f60*/  LEA R4, P0, R2, UR4, 0x2 ;  /* 0x0000000402047c11 */ /* 0x000fc8000f8010ff */
[----:B------:R-:W-:Y:S01]  /*14f70*/  LEA.HI.X R5, R2, UR5, R3, 0x2, P0 ;  /* 0x0000000502057c11 */ /* 0x000fe200080f1403 */
[----:B------:R-:W-:-:S04]  /*14f80*/  IMAD.MOV R3, RZ, RZ, -R13 ;  /* 0x000000ffff037224 */ /* 0x000fc800078e0a0d */
[----:B------:R0:W5:Y:S01]  /*14f90*/  LDG.E R4, desc[UR56][R4.64] ;  /* 0x0000003804047981 */ /* 0x000162000c1e1900 */
[----:B------:R-:W-:-:S07]  /*14fa0*/  IMAD R12, R12, R3, R8 ;  /* 0x000000030c0c7224 */ /* 0x000fce00078e0208 */
.L_x_502:
[----:B------:R-:W-:Y:S02]  /*14fb0*/  LEA R3, R9, R28, 0x3 ;  /* 0x0000001c09037211 */ /* 0x000fe400078e18ff */
[----:B------:R-:W-:-:S04]  /*14fc0*/  SHF.L.U32 R2, R10, 0x1f, RZ ;  /* 0x0000001f0a027819 */ /* 0x000fc800000006ff */
[----:B------:R-:W3:Y:S02]  /*14fd0*/  SYNCS.PHASECHK.TRANS64.TRYWAIT P0, [R3+URZ+0x30840], R2 ;  /* 0x03084002030075a7 */ /* 0x000ee4000800017f */
[----:B---3--:R-:W-:Y:S05]  /*14fe0*/  @!P0 BRA `(.L_x_503) ;  /* 0x0000002800208947 */ /* 0x008fea0003800000 */
.L_x_600:
        /* <DEDUP_REMOVED lines=9> */
.L_x_504:
        /* <DEDUP_REMOVED lines=8> */
[----:B------:R-:W-:Y:S01]  /*15100*/  UMOV UR5, 0x14f00000 ;  /* 0x14f0000000057882 */ /* 0x000fe20000000000 */
[----:B------:R-:W-:Y:S01]  /*15110*/  R2UR UR12, R0 ;  /* 0x00000000000c72ca */ /* 0x000fe200000e0000 */
[----:B------:R-:W-:Y:S01]  /*15120*/  UMOV UR10, URZ ;  /* 0x0000003f000a7c82 */ /* 0x000fe20008000000 */
[----:B-----5:R-:W-:-:S02]  /*15130*/  R2UR UR13, R4 ;  /* 0x00000000040d72ca */ /* 0x020fc400000e0000 */
[----:B------:R-:W-:Y:S01]  /*15140*/  SHF.L.U32 R24, R24, 0x1f, RZ ;  /* 0x0000001f18187819 */ /* 0x000fe200000006ff */
[----:B------:R-:W-:Y:S01]  /*15150*/  UIADD3 UR9, UR9, 0x30830, URZ ;  /* 0x0003083009097890 */ /* 0x000fe2000fffe03f */
[----:B------:R-:W-:-:S03]  /*15160*/  LEA R3, R22, R3, 0x3 ;  /* 0x0000000316037211 */ /* 0x000fc600078e18ff */
[----:B------:R-:W-:Y:S02]  /*15170*/  UIMAD UR11, UR11, 0xc0, UR4 ;  /* 0x000000c00b0b78a4 */ /* 0x000fe4000f8e0204 */
[----:B------:R-:W-:Y:S01]  /*15180*/  UIADD3 UR8, UR8, 0x12400, URZ ;  /* 0x0001240008087890 */ /* 0x000fe2000fffe03f */
[----:B------:R-:W-:-:S08]  /*15190*/  UMOV UR4, 0x0 ;  /* 0x0000000000047882 */ /* 0x000fd00000000000 */
[----:B------:R0:W-:Y:S01]  /*151a0*/  UTMALDG.4D [UR8], [UR6], desc[UR4] ;  /* 0x00000408060075b4 */ /* 0x0001e20008019000 */
[----:B------:R-:W2:Y:S02]  /*151b0*/  SYNCS.PHASECHK.TRANS64.TRYWAIT P1, [R3+URZ+0x60], R24 ;  /* 0x00006018030075a7 */ /* 0x000ea4000802017f */
[----:B0-2---:R-:W-:Y:S05]  /*151c0*/  @!P1 BRA `(.L_x_505) ;  /* 0x0000002400bc9947 */ /* 0x005fea0003800000 */
.L_x_601:
[----:B------:R-:W-:Y:S05]  /*151d0*/  @P0 BRA `(.L_x_506) ;  /* 0x0000000000140947 */ /* 0x000fea0003800000 */
[----:B------:R-:W-:Y:S01]  /*151e0*/  ISETP.NE.AND P1, PT, R29, RZ, PT ;  /* 0x000000ff1d00720c */ /* 0x000fe20003f25270 */
[----:B------:R-:W-:-:S04]  /*151f0*/  IMAD.MOV.U32 R2, RZ, RZ, 0x6000 ;  /* 0x00006000ff027424 */ /* 0x000fc800078e00ff */
[----:B------:R2:W-:Y:S08]  /*15200*/  SYNCS.ARRIVE.TRANS64 RZ, [R3+URZ+0x50], R2 ;  /* 0x0000500203ff79a7 */ /* 0x0005f0000800003f */
[----:B------:R-:W-:Y:S05]  /*15210*/  @!P1 BRA `(.L_x_506) ;  /* 0x0000000000049947 */ /* 0x000fea0003800000 */
[----:B------:R-:W-:Y:S01]  /*15220*/  BPT.TRAP 0x1 ;  /* 0x000000040000795c */ /* 0x000fe20000300000 */
.L_x_506:
        /* <DEDUP_REMOVED lines=19> */
.L_x_501:
[----:B------:R-:W-:Y:S05]  /*15360*/  BSYNC B1 ;  /* 0x0000000000017941 */ /* 0x000fea0003800000 */
.L_x_500:
[----:B------:R-:W-:Y:S01]  /*15370*/  VIADD R22, R9, 0x1 ;  /* 0x0000000109167836 */ /* 0x000fe20000000000 */
[----:B------:R-:W-:Y:S04]  /*15380*/  BSSY B1, `(.L_x_507) ;  /* 0x0000059000017945 */ /* 0x000fe80003800000 */
[----:B------:R-:W-:-:S04]  /*15390*/  ISETP.NE.AND P0, PT, R22, 0x2, PT ;  /* 0x000000021600780c */ /* 0x000fc80003f05270 */
[----:B0-2---:R-:W-:Y:S02]  /*153a0*/  SEL R3, RZ, 0x1, P0 ;  /* 0x00000001ff037807 */ /* 0x005fe40000000000 */
[----:B------:R-:W-:Y:S02]  /*153b0*/  SEL R22, R22, RZ, P0 ;  /* 0x000000ff16167207 */ /* 0x000fe40000000000 */
[----:B------:R-:W-:Y:S01]  /*153c0*/  LOP3.LUT R24, R10, R3, RZ, 0x3c, !PT ;  /* 0x000000030a187212 */ /* 0x000fe200078e3cff */
[----:B------:R-:W-:Y:S06]  /*153d0*/  @!P6 BRA `(.L_x_508) ;  /* 0x00000004004ce947 */ /* 0x000fec0003800000 */
[----:B------:R-:W-:Y:S01]  /*153e0*/  ULDC.64 UR4, c[0x0][0x3f8] ;  /* 0x0000fe0000047ab9 */ /* 0x000fe20000000a00 */
[----:B------:R-:W-:Y:S01]  /*153f0*/  VIADD R13, R8, 0xffffffff ;  /* 0xffffffff080d7836 */ /* 0x000fe20000000000 */
[----:B------:R-:W-:-:S04]  /*15400*/  ISETP.NE.U32.AND P0, PT, RZ, UR4, PT ;  /* 0x00000004ff007c0c */ /* 0x000fc8000bf05070 */
[----:B------:R-:W-:-:S13]  /*15410*/  ISETP.NE.AND.EX P0, PT, RZ, UR5, PT, P0 ;  /* 0x00000005ff007c0c */ /* 0x000fda000bf05300 */
        /* <DEDUP_REMOVED lines=15> */
[----:B------:R-:W-:Y:S02]  /*15510*/  LEA.HI.X R5, R2, UR5, R3, 0x2, P0 ;  /* 0x0000000502057c11 */ /* 0x000fe400080f1403 */
[----:B------:R-:W-:-:S03]  /*15520*/  IADD3 R2, -R14, RZ, RZ ;  /* 0x000000ff0e027210 */ /* 0x000fc60007ffe1ff */
[----:B------:R0:W5:Y:S02]  /*15530*/  LDG.E R4, desc[UR56][R4.64] ;  /* 0x0000003804047981 */ /* 0x000164000c1e1900 */
[----:B------:R-:W-:-:S07]  /*15540*/  IMAD R13, R12, R2, R13 ;  /* 0x000000020c0d7224 */ /* 0x000fce00078e020d */
.L_x_509:
[----:B------:R-:W-:Y:S01]  /*15550*/  IMAD R2, R22, 0x8, R28 ;  /* 0x0000000816027824 */ /* 0x000fe200078e021c */
[----:B------:R-:W-:-:S04]  /*15560*/  SHF.L.U32 R3, R24, 0x1f, RZ ;  /* 0x0000001f18037819 */ /* 0x000fc800000006ff */
[----:B------:R-:W2:Y:S02]  /*15570*/  SYNCS.PHASECHK.TRANS64.TRYWAIT P0, [R2+URZ+0x30840], R3 ;  /* 0x03084003020075a7 */ /* 0x000ea4000800017f */
[----:B--2---:R-:W-:Y:S05]  /*15580*/  @!P0 BRA `(.L_x_510) ;  /* 0x0000002000e08947 */ /* 0x004fea0003800000 */
.L_x_602:
        /* <DEDUP_REMOVED lines=9> */
.L_x_511:
[----:B0-2---:R-:W-:Y:S01]  /*15620*/  IMAD R2, R22, 0x6000, R28 ;  /* 0x0000600016027824 */ /* 0x005fe200078e021c */
[----:B------:R-:W-:Y:S01]  /*15630*/  R2UR UR11, R13 ;  /* 0x000000000d0b72ca */ /* 0x000fe200000e0000 */
[----:B------:R-:W-:Y:S01]  /*15640*/  UIADD3 UR6, UP0, UR38, 0x370, URZ ;  /* 0x0000037026067890 */ /* 0x000fe2000ff1e03f */
[----:B------:R-:W-:Y:S01]  /*15650*/  R2UR UR4, R23 ;  /* 0x00000000170472ca */ /* 0x000fe200000e0000 */
[----:B------:R-:W-:Y:S01]  /*15660*/  UMOV UR5, 0x14f00000 ;  /* 0x14f0000000057882 */ /* 0x000fe20000000000 */
[----:B------:R-:W-:Y:S01]  /*15670*/  R2UR UR8, R2 ;  /* 0x00000000020872ca */ /* 0x000fe200000e0000 */
[----:B------:R-:W-:Y:S01]  /*15680*/  UIADD3.X UR7, URZ, UR39, URZ, UP0, !UPT ;  /* 0x000000273f077290 */ /* 0x000fe200087fe43f */
[----:B------:R-:W-:Y:S01]  /*15690*/  IADD3 R2, R28, 0x30800, RZ ;  /* 0x000308001c027810 */ /* 0x000fe20007ffe0ff */
[----:B------:R-:W-:Y:S01]  /*156a0*/  UMOV UR10, URZ ;  /* 0x0000003f000a7c82 */ /* 0x000fe20008000000 */
[----:B------:R-:W-:Y:S02]  /*156b0*/  R2UR UR12, R0 ;  /* 0x00000000000c72ca */ /* 0x000fe400000e0000 */
[----:B-----5:R-:W-:Y:S01]  /*156c0*/  R2UR UR13, R4 ;  /* 0x00000000040d72ca */ /* 0x020fe200000e0000 */
[----:B------:R-:W-:-:S02]  /*156d0*/  IMAD R3, R22, 0x8, R2 ;  /* 0x0000000816037824 */ /* 0x000fc400078e0202 */
[----:B------:R-:W-:Y:S02]  /*156e0*/  IMAD R2, R9, 0x8, R2 ;  /* 0x0000000809027824 */ /* 0x000fe400078e0202 */
[----:B------:R-:W-:Y:S01]  /*156f0*/  UIMAD UR11, UR11, 0xc0, UR4 ;  /* 0x000000c00b0b78a4 */ /* 0x000fe2000f8e0204 */
[----:B------:R-:W-:Y:S01]  /*15700*/  R2UR UR9, R3 ;  /* 0x00000000030972ca */ /* 0x000fe200000e0000 */
[----:B------:R-:W-:Y:S01]  /*15710*/  UIADD3 UR8, UR8, 0x12400, URZ ;  /* 0x0001240008087890 */ /* 0x000fe2000fffe03f */
[----:B------:R-:W-:Y:S01]  /*15720*/  SHF.L.U32 R3, R10, 0x1f, RZ ;  /* 0x0000001f0a037819 */ /* 0x000fe200000006ff */
[----:B------:R-:W-:-:S10]  /*15730*/  UMOV UR4, 0x0 ;  /* 0x0000000000047882 */ /* 0x000fd40000000000 */
[----:B------:R-:W-:-:S09]  /*15740*/  UIADD3 UR9, UR9, 0x30, URZ ;  /* 0x0000003009097890 */ /* 0x000fd2000fffe03f */
[----:B------:R0:W-:Y:S01]  /*15750*/  UTMALDG.4D [UR8], [UR6], desc[UR4] ;  /* 0x00000408060075b4 */ /* 0x0001e20008019000 */
[----:B------:R-:W2:Y:S02]  /*15760*/  SYNCS.PHASECHK.TRANS64.TRYWAIT P1, [R2+URZ+0x60], R3 ;  /* 0x00006003020075a7 */ /* 0x000ea4000802017f */
[----:B0-2---:R-:W-:Y:S05]  /*15770*/  @!P1 BRA `(.L_x_512) ;  /* 0x0000002000789947 */ /* 0x005fea0003800000 */
.L_x_603:
[----:B------:R-:W-:Y:S05]  /*15780*/  @P0 BRA `(.L_x_513) ;  /* 0x0000000000140947 */ /* 0x000fea0003800000 */
[----:B------:R-:W-:Y:S02]  /*15790*/  ISETP.NE.AND P1, PT, R29, RZ, PT ;  /* 0x000000ff1d00720c */ /* 0x000fe40003f25270 */
[----:B0-----:R-:W-:-:S04]  /*157a0*/  MOV R3, 0x6000 ;  /* 0x0000600000037802 */ /* 0x001fc80000000f00 */
[----:B------:R2:W-:Y:S07]  /*157b0*/  SYNCS.ARRIVE.TRANS64 RZ, [R2+URZ+0x50], R3 ;  /* 0x0000500302ff79a7 */ /* 0x0005ee000800003f */
[----:B------:R-:W-:Y:S05]  /*157c0*/  @!P1 BRA `(.L_x_513) ;  /* 0x0000000000049947 */ /* 0x000fea0003800000 */
[----:B------:R-:W-:Y:S01]  /*157d0*/  BPT.TRAP 0x1 ;  /* 0x000000040000795c */ /* 0x000fe20000300000 */
.L_x_513:
        /* <DEDUP_REMOVED lines=19> */
.L_x_508:
[----:B------:R-:W-:Y:S05]  /*15910*/  BSYNC B1 ;  /* 0x0000000000017941 */ /* 0x000fea0003800000 */
.L_x_507:
[C---:B------:R-:W-:Y:S02]  /*15920*/  ISETP.GT.AND P0, PT, R8.reuse, 0x1, PT ;  /* 0x000000010800780c */ /* 0x040fe40003f04270 */
[----:B0-2---:R-:W-:-:S05]  /*15930*/  IADD3 R2, R8, -0x2, RZ ;  /* 0xfffffffe08027810 */ /* 0x005fca0007ffe0ff */
[----:B------:R-:W-:-:S06]  /*15940*/  IMAD.MOV.U32 R8, RZ, RZ, R2 ;  /* 0x000000ffff087224 */ /* 0x000fcc00078e0002 */
[----:B------:R-:W-:Y:S05]  /*15950*/  @P0 BRA `(.L_x_514) ;  /* 0xfffffff400180947 */ /* 0x000fea000383ffff */
.L_x_490:
[----:B------:R-:W-:Y:S05]  /*15960*/  BSYNC B0 ;  /* 0x0000000000007941 */ /* 0x000fea0003800000 */
.L_x_489:
        /* <DEDUP_REMOVED lines=15> */
.L_x_516:
[----:B------:R-:W-:Y:S05]  /*15a60*/  BSYNC B0 ;  /* 0x0000000000007941 */ /* 0x000fea0003800000 */
.L_x_515:
[----:B------:R-:W-:Y:S04]  /*15a70*/  BSSY B0, `(.L_x_517) ;  /* 0x0000020000007945 */ /* 0x000fe80003800000 */
[----:B------:R-:W-:Y:S05]  /*15a80*/  @!P6 BRA `(.L_x_518) ;  /* 0x000000000078e947 */ /* 0x000fea0003800000 */
[----:B------:R-:W-:Y:S01]  /*15a90*/  IMAD R3, R22, 0x8, R28 ;  /* 0x0000000816037824 */ /* 0x000fe200078e021c */
[----:B------:R-:W-:-:S04]  /*15aa0*/  SHF.L.U32 R2, R24, 0x1f, RZ ;  /* 0x0000001f18027819 */ /* 0x000fc800000006ff */
[----:B------:R-:W3:Y:S02]  /*15ab0*/  SYNCS.PHASECHK.TRANS64.TRYWAIT P0, [R3+URZ+0x30860], R2 ;  /* 0x03086002030075a7 */ /* 0x000ee4000800017f */
[----:B---3--:R-:W-:Y:S05]  /*15ac0*/  @!P0 BRA `(.L_x_519) ;  /* 0x0000001c00b88947 */ /* 0x008fea0003800000 */
.L_x_604:
        /* <DEDUP_REMOVED lines=9> */
.L_x_520:
        /* <DEDUP_REMOVED lines=17> */
.L_x_518:
[----:B------:R-:W-:Y:S05]  /*15c70*/  BSYNC B0 ;  /* 0x0000000000007941 */ /* 0x000fea0003800000 */
.L_x_517:
[----:B------:R-:W-:-:S05]  /*15c80*/  VIADD R22, R22, 0x1 ;  /* 0x0000000116167836 */ /* 0x000fca0000000000 */
[----:B------:R-:W-:-:S04]  /*15c90*/  ISETP.NE.AND P0, PT, R22, 0x2, PT ;  /* 0x000000021600780c */ /* 0x000fc80003f05270 */
[----:B---34-:R-:W-:Y:S02]  /*15ca0*/  SEL R3, RZ, 0x1, P0 ;  /* 0x00000001ff037807 */ /* 0x018fe40000000000 */
[----:B------:R-:W-:Y:S02]  /*15cb0*/  SEL R22, R22, RZ, P0 ;  /* 0x000000ff16167207 */ /* 0x000fe40000000000 */
[----:B------:R-:W-:-:S07]  /*15cc0*/  LOP3.LUT R24, R24, R3, RZ, 0x3c, !PT ;  /* 0x0000000318187212 */ /* 0x000fce00078e3cff */
.L_x_476:
[----:B------:R-:W-:Y:S05]  /*15cd0*/  BSYNC B6 ;  /* 0x0000000000067941 */ /* 0x000fea0003800000 */
.L_x_474:
[----:B------:R-:W-:-:S03]  /*15ce0*/  UMOV UR4, 0xffffffff ;  /* 0xffffffff00047882 */ /* 0x000fc60000000000 */
[----:B------:R-:W-:Y:S05]  /*15cf0*/  BRA.DIV UR4, `(.L_x_521) ;  /* 0x0000001e04407947 */ /* 0x000fea000b800000 */
[----:B--2---:R2:W3:Y:S04]  /*15d00*/  SHFL.IDX PT, R5, R16, RZ, 0x1f ;  /* 0x00001fff10057589 */ /* 0x0044e800000e0000 */
[----:B------:R2:W4:Y:S02]  /*15d10*/  SHFL.IDX PT, R4, R16, 0x1, 0x1f ;  /* 0x00201f0010047f89 */ /* 0x00052400000e0000 */
.L_x_608:
[----:B------:R-:W-:Y:S01]  /*15d20*/  ULDC UR4, c[0x0][0xc14] ;  /* 0x0003050000047ab9 */ /* 0x000fe20000000800 */
[C---:B------:R-:W-:Y:S01]  /*15d30*/  IMAD.IADD R7, R29.reuse, 0x1, R19 ;  /* 0x000000011d077824 */ /* 0x040fe200078e0213 */
[----:B------:R-:W-:Y:S01]  /*15d40*/  ISETP.NE.AND P0, PT, R29, 0x1f, PT ;  /* 0x0000001f1d00780c */ /* 0x000fe20003f05270 */
[----:B------:R-:W-:Y:S01]  /*15d50*/  BSSY B0, `(.L_x_522) ;  /* 0x0000008000007945 */ /* 0x000fe20003800000 */
[----:B------:R-:W-:Y:S01]  /*15d60*/  MOV R0, UR4 ;  /* 0x0000000400007c02 */ /* 0x000fe20008000f00 */
[----:B------:R-:W-:-:S03]  /*15d70*/  IMAD.MOV.U32 R2, RZ, RZ, RZ ;  /* 0x000000ffff027224 */ /* 0x000fc600078e00ff */
[----:B------:R-:W-:-:S13]  /*15d80*/  ISETP.GE.OR P0, PT, R7, R0, !P0 ;  /* 0x000000000700720c */ /* 0x000fda0004706670 */
[----:B------:R-:W-:Y:S05]  /*15d90*/  @P0 BRA `(.L_x_523) ;  /* 0x00000000000c0947 */ /* 0x000fea0003800000 */
[----:B-----5:R-:W0:Y:S02]  /*15da0*/  LDC.64 R2, c[0x0][0xc58] ;  /* 0x00031600ff027b82 */ /* 0x020e240000000a00 */
[----:B0-----:R-:W-:-:S06]  /*15db0*/  IMAD.WIDE R2, R7, 0x4, R2 ;  /* 0x0000000407027825 */ /* 0x001fcc00078e0202 */
[----:B------:R0:W5:Y:S02]  /*15dc0*/  LDG.E R2, desc[UR56][R2.64] ;  /* 0x0000003802027981 */ /* 0x000164000c1e1900 */
.L_x_523:
[----:B------:R-:W-:Y:S05]  /*15dd0*/  BSYNC B0 ;  /* 0x0000000000007941 */ /* 0x000fea0003800000 */
.L_x_522:
        /* <DEDUP_REMOVED lines=20> */
[----:B0-----:R-:W-:-:S04]  /*15f20*/  SEL R14, R14, RZ, P0 ;  /* 0x000000ff0e0e7207 */ /* 0x001fc80000000000 */
[----:B------:R-:W-:-:S05]  /*15f30*/  IADD3 R3, R7, R14, RZ ;  /* 0x0000000e07037210 */ /* 0x000fca0007ffe0ff */
[----:B------:R0:W0:Y:S02]  /*15f40*/  SHFL.IDX PT, R14, R3, 0x1f, 0x1f ;  /* 0x03e01f00030e7f89 */ /* 0x00002400000e0000 */
.L_x_616:
[----:B------:R-:W-:Y:S02]  /*15f50*/  ULDC UR4, c[0x0][0xc10] ;  /* 0x0003040000047ab9 */ /* 0x000fe40000000800 */
[----:B--2---:R-:W-:-:S04]  /*15f60*/  IMAD.U32 R16, RZ, RZ, UR4 ;  /* 0x00000004ff107e24 */ /* 0x004fc8000f8e00ff */
[----:B0-----:R-:W-:-:S04]  /*15f70*/  IMAD R7, R14, R16, RZ ;  /* 0x000000100e077224 */ /* 0x001fc800078e02ff */
[----:B----4-:R-:W-:-:S05]  /*15f80*/  IMAD.IADD R4, R4, 0x1, R7 ;  /* 0x0000000104047824 */ /* 0x010fca00078e0207 */
[----:B---3--:R-:W-:-:S13]  /*15f90*/  ISETP.GT.AND P0, PT, R4, R5, PT ;  /* 0x000000050400720c */ /* 0x008fda0003f04270 */
[----:B------:R-:W-:Y:S05]  /*15fa0*/  @P0 BRA `(.L_x_525) ;  /* 0x0000000000ac0947 */ /* 0x000fea0003800000 */
[----:B------:R-:W0:Y:S02]  /*15fb0*/  LDC R0, c[0x0][0xc14] ;  /* 0x00030500ff007b82 */ /* 0x000e240000000800 */
.L_x_530:
        /* <DEDUP_REMOVED lines=12> */
.L_x_528:
[----:B------:R-:W-:Y:S05]  /*16080*/  BSYNC B0 ;  /* 0x0000000000007941 */ /* 0x000fea0003800000 */
.L_x_527:
[----:B------:R-:W-:-:S03]  /*16090*/  UMOV UR4, 0xffffffff ;  /* 0xffffffff00047882 */ /* 0x000fc60000000000 */
[----:B------:R-:W-:Y:S05]  /*160a0*/  BRA.DIV UR4, `(.L_x_529) ;  /* 0x0000001e04707947 */ /* 0x000fea000b800000 */
[----:B-----5:R-:W2:Y:S01]  /*160b0*/  SHFL.UP PT, R14, R2, 0x1, RZ ;  /* 0x04200000020e7989 */ /* 0x020ea200000e00ff */
[C---:B------:R-:W-:Y:S02]  /*160c0*/  ISETP.NE.AND P0, PT, R29.reuse, RZ, PT ;  /* 0x000000ff1d00720c */ /* 0x040fe40003f05270 */
[C---:B------:R-:W-:Y:S02]  /*160d0*/  ISETP.GE.U32.AND P1, PT, R29.reuse, 0x2, PT ;  /* 0x000000021d00780c */ /* 0x040fe40003f26070 */
[----:B--2---:R-:W-:Y:S02]  /*160e0*/  SEL R13, R14, RZ, P0 ;  /* 0x000000ff0e0d7207 */ /* 0x004fe40000000000 */
[----:B------:R-:W-:Y:S02]  /*160f0*/  ISETP.GE.U32.AND P0, PT, R29, 0x4, PT ;  /* 0x000000041d00780c */ /* 0x000fe40003f06070 */
[----:B------:R-:W-:-:S05]  /*16100*/  IADD3 R13, R2, R13, RZ ;  /* 0x0000000d020d7210 */ /* 0x000fca0007ffe0ff */
[----:B------:R-:W2:Y:S02]  /*16110*/  SHFL.UP PT, R14, R13, 0x2, RZ ;  /* 0x044000000d0e7989 */ /* 0x000ea400000e00ff */
[----:B--2---:R-:W-:Y:S02]  /*16120*/  SEL R14, R14, RZ, P1 ;  /* 0x000000ff0e0e7207 */ /* 0x004fe40000800000 */
[----:B------:R-:W-:-:S03]  /*16130*/  ISETP.GE.U32.AND P1, PT, R29, 0x8, PT ;  /* 0x000000081d00780c */ /* 0x000fc60003f26070 */
[----:B0-----:R-:W-:-:S05]  /*16140*/  IMAD.IADD R3, R13, 0x1, R14 ;  /* 0x000000010d037824 */ /* 0x001fca00078e020e */
        /* <DEDUP_REMOVED lines=10> */
[----:B------:R0:W2:Y:S02]  /*161f0*/  SHFL.IDX PT, R14, R3, 0x1f, 0x1f ;  /* 0x03e01f00030e7f89 */ /* 0x0000a400000e0000 */
.L_x_624:
[----:B------:R-:W-:Y:S02]  /*16200*/  ULDC UR4, c[0x0][0xc10] ;  /* 0x0003040000047ab9 */ /* 0x000fe40000000800 */
[----:B------:R-:W-:-:S04]  /*16210*/  IMAD.U32 R16, RZ, RZ, UR4 ;  /* 0x00000004ff107e24 */ /* 0x000fc8000f8e00ff */
[----:B--2---:R-:W-:-:S05]  /*16220*/  IMAD R7, R14, R16, RZ ;  /* 0x000000100e077224 */ /* 0x004fca00078e02ff */
[----:B------:R-:W-:-:S04]  /*16230*/  IADD3 R4, R7, R4, RZ ;  /* 0x0000000407047210 */ /* 0x000fc80007ffe0ff */
[----:B------:R-:W-:-:S13]  /*16240*/  ISETP.GT.AND P0, PT, R4, R5, PT ;  /* 0x000000050400720c */ /* 0x000fda0003f04270 */
[----:B------:R-:W-:Y:S05]  /*16250*/  @!P0 BRA `(.L_x_530) ;  /* 0xfffffffc00588947 */ /* 0x000fea000383ffff */
.L_x_525:
[----:B------:R-:W-:Y:S01]  /*16260*/  IMAD.IADD R7, R4, 0x1, -R7 ;  /* 0x0000000104077824 */ /* 0x000fe200078e0a07 */
[----:B------:R-:W-:-:S03]  /*16270*/  UMOV UR4, 0xffffffff ;  /* 0xffffffff00047882 */ /* 0x000fc60000000000 */
[----:B------:R-:W-:-:S05]  /*16280*/  IMAD R4, R3, R16, R7 ;  /* 0x0000001003047224 */ /* 0x000fca00078e0207 */
[----:B------:R-:W-:Y:S01]  /*16290*/  ISETP.GT.AND P6, PT, R4, R5, PT ;  /* 0x000000050400720c */ /* 0x000fe20003fc4270 */
[----:B------:R-:W-:-:S12]  /*162a0*/  BRA.DIV UR4, `(.L_x_531) ;  /* 0x0000001e04c07947 */ /* 0x000fd8000b800000 */
[----:B------:R-:W-:-:S04]  /*162b0*/  VOTE.ANY R6, PT, !P6 ;  /* 0x0000000000067806 */ /* 0x000fc800070e0100 */
[----:B------:R-:W2:Y:S02]  /*162c0*/  POPC R4, R6 ;  /* 0x0000000600047309 */ /* 0x000ea40000000000 */
[----:B--2---:R2:W3:Y:S02]  /*162d0*/  SHFL.IDX PT, R17, R2, R4, 0x1f ;  /* 0x00001f0402117589 */ /* 0x0044e400000e0000 */
.L_x_628:
[----:B------:R-:W-:Y:S01]  /*162e0*/  ISETP.NE.AND P0, PT, R6, RZ, PT ;  /* 0x000000ff0600720c */ /* 0x000fe20003f05270 */
[----:B------:R-:W-:-:S12]  /*162f0*/  IMAD.MOV.U32 R14, RZ, RZ, RZ ;  /* 0x000000ffff0e7224 */ /* 0x000fd800078e00ff */
[----:B------:R-:W-:Y:S05]  /*16300*/  @!P0 BRA `(.L_x_532) ;  /* 0x0000000000108947 */ /* 0x000fea0003800000 */
[----:B------:R-:W-:Y:S01]  /*16310*/  UMOV UR4, 0xffffffff ;  /* 0xffffffff00047882 */ /* 0x000fe20000000000 */
[----:B------:R-:W-:Y:S02]  /*16320*/  IADD3 R12, R4, -0x1, RZ ;  /* 0xffffffff040c7810 */ /* 0x000fe40007ffe0ff */
[----:B------:R-:W-:Y:S05]  /*16330*/  BRA.DIV UR4, `(.L_x_533) ;  /* 0x0000001e04e47947 */ /* 0x000fea000b800000 */
[----:B------:R4:W0:Y:S02]  /*16340*/  SHFL.IDX PT, R14, R3, R12, 0x1f ;  /* 0x00001f0c030e7589 */ /* 0x00082400000e0000 */
.L_x_532:
[-C--:B---3--:R-:W-:Y:S01]  /*16350*/  IABS R6, R17.reuse ;  /* 0x0000001100067213 */ /* 0x088fe20000000000 */
[----:B0-----:R-:W-:Y:S02]  /*16360*/  IMAD R16, R14, R16, R7 ;  /* 0x000000100e107224 */ /* 0x001fe400078e0207 */
[----:B------:R-:W-:Y:S01]  /*16370*/  IMAD.IADD R19, R4, 0x1, R19 ;  /* 0x0000000104137824 */ /* 0x000fe200078e0213 */
[----:B------:R-:W0:Y:S01]  /*16380*/  I2F.RP R8, R6 ;  /* 0x0000000600087306 */ /* 0x000e220000209400 */
[----:B------:R-:W-:Y:S01]  /*16390*/  IMAD.IADD R10, R5, 0x1, -R16 ;  /* 0x00000001050a7824 */ /* 0x000fe200078e0a10 */
[----:B------:R-:W-:-:S05]  /*163a0*/  IABS R5, R17 ;  /* 0x0000001100057213 */ /* 0x000fca0000000000 */
[----:B------:R-:W-:Y:S01]  /*163b0*/  IMAD.MOV R5, RZ, RZ, -R5 ;  /* 0x000000ffff057224 */ /* 0x000fe200078e0a05 */
[----:B0-----:R-:W2:Y:S02]  /*163c0*/  MUFU.RCP R8, R8 ;  /* 0x0000000800087308 */ /* 0x001ea40000001000 */
[----:B--2---:R-:W-:-:S06]  /*163d0*/  VIADD R2, R8, 0xffffffe ;  /* 0x0ffffffe08027836 */ /* 0x004fcc0000000000 */
[----:B----4-:R0:W2:Y:S02]  /*163e0*/  F2I.FTZ.U32.TRUNC.NTZ R3, R2 ;  /* 0x0000000200037305 */ /* 0x0100a4000021f000 */
[----:B0-----:R-:W-:Y:S01]  /*163f0*/  MOV R2, RZ ;  /* 0x000000ff00027202 */ /* 0x001fe20000000f00 */
        /* <DEDUP_REMOVED lines=8> */
[----:B------:R-:W-:Y:S01]  /*16480*/  @!P0 IADD3 R5, R5, -R6, RZ ;  /* 0x8000000605058210 */ /* 0x000fe20007ffe0ff */
[----:B------:R-:W-:-:S03]  /*16490*/  @!P0 VIADD R3, R3, 0x1 ;  /* 0x0000000103038836 */ /* 0x000fc60000000000 */
        /* <DEDUP_REMOVED lines=10> */
.L_x_526:
[----:B------:R-:W-:Y:S01]  /*16540*/  UMOV UR4, URZ ;  /* 0x0000003f00047c82 */ /* 0x000fe20008000000 */
[----:B------:R-:W-:Y:S01]  /*16550*/  UMOV UR5, URZ ;  /* 0x0000003f00057c82 */ /* 0x000fe20008000000 */
[----:B------:R-:W-:Y:S01]  /*16560*/  ULDC UR6, c[0x0][0xc14] ;  /* 0x0003050000067ab9 */ /* 0x000fe20000000800 */
[----:B------:R-:W-:Y:S01]  /*16570*/  IMAD.MOV.U32 R16, RZ, RZ, R5 ;  /* 0x000000ffff107224 */ /* 0x000fe200078e0005 */
[----:B------:R-:W-:Y:S01]  /*16580*/  MOV R18, UR5 ;  /* 0x0000000500127c02 */ /* 0x000fe20008000f00 */
[----:B------:R-:W-:Y:S02]  /*16590*/  IMAD.U32 R17, RZ, RZ, UR4 ;  /* 0x00000004ff117e24 */ /* 0x000fe4000f8e00ff */
[----:B------:R-:W-:-:S07]  /*165a0*/  IMAD.U32 R19, RZ, RZ, UR6 ;  /* 0x00000006ff137e24 */ /* 0x000fce000f8e00ff */
.L_x_534:
        /* <DEDUP_REMOVED lines=10> */
.L_x_453:
[----:B0-----:R-:W3:Y:S01]  /*16650*/  LDL.LU R0, [R1+0x10] ;  /* 0x0000100001007983 */ /* 0x001ee20000300800 */
[----:B------:R-:W-:Y:S01]  /*16660*/  BSSY B0, `(.L_x_536) ;  /* 0x000000b000007945 */ /* 0x000fe20003800000 */
[----:B------:R-:W0:Y:S01]  /*16670*/  S2R R5, SR_CgaCtaId ;  /* 0x0000000000057919 */ /* 0x000e220000008800 */
[----:B---3--:R-:W-:-:S05]  /*16680*/  VIADD R0, R0, 0x1 ;  /* 0x0000000100007836 */ /* 0x008fca0000000000 */
[----:B--2---:R-:W-:-:S04]  /*16690*/  LEA.HI R2, R0, R0, RZ, 0x1 ;  /* 0x0000000000027211 */ /* 0x004fc800078f08ff */
[----:B------:R-:W-:Y:S02]  /*166a0*/  LOP3.LUT R3, R2, 0xfffffffe, RZ, 0xc0, !PT ;  /* 0xfffffffe02037812 */ /* 0x000fe400078ec0ff */
[----:B------:R-:W-:Y:S02]  /*166b0*/  MOV R2, 0x400 ;  /* 0x0000040000027802 */ /* 0x000fe40000000f00 */
[----:B------:R-:W-:Y:S02]  /*166c0*/  IADD3 R0, R0, -R3, RZ ;  /* 0x8000000300007210 */ /* 0x000fe40007ffe0ff */
[----:B0-----:R-:W-:Y:S02]  /*166d0*/  LEA R9, R5, R2, 0x18 ;  /* 0x0000000205097211 */ /* 0x001fe400078ec0ff */
[----:B------:R-:W-:-:S04]  /*166e0*/  SHF.L.U32 R0, R0, 0x1f, RZ ;  /* 0x0000001f00007819 */ /* 0x000fc800000006ff */
[----:B------:R-:W0:Y:S02]  /*166f0*/  SYNCS.PHASECHK.TRANS64.TRYWAIT P0, [R9+URZ+0x30820], R0 ;  /* 0x03082000090075a7 */ /* 0x000e24000800017f */
[----:B0-----:R-:W-:Y:S05]  /*16700*/  @!P0 BRA `(.L_x_537) ;  /* 0x0000001c00148947 */ /* 0x001fea0003800000 */
.L_x_631:
[----:B------:R-:W-:Y:S05]  /*16710*/  BSYNC B0 ;  /* 0x0000000000007941 */ /* 0x000fea0003800000 */
.L_x_536:
[----:B------:R-:W-:-:S03]  /*16720*/  UMOV UR4, 0xffffffff ;  /* 0xffffffff00047882 */ /* 0x000fc60000000000 */
[----:B------:R-:W-:Y:S05]  /*16730*/  BRA.DIV UR4, `(.L_x_538) ;  /* 0x0000001e041c7947 */ /* 0x000fea000b800000 */
[----:B0-----:R-:W0:Y:S02]  /*16740*/  S2R R0, SR_TID.X ;  /* 0x0000000000007919 */ /* 0x001e240000002100 */
[----:B0-----:R-:W-:-:S04]  /*16750*/  SHF.R.U32.HI R0, RZ, 0x5, R0 ;  /* 0x00000005ff007819 */ /* 0x001fc80000011600 */
[----:B------:R-:W-:-:S05]  /*16760*/  LOP3.LUT R0, R0, 0x3, RZ, 0xc0, !PT ;  /* 0x0000000300007812 */ /* 0x000fca00078ec0ff */
[----:B------:R0:W2:Y:S02]  /*16770*/  SHFL.IDX PT, R14, R0, RZ, 0x1f ;  /* 0x00001fff000e7589 */ /* 0x0000a400000e0000 */
.L_x_634:
[----:B--2---:R-:W-:-:S13]  /*16780*/  ISETP.NE.AND P0, PT, R14, RZ, PT ;  /* 0x000000ff0e00720c */ /* 0x004fda0003f05270 */
[----:B------:R-:W-:Y:S05]  /*16790*/  @P0 BRA `(.L_x_311) ;  /* 0x0000000000880947 */ /* 0x000fea0003800000 */
[----:B------:R-:W-:-:S03]  /*167a0*/  UMOV UR4, 0xffffffff ;  /* 0xffffffff00047882 */ /* 0x000fc60000000000 */
[----:B------:R-:W-:Y:S05]  /*167b0*/  BRA.DIV UR4, `(.L_x_539) ;  /* 0x0000001e04307947 */ /* 0x000fea000b800000 */
[----:B------:R-:W-:-:S13]  /*167c0*/  ELECT P6, URZ, PT ;  /* 0x00000000003f782f */ /* 0x000fda00038c0000 */
.L_x_637:
[----:B------:R-:W-:Y:S05]  /*167d0*/  @!P6 BRA `(.L_x_311) ;  /* 0x000000000078e947 */ /* 0x000fea0003800000 */
[----:B0-----:R-:W2:Y:S02]  /*167e0*/  LDL.LU R0, [R1+0x1c] ;  /* 0x00001c0001007983 */ /* 0x001ea40000300800 */
[----:B--2---:R-:W-:-:S04]  /*167f0*/  LOP3.LUT R0, R0, 0x2, RZ, 0xfc, !PT ;  /* 0x0000000200007812 */ /* 0x004fc800078efcff */
[----:B------:R-:W-:-:S13]  /*16800*/  ISETP.NE.AND P2, PT, R0, 0x3, PT ;  /* 0x000000030000780c */ /* 0x000fda0003f45270 */
[----:B------:R-:W-:Y:S05]  /*16810*/  @!P2 BRA `(.L_x_540) ;  /* 0x000000000004a947 */ /* 0x000fea0003800000 */
[----:B------:R-:W-:Y:S01]  /*16820*/  BPT.TRAP 0x1 ;  /* 0x000000040000795c */ /* 0x000fe20000300000 */
.L_x_540:
[----:B------:R-:W-:Y:S01]  /*16830*/  VIADD R3, R9, 0x30840 ;  /* 0x0003084009037836 */ /* 0x000fe20000000000 */
[----:B------:R-:W-:Y:S02]  /*16840*/  SHF.L.U32 R2, R24, 0x1f, RZ ;  /* 0x0000001f18027819 */ /* 0x000fe400000006ff */
[C---:B------:R-:W-:Y:S01]  /*16850*/  IADD3 R0, R22.reuse, 0x1, RZ ;  /* 0x0000000116007810 */ /* 0x040fe20007ffe0ff */
[----:B------:R-:W-:-:S03]  /*16860*/  IMAD R7, R22, 0x8, R3 ;  /* 0x0000000816077824 */ /* 0x000fc600078e0203 */
[C---:B------:R-:W-:Y:S01]  /*16870*/  ISETP.NE.AND P1, PT, R0.reuse, 0x2, PT ;  /* 0x000000020000780c */ /* 0x040fe20003f25270 */
[----:B------:R-:W0:Y:S03]  /*16880*/  SYNCS.PHASECHK.TRANS64.TRYWAIT P0, [R7+URZ], R2 ;  /* 0x00000002070075a7 */ /* 0x000e26000800017f */
[----:B------:R-:W-:Y:S02]  /*16890*/  SEL R5, RZ, 0x1, P1 ;  /* 0x00000001ff057807 */ /* 0x000fe40000800000 */
[----:B------:R-:W-:Y:S02]  /*168a0*/  SEL R4, R0, RZ, P1 ;  /* 0x000000ff00047207 */ /* 0x000fe40000800000 */
[----:B------:R-:W-:-:S03]  /*168b0*/  LOP3.LUT R0, R24, R5, RZ, 0x3c, !PT ;  /* 0x0000000518007212 */ /* 0x000fc600078e3cff */
[----:B------:R-:W-:Y:S01]  /*168c0*/  IMAD R3, R4, 0x8, R3 ;  /* 0x0000000804037824 */ /* 0x000fe200078e0203 */
[----:B------:R-:W-:Y:S01]  /*168d0*/  SHF.L.U32 R0, R0, 0x1f, RZ ;  /* 0x0000001f00007819 */ /* 0x000fe200000006ff */
[----:B0-----:R-:W-:Y:S06]  /*168e0*/  @!P0 BRA `(.L_x_541) ;  /* 0x0000001c00048947 */ /* 0x001fec0003800000 */
.L_x_638:
[----:B------:R-:W2:Y:S02]  /*168f0*/  SYNCS.PHASECHK.TRANS64.TRYWAIT P0, [R3+URZ], R0 ;  /* 0x00000000030075a7 */ /* 0x000ea4000800017f */
[----:B--2---:R-:W-:Y:S05]  /*16900*/  @!P0 BRA `(.L_x_542) ;  /* 0x0000001c00108947 */ /* 0x004fea0003800000 */
.L_x_639:
[----:B------:R-:W-:Y:S05]  /*16910*/  @!P2 BRA `(.L_x_543) ;  /* 0x000000000004a947 */ /* 0x000fea0003800000 */
[----:B------:R-:W-:Y:S01]  /*16920*/  BPT.TRAP 0x1 ;  /* 0x000000040000795c */ /* 0x000fe20000300000 */
.L_x_543:
[----:B--2---:R-:W-:-:S05]  /*16930*/  VIADD R3, R9, 0x30860 ;  /* 0x0003086009037836 */ /* 0x004fca0000000000 */
[----:B------:R-:W-:-:S04]  /*16940*/  LEA R5, R22, R3, 0x3 ;  /* 0x0000000316057211 */ /* 0x000fc800078e18ff */
[----:B------:R-:W2:Y:S02]  /*16950*/  SYNCS.PHASECHK.TRANS64.TRYWAIT P0, [R5+URZ], R2 ;  /* 0x00000002050075a7 */ /* 0x000ea4000800017f */
[----:B--2---:R-:W-:Y:S05]  /*16960*/  @!P0 BRA `(.L_x_544) ;  /* 0x0000001c000c8947 */ /* 0x004fea0003800000 */
.L_x_640:
[----:B------:R-:W-:-:S07]  /*16970*/  IMAD R3, R4, 0x8, R3 ;  /* 0x0000000804037824 */ /* 0x000fce00078e0203 */
.L_x_545:
[----:B---3--:R3:W4:Y:S02]  /*16980*/  SYNCS.PHASECHK.TRANS64.TRYWAIT P0, [R3+URZ], R0 ;  /* 0x00000000030075a7 */ /* 0x008724000800017f */
[----:B----4-:R-:W-:Y:S05]  /*16990*/  @!P0 NANOSLEEP.SYNCS 0x989680 ;  /* 0x009896800000895d */ /* 0x010fea0003900000 */
[----:B------:R-:W4:Y:S02]  /*169a0*/  @!P0 SYNCS.PHASECHK.TRANS64 P0, [R3+URZ], R0 ;  /* 0x00000000030085a7 */ /* 0x000f24000800007f */
[----:B----4-:R-:W-:Y:S05]  /*169b0*/  @!P0 BRA `(.L_x_545) ;  /* 0xfffffffc00f08947 */ /* 0x010fea000383ffff */
.L_x_311:
[----:B------:R-:W-:Y:S05]  /*169c0*/  BSYNC B7 ;  /* 0x0000000000077941 */ /* 0x000fea0003800000 */
.L_x_308:
[----:B------:R-:W-:Y:S05]  /*169d0*/  EXIT ;  /* 0x000000000000794d */ /* 0x000fea0003800000 */
.L_x_329:
[----:B0-----:R0:W1:Y:S02]  /*169e0*/  SYNCS.PHASECHK.TRANS64.TRYWAIT P6, [R84+URZ+0x30890], R96 ;  /* 0x03089060540075a7 */ /* 0x00106400080c017f */
[----:B-1----:R-:W-:Y:S05]  /*169f0*/  @!P6 NANOSLEEP.SYNCS 0x989680 ;  /* 0x009896800000e95d */ /* 0x002fea0003900000 */
[----:B------:R-:W1:Y:S02]  /*16a00*/  @!P6 SYNCS.PHASECHK.TRANS64 P6, [R84+URZ+0x30890], R96 ;  /* 0x030890605400e5a7 */ /* 0x000e6400080c007f */
[----:B-1----:R-:W-:Y:S05]  /*16a10*/  @!P6 BRA `(.L_x_329) ;  /* 0xfffffffc00f0e947 */ /* 0x002fea000383ffff */
[----:B------:R-:W-:Y:S05]  /*16a20*/  BRA `(.L_x_546) ;  /* 0xfffffec000bc7947 */ /* 0x000fea000383ffff */
.L_x_349:
[----:B0-----:R0:W1:Y:S02]  /*16a30*/  SYNCS.PHASECHK.TRANS64.TRYWAIT P5, [R84+URZ+0x30890], R96 ;  /* 0x03089060540075a7 */ /* 0x00106400080a017f */
[----:B-1----:R-:W-:Y:S05]  /*16a40*/  @!P5 NANOSLEEP.SYNCS 0x989680 ;  /* 0x009896800000d95d */ /* 0x002fea0003900000 */
[----:B------:R-:W1:Y:S02]  /*16a50*/  @!P5 SYNCS.PHASECHK.TRANS64 P5, [R84+URZ+0x30890], R96 ;  /* 0x030890605400d5a7 */ /* 0x000e6400080a007f */
[----:B-1----:R-:W-:Y:S05]  /*16a60*/  @!P5 BRA `(.L_x_349) ;  /* 0xfffffffc00f0d947 */ /* 0x002fea000383ffff */
[----:B------:R-:W-:Y:S05]  /*16a70*/  BRA `(.L_x_547) ;  /* 0xfffffed400387947 */ /* 0x000fea000383ffff */
.L_x_358:
[----:B-1----:R1:W2:Y:S02]  /*16a80*/  SYNCS.PHASECHK.TRANS64.TRYWAIT P4, [R84+URZ+0x30890], R96 ;  /* 0x03089060540075a7 */ /* 0x0022a4000808017f */
[----:B--2---:R-:W-:Y:S05]  /*16a90*/  @!P4 NANOSLEEP.SYNCS 0x989680 ;  /* 0x009896800000c95d */ /* 0x004fea0003900000 */
[----:B------:R-:W2:Y:S02]  /*16aa0*/  @!P4 SYNCS.PHASECHK.TRANS64 P4, [R84+URZ+0x30890], R96 ;  /* 0x030890605400c5a7 */ /* 0x000ea4000808007f */
[----:B--2---:R-:W-:Y:S05]  /*16ab0*/  @!P4 BRA `(.L_x_358) ;  /* 0xfffffffc00f0c947 */ /* 0x004fea000383ffff */
[----:B------:R-:W-:Y:S05]  /*16ac0*/  BRA `(.L_x_548) ;  /* 0xfffffee400647947 */ /* 0x000fea000383ffff */
.L_x_364:
[----:B--2---:R2:W3:Y:S02]  /*16ad0*/  SYNCS.PHASECHK.TRANS64.TRYWAIT P3, [R84+URZ+0x308b0], R96 ;  /* 0x0308b060540075a7 */ /* 0x0044e4000806017f */
[----:B---3--:R-:W-:Y:S05]  /*16ae0*/  @!P3 NANOSLEEP.SYNCS 0x989680 ;  /* 0x009896800000b95d */ /* 0x008fea0003900000 */
[----:B------:R-:W3:Y:S02]  /*16af0*/  @!P3 SYNCS.PHASECHK.TRANS64 P3, [R84+URZ+0x308b0], R96 ;  /* 0x0308b0605400b5a7 */ /* 0x000ee4000806007f */
[----:B---3--:R-:W-:Y:S05]  /*16b00*/  @!P3 BRA `(.L_x_364) ;  /* 0xfffffffc00f0b947 */ /* 0x008fea000383ffff */
[----:B------:R-:W-:Y:S05]  /*16b10*/  BRA `(.L_x_549) ;  /* 0xfffffee400f87947 */ /* 0x000fea000383ffff */
.L_x_372:
[----:B------:R-:W0:Y:S01]  /*16b20*/  S2R R0, SR_TID.X ;  /* 0x0000000000007919 */ /* 0x000e220000002100 */
[----:B------:R-:W-:Y:S01]  /*16b30*/  BSSY B0, `(.L_x_550) ;  /* 0x000000c000007945 */ /* 0x000fe20003800000 */
[----:B------:R-:W-:Y:S01]  /*16b40*/  IMAD.MOV.U32 R12, RZ, RZ, RZ ;  /* 0x000000ffff0c7224 */ /* 0x000fe200078e00ff */
[----:B------:R-:W-:Y:S01]  /*16b50*/  MOV R15, 0xffffffff ;  /* 0xffffffff000f7802 */ /* 0x000fe20000000f00 */
[----:B------:R-:W-:Y:S02]  /*16b60*/  IMAD.MOV.U32 R11, RZ, RZ, 0x1f ;  /* 0x0000001fff0b7424 */ /* 0x000fe400078e00ff */
[----:B0-----:R-:W-:-:S05]  /*16b70*/  VIADD R4, R0, 0xffffff80 ;  /* 0xffffff8000047836 */ /* 0x001fca0000000000 */
[----:B------:R-:W-:-:S04]  /*16b80*/  SHF.R.S32.HI R0, RZ, 0x1f, R4 ;  /* 0x0000001fff007819 */ /* 0x000fc80000011404 */
[----:B------:R-:W-:-:S04]  /*16b90*/  LEA.HI R0, R0, R4, RZ, 0x7 ;  /* 0x0000000400007211 */ /* 0x000fc800078f38ff */
[----:B------:R-:W-:-:S04]  /*16ba0*/  SHF.R.S32.HI R0, RZ, 0x7, R0 ;  /* 0x00000007ff007819 */ /* 0x000fc80000011400 */
[----:B------:R-:W-:-:S07]  /*16bb0*/  MOV R13, R0 ;  /* 0x00000000000d7202 */ /* 0x000fce0000000f00 */
[----:B-----5:R-:W-:Y:S05]  /*16bc0*/  WARPSYNC.COLLECTIVE R15, `(.L_x_551) ;  /* 0x000000000f087348 */ /* 0x020fea0003c00000 */
[----:B------:R0:W1:Y:S02]  /*16bd0*/  SHFL.IDX P6, R14, R13, R12, R11 ;  /* 0x0000000c0d0e7389 */ /* 0x00006400000c000b */
[----:B01---5:R-:W-:Y:S01]  /*16be0*/  ENDCOLLECTIVE ;  /* 0x000000000000791b */ /* 0x023fe20003800000 */
.L_x_551:
[----:B------:R-:W-:Y:S05]  /*16bf0*/  BSYNC B0 ;  /* 0x0000000000007941 */ /* 0x000fea0003800000 */
.L_x_550:
[----:B------:R0:W-:Y:S01]  /*16c00*/  STL [R1+0x60], R14 ;  /* 0x0000600e01007387 */ /* 0x0001e20000100800 */
[----:B------:R-:W-:Y:S05]  /*16c10*/  BRA `(.L_x_552) ;  /* 0xfffffeec004c7947 */ /* 0x000fea000383ffff */
.L_x_386:
[----:B------:R-:W-:Y:S01]  /*16c20*/  BSSY B1, `(.L_x_553) ;  /* 0x0000008000017945 */ /* 0x000fe20003800000 */
[----:B------:R-:W-:Y:S01]  /*16c30*/  IMAD.MOV.U32 R13, RZ, RZ, R29 ;  /* 0x000000ffff0d7224 */ /* 0x000fe200078e001d */
[----:B------:R-:W-:Y:S01]  /*16c40*/  MOV R11, 0x1c1f ;  /* 0x00001c1f000b7802 */ /* 0x000fe20000000f00 */
[----:B------:R-:W-:Y:S02]  /*16c50*/  IMAD.MOV.U32 R12, RZ, RZ, RZ ;  /* 0x000000ffff0c7224 */ /* 0x000fe400078e00ff */
[----:B------:R-:W-:-:S07]  /*16c60*/  IMAD.MOV.U32 R15, RZ, RZ, -0x1 ;  /* 0xffffffffff0f7424 */ /* 0x000fce00078e00ff */
[----:B01---5:R-:W-:Y:S05]  /*16c70*/  WARPSYNC.COLLECTIVE R15, `(.L_x_554) ;  /* 0x000000000f087348 */ /* 0x023fea0003c00000 */
[----:B0-----:R0:W2:Y:S02]  /*16c80*/  SHFL.IDX P6, R14, R13, R12, R11 ;  /* 0x0000000c0d0e7389 */ /* 0x0010a400000c000b */
[----:B012--5:R-:W-:Y:S01]  /*16c90*/  ENDCOLLECTIVE ;  /* 0x000000000000791b */ /* 0x027fe20003800000 */
.L_x_554:
[----:B------:R-:W-:Y:S05]  /*16ca0*/  BSYNC B1 ;  /* 0x0000000000017941 */ /* 0x000fea0003800000 */
.L_x_553:
[----:B------:R-:W-:Y:S05]  /*16cb0*/  BRA `(.L_x_555) ;  /* 0xfffffef4006c7947 */ /* 0x000fea000383ffff */
.L_x_387:
[----:B------:R-:W-:Y:S01]  /*16cc0*/  BSSY B1, `(.L_x_556) ;  /* 0x0000008000017945 */ /* 0x000fe20003800000 */
[----:B------:R-:W-:Y:S01]  /*16cd0*/  IMAD.MOV.U32 R13, RZ, RZ, R28 ;  /* 0x000000ffff0d7224 */ /* 0x000fe200078e001c */
[----:B------:R-:W-:Y:S01]  /*16ce0*/  MOV R12, RZ ;  /* 0x000000ff000c7202 */ /* 0x000fe20000000f00 */
[----:B------:R-:W-:Y:S02]  /*16cf0*/  IMAD.MOV.U32 R11, RZ, RZ, 0x1c1f ;  /* 0x00001c1fff0b7424 */ /* 0x000fe400078e00ff */
[----:B------:R-:W-:-:S07]  /*16d00*/  IMAD.MOV.U32 R15, RZ, RZ, -0x1 ;  /* 0xffffffffff0f7424 */ /* 0x000fce00078e00ff */
[----:B01---5:R-:W-:Y:S05]  /*16d10*/  WARPSYNC.COLLECTIVE R15, `(.L_x_557) ;  /* 0x000000000f087348 */ /* 0x023fea0003c00000 */
[----:B0-----:R0:W2:Y:S02]  /*16d20*/  SHFL.IDX P6, R14, R13, R12, R11 ;  /* 0x0000000c0d0e7389 */ /* 0x0010a400000c000b */
[----:B012--5:R-:W-:Y:S01]  /*16d30*/  ENDCOLLECTIVE ;  /* 0x000000000000791b */ /* 0x027fe20003800000 */
.L_x_557:
[----:B------:R-:W-:Y:S05]  /*16d40*/  BSYNC B1 ;  /* 0x0000000000017941 */ /* 0x000fea0003800000 */
.L_x_556:
[----:B------:R-:W-:Y:S05]  /*16d50*/  BRA `(.L_x_558) ;  /* 0xfffffef4004c7947 */ /* 0x000fea000383ffff */
.L_x_388:
[----:B------:R-:W-:Y:S01]  /*16d60*/  BSSY B1, `(.L_x_559) ;  /* 0x0000008000017945 */ /* 0x000fe20003800000 */
[----:B------:R-:W-:Y:S01]  /*16d70*/  MOV R13, R31 ;  /* 0x0000001f000d7202 */ /* 0x000fe20000000f00 */
[----:B------:R-:W-:Y:S01]  /*16d80*/  IMAD.MOV.U32 R12, RZ, RZ, RZ ;  /* 0x000000ffff0c7224 */ /* 0x000fe200078e00ff */
[----:B------:R-:W-:Y:S01]  /*16d90*/  MOV R15, 0xffffffff ;  /* 0xffffffff000f7802 */ /* 0x000fe20000000f00 */
[----:B------:R-:W-:-:S07]  /*16da0*/  IMAD.MOV.U32 R11, RZ, RZ, 0x1c1f ;  /* 0x00001c1fff0b7424 */ /* 0x000fce00078e00ff */
[----:B01---5:R-:W-:Y:S05]  /*16db0*/  WARPSYNC.COLLECTIVE R15, `(.L_x_560) ;  /* 0x000000000f087348 */ /* 0x023fea0003c00000 */
[----:B0-----:R0:W2:Y:S02]  /*16dc0*/  SHFL.IDX P6, R14, R13, R12, R11 ;  /* 0x0000000c0d0e7389 */ /* 0x0010a400000c000b */
[----:B012--5:R-:W-:Y:S01]  /*16dd0*/  ENDCOLLECTIVE ;  /* 0x000000000000791b */ /* 0x027fe20003800000 */
.L_x_560:
[----:B------:R-:W-:Y:S05]  /*16de0*/  BSYNC B1 ;  /* 0x0000000000017941 */ /* 0x000fea0003800000 */
.L_x_559:
[----:B------:R-:W-:Y:S05]  /*16df0*/  BRA `(.L_x_561) ;  /* 0xfffffef4002c7947 */ /* 0x000fea000383ffff */
.L_x_389:
        /* <DEDUP_REMOVED lines=8> */
.L_x_563:
[----:B------:R-:W-:Y:S05]  /*16e80*/  BSYNC B1 ;  /* 0x0000000000017941 */ /* 0x000fea0003800000 */
.L_x_562:
[----:B------:R-:W-:Y:S05]  /*16e90*/  BRA `(.L_x_564) ;  /* 0xfffffef4000c7947 */ /* 0x000fea000383ffff */
.L_x_391:
[----:B0-----:R0:W1:Y:S02]  /*16ea0*/  SYNCS.PHASECHK.TRANS64.TRYWAIT P1, [R2+URZ+0x30800], R27 ;  /* 0x0308001b020075a7 */ /* 0x001064000802017f */
[----:B-1----:R-:W-:Y:S05]  /*16eb0*/  @!P1 NANOSLEEP.SYNCS 0x989680 ;  /* 0x009896800000995d */ /* 0x002fea0003900000 */
[----:B------:R-:W1:Y:S02]  /*16ec0*/  @!P1 SYNCS.PHASECHK.TRANS64 P1, [R2+URZ+0x30800], R27 ;  /* 0x0308001b020095a7 */ /* 0x000e64000802007f */
[----:B-1----:R-:W-:Y:S05]  /*16ed0*/  @!P1 BRA `(.L_x_391) ;  /* 0xfffffffc00f09947 */ /* 0x002fea000383ffff */
[----:B------:R-:W-:Y:S05]  /*16ee0*/  BRA `(.L_x_565) ;  /* 0xfffffef400887947 */ /* 0x000fea000383ffff */
.L_x_399:
[----:B------:R-:W-:Y:S01]  /*16ef0*/  BSSY B1, `(.L_x_566) ;  /* 0x0000008000017945 */ /* 0x000fe20003800000 */
[----:B------:R-:W-:Y:S01]  /*16f00*/  IMAD.MOV.U32 R13, RZ, RZ, R29 ;  /* 0x000000ffff0d7224 */ /* 0x000fe200078e001d */
[----:B------:R-:W-:Y:S01]  /*16f10*/  MOV R12, RZ ;  /* 0x000000ff000c7202 */ /* 0x000fe20000000f00 */
[----:B------:R-:W-:Y:S02]  /*16f20*/  IMAD.MOV.U32 R11, RZ, RZ, 0x1c1f ;  /* 0x00001c1fff0b7424 */ /* 0x000fe400078e00ff */
[----:B------:R-:W-:-:S07]  /*16f30*/  IMAD.MOV.U32 R15, RZ, RZ, -0x1 ;  /* 0xffffffffff0f7424 */ /* 0x000fce00078e00ff */
[----:B0----5:R-:W-:Y:S05]  /*16f40*/  WARPSYNC.COLLECTIVE R15, `(.L_x_567) ;  /* 0x000000000f087348 */ /* 0x021fea0003c00000 */
[----:B0-----:R0:W1:Y:S02]  /*16f50*/  SHFL.IDX P6, R14, R13, R12, R11 ;  /* 0x0000000c0d0e7389 */ /* 0x00106400000c000b */
[----:B01---5:R-:W-:Y:S01]  /*16f60*/  ENDCOLLECTIVE ;  /* 0x000000000000791b */ /* 0x023fe20003800000 */
.L_x_567:
[----:B------:R-:W-:Y:S05]  /*16f70*/  BSYNC B1 ;  /* 0x0000000000017941 */ /* 0x000fea0003800000 */
.L_x_566:
[----:B------:R-:W-:Y:S05]  /*16f80*/  BRA `(.L_x_568) ;  /* 0xffffff0000647947 */ /* 0x000fea000383ffff */
.L_x_400:
[----:B------:R-:W-:Y:S01]  /*16f90*/  BSSY B1, `(.L_x_569) ;  /* 0x0000008000017945 */ /* 0x000fe20003800000 */
[----:B------:R-:W-:Y:S01]  /*16fa0*/  MOV R13, R28 ;  /* 0x0000001c000d7202 */ /* 0x000fe20000000f00 */
[----:B------:R-:W-:Y:S01]  /*16fb0*/  IMAD.MOV.U32 R12, RZ, RZ, RZ ;  /* 0x000000ffff0c7224 */ /* 0x000fe200078e00ff */
[----:B------:R-:W-:Y:S01]  /*16fc0*/  MOV R15, 0xffffffff ;  /* 0xffffffff000f7802 */ /* 0x000fe20000000f00 */
[----:B------:R-:W-:-:S07]  /*16fd0*/  IMAD.MOV.U32 R11, RZ, RZ, 0x1c1f ;  /* 0x00001c1fff0b7424 */ /* 0x000fce00078e00ff */
[----:B0----5:R-:W-:Y:S05]  /*16fe0*/  WARPSYNC.COLLECTIVE R15, `(.L_x_570) ;  /* 0x000000000f087348 */ /* 0x021fea0003c00000 */
[----:B0-----:R0:W1:Y:S02]  /*16ff0*/  SHFL.IDX P6, R14, R13, R12, R11 ;  /* 0x0000000c0d0e7389 */ /* 0x00106400000c000b */
[----:B01---5:R-:W-:Y:S01]  /*17000*/  ENDCOLLECTIVE ;  /* 0x000000000000791b */ /* 0x023fe20003800000 */
.L_x_570:
[----:B------:R-:W-:Y:S05]  /*17010*/  BSYNC B1 ;  /* 0x0000000000017941 */ /* 0x000fea0003800000 */
.L_x_569:
[----:B------:R-:W-:Y:S05]  /*17020*/  BRA `(.L_x_571) ;  /* 0xffffff0000487947 */ /* 0x000fea000383ffff */
.L_x_401:
[----:B------:R-:W-:Y:S01]  /*17030*/  BSSY B1, `(.L_x_572) ;  /* 0x0000008000017945 */ /* 0x000fe20003800000 */
[----:B------:R-:W-:Y:S01]  /*17040*/  IMAD.MOV.U32 R13, RZ, RZ, R31 ;  /* 0x000000ffff0d7224 */ /* 0x000fe200078e001f */
[----:B------:R-:W-:Y:S01]  /*17050*/  MOV R11, 0x1c1f ;  /* 0x00001c1f000b7802 */ /* 0x000fe20000000f00 */
[----:B------:R-:W-:Y:S02]  /*17060*/  IMAD.MOV.U32 R12, RZ, RZ, RZ ;  /* 0x000000ffff0c7224 */ /* 0x000fe400078e00ff */
[----:B------:R-:W-:-:S07]  /*17070*/  IMAD.MOV.U32 R15, RZ, RZ, -0x1 ;  /* 0xffffffffff0f7424 */ /* 0x000fce00078e00ff */
[----:B0----5:R-:W-:Y:S05]  /*17080*/  WARPSYNC.COLLECTIVE R15, `(.L_x_573) ;  /* 0x000000000f087348 */ /* 0x021fea0003c00000 */
[----:B0-----:R0:W1:Y:S02]  /*17090*/  SHFL.IDX P6, R14, R13, R12, R11 ;  /* 0x0000000c0d0e7389 */ /* 0x00106400000c000b */
[----:B01---5:R-:W-:Y:S01]  /*170a0*/  ENDCOLLECTIVE ;  /* 0x000000000000791b */ /* 0x023fe20003800000 */
.L_x_573:
[----:B------:R-:W-:Y:S05]  /*170b0*/  BSYNC B1 ;  /* 0x0000000000017941 */ /* 0x000fea0003800000 */
.L_x_572:
[----:B------:R-:W-:Y:S05]  /*170c0*/  BRA `(.L_x_574) ;  /* 0xffffff00002c7947 */ /* 0x000fea000383ffff */
.L_x_402:
        /* <DEDUP_REMOVED lines=8> */
.L_x_576:
[----:B------:R-:W-:Y:S05]  /*17150*/  BSYNC B1 ;  /* 0x0000000000017941 */ /* 0x000fea0003800000 */
.L_x_575:
[----:B------:R-:W-:Y:S05]  /*17160*/  BRA `(.L_x_577) ;  /* 0xffffff0000107947 */ /* 0x000fea000383ffff */
.L_x_404:
[----:B0-----:R0:W1:Y:S02]  /*17170*/  SYNCS.PHASECHK.TRANS64.TRYWAIT P1, [R2+URZ+0x30800], R9 ;  /* 0x03080009020075a7 */ /* 0x001064000802017f */
[----:B-1----:R-:W-:Y:S05]  /*17180*/  @!P1 NANOSLEEP.SYNCS 0x989680 ;  /* 0x009896800000995d */ /* 0x002fea0003900000 */
[----:B------:R-:W1:Y:S02]  /*17190*/  @!P1 SYNCS.PHASECHK.TRANS64 P1, [R2+URZ+0x30800], R9 ;  /* 0x03080009020095a7 */ /* 0x000e64000802007f */
[----:B-1----:R-:W-:Y:S05]  /*171a0*/  @!P1 BRA `(.L_x_404) ;  /* 0xfffffffc00f09947 */ /* 0x002fea000383ffff */
[----:B------:R-:W-:Y:S05]  /*171b0*/  BRA `(.L_x_578) ;  /* 0xffffff0000847947 */ /* 0x000fea000383ffff */
.L_x_410:
[----:B--2---:R2:W4:Y:S02]  /*171c0*/  SYNCS.PHASECHK.TRANS64.TRYWAIT P1, [R0+URZ+0x30830], R5 ;  /* 0x03083005000075a7 */ /* 0x004524000802017f */
[----:B----4-:R-:W-:Y:S05]  /*171d0*/  @!P1 NANOSLEEP.SYNCS 0x989680 ;  /* 0x009896800000995d */ /* 0x010fea0003900000 */
[----:B------:R-:W4:Y:S02]  /*171e0*/  @!P1 SYNCS.PHASECHK.TRANS64 P1, [R0+URZ+0x30830], R5 ;  /* 0x03083005000095a7 */ /* 0x000f24000802007f */
[----:B----4-:R-:W-:Y:S05]  /*171f0*/  @!P1 BRA `(.L_x_410) ;  /* 0xfffffffc00f09947 */ /* 0x010fea000383ffff */
[----:B------:R-:W-:Y:S05]  /*17200*/  BRA `(.L_x_409) ;  /* 0xffffff0c00d87947 */ /* 0x000fea000383ffff */
.L_x_416:
[----:B-1----:R1:W2:Y:S02]  /*17210*/  SYNCS.PHASECHK.TRANS64.TRYWAIT P3, [R5+URZ+0x30830], R6 ;  /* 0x03083006050075a7 */ /* 0x0022a4000806017f */
[----:B--2---:R-:W-:Y:S05]  /*17220*/  @!P3 NANOSLEEP.SYNCS 0x989680 ;  /* 0x009896800000b95d */ /* 0x004fea0003900000 */
[----:B------:R-:W2:Y:S02]  /*17230*/  @!P3 SYNCS.PHASECHK.TRANS64 P3, [R5+URZ+0x30830], R6 ;  /* 0x030830060500b5a7 */ /* 0x000ea4000806007f */
[----:B--2---:R-:W-:Y:S05]  /*17240*/  @!P3 BRA `(.L_x_416) ;  /* 0xfffffffc00f0b947 */ /* 0x004fea000383ffff */
[----:B------:R-:W-:Y:S05]  /*17250*/  BRA `(.L_x_415) ;  /* 0xffffff48009c7947 */ /* 0x000fea000383ffff */
.L_x_420:
[----:B-1----:R1:W2:Y:S02]  /*17260*/  SYNCS.PHASECHK.TRANS64.TRYWAIT P2, [R6+URZ+0x30850], R5 ;  /* 0x03085005060075a7 */ /* 0x0022a4000804017f */
[----:B--2---:R-:W-:Y:S05]  /*17270*/  @!P2 NANOSLEEP.SYNCS 0x989680 ;  /* 0x009896800000a95d */ /* 0x004fea0003900000 */
[----:B------:R-:W2:Y:S02]  /*17280*/  @!P2 SYNCS.PHASECHK.TRANS64 P2, [R6+URZ+0x30850], R5 ;  /* 0x030850050600a5a7 */ /* 0x000ea4000804007f */
[----:B--2---:R-:W-:Y:S05]  /*17290*/  @!P2 BRA `(.L_x_420) ;  /* 0xfffffffc00f0a947 */ /* 0x004fea000383ffff */
[----:B------:R-:W-:Y:S05]  /*172a0*/  BRA `(.L_x_417) ;  /* 0xffffff4c006c7947 */ /* 0x000fea000383ffff */
.L_x_425:
[----:B-1----:R1:W2:Y:S02]  /*172b0*/  SYNCS.PHASECHK.TRANS64.TRYWAIT P0, [R11+URZ+0x30850], R0 ;  /* 0x030850000b0075a7 */ /* 0x0022a4000800017f */
[----:B--2---:R-:W-:Y:S05]  /*172c0*/  @!P0 NANOSLEEP.SYNCS 0x989680 ;  /* 0x009896800000895d */ /* 0x004fea0003900000 */
[----:B------:R-:W2:Y:S02]  /*172d0*/  @!P0 SYNCS.PHASECHK.TRANS64 P0, [R11+URZ+0x30850], R0 ;  /* 0x030850000b0085a7 */ /* 0x000ea4000800007f */
[----:B--2---:R-:W-:Y:S05]  /*172e0*/  @!P0 BRA `(.L_x_425) ;  /* 0xfffffffc00f08947 */ /* 0x004fea000383ffff */
[----:B------:R-:W-:Y:S05]  /*172f0*/  BRA `(.L_x_424) ;  /* 0xffffff8400a07947 */ /* 0x000fea000383ffff */
.L_x_457:
[----:B------:R-:W0:Y:S01]  /*17300*/  S2R R9, SR_TID.X ;  /* 0x0000000000097919 */ /* 0x000e220000002100 */
[----:B------:R-:W-:Y:S01]  /*17310*/  BSSY B1, `(.L_x_579) ;  /* 0x000000a000017945 */ /* 0x000fe20003800000 */
[----:B------:R-:W-:Y:S01]  /*17320*/  IMAD.MOV.U32 R12, RZ, RZ, RZ ;  /* 0x000000ffff0c7224 */ /* 0x000fe200078e00ff */
[----:B------:R-:W-:Y:S01]  /*17330*/  MOV R15, 0xffffffff ;  /* 0xffffffff000f7802 */ /* 0x000fe20000000f00 */
[----:B------:R-:W-:Y:S01]  /*17340*/  IMAD.MOV.U32 R11, RZ, RZ, 0x1f ;  /* 0x0000001fff0b7424 */ /* 0x000fe200078e00ff */
[----:B0-----:R-:W-:-:S04]  /*17350*/  SHF.R.U32.HI R9, RZ, 0x5, R9 ;  /* 0x00000005ff097819 */ /* 0x001fc80000011609 */
[----:B------:R-:W-:-:S04]  /*17360*/  LOP3.LUT R9, R9, 0x3, RZ, 0xc0, !PT ;  /* 0x0000000309097812 */ /* 0x000fc800078ec0ff */
[----:B------:R-:W-:-:S07]  /*17370*/  MOV R13, R9 ;  /* 0x00000009000d7202 */ /* 0x000fce0000000f00 */
[----:B-1---5:R-:W-:Y:S05]  /*17380*/  WARPSYNC.COLLECTIVE R15, `(.L_x_580) ;  /* 0x000000000f087348 */ /* 0x022fea0003c00000 */
[----:B------:R0:W2:Y:S02]  /*17390*/  SHFL.IDX P6, R14, R13, R12, R11 ;  /* 0x0000000c0d0e7389 */ /* 0x0000a400000c000b */
[----:B012--5:R-:W-:Y:S01]  /*173a0*/  ENDCOLLECTIVE ;  /* 0x000000000000791b */ /* 0x027fe20003800000 */
.L_x_580:
[----:B------:R-:W-:Y:S05]  /*173b0*/  BSYNC B1 ;  /* 0x0000000000017941 */ /* 0x000fea0003800000 */
.L_x_579:
[----:B------:R-:W-:Y:S05]  /*173c0*/  BRA `(.L_x_581) ;  /* 0xffffffbc00347947 */ /* 0x000fea000383ffff */
.L_x_458:
[----:B------:R-:W-:Y:S01]  /*173d0*/  BSSY B1, `(.L_x_582) ;  /* 0x0000006000017945 */ /* 0x000fe20003800000 */
[----:B------:R-:W-:-:S07]  /*173e0*/  IMAD.MOV.U32 R15, RZ, RZ, -0x1 ;  /* 0xffffffffff0f7424 */ /* 0x000fce00078e00ff */
[----:B-1---5:R-:W-:Y:S05]  /*173f0*/  WARPSYNC.COLLECTIVE R15, `(.L_x_583) ;  /* 0x000000000f0c7348 */ /* 0x022fea0003c00000 */
[----:B------:R-:W-:Y:S02]  /*17400*/  ELECT P6, UR62, PT ;  /* 0x00000000003e782f */ /* 0x000fe400038c0000 */
[----:B------:R-:W-:Y:S01]  /*17410*/  MOV R14, UR62 ;  /* 0x0000003e000e7c02 */ /* 0x000fe20008000f00 */
[----:B-1---5:R-:W-:Y:S10]  /*17420*/  ENDCOLLECTIVE ;  /* 0x000000000000791b */ /* 0x022ff40003800000 */
.L_x_583:
[----:B------:R-:W-:Y:S05]  /*17430*/  BSYNC B1 ;  /* 0x0000000000017941 */ /* 0x000fea0003800000 */
.L_x_582:
[----:B------:R-:W-:Y:S05]  /*17440*/  BRA `(.L_x_584) ;  /* 0xffffffbc00207947 */ /* 0x000fea000383ffff */
.L_x_460:
[----:B0-----:R0:W2:Y:S02]  /*17450*/  SYNCS.PHASECHK.TRANS64.TRYWAIT P0, [R6+URZ+0x30820], R7 ;  /* 0x03082007060075a7 */ /* 0x0010a4000800017f */
[----:B--2---:R-:W-:Y:S05]  /*17460*/  @!P0 NANOSLEEP.SYNCS 0x989680 ;  /* 0x009896800000895d */ /* 0x004fea0003900000 */
[----:B------:R-:W2:Y:S02]  /*17470*/  @!P0 SYNCS.PHASECHK.TRANS64 P0, [R6+URZ+0x30820], R7 ;  /* 0x03082007060085a7 */ /* 0x000ea4000800007f */
[----:B--2---:R-:W-:Y:S05]  /*17480*/  @!P0 BRA `(.L_x_460) ;  /* 0xfffffffc00f08947 */ /* 0x004fea000383ffff */
[----:B------:R-:W-:Y:S05]  /*17490*/  BRA `(.L_x_585) ;  /* 0xffffffbc003c7947 */ /* 0x000fea000383ffff */
.L_x_463:
[----:B0-----:R0:W2:Y:S02]  /*174a0*/  SYNCS.PHASECHK.TRANS64.TRYWAIT P0, [R7+URZ+0x308a0], R8 ;  /* 0x0308a008070075a7 */ /* 0x0010a4000800017f */
[----:B--2---:R-:W-:Y:S05]  /*174b0*/  @!P0 NANOSLEEP.SYNCS 0x989680 ;  /* 0x009896800000895d */ /* 0x004fea0003900000 */
[----:B------:R-:W2:Y:S02]  /*174c0*/  @!P0 SYNCS.PHASECHK.TRANS64 P0, [R7+URZ+0x308a0], R8 ;  /* 0x0308a008070085a7 */ /* 0x000ea4000800007f */
[----:B--2---:R-:W-:Y:S05]  /*174d0*/  @!P0 BRA `(.L_x_463) ;  /* 0xfffffffc00f08947 */ /* 0x004fea000383ffff */
[----:B------:R-:W-:Y:S05]  /*174e0*/  BRA `(.L_x_586) ;  /* 0xffffffbc00447947 */ /* 0x000fea000383ffff */
.L_x_465:
[----:B--2---:R2:W3:Y:S02]  /*174f0*/  SYNCS.PHASECHK.TRANS64.TRYWAIT P0, [R7+URZ+0x308c0], R8 ;  /* 0x0308c008070075a7 */ /* 0x0044e4000800017f */
[----:B---3--:R-:W-:Y:S05]  /*17500*/  @!P0 NANOSLEEP.SYNCS 0x989680 ;  /* 0x009896800000895d */ /* 0x008fea0003900000 */
[----:B------:R-:W3:Y:S02]  /*17510*/  @!P0 SYNCS.PHASECHK.TRANS64 P0, [R7+URZ+0x308c0], R8 ;  /* 0x0308c008070085a7 */ /* 0x000ee4000800007f */
[----:B---3--:R-:W-:Y:S05]  /*17520*/  @!P0 BRA `(.L_x_465) ;  /* 0xfffffffc00f08947 */ /* 0x008fea000383ffff */
[----:B------:R-:W-:Y:S05]  /*17530*/  BRA `(.L_x_587) ;  /* 0xffffffbc009c7947 */ /* 0x000fea000383ffff */
.L_x_469:
[----:B0-----:R0:W2:Y:S02]  /*17540*/  SYNCS.PHASECHK.TRANS64.TRYWAIT P0, [R7+URZ+0x308a0], R10 ;  /* 0x0308a00a070075a7 */ /* 0x0010a4000800017f */
[----:B--2---:R-:W-:Y:S05]  /*17550*/  @!P0 NANOSLEEP.SYNCS 0x989680 ;  /* 0x009896800000895d */ /* 0x004fea0003900000 */
[----:B------:R-:W2:Y:S02]  /*17560*/  @!P0 SYNCS.PHASECHK.TRANS64 P0, [R7+URZ+0x308a0], R10 ;  /* 0x0308a00a070085a7 */ /* 0x000ea4000800007f */
[----:B--2---:R-:W-:Y:S05]  /*17570*/  @!P0 BRA `(.L_x_469) ;  /* 0xfffffffc00f08947 */ /* 0x004fea000383ffff */
[----:B------:R-:W-:Y:S05]  /*17580*/  BRA `(.L_x_588) ;  /* 0xffffffc0001c7947 */ /* 0x000fea000383ffff */
.L_x_471:
[----:B--2---:R2:W3:Y:S02]  /*17590*/  SYNCS.PHASECHK.TRANS64.TRYWAIT P1, [R7+URZ+0x308c0], R10 ;  /* 0x0308c00a070075a7 */ /* 0x0044e4000802017f */
[----:B---3--:R-:W-:Y:S05]  /*175a0*/  @!P1 NANOSLEEP.SYNCS 0x989680 ;  /* 0x009896800000995d */ /* 0x008fea0003900000 */
[----:B------:R-:W3:Y:S02]  /*175b0*/  @!P1 SYNCS.PHASECHK.TRANS64 P1, [R7+URZ+0x308c0], R10 ;  /* 0x0308c00a070095a7 */ /* 0x000ee4000802007f */
[----:B---3--:R-:W-:Y:S05]  /*175c0*/  @!P1 BRA `(.L_x_471) ;  /* 0xfffffffc00f09947 */ /* 0x008fea000383ffff */
[----:B------:R-:W-:Y:S05]  /*175d0*/  BRA `(.L_x_589) ;  /* 0xffffffc000707947 */ /* 0x000fea000383ffff */
.L_x_481:
        /* <DEDUP_REMOVED lines=11> */
.L_x_591:
[----:B------:R-:W-:Y:S05]  /*17690*/  BSYNC B0 ;  /* 0x0000000000007941 */ /* 0x000fea0003800000 */
.L_x_590:
[----:B------:R-:W-:Y:S05]  /*176a0*/  BRA `(.L_x_592) ;  /* 0xffffffc800a47947 */ /* 0x000fea000383ffff */
.L_x_482:
[----:B------:R-:W-:Y:S01]  /*176b0*/  BSSY B0, `(.L_x_593) ;  /* 0x0000006000007945 */ /* 0x000fe20003800000 */
[----:B------:R-:W-:-:S07]  /*176c0*/  MOV R15, 0xffffffff ;  /* 0xffffffff000f7802 */ /* 0x000fce0000000f00 */
[----:B-1----:R-:W-:Y:S05]  /*176d0*/  WARPSYNC.COLLECTIVE R15, `(.L_x_594) ;  /* 0x000000000f0c7348 */ /* 0x002fea0003c00000 */
[----:B------:R-:W-:Y:S02]  /*176e0*/  ELECT P6, UR62, PT ;  /* 0x00000000003e782f */ /* 0x000fe400038c0000 */
[----:B------:R-:W-:Y:S01]  /*176f0*/  MOV R14, UR62 ;  /* 0x0000003e000e7c02 */ /* 0x000fe20008000f00 */
[----:B-1----:R-:W-:Y:S10]  /*17700*/  ENDCOLLECTIVE ;  /* 0x000000000000791b */ /* 0x002ff40003800000 */
.L_x_594:
[----:B------:R-:W-:Y:S05]  /*17710*/  BSYNC B0 ;  /* 0x0000000000007941 */ /* 0x000fea0003800000 */
.L_x_593:
[----:B------:R-:W-:Y:S05]  /*17720*/  BRA `(.L_x_595) ;  /* 0xffffffc8009c7947 */ /* 0x000fea000383ffff */
.L_x_485:
[----:B--2---:R2:W3:Y:S02]  /*17730*/  SYNCS.PHASECHK.TRANS64.TRYWAIT P0, [R5+URZ+0x30840], R4 ;  /* 0x03084004050075a7 */ /* 0x0044e4000800017f */
[----:B---3--:R-:W-:Y:S05]  /*17740*/  @!P0 NANOSLEEP.SYNCS 0x989680 ;  /* 0x009896800000895d */ /* 0x008fea0003900000 */
[----:B------:R-:W3:Y:S02]  /*17750*/  @!P0 SYNCS.PHASECHK.TRANS64 P0, [R5+URZ+0x30840], R4 ;  /* 0x03084004050085a7 */ /* 0x000ee4000800007f */
[----:B---3--:R-:W-:Y:S05]  /*17760*/  @!P0 BRA `(.L_x_485) ;  /* 0xfffffffc00f08947 */ /* 0x008fea000383ffff */
[----:B------:R-:W-:Y:S05]  /*17770*/  BRA `(.L_x_596) ;  /* 0xffffffc800f07947 */ /* 0x000fea000383ffff */
.L_x_488:
[----:B--2---:R2:W3:Y:S02]  /*17780*/  SYNCS.PHASECHK.TRANS64.TRYWAIT P0, [R28+URZ+0x30820], R5 ;  /* 0x030820051c0075a7 */ /* 0x0044e4000800017f */
[----:B---3--:R-:W-:Y:S05]  /*17790*/  @!P0 NANOSLEEP.SYNCS 0x989680 ;  /* 0x009896800000895d */ /* 0x008fea0003900000 */
[----:B------:R-:W3:Y:S02]  /*177a0*/  @!P0 SYNCS.PHASECHK.TRANS64 P0, [R28+URZ+0x30820], R5 ;  /* 0x030820051c0085a7 */ /* 0x000ee4000800007f */
[----:B---3--:R-:W-:Y:S05]  /*177b0*/  @!P0 BRA `(.L_x_488) ;  /* 0xfffffffc00f08947 */ /* 0x008fea000383ffff */
[----:B------:R-:W-:Y:S05]  /*177c0*/  BRA `(.L_x_597) ;  /* 0xffffffcc00b07947 */ /* 0x000fea000383ffff */
.L_x_496:
[----:B0-----:R0:W2:Y:S02]  /*177d0*/  SYNCS.PHASECHK.TRANS64.TRYWAIT P0, [R3+URZ+0x30840], R2 ;  /* 0x03084002030075a7 */ /* 0x0010a4000800017f */
[----:B--2---:R-:W-:Y:S05]  /*177e0*/  @!P0 NANOSLEEP.SYNCS 0x989680 ;  /* 0x009896800000895d */ /* 0x004fea0003900000 */
[----:B------:R-:W2:Y:S02]  /*177f0*/  @!P0 SYNCS.PHASECHK.TRANS64 P0, [R3+URZ+0x30840], R2 ;  /* 0x03084002030085a7 */ /* 0x000ea4000800007f */
[----:B--2---:R-:W-:Y:S05]  /*17800*/  @!P0 BRA `(.L_x_496) ;  /* 0xfffffffc00f08947 */ /* 0x004fea000383ffff */
[----:B------:R-:W-:Y:S05]  /*17810*/  BRA `(.L_x_598) ;  /* 0xffffffd0005c7947 */ /* 0x000fea000383ffff */
.L_x_498:
[----:B0-----:R0:W2:Y:S02]  /*17820*/  SYNCS.PHASECHK.TRANS64.TRYWAIT P0, [R2+URZ+0x60], R5 ;  /* 0x00006005020075a7 */ /* 0x0010a4000800017f */
[----:B--2---:R-:W-:Y:S05]  /*17830*/  @!P0 NANOSLEEP.SYNCS 0x989680 ;  /* 0x009896800000895d */ /* 0x004fea0003900000 */
[----:B------:R-:W2:Y:S02]  /*17840*/  @!P0 SYNCS.PHASECHK.TRANS64 P0, [R2+URZ+0x60], R5 ;  /* 0x00006005020085a7 */ /* 0x000ea4000800007f */
[----:B--2---:R-:W-:Y:S05]  /*17850*/  @!P0 BRA `(.L_x_498) ;  /* 0xfffffffc00f08947 */ /* 0x004fea000383ffff */
[----:B------:R-:W-:Y:S05]  /*17860*/  BRA `(.L_x_599) ;  /* 0xffffffd000c07947 */ /* 0x000fea000383ffff */
.L_x_503:
[----:B---3--:R3:W4:Y:S02]  /*17870*/  SYNCS.PHASECHK.TRANS64.TRYWAIT P0, [R3+URZ+0x30840], R2 ;  /* 0x03084002030075a7 */ /* 0x008724000800017f */
[----:B----4-:R-:W-:Y:S05]  /*17880*/  @!P0 NANOSLEEP.SYNCS 0x989680 ;  /* 0x009896800000895d */ /* 0x010fea0003900000 */
[----:B------:R-:W4:Y:S02]  /*17890*/  @!P0 SYNCS.PHASECHK.TRANS64 P0, [R3+URZ+0x30840], R2 ;  /* 0x03084002030085a7 */ /* 0x000f24000800007f */
[----:B----4-:R-:W-:Y:S05]  /*178a0*/  @!P0 BRA `(.L_x_503) ;  /* 0xfffffffc00f08947 */ /* 0x010fea000383ffff */
[----:B------:R-:W-:Y:S05]  /*178b0*/  BRA `(.L_x_600) ;  /* 0xffffffd400cc7947 */ /* 0x000fea000383ffff */
.L_x_505:
[----:B0-----:R0:W2:Y:S02]  /*178c0*/  SYNCS.PHASECHK.TRANS64.TRYWAIT P1, [R3+URZ+0x60], R24 ;  /* 0x00006018030075a7 */ /* 0x0010a4000802017f */
[----:B--2---:R-:W-:Y:S05]  /*178d0*/  @!P1 NANOSLEEP.SYNCS 0x989680 ;  /* 0x009896800000995d */ /* 0x004fea0003900000 */
[----:B------:R-:W2:Y:S02]  /*178e0*/  @!P1 SYNCS.PHASECHK.TRANS64 P1, [R3+URZ+0x60], R24 ;  /* 0x00006018030095a7 */ /* 0x000ea4000802007f */
[----:B--2---:R-:W-:Y:S05]  /*178f0*/  @!P1 BRA `(.L_x_505) ;  /* 0xfffffffc00f09947 */ /* 0x004fea000383ffff */
[----:B------:R-:W-:Y:S05]  /*17900*/  BRA `(.L_x_601) ;  /* 0xffffffd800307947 */ /* 0x000fea000383ffff */
.L_x_510:
[----:B--2---:R2:W3:Y:S02]  /*17910*/  SYNCS.PHASECHK.TRANS64.TRYWAIT P0, [R2+URZ+0x30840], R3 ;  /* 0x03084003020075a7 */ /* 0x0044e4000800017f */
[----:B---3--:R-:W-:Y:S05]  /*17920*/  @!P0 NANOSLEEP.SYNCS 0x989680 ;  /* 0x009896800000895d */ /* 0x008fea0003900000 */
[----:B------:R-:W3:Y:S02]  /*17930*/  @!P0 SYNCS.PHASECHK.TRANS64 P0, [R2+URZ+0x30840], R3 ;  /* 0x03084003020085a7 */ /* 0x000ee4000800007f */
[----:B---3--:R-:W-:Y:S05]  /*17940*/  @!P0 BRA `(.L_x_510) ;  /* 0xfffffffc00f08947 */ /* 0x008fea000383ffff */
[----:B------:R-:W-:Y:S05]  /*17950*/  BRA `(.L_x_602) ;  /* 0xffffffdc000c7947 */ /* 0x000fea000383ffff */
.L_x_512:
[----:B0-----:R0:W2:Y:S02]  /*17960*/  SYNCS.PHASECHK.TRANS64.TRYWAIT P1, [R2+URZ+0x60], R3 ;  /* 0x00006003020075a7 */ /* 0x0010a4000802017f */
[----:B--2---:R-:W-:Y:S05]  /*17970*/  @!P1 NANOSLEEP.SYNCS 0x989680 ;  /* 0x009896800000995d */ /* 0x004fea0003900000 */
[----:B------:R-:W2:Y:S02]  /*17980*/  @!P1 SYNCS.PHASECHK.TRANS64 P1, [R2+URZ+0x60], R3 ;  /* 0x00006003020095a7 */ /* 0x000ea4000802007f */
[----:B--2---:R-:W-:Y:S05]  /*17990*/  @!P1 BRA `(.L_x_512) ;  /* 0xfffffffc00f09947 */ /* 0x004fea000383ffff */
[----:B------:R-:W-:Y:S05]  /*179a0*/  BRA `(.L_x_603) ;  /* 0xffffffdc00747947 */ /* 0x000fea000383ffff */
.L_x_519:
[----:B---3--:R3:W4:Y:S02]  /*179b0*/  SYNCS.PHASECHK.TRANS64.TRYWAIT P0, [R3+URZ+0x30860], R2 ;  /* 0x03086002030075a7 */ /* 0x008724000800017f */
[----:B----4-:R-:W-:Y:S05]  /*179c0*/  @!P0 NANOSLEEP.SYNCS 0x989680 ;  /* 0x009896800000895d */ /* 0x010fea0003900000 */
[----:B------:R-:W4:Y:S02]  /*179d0*/  @!P0 SYNCS.PHASECHK.TRANS64 P0, [R3+URZ+0x30860], R2 ;  /* 0x03086002030085a7 */ /* 0x000f24000800007f */
[----:B----4-:R-:W-:Y:S05]  /*179e0*/  @!P0 BRA `(.L_x_519) ;  /* 0xfffffffc00f08947 */ /* 0x010fea000383ffff */
[----:B------:R-:W-:Y:S05]  /*179f0*/  BRA `(.L_x_604) ;  /* 0xffffffe000347947 */ /* 0x000fea000383ffff */
.L_x_521:
[----:B------:R-:W-:Y:S01]  /*17a00*/  BSSY B0, `(.L_x_605) ;  /* 0x0000008000007945 */ /* 0x000fe20003800000 */
[----:B0-----:R-:W-:Y:S01]  /*17a10*/  IMAD.MOV.U32 R13, RZ, RZ, R16 ;  /* 0x000000ffff0d7224 */ /* 0x001fe200078e0010 */
[----:B------:R-:W-:Y:S01]  /*17a20*/  MOV R11, 0x1f ;  /* 0x0000001f000b7802 */ /* 0x000fe20000000f00 */
[----:B------:R-:W-:Y:S02]  /*17a30*/  IMAD.MOV.U32 R12, RZ, RZ, RZ ;  /* 0x000000ffff0c7224 */ /* 0x000fe400078e00ff */
[----:B------:R-:W-:-:S07]  /*17a40*/  IMAD.MOV.U32 R15, RZ, RZ, -0x1 ;  /* 0xffffffffff0f7424 */ /* 0x000fce00078e00ff */
[----:B-12--5:R-:W-:Y:S05]  /*17a50*/  WARPSYNC.COLLECTIVE R15, `(.L_x_606) ;  /* 0x000000000f087348 */ /* 0x026fea0003c00000 */
[----:B------:R0:W3:Y:S02]  /*17a60*/  SHFL.IDX P6, R14, R13, R12, R11 ;  /* 0x0000000c0d0e7389 */ /* 0x0000e400000c000b */
[----:B0123-5:R-:W-:Y:S01]  /*17a70*/  ENDCOLLECTIVE ;  /* 0x000000000000791b */ /* 0x02ffe20003800000 */
.L_x_606:
[----:B------:R-:W-:Y:S05]  /*17a80*/  BSYNC B0 ;  /* 0x0000000000007941 */ /* 0x000fea0003800000 */
.L_x_605:
[----:B------:R-:W-:Y:S01]  /*17a90*/  MOV R13, R16 ;  /* 0x00000010000d7202 */ /* 0x000fe20000000f00 */
[----:B------:R-:W-:Y:S01]  /*17aa0*/  IMAD.MOV.U32 R12, RZ, RZ, 0x1 ;  /* 0x00000001ff0c7424 */ /* 0x000fe200078e00ff */
[----:B------:R-:W-:Y:S01]  /*17ab0*/  MOV R15, 0xffffffff ;  /* 0xffffffff000f7802 */ /* 0x000fe20000000f00 */
[----:B------:R-:W-:Y:S02]  /*17ac0*/  IMAD.MOV.U32 R11, RZ, RZ, 0x1f ;  /* 0x0000001fff0b7424 */ /* 0x000fe400078e00ff */
[----:B------:R-:W-:-:S07]  /*17ad0*/  IMAD.MOV.U32 R5, RZ, RZ, R14 ;  /* 0x000000ffff057224 */ /* 0x000fce00078e000e */
[----:B------:R-:W-:Y:S05]  /*17ae0*/  WARPSYNC.COLLECTIVE R15, `(.L_x_607) ;  /* 0x000000000f087348 */ /* 0x000fea0003c00000 */
[----:B------:R0:W1:Y:S02]  /*17af0*/  SHFL.IDX P6, R14, R13, R12, R11 ;  /* 0x0000000c0d0e7389 */ /* 0x00006400000c000b */
[----:B01----:R-:W-:Y:S01]  /*17b00*/  ENDCOLLECTIVE ;  /* 0x000000000000791b */ /* 0x003fe20003800000 */
.L_x_607:
[----:B------:R-:W-:Y:S01]  /*17b10*/  IMAD.MOV.U32 R4, RZ, RZ, R14 ;  /* 0x000000ffff047224 */ /* 0x000fe200078e000e */
[----:B------:R-:W-:Y:S06]  /*17b20*/  BRA `(.L_x_608) ;  /* 0xffffffe0007c7947 */ /* 0x000fec000383ffff */
.L_x_524:
[----:B------:R-:W-:Y:S01]  /*17b30*/  BSSY B0, `(.L_x_609) ;  /* 0x0000008000007945 */ /* 0x000fe20003800000 */
[----:B0----5:R-:W-:Y:S01]  /*17b40*/  IMAD.MOV.U32 R13, RZ, RZ, R2 ;  /* 0x000000ffff0d7224 */ /* 0x021fe200078e0002 */
[----:B------:R-:W-:Y:S01]  /*17b50*/  MOV R12, 0x1 ;  /* 0x00000001000c7802 */ /* 0x000fe20000000f00 */
[----:B------:R-:W-:Y:S02]  /*17b60*/  IMAD.MOV.U32 R11, RZ, RZ, RZ ;  /* 0x000000ffff0b7224 */ /* 0x000fe400078e00ff */
[----:B------:R-:W-:-:S07]  /*17b70*/  IMAD.MOV.U32 R15, RZ, RZ, -0x1 ;  /* 0xffffffffff0f7424 */ /* 0x000fce00078e00ff */
[----:B-1234-:R-:W-:Y:S05]  /*17b80*/  WARPSYNC.COLLECTIVE R15, `(.L_x_610) ;  /* 0x000000000f087348 */ /* 0x01efea0003c00000 */
[----:B------:R0:W0:Y:S02]  /*17b90*/  SHFL.UP P6, R14, R13, R12, R11 ;  /* 0x0400000c0d0e7389 */ /* 0x00002400000c000b */
[----:B01234-:R-:W-:Y:S01]  /*17ba0*/  ENDCOLLECTIVE ;  /* 0x000000000000791b */ /* 0x01ffe20003800000 */
.L_x_610:
[----:B------:R-:W-:Y:S05]  /*17bb0*/  BSYNC B0 ;  /* 0x0000000000007941 */ /* 0x000fea0003800000 */
.L_x_609:
[C---:B------:R-:W-:Y:S01]  /*17bc0*/  ISETP.NE.AND P0, PT, R29.reuse, RZ, PT ;  /* 0x000000ff1d00720c */ /* 0x040fe20003f05270 */
[----:B------:R-:W-:Y:S01]  /*17bd0*/  IMAD.MOV.U32 R12, RZ, RZ, 0x2 ;  /* 0x00000002ff0c7424 */ /* 0x000fe200078e00ff */
[----:B------:R-:W-:Y:S01]  /*17be0*/  MOV R15, 0xffffffff ;  /* 0xffffffff000f7802 */ /* 0x000fe20000000f00 */
[----:B------:R-:W-:Y:S01]  /*17bf0*/  IMAD.MOV.U32 R11, RZ, RZ, RZ ;  /* 0x000000ffff0b7224 */ /* 0x000fe200078e00ff */
[----:B------:R-:W-:Y:S02]  /*17c00*/  SEL R13, R14, RZ, P0 ;  /* 0x000000ff0e0d7207 */ /* 0x000fe40000000000 */
[----:B------:R-:W-:Y:S02]  /*17c10*/  ISETP.GE.U32.AND P0, PT, R29, 0x2, PT ;  /* 0x000000021d00780c */ /* 0x000fe40003f06070 */
[----:B------:R-:W-:-:S11]  /*17c20*/  IADD3 R13, R2, R13, RZ ;  /* 0x0000000d020d7210 */ /* 0x000fd60007ffe0ff */
[----:B------:R-:W-:Y:S05]  /*17c30*/  WARPSYNC.COLLECTIVE R15, `(.L_x_611) ;  /* 0x000000000f087348 */ /* 0x000fea0003c00000 */
[----:B------:R0:W1:Y:S02]  /*17c40*/  SHFL.UP P6, R14, R13, R12, R11 ;  /* 0x0400000c0d0e7389 */ /* 0x00006400000c000b */
[----:B01----:R-:W-:Y:S01]  /*17c50*/  ENDCOLLECTIVE ;  /* 0x000000000000791b */ /* 0x003fe20003800000 */
.L_x_611:
        /* <DEDUP_REMOVED lines=8> */
.L_x_612:
        /* <DEDUP_REMOVED lines=8> */
.L_x_613:
        /* <DEDUP_REMOVED lines=8> */
.L_x_614:
[----:B------:R-:W-:Y:S01]  /*17de0*/  MOV R12, 0x1f ;  /* 0x0000001f000c7802 */ /* 0x000fe20000000f00 */
[----:B------:R-:W-:Y:S01]  /*17df0*/  IMAD.MOV.U32 R11, RZ, RZ, 0x1f ;  /* 0x0000001fff0b7424 */ /* 0x000fe200078e00ff */
[----:B------:R-:W-:-:S05]  /*17e00*/  SEL R14, R14, RZ, P0 ;  /* 0x000000ff0e0e7207 */ /* 0x000fca0000000000 */
[----:B------:R-:W-:-:S04]  /*17e10*/  IMAD.IADD R3, R7, 0x1, R14 ;  /* 0x0000000107037824 */ /* 0x000fc800078e020e */
[----:B------:R-:W-:-:S07]  /*17e20*/  IMAD.MOV.U32 R13, RZ, RZ, R3 ;  /* 0x000000ffff0d7224 */ /* 0x000fce00078e0003 */
[----:B------:R-:W-:Y:S05]  /*17e30*/  WARPSYNC.COLLECTIVE R15, `(.L_x_615) ;  /* 0x000000000f087348 */ /* 0x000fea0003c00000 */
[----:B------:R0:W1:Y:S02]  /*17e40*/  SHFL.IDX P6, R14, R13, R12, R11 ;  /* 0x0000000c0d0e7389 */ /* 0x00006400000c000b */
[----:B01----:R-:W-:Y:S01]  /*17e50*/  ENDCOLLECTIVE ;  /* 0x000000000000791b */ /* 0x003fe20003800000 */
.L_x_615:
[----:B------:R-:W-:Y:S05]  /*17e60*/  BRA `(.L_x_616) ;  /* 0xffffffe000387947 */ /* 0x000fea000383ffff */
.L_x_529:
[----:B------:R-:W-:Y:S01]  /*17e70*/  BSSY B0, `(.L_x_617) ;  /* 0x0000008000007945 */ /* 0x000fe20003800000 */
[----:B-----5:R-:W-:Y:S01]  /*17e80*/  IMAD.MOV.U32 R13, RZ, RZ, R2 ;  /* 0x000000ffff0d7224 */ /* 0x020fe200078e0002 */
[----:B------:R-:W-:Y:S01]  /*17e90*/  MOV R12, 0x1 ;  /* 0x00000001000c7802 */ /* 0x000fe20000000f00 */
[----:B------:R-:W-:Y:S02]  /*17ea0*/  IMAD.MOV.U32 R11, RZ, RZ, RZ ;  /* 0x000000ffff0b7224 */ /* 0x000fe400078e00ff */
[----:B------:R-:W-:-:S07]  /*17eb0*/  IMAD.MOV.U32 R15, RZ, RZ, -0x1 ;  /* 0xffffffffff0f7424 */ /* 0x000fce00078e00ff */
[----:B01----:R-:W-:Y:S05]  /*17ec0*/  WARPSYNC.COLLECTIVE R15, `(.L_x_618) ;  /* 0x000000000f087348 */ /* 0x003fea0003c00000 */
[----:B------:R2:W3:Y:S02]  /*17ed0*/  SHFL.UP P6, R14, R13, R12, R11 ;  /* 0x0400000c0d0e7389 */ /* 0x0004e400000c000b */
[----:B0123--:R-:W-:Y:S01]  /*17ee0*/  ENDCOLLECTIVE ;  /* 0x000000000000791b */ /* 0x00ffe20003800000 */
.L_x_618:
[----:B------:R-:W-:Y:S05]  /*17ef0*/  BSYNC B0 ;  /* 0x0000000000007941 */ /* 0x000fea0003800000 */
.L_x_617:
        /* <DEDUP_REMOVED lines=10> */
.L_x_619:
        /* <DEDUP_REMOVED lines=8> */
.L_x_620:
        /* <DEDUP_REMOVED lines=8> */
.L_x_621:
        /* <DEDUP_REMOVED lines=8> */
.L_x_622:
        /* <DEDUP_REMOVED lines=8> */
.L_x_623:
[----:B------:R-:W-:Y:S05]  /*181a0*/  BRA `(.L_x_624) ;  /* 0xffffffe000147947 */ /* 0x000fea000383ffff */
.L_x_531:
[----:B------:R-:W-:Y:S01]  /*181b0*/  BSSY B0, `(.L_x_625) ;  /* 0x0000006000007945 */ /* 0x000fe20003800000 */
[----:B------:R-:W-:Y:S01]  /*181c0*/  PLOP3.LUT P6, PT, P6, PT, PT, 0x8, 0x0 ;  /* 0x000000000000781c */ /* 0x000fe200037ce170 */
[----:B------:R-:W-:-:S12]  /*181d0*/  IMAD.MOV.U32 R15, RZ, RZ, -0x1 ;  /* 0xffffffffff0f7424 */ /* 0x000fd800078e00ff */
[----:B01----:R-:W-:Y:S05]  /*181e0*/  WARPSYNC.COLLECTIVE R15, `(.L_x_626) ;  /* 0x000000000f087348 */ /* 0x003fea0003c00000 */
[----:B------:R-:W-:Y:S01]  /*181f0*/  VOTE.ANY R14, PT, P6 ;  /* 0x00000000000e7806 */ /* 0x000fe200030e0100 */
[----:B01----:R-:W-:Y:S06]  /*18200*/  ENDCOLLECTIVE ;  /* 0x000000000000791b */ /* 0x003fec0003800000 */
.L_x_626:
[----:B------:R-:W-:Y:S05]  /*18210*/  BSYNC B0 ;  /* 0x0000000000007941 */ /* 0x000fea0003800000 */
.L_x_625:
[----:B------:R-:W-:Y:S01]  /*18220*/  MOV R6, R14 ;  /* 0x0000000e00067202 */ /* 0x000fe20000000f00 */
[----:B------:R-:W-:Y:S01]  /*18230*/  IMAD.MOV.U32 R13, RZ, RZ, R2 ;  /* 0x000000ffff0d7224 */ /* 0x000fe200078e0002 */
[----:B------:R-:W-:Y:S01]  /*18240*/  MOV R11, 0x1f ;  /* 0x0000001f000b7802 */ /* 0x000fe20000000f00 */
[----:B------:R-:W-:Y:S01]  /*18250*/  IMAD.MOV.U32 R15, RZ, RZ, -0x1 ;  /* 0xffffffffff0f7424 */ /* 0x000fe200078e00ff */
[----:B------:R-:W0:Y:S02]  /*18260*/  POPC R4, R6 ;  /* 0x0000000600047309 */ /* 0x000e240000000000 */
[----:B0-----:R-:W-:-:S07]  /*18270*/  IMAD.MOV.U32 R12, RZ, RZ, R4 ;  /* 0x000000ffff0c7224 */ /* 0x001fce00078e0004 */
[----:B------:R-:W-:Y:S05]  /*18280*/  WARPSYNC.COLLECTIVE R15, `(.L_x_627) ;  /* 0x000000000f087348 */ /* 0x000fea0003c00000 */
[----:B------:R0:W1:Y:S02]  /*18290*/  SHFL.IDX P6, R14, R13, R12, R11 ;  /* 0x0000000c0d0e7389 */ /* 0x00006400000c000b */
[----:B01----:R-:W-:Y:S01]  /*182a0*/  ENDCOLLECTIVE ;  /* 0x000000000000791b */ /* 0x003fe20003800000 */
.L_x_627:
[----:B------:R-:W-:Y:S01]  /*182b0*/  IMAD.MOV.U32 R17, RZ, RZ, R14 ;  /* 0x000000ffff117224 */ /* 0x000fe200078e000e */
[----:B------:R-:W-:Y:S06]  /*182c0*/  BRA `(.L_x_628) ;  /* 0xffffffe000047947 */ /* 0x000fec000383ffff */
.L_x_533:
[----:B------:R-:W-:Y:S01]  /*182d0*/  BSSY B0, `(.L_x_629) ;  /* 0x0000007000007945 */ /* 0x000fe20003800000 */
[----:B------:R-:W-:Y:S01]  /*182e0*/  MOV R13, R3 ;  /* 0x00000003000d7202 */ /* 0x000fe20000000f00 */
[----:B------:R-:W-:Y:S02]  /*182f0*/  IMAD.MOV.U32 R11, RZ, RZ, 0x1f ;  /* 0x0000001fff0b7424 */ /* 0x000fe400078e00ff */
[----:B------:R-:W-:-:S07]  /*18300*/  IMAD.MOV.U32 R15, RZ, RZ, -0x1 ;  /* 0xffffffffff0f7424 */ /* 0x000fce00078e00ff */
[----:B0123--:R-:W-:Y:S05]  /*18310*/  WARPSYNC.COLLECTIVE R15, `(.L_x_630) ;  /* 0x000000000f087348 */ /* 0x00ffea0003c00000 */
[----:B------:R4:W0:Y:S02]  /*18320*/  SHFL.IDX P6, R14, R13, R12, R11 ;  /* 0x0000000c0d0e7389 */ /* 0x00082400000c000b */
[----:B01234-:R-:W-:Y:S01]  /*18330*/  ENDCOLLECTIVE ;  /* 0x000000000000791b */ /* 0x01ffe20003800000 */
.L_x_630:
[----:B------:R-:W-:Y:S05]  /*18340*/  BSYNC B0 ;  /* 0x0000000000007941 */ /* 0x000fea0003800000 */
.L_x_629:
[----:B------:R-:W-:Y:S05]  /*18350*/  BRA `(.L_x_532) ;  /* 0xffffffdc00fc7947 */ /* 0x000fea000383ffff */
.L_x_537:
[----:B0-----:R0:W2:Y:S02]  /*18360*/  SYNCS.PHASECHK.TRANS64.TRYWAIT P0, [R9+URZ+0x30820], R0 ;  /* 0x03082000090075a7 */ /* 0x0010a4000800017f */
[----:B--2---:R-:W-:Y:S05]  /*18370*/  @!P0 NANOSLEEP.SYNCS 0x989680 ;  /* 0x009896800000895d */ /* 0x004fea0003900000 */
[----:B------:R-:W2:Y:S02]  /*18380*/  @!P0 SYNCS.PHASECHK.TRANS64 P0, [R9+URZ+0x30820], R0 ;  /* 0x03082000090085a7 */ /* 0x000ea4000800007f */
[----:B--2---:R-:W-:Y:S05]  /*18390*/  @!P0 BRA `(.L_x_537) ;  /* 0xfffffffc00f08947 */ /* 0x004fea000383ffff */
[----:B------:R-:W-:Y:S05]  /*183a0*/  BRA `(.L_x_631) ;  /* 0xffffffe000d87947 */ /* 0x000fea000383ffff */
.L_x_538:
[----:B------:R-:W2:Y:S01]  /*183b0*/  S2R R2, SR_TID.X ;  /* 0x0000000000027919 */ /* 0x000ea20000002100 */
[----:B------:R-:W-:Y:S01]  /*183c0*/  BSSY B0, `(.L_x_632) ;  /* 0x000000a000007945 */ /* 0x000fe20003800000 */
[----:B------:R-:W-:Y:S01]  /*183d0*/  IMAD.MOV.U32 R12, RZ, RZ, RZ ;  /* 0x000000ffff0c7224 */ /* 0x000fe200078e00ff */
[----:B------:R-:W-:Y:S01]  /*183e0*/  MOV R15, 0xffffffff ;  /* 0xffffffff000f7802 */ /* 0x000fe20000000f00 */
[----:B------:R-:W-:Y:S01]  /*183f0*/  IMAD.MOV.U32 R11, RZ, RZ, 0x1f ;  /* 0x0000001fff0b7424 */ /* 0x000fe200078e00ff */
[----:B--2---:R-:W-:-:S04]  /*18400*/  SHF.R.U32.HI R2, RZ, 0x5, R2 ;  /* 0x00000005ff027819 */ /* 0x004fc80000011602 */
[----:B------:R-:W-:-:S04]  /*18410*/  LOP3.LUT R2, R2, 0x3, RZ, 0xc0, !PT ;  /* 0x0000000302027812 */ /* 0x000fc800078ec0ff */
[----:B------:R-:W-:-:S07]  /*18420*/  MOV R13, R2 ;  /* 0x00000002000d7202 */ /* 0x000fce0000000f00 */
[----:B01----:R-:W-:Y:S05]  /*18430*/  WARPSYNC.COLLECTIVE R15, `(.L_x_633) ;  /* 0x000000000f087348 */ /* 0x003fea0003c00000 */
[----:B------:R2:W3:Y:S02]  /*18440*/  SHFL.IDX P6, R14, R13, R12, R11 ;  /* 0x0000000c0d0e7389 */ /* 0x0004e400000c000b */
[----:B0123--:R-:W-:Y:S01]  /*18450*/  ENDCOLLECTIVE ;  /* 0x000000000000791b */ /* 0x00ffe20003800000 */
.L_x_633:
[----:B------:R-:W-:Y:S05]  /*18460*/  BSYNC B0 ;  /* 0x0000000000007941 */ /* 0x000fea0003800000 */
.L_x_632:
[----:B------:R-:W-:Y:S05]  /*18470*/  BRA `(.L_x_634) ;  /* 0xffffffe000c07947 */ /* 0x000fea000383ffff */
.L_x_539:
[----:B------:R-:W-:Y:S01]  /*18480*/  BSSY B0, `(.L_x_635) ;  /* 0x0000006000007945 */ /* 0x000fe20003800000 */
[----:B------:R-:W-:-:S07]  /*18490*/  IMAD.MOV.U32 R15, RZ, RZ, -0x1 ;  /* 0xffffffffff0f7424 */ /* 0x000fce00078e00ff */
[----:B01----:R-:W-:Y:S05]  /*184a0*/  WARPSYNC.COLLECTIVE R15, `(.L_x_636) ;  /* 0x000000000f0c7348 */ /* 0x003fea0003c00000 */
[----:B------:R-:W-:Y:S02]  /*184b0*/  ELECT P6, UR62, PT ;  /* 0x00000000003e782f */ /* 0x000fe400038c0000 */
[----:B------:R-:W-:Y:S01]  /*184c0*/  MOV R14, UR62 ;  /* 0x0000003e000e7c02 */ /* 0x000fe20008000f00 */
[----:B01----:R-:W-:Y:S10]  /*184d0*/  ENDCOLLECTIVE ;  /* 0x000000000000791b */ /* 0x003ff40003800000 */
.L_x_636:
[----:B------:R-:W-:Y:S05]  /*184e0*/  BSYNC B0 ;  /* 0x0000000000007941 */ /* 0x000fea0003800000 */
.L_x_635:
[----:B------:R-:W-:Y:S05]  /*184f0*/  BRA `(.L_x_637) ;  /* 0xffffffe000b47947 */ /* 0x000fea000383ffff */
.L_x_541:
[----:B0-----:R0:W2:Y:S02]  /*18500*/  SYNCS.PHASECHK.TRANS64.TRYWAIT P0, [R7+URZ], R2 ;  /* 0x00000002070075a7 */ /* 0x0010a4000800017f */
[----:B--2---:R-:W-:Y:S05]  /*18510*/  @!P0 NANOSLEEP.SYNCS 0x989680 ;  /* 0x009896800000895d */ /* 0x004fea0003900000 */
[----:B------:R-:W2:Y:S02]  /*18520*/  @!P0 SYNCS.PHASECHK.TRANS64 P0, [R7+URZ], R2 ;  /* 0x00000002070085a7 */ /* 0x000ea4000800007f */
[----:B--2---:R-:W-:Y:S05]  /*18530*/  @!P0 BRA `(.L_x_541) ;  /* 0xfffffffc00f08947 */ /* 0x004fea000383ffff */
[----:B------:R-:W-:Y:S05]  /*18540*/  BRA `(.L_x_638) ;  /* 0xffffffe000e87947 */ /* 0x000fea000383ffff */
.L_x_542:
[----:B--2---:R2:W3:Y:S02]  /*18550*/  SYNCS.PHASECHK.TRANS64.TRYWAIT P0, [R3+URZ], R0 ;  /* 0x00000000030075a7 */ /* 0x0044e4000800017f */
[----:B---3--:R-:W-:Y:S05]  /*18560*/  @!P0 NANOSLEEP.SYNCS 0x989680 ;  /* 0x009896800000895d */ /* 0x008fea0003900000 */
[----:B------:R-:W3:Y:S02]  /*18570*/  @!P0 SYNCS.PHASECHK.TRANS64 P0, [R3+URZ], R0 ;  /* 0x00000000030085a7 */ /* 0x000ee4000800007f */
[----:B---3--:R-:W-:Y:S05]  /*18580*/  @!P0 BRA `(.L_x_542) ;  /* 0xfffffffc00f08947 */ /* 0x008fea000383ffff */
[----:B------:R-:W-:Y:S05]  /*18590*/  BRA `(.L_x_639) ;  /* 0xffffffe000dc7947 */ /* 0x000fea000383ffff */
.L_x_544:
[----:B--2---:R2:W3:Y:S02]  /*185a0*/  SYNCS.PHASECHK.TRANS64.TRYWAIT P0, [R5+URZ], R2 ;  /* 0x00000002050075a7 */ /* 0x0044e4000800017f */
[----:B---3--:R-:W-:Y:S05]  /*185b0*/  @!P0 NANOSLEEP.SYNCS 0x989680 ;  /* 0x009896800000895d */ /* 0x008fea0003900000 */
[----:B------:R-:W3:Y:S02]  /*185c0*/  @!P0 SYNCS.PHASECHK.TRANS64 P0, [R5+URZ], R2 ;  /* 0x00000002050085a7 */ /* 0x000ee4000800007f */
[----:B---3--:R-:W-:Y:S05]  /*185d0*/  @!P0 BRA `(.L_x_544) ;  /* 0xfffffffc00f08947 */ /* 0x008fea000383ffff */
[----:B------:R-:W-:Y:S05]  /*185e0*/  BRA `(.L_x_640) ;  /* 0xffffffe000e07947 */ /* 0x000fea000383ffff */
.L_x_641:
        /* <DEDUP_REMOVED lines=9> */
.L_x_2277:


//--------------------- .text._ZN7cutlass13device_kernelIN5flash11enable_sm90INS1_16FlashAttnFwdSm90INS1_25CollectiveMainloopFwdSm90ILi2EN4cute5tupleIJNS5_1CILi1EEES8_S8_EEENS6_IJNS7_ILi192EEENS7_ILi128EEENS7_ILi64EEEEEELi64ENS_6half_tEfNS_4arch4Sm90ELb0ELb1ELb1ELb0ELb0ELb0ELb0ELb1ELb1ELb0ELb0ELb0EEENS1_21CollectiveEpilogueFwdINS6_IJSA_SC_SB_EEES9_SE_SG_Li384ELb0ELb0ELb0ELb0EEENS1_30DynamicPersistentTileSchedulerILi384ELi32ELb0ELb0ELb1EEEEEEEEEvNT_6ParamsE --------------------------
	.section	.text._ZN7cutlass13device_kernelIN5flash11enable_sm90INS1_16FlashAttnFwdSm90INS1_25CollectiveMainloopFwdSm90ILi2EN4cute5tupleIJNS5_1CILi1EEES8_S8_EEENS6_IJNS7_ILi192EEENS7_ILi128EEENS7_ILi64EEEEEELi64ENS_6half_tEfNS_4arch4Sm90ELb0ELb1ELb1ELb0ELb0ELb0ELb0ELb1ELb1ELb0ELb0ELb0EEENS1_21CollectiveEpilogueFwdINS6_IJSA_SC_SB_EEES9_SE_SG_Li384ELb0ELb0ELb0ELb0EEENS1_30DynamicPersistentTileSchedulerILi384ELi32ELb0ELb0ELb1EEEEEEEEEvNT_6ParamsE,"ax",@progbits
	.align	128
.text._ZN7cutlass13device_kernelIN5flash11enable_sm90INS1_16FlashAttnFwdSm90INS1_25CollectiveMainloopFwdSm90ILi2EN4cute5tupleIJNS5_1CILi1EEES8_S8_EEENS6_IJNS7_ILi192EEENS7_ILi128EEENS7_ILi64EEEEEELi64ENS_6half_tEfNS_4arch4Sm90ELb0ELb1ELb1ELb0ELb0ELb0ELb0ELb1ELb1ELb0ELb0ELb0EEENS1_21CollectiveEpilogueFwdINS6_IJSA_SC_SB_EEES9_SE_SG_Li384ELb0ELb0ELb0ELb0EEENS1_30DynamicPersistentTileSchedulerILi384ELi32ELb0ELb0ELb1EEEEEEEEEvNT_6ParamsE:
        .type           _ZN7cutlass13device_kernelIN5flash11enable_sm90INS1_16FlashAttnFwdSm90INS1_25CollectiveMainloopFwdSm90ILi2EN4cute5tupleIJNS5_1CILi1EEES8_S8_EEENS6_IJNS7_ILi192EEENS7_ILi128EEENS7_ILi64EEEEEELi64ENS_6half_tEfNS_4arch4Sm90ELb0ELb1ELb1ELb0ELb0ELb0ELb0ELb1ELb1ELb0ELb0ELb0EEENS1_21CollectiveEpilogueFwdINS6_IJSA_SC_SB_EEES9_SE_SG_Li384ELb0ELb0ELb0ELb0EEENS1_30DynamicPersistentTileSchedulerILi384ELi32ELb0ELb0ELb1EEEEEEEEEvNT_6ParamsE,@function
        .size           _ZN7cutlass13device_kernelIN5flash11enable_sm90INS1_16FlashAttnFwdSm90INS1_25CollectiveMainloopFwdSm90ILi2EN4cute5tupleIJNS5_1CILi1EEES8_S8_EEENS6_IJNS7_ILi192EEENS7_ILi128EEENS7_ILi64EEEEEELi64ENS_6half_tEfNS_4arch4Sm90ELb0ELb1ELb1ELb0ELb0ELb0ELb0ELb1ELb1ELb0ELb0ELb0EEENS1_21CollectiveEpilogueFwdINS6_IJSA_SC_SB_EEES9_SE_SG_Li384ELb0ELb0ELb0ELb0EEENS1_30DynamicPersistentTileSchedulerILi384ELi32ELb0ELb0ELb1EEEEEEEEEvNT_6ParamsE,(.L_x_2278 - _ZN7cutlass13device_kernelIN5flash11enable_sm90INS1_16FlashAttnFwdSm90INS1_25CollectiveMainloopFwdSm90ILi2EN4cute5tupleIJNS5_1CILi1EEES8_S8_EEENS6_IJNS7_ILi192EEENS7_ILi128EEENS7_ILi64EEEEEELi64ENS_6half_tEfNS_4arch4Sm90ELb0ELb1ELb1ELb0ELb0ELb0ELb0ELb1ELb1ELb0ELb0ELb0EEENS1_21CollectiveEpilogueFwdINS6_IJSA_SC_SB_EEES9_SE_SG_Li384ELb0ELb0ELb0ELb0EEENS1_30DynamicPersistentTileSchedulerILi384ELi32ELb0ELb0ELb1EEEEEEEEEvNT_6ParamsE)
        .other          _ZN7cutlass13device_kernelIN5flash11enable_sm90INS1_16FlashAttnFwdSm90INS1_25CollectiveMainloopFwdSm90ILi2EN4cute5tupleIJNS5_1CILi1EEES8_S8_EEENS6_IJNS7_ILi192EEENS7_ILi128EEENS7_ILi64EEEEEELi64ENS_6half_tEfNS_4arch4Sm90ELb0ELb1ELb1ELb0ELb0ELb0ELb0ELb1ELb1ELb0ELb0ELb0EEENS1_21CollectiveEpilogueFwdINS6_IJSA_SC_SB_EEES9_SE_SG_Li384ELb0ELb0ELb0ELb0EEENS1_30DynamicPersistentTileSchedulerILi384ELi32ELb0ELb0ELb1EEEEEEEEEvNT_6ParamsE,@"STO_CUDA_ENTRY STV_DEFAULT"
_ZN7cutlass13device_kernelIN5flash11enable_sm90INS1_16FlashAttnFwdSm90INS1_25CollectiveMainloopFwdSm90ILi2EN4cute5tupleIJNS5_1CILi1EEES8_S8_EEENS6_IJNS7_ILi192EEENS7_ILi128EEENS7_ILi64EEEEEELi64ENS_6half_tEfNS_4arch4Sm90ELb0ELb1ELb1ELb0ELb0ELb0ELb0ELb1ELb1ELb0ELb0ELb0EEENS1_21CollectiveEpilogueFwdINS6_IJSA_SC_SB_EEES9_SE_SG_Li384ELb0ELb0ELb0ELb0EEENS1_30DynamicPersistentTileSchedulerILi384ELi32ELb0ELb0ELb1EEEEEEEEEvNT_6ParamsE:
[----:B------:R-:W1:Y:S01]  /*0000*/  LDC R1, c[0x0][0x28] ;  /* 0x00000a00ff017b82 */ /* 0x000e620000000800 */
[----:B------:R-:W2:Y:S01]  /*0010*/  S2R R2, SR_TID.X ;  /* 0x0000000000027919 */ /* 0x000ea20000002100 */
[----:B------:R-:W-:Y:S01]  /*0020*/  ELECT P0, URZ, PT ;  /* 0x00000000003f782f */ /* 0x000fe20003800000 */
[----:B------:R-:W-:Y:S01]  /*0030*/  BSSY B0, `(.L_x_642) ;  /* 0x0000014000007945 */ /* 0x000fe20003800000 */
[--C-:B--2---:R-:W-:Y:S02]  /*0040*/  SHF.R.U32.HI R0, RZ, 0x5, R2.reuse ;  /* 0x00000005ff007819 */ /* 0x104fe40000011602 */
[----:B------:R-:W-:-:S03]  /*0050*/  SHF.R.U32.HI R16, RZ, 0x7, R2 ;  /* 0x00000007ff107819 */ /* 0x000fc60000011602 */
[----:B------:R-:W2:Y:S02]  /*0060*/  SHFL.IDX PT, R3, R0, RZ, 0x1f ;  /* 0x00001fff00037589 */ /* 0x000ea400000e0000 */
[----:B--2---:R-:W-:-:S13]  /*0070*/  ISETP.EQ.AND P0, PT, R3, RZ, P0 ;  /* 0x000000ff0300720c */ /* 0x004fda0000702270 */
[----:B-1----:R-:W-:Y:S05]  /*0080*/  @!P0 BRA `(.L_x_643) ;  /* 0x0000000000388947 */ /* 0x002fea0003800000 */
        /* <DEDUP_REMOVED lines=14> */
.L_x_643:
[----:B------:R-:W-:Y:S05]  /*0170*/  BSYNC B0 ;  /* 0x0000000000007941 */ /* 0x000fea0003800000 */
.L_x_642:
[----:B------:R-:W-:Y:S01]  /*0180*/  VOTEU.ANY UP0, P0 ;  /* 0x00000000003f7886 */ /* 0x000fe20000000100 */
[----:B------:R-:W1:Y:S01]  /*0190*/  SHFL.IDX PT, R4, R16, RZ, 0x1f ;  /* 0x00001fff10047589 */ /* 0x000e6200000e0000 */
[----:B------:R-:W-:Y:S01]  /*01a0*/  UMOV UR4, 0x1 ;  /* 0x0000000100047882 */ /* 0x000fe20000000000 */
[----:B------:R-:W-:Y:S01]  /*01b0*/  VOTEU.ANY UP1, P0 ;  /* 0x00000000003f7886 */ /* 0x000fe20000020100 */
[----:B------:R-:W-:Y:S01]  /*01c0*/  VOTEU.ANY UP2, P0 ;  /* 0x00000000003f7886 */ /* 0x000fe20000040100 */
[----:B------:R-:W2:Y:S01]  /*01d0*/  @UP0 S2UR UR7, SR_CgaCtaId ;  /* 0x00000000000709c3 */ /* 0x000ea20000008800 */
[----:B------:R-:W3:Y:S01]  /*01e0*/  SHFL.IDX PT, R3, R0, RZ, 0x1f ;  /* 0x00001fff00037589 */ /* 0x000ee200000e0000 */
[----:B------:R-:W-:Y:S01]  /*01f0*/  @UP0 UMOV UR6, 0x400 ;  /* 0x0000040000060882 */ /* 0x000fe20000000000 */
[----:B------:R-:W-:-:S04]  /*0200*/  @UP0 UIADD3 UR4, -UR4, 0x100000, URZ ;  /* 0x0010000004040890 */ /* 0x000fc8000fffe13f */
[----:B------:R-:W-:Y:S02]  /*0210*/  @UP0 USHF.L.U32 UR5, UR4, 0xb, URZ ;  /* 0x0000000b04050899 */ /* 0x000fe4000800063f */
[----:B------:R-:W-:Y:S01]  /*0220*/  @UP0 USHF.L.U32 UR4, UR4, 0x1, URZ ;  /* 0x0000000104040899 */ /* 0x000fe2000800063f */
[----:B-1----:R-:W-:Y:S01]  /*0230*/  R2UR UR8, R4 ;  /* 0x00000000040872ca */ /* 0x002fe200000e0000 */
[----:B--2---:R-:W-:Y:S01]  /*0240*/  @UP0 ULEA UR6, UR7, UR6, 0x18 ;  /* 0x0000000607060291 */ /* 0x004fe2000f8ec03f */
[----:B---3--:R-:W-:-:S11]  /*0250*/  ISETP.NE.AND P1, PT, R3, RZ, PT ;  /* 0x000000ff0300720c */ /* 0x008fd60003f25270 */
[----:B------:R-:W-:Y:S01]  /*0260*/  UISETP.NE.AND UP0, UPT, UR8, URZ, UPT ;  /* 0x0000003f0800728c */ /* 0x000fe2000bf05270 */
[----:B------:R-:W1:Y:S02]  /*0270*/  FENCE.VIEW.ASYNC.S ;  /* 0x00000000000073c6 */ /* 0x000e640000000000 */
[----:B-1----:R1:W2:Y:S01]  /*0280*/  @UP1 SYNCS.EXCH.64 URZ, [UR6+0x16800], UR4 ;  /* 0x01680004063f15b2 */ /* 0x0022a20008000100 */
[----:B------:R1:W3:Y:S01]  /*0290*/  @UP2 SYNCS.EXCH.64 URZ, [UR6+0x16820], UR4 ;  /* 0x01682004063f25b2 */ /* 0x0002e20008000100 */
[----:B------:R-:W-:Y:S06]  /*02a0*/  @P1 BRA `(.L_x_644) ;  /* 0x0000000000481947 */ /* 0x000fec0003800000 */
[----:B-1----:R-:W1:Y:S01]  /*02b0*/  S2UR UR5, SR_CgaCtaId ;  /* 0x00000000000579c3 */ /* 0x002e620000008800 */
        /* <DEDUP_REMOVED lines=15> */
[----:B------:R4:W1:Y:S02]  /*03b0*/  SYNCS.EXCH.64 URZ, [UR8+0x16848], UR4 ;  /* 0x01684804083f75b2 */ /* 0x0008640008000100 */
[----:B----4-:R-:W-:Y:S01]  /*03c0*/  NOP ;  /* 0x0000000000007918 */ /* 0x010fe20000000000 */
.L_x_644:
[----:B------:R-:W4:Y:S01]  /*03d0*/  SHFL.IDX PT, R3, R0, RZ, 0x1f ;  /* 0x00001fff00037589 */ /* 0x000f2200000e0000 */
[----:B------:R-:W-:Y:S01]  /*03e0*/  NOP ;  /* 0x0000000000007918 */ /* 0x000fe20000000000 */
[----:B----4-:R-:W-:-:S13]  /*03f0*/  ISETP.NE.AND P0, PT, R3, RZ, PT ;  /* 0x000000ff0300720c */ /* 0x010fda0003f05270 */
        /* <DEDUP_REMOVED lines=19> */
.L_x_645:
[----:B------:R-:W4:Y:S01]  /*0530*/  SHFL.IDX PT, R3, R0, RZ, 0x1f ;  /* 0x00001fff00037589 */ /* 0x000f2200000e0000 */
[----:B------:R-:W-:Y:S01]  /*0540*/  NOP ;  /* 0x0000000000007918 */ /* 0x000fe20000000000 */
[----:B----4-:R-:W-:-:S13]  /*0550*/  ISETP.NE.AND P0, PT, R3, RZ, PT ;  /* 0x000000ff0300720c */ /* 0x010fda0003f05270 */
        /* <DEDUP_REMOVED lines=13> */
[----:B------:R4:W1:Y:S02]  /*0630*/  SYNCS.EXCH.64 URZ, [UR6+0x16888], UR4 ;  /* 0x01688804063f75b2 */ /* 0x0008640008000100 */
[----:B----4-:R-:W-:Y:S01]  /*0640*/  NOP ;  /* 0x0000000000007918 */ /* 0x010fe20000000000 */
.L_x_646:
        /* <DEDUP_REMOVED lines=22> */
.L_x_647:
        /* <DEDUP_REMOVED lines=22> */
.L_x_648:
[----:B------:R-:W-:Y:S01]  /*0910*/  PLOP3.LUT P0, PT, PT, PT, UP0, 0x80, 0x0 ;  /* 0x000000000000781c */ /* 0x000fe20003f0f008 */
[----:B------:R-:W-:Y:S01]  /*0920*/  UMOV UR38, 0x1 ;  /* 0x0000000100267882 */ /* 0x000fe20000000000 */
[----:B------:R-:W-:Y:S01]  /*0930*/  NOP ;  /* 0x0000000000007918 */ /* 0x000fe20000000000 */
[----:B------:R-:W-:Y:S01]  /*0940*/  USEL UR38, UR38, 0x2, !UP0 ;  /* 0x0000000226267887 */ /* 0x000fe2000c000000 */
[----:B------:R-:W-:Y:S01]  /*0950*/  LOP3.LUT R17, R2, 0x7f, RZ, 0xc0, !PT ;  /* 0x0000007f02117812 */ /* 0x000fe200078ec0ff */
[----:B------:R-:W-:Y:S01]  /*0960*/  ULDC.64 UR50, c[0x0][0x208] ;  /* 0x0000820000327ab9 */ /* 0x000fe20000000a00 */
[----:B-123--:R-:W-:Y:S07]  /*0970*/  BAR.SYNC.DEFER_BLOCKING 0x0 ;  /* 0x0000000000007b1d */ /* 0x00efee0000010000 */
[----:B------:R-:W-:Y:S05]  /*0980*/  @!P0 BRA `(.L_x_649) ;  /* 0x000000ec00c88947 */ /* 0x000fea0003800000 */
.L_x_650:
[----:B------:R-:W-:-:S08]  /*0990*/  NOP ;  /* 0x0000000000007918 */ /* 0x000fd00000000000 */
[----:B------:R-:W1:Y:S02]  /*09a0*/  USETMAXREG.TRY_ALLOC.CTAPOOL UP0, 0xa0 ;  /* 0x000000a0000079c8 */ /* 0x000e640008000600 */
[----:B-1----:R-:W-:-:S13]  /*09b0*/  PLOP3.LUT P0, PT, PT, PT, UP0, 0x80, 0x0 ;  /* 0x000000000000781c */ /* 0x002fda0003f0f008 */
[----:B------:R-:W-:Y:S05]  /*09c0*/  @!P0 BRA `(.L_x_650) ;  /* 0xfffffffc00f08947 */ /* 0x000fea000383ffff */
[----:B------:R-:W-:Y:S01]  /*09d0*/  LOP3.LUT R0, R2, 0xffffff80, RZ, 0xc0, !PT ;  /* 0xffffff8002007812 */ /* 0x000fe200078ec0ff */
[----:B------:R-:W1:Y:S08]  /*09e0*/  S2UR UR7, SR_CTAID.X ;  /* 0x00000000000779c3 */ /* 0x000e700000002500 */
[----:B------:R-:W-:Y:S08]  /*09f0*/  BAR.ARV 0x4, 0x1a0 ;  /* 0x0106800000007b1d */ /* 0x000ff00000002000 */
[----:B------:R-:W-:Y:S06]  /*0a00*/  BAR.ARV 0x8, 0x1a0 ;  /* 0x0206800000007b1d */ /* 0x000fec0000002000 */
[----:B------:R-:W-:-:S02]  /*0a10*/  ISETP.NE.AND P0, PT, R0, 0x80, PT ;  /* 0x000000800000780c */ /* 0x000fc40003f05270 */
[----:B------:R-:W1:Y:S11]  /*0a20*/  LDC R0, c[0x0][0xda8] ;  /* 0x00036a00ff007b82 */ /* 0x000e760000000800 */
[----:B------:R-:W-:Y:S06]  /*0a30*/  @!P0 BAR.ARV 0x9, 0x100 ;  /* 0x0244000000008b1d */ /* 0x000fec0000002000 */
[----:B-1----:R-:W-:-:S13]  /*0a40*/  ISETP.LE.AND P0, PT, R0, UR7, PT ;  /* 0x0000000700007c0c */ /* 0x002fda000bf03270 */
[----:B------:R-:W-:Y:S05]  /*0a50*/  @P0 EXIT ;  /* 0x000000000000094d */ /* 0x000fea0003800000 */
[----:B------:R-:W-:Y:S01]  /*0a60*/  VIADD R0, R2, 0xffffff80 ;  /* 0xffffff8002007836 */ /* 0x000fe20000000000 */
[----:B------:R-:W1:Y:S01]  /*0a70*/  S2UR UR4, SR_CgaCtaId ;  /* 0x00000000000479c3 */ /* 0x000e620000008800 */
[----:B------:R-:W-:Y:S01]  /*0a80*/  UMOV UR40, 0x400 ;  /* 0x0000040000287882 */ /* 0x000fe20000000000 */
[----:B------:R-:W-:Y:S02]  /*0a90*/  ULOP3.LUT UR46, UR38, 0x1, URZ, 0xfc, !UPT ;  /* 0x00000001262e7892 */ /* 0x000fe4000f8efc3f */
[----:B------:R-:W-:Y:S01]  /*0aa0*/  SHF.R.S32.HI R3, RZ, 0x1f, R0 ;  /* 0x0000001fff037819 */ /* 0x000fe20000011400 */
[----:B------:R-:W-:Y:S01]  /*0ab0*/  UMOV UR36, URZ ;  /* 0x0000003f00247c82 */ /* 0x000fe20008000000 */
[----:B------:R-:W-:Y:S01]  /*0ac0*/  UMOV UR37, URZ ;  /* 0x0000003f00257c82 */ /* 0x000fe20008000000 */
[----:B------:R-:W-:Y:S01]  /*0ad0*/  UMOV UR39, URZ ;  /* 0x0000003f00277c82 */ /* 0x000fe20008000000 */
[----:B------:R-:W-:Y:S01]  /*0ae0*/  LEA.HI R4, R3, R0, RZ, 0x7 ;  /* 0x0000000003047211 */ /* 0x000fe200078f38ff */
[----:B------:R-:W2:Y:S03]  /*0af0*/  S2UR UR6, SR_SWINHI ;  /* 0x00000000000679c3 */ /* 0x000ea60000002f00 */
[----:B------:R-:W-:-:S02]  /*0b00*/  LOP3.LUT R5, R4, 0xffffff80, RZ, 0xc0, !PT ;  /* 0xffffff8004057812 */ /* 0x000fc400078ec0ff */
[----:B------:R-:W-:-:S03]  /*0b10*/  SHF.R.S32.HI R4, RZ, 0x7, R4 ;  /* 0x00000007ff047819 */ /* 0x000fc60000011404 */
[----:B------:R-:W-:Y:S01]  /*0b20*/  IMAD.IADD R17, R0, 0x1, -R5 ;  /* 0x0000000100117824 */ /* 0x000fe200078e0a05 */
[CC--:B------:R-:W-:Y:S02]  /*0b30*/  LEA.HI R5, R3.reuse, R0.reuse, RZ, 0x4 ;  /* 0x0000000003057211 */ /* 0x0c0fe400078f20ff */
[----:B------:R-:W-:Y:S02]  /*0b40*/  LEA.HI R3, R3, R0, RZ, 0x5 ;  /* 0x0000000003037211 */ /* 0x000fe400078f28ff */
[----:B------:R-:W-:Y:S02]  /*0b50*/  SHF.R.S32.HI R8, RZ, 0x1f, R17 ;  /* 0x0000001fff087819 */ /* 0x000fe40000011411 */
[C---:B------:R-:W-:Y:S01]  /*0b60*/  LOP3.LUT R7, R5.reuse, 0x3fffff0, RZ, 0xc0, !PT ;  /* 0x03fffff005077812 */ /* 0x040fe200078ec0ff */
[----:B-1----:R-:W-:Y:S01]  /*0b70*/  ULEA UR40, UR4, UR40, 0x18 ;  /* 0x0000002804287291 */ /* 0x002fe2000f8ec03f */
[----:B------:R-:W-:Y:S02]  /*0b80*/  SHF.R.S32.HI R6, RZ, 0x4, R5 ;  /* 0x00000004ff067819 */ /* 0x000fe40000011405 */
[----:B------:R-:W-:Y:S01]  /*0b90*/  LEA.HI R9, R8, R17, RZ, 0x2 ;  /* 0x0000001108097211 */ /* 0x000fe200078f10ff */
[----:B------:R-:W-:Y:S01]  /*0ba0*/  IMAD.IADD R7, R0, 0x1, -R7 ;  /* 0x0000000100077824 */ /* 0x000fe200078e0a07 */
[----:B------:R-:W-:-:S02]  /*0bb0*/  LEA.HI R5, R5, R6, RZ, 0x1 ;  /* 0x0000000605057211 */ /* 0x000fc400078f08ff */
[----:B------:R-:W-:Y:S01]  /*0bc0*/  SHF.R.S32.HI R0, RZ, 0x5, R3 ;  /* 0x00000005ff007819 */ /* 0x000fe20000011403 */
[----:B------:R-:W-:Y:S01]  /*0bd0*/  UMOV UR4, UR40 ;  /* 0x0000002800047c82 */ /* 0x000fe20008000000 */
[----:B--2---:R-:W-:Y:S01]  /*0be0*/  UMOV UR5, UR6 ;  /* 0x0000000600057c82 */ /* 0x004fe20008000000 */
[--C-:B------:R-:W-:Y:S01]  /*0bf0*/  SHF.R.S32.HI R3, RZ, 0x2, R9.reuse ;  /* 0x00000002ff037819 */ /* 0x100fe20000011409 */
[----:B------:R-:W-:Y:S01]  /*0c00*/  IMAD.U32 R22, RZ, RZ, UR4 ;  /* 0x00000004ff167e24 */ /* 0x000fe2000f8e00ff */
[----:B------:R-:W-:Y:S01]  /*0c10*/  SHF.R.S32.HI R10, RZ, 0x1f, R9 ;  /* 0x0000001fff0a7819 */ /* 0x000fe20000011409 */
[----:B------:R-:W-:Y:S01]  /*0c20*/  IMAD R12, R0, 0x10, R7 ;  /* 0x00000010000c7824 */ /* 0x000fe200078e0207 */
[----:B------:R-:W-:Y:S01]  /*0c30*/  LOP3.LUT R5, R5, 0x1ffffffe, RZ, 0xc0, !PT ;  /* 0x1ffffffe05057812 */ /* 0x000fe200078ec0ff */
[----:B------:R-:W-:Y:S01]  /*0c40*/  IMAD.HI R0, R4, 0x55555556, RZ ;  /* 0x5555555604007827 */ /* 0x000fe200078e02ff */
[----:B------:R-:W-:Y:S01]  /*0c50*/  LEA.HI R10, R10, R3, RZ, 0x3 ;  /* 0x000000030a0a7211 */ /* 0x000fe200078f18ff */
[----:B------:R-:W-:Y:S01]  /*0c60*/  UMOV UR4, UR7 ;  /* 0x0000000700047c82 */ /* 0x000fe20008000000 */
[----:B------:R-:W-:Y:S01]  /*0c70*/  LEA.HI R8, R8, R17, RZ, 0x5 ;  /* 0x0000001108087211 */ /* 0x000fe200078f28ff */
[----:B------:R-:W-:Y:S01]  /*0c80*/  IMAD.IADD R5, R6, 0x1, -R5 ;  /* 0x0000000106057824 */ /* 0x000fe200078e0a05 */
[----:B------:R-:W-:Y:S01]  /*0c90*/  LOP3.LUT R10, R10, 0xfffffff8, RZ, 0xc0, !PT ;  /* 0xfffffff80a0a7812 */ /* 0x000fe200078ec0ff */
[----:B------:R-:W-:Y:S01]  /*0ca0*/  IMAD.U32 R23, RZ, RZ, UR5 ;  /* 0x00000005ff177e24 */ /* 0x000fe2000f8e00ff */
[----:B------:R-:W-:Y:S01]  /*0cb0*/  SHF.R.S32.HI R8, RZ, 0x5, R8 ;  /* 0x00000005ff087819 */ /* 0x000fe20000011408 */
[----:B------:R-:W-:Y:S01]  /*0cc0*/  IMAD R12, R12, 0x8, R5 ;  /* 0x000000080c0c7824 */ /* 0x000fe200078e0205 */
[----:B------:R-:W-:Y:S01]  /*0cd0*/  LEA.HI R5, R0, R0, RZ, 0x1 ;  /* 0x0000000000057211 */ /* 0x000fe200078f08ff */
[----:B------:R-:W-:Y:S01]  /*0ce0*/  IMAD.IADD R7, R3, 0x1, -R10 ;  /* 0x0000000103077824 */ /* 0x000fe200078e0a0a */
[----:B------:R-:W-:Y:S01]  /*0cf0*/  LOP3.LUT R0, R9, 0x7ffffffc, RZ, 0xc0, !PT ;  /* 0x7ffffffc09007812 */ /* 0x000fe200078ec0ff */
[----:B------:R-:W-:-:S02]  /*0d00*/  IMAD.SHL.U32 R3, R12, 0x8, RZ ;  /* 0x000000080c037824 */ /* 0x000fc400078e00ff */
[----:B------:R-:W-:Y:S02]  /*0d10*/  IMAD R5, R5, -0x3, R4 ;  /* 0xfffffffd05057824 */ /* 0x000fe400078e0204 */
[----:B------:R-:W-:Y:S02]  /*0d20*/  IMAD R8, R8, 0x10, R7 ;  /* 0x0000001008087824 */ /* 0x000fe400078e0207 */
[----:B------:R-:W-:Y:S02]  /*0d30*/  IMAD.IADD R17, R17, 0x1, -R0 ;  /* 0x0000000111117824 */ /* 0x000fe400078e0a00 */
[----:B------:R-:W-:-:S04]  /*0d40*/  IMAD.WIDE R22, R3, 0x2, R22 ;  /* 0x0000000203167825 */ /* 0x000fc800078e0216 */
[----:B------:R-:W-:-:S07]  /*0d50*/  IMAD R18, R5, 0x40, R8 ;  /* 0x0000004005127824 */ /* 0x000fce00078e0208 */
.L_x_743:
[----:B------:R-:W-:Y:S01]  /*0d60*/  ULDC UR5, c[0x0][0xdd0] ;  /* 0x0003740000057ab9 */ /* 0x000fe20000000800 */
[----:B-1----:R-:W1:Y:S01]  /*0d70*/  LDC R0, c[0x0][0xde8] ;  /* 0x00037a00ff007b82 */ /* 0x002e620000000800 */
[----:B------:R-:W-:Y:S01]  /*0d80*/  UISETP.NE.AND UP0, UPT, UR5, 0x1, UPT ;  /* 0x000000010500788c */ /* 0x000fe2000bf05270 */
[----:B------:R-:W-:-:S10]  /*0d90*/  UMOV UR8, UR4 ;  /* 0x0000000400087c82 */ /* 0x000fd40008000000 */
[----:B------:R-:W-:Y:S01]  /*0da0*/  @UP0 ULDC UR6, c[0x0][0xdd4] ;  /* 0x0003750000060ab9 */ /* 0x000fe20000000800 */
[----:B------:R-:W-:Y:S01]  /*0db0*/  @UP0 ULDC UR9, c[0x0][0xdd8] ;  /* 0x0003760000090ab9 */ /* 0x000fe20000000800 */
[----:B------:R-:W-:-:S04]  /*0dc0*/  UIMAD.WIDE.U32 UR6, UR4, UR6, URZ ;  /* 0x00000006040672a5 */ /* 0x000fc8000f8e003f */
[----:B------:R-:W-:-:S04]  /*0dd0*/  @UP0 USHF.R.U32.HI UR8, URZ, UR9, UR7 ;  /* 0x000000093f080299 */ /* 0x000fc80008011607 */
[----:B------:R-:W-:Y:S02]  /*0de0*/  UIADD3 UR6, -UR8, URZ, URZ ;  /* 0x0000003f08067290 */ /* 0x000fe4000fffe13f */
[----:B-1----:R-:W-:Y:S02]  /*0df0*/  ISETP.LE.AND P0, PT, R0, UR8, PT ;  /* 0x0000000800007c0c */ /* 0x002fe4000bf03270 */
[----:B------:R-:W-:-:S11]  /*0e00*/  UIMAD UR7, UR5, UR6, UR4 ;  /* 0x00000006050772a4 */ /* 0x000fd6000f8e0204 */
[----:B--234-:R-:W-:Y:S05]  /*0e10*/  @!P0 BRA `(.L_x_651) ;  /* 0x0000000000208947 */ /* 0x01cfea0003800000 */
[----:B------:R-:W-:Y:S01]  /*0e20*/  ULDC UR6, c[0x0][0xddc] ;  /* 0x0003770000067ab9 */ /* 0x000fe20000000800 */
[----:B------:R-:W-:Y:S01]  /*0e30*/  UMOV UR48, UR7 ;  /* 0x0000000700307c82 */ /* 0x000fe20008000000 */
[----:B------:R-:W-:-:S11]  /*0e40*/  UISETP.NE.AND UP0, UPT, UR6, 0x1, UPT ;  /* 0x000000010600788c */ /* 0x000fd6000bf05270 */
[----:B------:R-:W-:Y:S02]  /*0e50*/  @UP0 ULDC.64 UR10, c[0x0][0xde0] ;  /* 0x00037800000a0ab9 */ /* 0x000fe40000000a00 */
[----:B------:R-:W-:-:S04]  /*0e60*/  UIMAD.WIDE.U32 UR4, UR7, UR10, URZ ;  /* 0x0000000a070472a5 */ /* 0x000fc8000f8e003f */
[----:B------:R-:W-:-:S04]  /*0e70*/  @UP0 USHF.R.U32.HI UR48, URZ, UR11, UR5 ;  /* 0x0000000b3f300299 */ /* 0x000fc80008011605 */
[----:B------:R-:W-:Y:S01]  /*0e80*/  UIMAD UR4, UR48, UR6, URZ ;  /* 0x00000006300472a4 */ /* 0x000fe2000f8e023f */
[----:B------:R-:W-:Y:S11]  /*0e90*/  BRA `(.L_x_652) ;  /* 0x00000000001c7947 */ /* 0x000ff60003800000 */
.L_x_651:
[----:B------:R-:W-:Y:S01]  /*0ea0*/  ULDC UR6, c[0x0][0xdc4] ;  /* 0x0003710000067ab9 */ /* 0x000fe20000000800 */
[----:B------:R-:W-:Y:S01]  /*0eb0*/  UMOV UR48, UR7 ;  /* 0x0000000700307c82 */ /* 0x000fe20008000000 */
[----:B------:R-:W-:-:S11]  /*0ec0*/  UISETP.NE.AND UP0, UPT, UR6, 0x1, UPT ;  /* 0x000000010600788c */ /* 0x000fd6000bf05270 */
[----:B------:R-:W-:Y:S02]  /*0ed0*/  @UP0 ULDC.64 UR10, c[0x0][0xdc8] ;  /* 0x00037200000a0ab9 */ /* 0x000fe40000000a00 */
[----:B------:R-:W-:-:S04]  /*0ee0*/  UIMAD.WIDE.U32 UR4, UR7, UR10, URZ ;  /* 0x0000000a070472a5 */ /* 0x000fc8000f8e003f */
[----:B------:R-:W-:-:S04]  /*0ef0*/  @UP0 USHF.R.U32.HI UR48, URZ, UR11, UR5 ;  /* 0x0000000b3f300299 */ /* 0x000fc80008011605 */
[----:B------:R-:W-:-:S12]  /*0f00*/  UIMAD UR4, UR48, UR6, URZ ;  /* 0x00000006300472a4 */ /* 0x000fd8000f8e023f */
.L_x_652:
[----:B------:R-:W-:Y:S01]  /*0f10*/  UIADD3 UR6, UR7, -UR4, URZ ;  /* 0x8000000407067290 */ /* 0x000fe2000fffe03f */
[----:B------:R-:W-:Y:S01]  /*0f20*/  ULDC UR43, c[0x0][0xdb8] ;  /* 0x00036e00002b7ab9 */ /* 0x000fe20000000800 */
[----:B------:R-:W-:Y:S02]  /*0f30*/  ULOP3.LUT UR7, URZ, UR48, URZ, 0x33, !UPT ;  /* 0x000000303f077292 */ /* 0x000fe4000f8e333f */
[----:B------:R-:W-:Y:S01]  /*0f40*/  UISETP.NE.AND UP1, UPT, UR43, 0x1, UPT ;  /* 0x000000012b00788c */ /* 0x000fe2000bf25270 */
[----:B------:R-:W-:Y:S01]  /*0f50*/  ULDC.64 UR12, c[0x0][0x3f8] ;  /* 0x0000fe00000c7ab9 */ /* 0x000fe20000000a00 */
[----:B------:R-:W-:Y:S01]  /*0f60*/  ULDC UR42, c[0x0][0xdac] ;  /* 0x00036b00002a7ab9 */ /* 0x000fe20000000800 */
[----:B------:R-:W-:Y:S02]  /*0f70*/  UISETP.NE.U32.AND UP0, UPT, UR12, URZ, UPT ;  /* 0x0000003f0c00728c */ /* 0x000fe4000bf05070 */
[----:B------:R-:W-:Y:S01]  /*0f80*/  UIADD3 UR42, UR7, UR42, URZ ;  /* 0x0000002a072a7290 */ /* 0x000fe2000fffe03f */
[----:B------:R-:W-:Y:S01]  /*0f90*/  ULDC.64 UR4, c[0x0][0x9e0] ;  /* 0x0002780000047ab9 */ /* 0x000fe20000000a00 */
[----:B------:R-:W-:Y:S01]  /*0fa0*/  ULDC UR11, c[0x0][0xdc4] ;  /* 0x00037100000b7ab9 */ /* 0x000fe20000000800 */
[----:B------:R-:W-:-:S02]  /*0fb0*/  UISETP.NE.AND.EX UP0, UPT, UR13, URZ, UPT, UP0 ;  /* 0x0000003f0d00728c */ /* 0x000fc4000bf05300 */
[----:B------:R-:W-:Y:S02]  /*0fc0*/  UISETP.GE.AND UP2, UPT, UR5, 0x1, UPT ;  /* 0x000000010500788c */ /* 0x000fe4000bf46270 */
[----:B------:R-:W-:Y:S01]  /*0fd0*/  UIMAD UR42, UR42, 0xc0, URZ ;  /* 0x000000c02a2a78a4 */ /* 0x000fe2000f8e023f */
[----:B------:R-:W-:Y:S01]  /*0fe0*/  ULDC UR47, c[0x0][0x404] ;  /* 0x00010100002f7ab9 */ /* 0x000fe20000000800 */
[----:B------:R-:W-:Y:S01]  /*0ff0*/  ULDC UR9, c[0x0][0x288] ;  /* 0x0000a20000097ab9 */ /* 0x000fe20000000800 */
[----:B------:R-:W-:Y:S01]  /*1000*/  UIMAD UR8, UR8, UR11, UR6 ;  /* 0x0000000b080872a4 */ /* 0x000fe2000f8e0206 */
[----:B------:R-:W-:Y:S01]  /*1010*/  PLOP3.LUT P1, PT, PT, PT, UP2, 0x80, 0x0 ;  /* 0x000000000000781c */ /* 0x000fe20003f2f028 */
[----:B------:R-:W-:Y:S01]  /*1020*/  USEL UR47, UR47, 0x1, UP0 ;  /* 0x000000012f2f7887 */ /* 0x000fe20008000000 */
[----:B------:R-:W-:Y:S01]  /*1030*/  @UP1 ULDC UR6, c[0x0][0xdbc] ;  /* 0x00036f0000061ab9 */ /* 0x000fe20000000800 */
[----:B------:R-:W-:Y:S01]  /*1040*/  UIADD3 UR49, UR42, 0xc0, -UR9 ;  /* 0x000000c02a317890 */ /* 0x000fe2000fffe809 */
[----:B------:R-:W-:Y:S01]  /*1050*/  ULDC UR10, c[0x0][0x2e0] ;  /* 0x0000b800000a7ab9 */ /* 0x000fe20000000800 */
[----:B------:R-:W-:Y:S01]  /*1060*/  UIMAD.WIDE.U32 UR6, UR8, UR6, URZ ;  /* 0x00000006080672a5 */ /* 0x000fe2000f8e003f */
[----:B------:R-:W-:Y:S01]  /*1070*/  @UP1 ULDC UR11, c[0x0][0xdc0] ;  /* 0x00037000000b1ab9 */ /* 0x000fe20000000800 */
[----:B------:R-:W-:Y:S01]  /*1080*/  UIMAD UR49, UR47, UR10, UR49 ;  /* 0x0000000a2f3172a4 */ /* 0x000fe2000f8e0231 */
[----:B------:R-:W-:Y:S01]  /*1090*/  UMOV UR44, UR8 ;  /* 0x00000008002c7c82 */ /* 0x000fe20008000000 */
[----:B------:R-:W-:-:S02]  /*10a0*/  @UP1 USHF.R.U32.HI UR44, URZ, UR11, UR7 ;  /* 0x0000000b3f2c1299 */ /* 0x000fc40008011607 */
[----:B------:R-:W-:Y:S02]  /*10b0*/  UIADD3 UR4, UR49, UR4, URZ ;  /* 0x0000000431047290 */ /* 0x000fe4000fffe03f */
[----:B------:R-:W-:-:S04]  /*10c0*/  UIADD3 UR6, -UR44, URZ, URZ ;  /* 0x0000003f2c067290 */ /* 0x000fc8000fffe13f */
[----:B------:R-:W-:Y:S01]  /*10d0*/  UIMAD UR43, UR43, UR6, UR8 ;  /* 0x000000062b2b72a4 */ /* 0x000fe2000f8e0208 */
[----:B------:R-:W-:Y:S01]  /*10e0*/  IMAD.U32 R0, RZ, RZ, UR4 ;  /* 0x00000004ff007e24 */ /* 0x000fe2000f8e00ff */
[----:B------:R-:W-:Y:S10]  /*10f0*/  @!P1 BRA `(.L_x_653) ;  /* 0x0000000000409947 */ /* 0x000ff40003800000 */
[----:B------:R-:W-:Y:S01]  /*1100*/  ISETP.LT.AND P0, PT, RZ, UR49, PT ;  /* 0x00000031ff007c0c */ /* 0x000fe2000bf01270 */
[----:B------:R-:W-:-:S12]  /*1110*/  UIADD3 UR4, UR49, -0x1, URZ ;  /* 0xffffffff31047890 */ /* 0x000fd8000fffe03f */
[----:B------:R-:W-:Y:S05]  /*1120*/  @P0 BRA `(.L_x_654) ;  /* 0x00000000001c0947 */ /* 0x000fea0003800000 */
[----:B------:R-:W-:Y:S02]  /*1130*/  UISETP.NE.AND UP0, UPT, UR5, 0x1, UPT ;  /* 0x000000010500788c */ /* 0x000fe4000bf05270 */
[----:B------:R-:W-:-:S09]  /*1140*/  UIADD3 UR4, -UR49, URZ, URZ ;  /* 0x0000003f31047290 */ /* 0x000fd2000fffe13f */
[----:B------:R-:W-:Y:S02]  /*1150*/  @UP0 ULDC.64 UR12, c[0x0][0x9e8] ;  /* 0x00027a00000c0ab9 */ /* 0x000fe40000000a00 */
[----:B------:R-:W-:-:S04]  /*1160*/  UIMAD.WIDE.U32 UR6, UR4, UR12, URZ ;  /* 0x0000000c040672a5 */ /* 0x000fc8000f8e003f */
[----:B------:R-:W-:-:S04]  /*1170*/  @UP0 USHF.R.U32.HI UR4, URZ, UR13, UR7 ;  /* 0x0000000d3f040299 */ /* 0x000fc80008011607 */
[----:B------:R-:W-:Y:S01]  /*1180*/  ULOP3.LUT UR4, URZ, UR4, URZ, 0x33, !UPT ;  /* 0x000000043f047292 */ /* 0x000fe2000f8e333f */
[----:B------:R-:W-:Y:S11]  /*1190*/  BRA `(.L_x_655) ;  /* 0x0000000000107947 */ /* 0x000ff60003800000 */
.L_x_654:
[----:B------:R-:W-:-:S11]  /*11a0*/  UISETP.NE.AND UP0, UPT, UR5, 0x1, UPT ;  /* 0x000000010500788c */ /* 0x000fd6000bf05270 */
[----:B------:R-:W-:Y:S02]  /*11b0*/  @UP0 ULDC.64 UR12, c[0x0][0x9e8] ;  /* 0x00027a00000c0ab9 */ /* 0x000fe40000000a00 */
[----:B------:R-:W-:-:S04]  /*11c0*/  UIMAD.WIDE.U32 UR6, UR4, UR12, URZ ;  /* 0x0000000c040672a5 */ /* 0x000fc8000f8e003f */
[----:B------:R-:W-:-:S12]  /*11d0*/  @UP0 USHF.R.U32.HI UR4, URZ, UR13, UR7 ;  /* 0x0000000d3f040299 */ /* 0x000fd80008011607 */
.L_x_655:
[----:B------:R-:W-:-:S06]  /*11e0*/  UIMAD UR4, UR4, UR5, UR5 ;  /* 0x00000005040472a4 */ /* 0x000fcc000f8e0205 */
[----:B------:R-:W-:-:S07]  /*11f0*/  VIMNMX R0, R0, UR4, PT ;  /* 0x0000000400007c48 */ /* 0x000fce000bfe0100 */
.L_x_653:
[----:B------:R-:W-:Y:S01]  /*1200*/  UIMAD UR4, UR47, UR10, 0x7f ;  /* 0x0000007f2f0474a4 */ /* 0x000fe2000f8e020a */
[----:B------:R-:W-:Y:S01]  /*1210*/  VIADD R0, R0, 0x7f ;  /* 0x0000007f00007836 */ /* 0x000fe20000000000 */
[----:B------:R-:W-:Y:S02]  /*1220*/  UIADD3 UR7, UR42, -UR9, URZ ;  /* 0x800000092a077290 */ /* 0x000fe4000fffe03f */
[----:B------:R-:W-:Y:S02]  /*1230*/  USHF.R.S32.HI UR6, URZ, 0x1f, UR4 ;  /* 0x0000001f3f067899 */ /* 0x000fe40008011404 */
[----:B------:R-:W-:Y:S01]  /*1240*/  SHF.R.S32.HI R3, RZ, 0x1f, R0 ;  /* 0x0000001fff037819 */ /* 0x000fe20000011400 */
[----:B------:R-:W-:Y:S02]  /*1250*/  UIMAD UR7, UR47, UR10, UR7 ;  /* 0x0000000a2f0772a4 */ /* 0x000fe4000f8e0207 */
[----:B------:R-:W-:Y:S01]  /*1260*/  ULEA.HI UR6, UR6, UR4, URZ, 0x7 ;  /* 0x0000000406067291 */ /* 0x000fe2000f8f383f */
[----:B------:R-:W-:Y:S01]  /*1270*/  LEA.HI R3, R3, R0, RZ, 0x7 ;  /* 0x0000000003037211 */ /* 0x000fe200078f38ff */
[----:B------:R-:W-:-:S02]  /*1280*/  ULDC UR8, c[0x0][0x9dc] ;  /* 0x0002770000087ab9 */ /* 0x000fc40000000800 */
[----:B------:R-:W-:Y:S01]  /*1290*/  USHF.R.S32.HI UR6, URZ, 0x7, UR6 ;  /* 0x000000073f067899 */ /* 0x000fe20008011406 */
[----:B------:R-:W-:Y:S01]  /*12a0*/  SHF.R.S32.HI R3, RZ, 0x7, R3 ;  /* 0x00000007ff037819 */ /* 0x000fe20000011403 */
[----:B------:R-:W-:-:S04]  /*12b0*/  UIADD3 UR8, UR7, -UR8, URZ ;  /* 0x8000000807087290 */ /* 0x000fc8000fffe03f */
[----:B------:R-:W-:Y:S01]  /*12c0*/  VIMNMX R88, R3, UR6, PT ;  /* 0x0000000603587c48 */ /* 0x000fe2000bfe0100 */
[----:B------:R-:W-:Y:S07]  /*12d0*/  @!P1 BRA `(.L_x_656) ;  /* 0x0000000000489947 */ /* 0x000fee0003800000 */
[----:B------:R-:W-:Y:S02]  /*12e0*/  UMOV UR4, UR7 ;  /* 0x0000000700047c82 */ /* 0x000fe40008000000 */
[----:B------:R-:W-:-:S06]  /*12f0*/  UISETP.GT.AND UP0, UPT, UR4, -0x1, UPT ;  /* 0xffffffff0400788c */ /* 0x000fcc000bf04270 */
[----:B------:R-:W-:-:S13]  /*1300*/  PLOP3.LUT P0, PT, PT, PT, UP0, 0x80, 0x0 ;  /* 0x000000000000781c */ /* 0x000fda0003f0f008 */
[----:B------:R-:W-:Y:S05]  /*1310*/  @P0 BRA `(.L_x_657) ;  /* 0x00000000001c0947 */ /* 0x000fea0003800000 */
[----:B------:R-:W-:Y:S02]  /*1320*/  UISETP.NE.AND UP0, UPT, UR5, 0x1, UPT ;  /* 0x000000010500788c */ /* 0x000fe4000bf05270 */
[----:B------:R-:W-:-:S09]  /*1330*/  ULOP3.LUT UR4, URZ, UR4, URZ, 0x33, !UPT ;  /* 0x000000043f047292 */ /* 0x000fd2000f8e333f */
[----:B------:R-:W-:Y:S02]  /*1340*/  @UP0 ULDC.64 UR10, c[0x0][0x9e8] ;  /* 0x00027a00000a0ab9 */ /* 0x000fe40000000a00 */
[----:B------:R-:W-:-:S04]  /*1350*/  UIMAD.WIDE.U32 UR6, UR4, UR10, URZ ;  /* 0x0000000a040672a5 */ /* 0x000fc8000f8e003f */
[----:B------:R-:W-:-:S04]  /*1360*/  @UP0 USHF.R.U32.HI UR4, URZ, UR11, UR7 ;  /* 0x0000000b3f040299 */ /* 0x000fc80008011607 */
[----:B------:R-:W-:Y:S01]  /*1370*/  ULOP3.LUT UR4, URZ, UR4, URZ, 0x33, !UPT ;  /* 0x000000043f047292 */ /* 0x000fe2000f8e333f */
[----:B------:R-:W-:Y:S11]  /*1380*/  BRA `(.L_x_658) ;  /* 0x0000000000107947 */ /* 0x000ff60003800000 */
.L_x_657:
[----:B------:R-:W-:-:S11]  /*1390*/  UISETP.NE.AND UP0, UPT, UR5, 0x1, UPT ;  /* 0x000000010500788c */ /* 0x000fd6000bf05270 */
[----:B------:R-:W-:Y:S02]  /*13a0*/  @UP0 ULDC.64 UR10, c[0x0][0x9e8] ;  /* 0x00027a00000a0ab9 */ /* 0x000fe40000000a00 */
[----:B------:R-:W-:-:S04]  /*13b0*/  UIMAD.WIDE.U32 UR6, UR4, UR10, URZ ;  /* 0x0000000a040672a5 */ /* 0x000fc8000f8e003f */
[----:B------:R-:W-:-:S12]  /*13c0*/  @UP0 USHF.R.U32.HI UR4, URZ, UR11, UR7 ;  /* 0x0000000b3f040299 */ /* 0x000fd80008011607 */
.L_x_658:
[----:B------:R-:W-:-:S04]  /*13d0*/  UIMAD UR4, UR4, UR5, URZ ;  /* 0x00000005040472a4 */ /* 0x000fc8000f8e023f */
[----:B------:R-:W-:-:S04]  /*13e0*/  UISETP.LT.AND UP0, UPT, UR8, UR4, UPT ;  /* 0x000000040800728c */ /* 0x000fc8000bf01270 */
[----:B------:R-:W-:-:S12]  /*13f0*/  USEL UR8, UR8, UR4, !UP0 ;  /* 0x0000000408087287 */ /* 0x000fd8000c000000 */
.L_x_656:
[----:B------:R-:W-:Y:S01]  /*1400*/  USHF.R.S32.HI UR4, URZ, 0x1f, UR8 ;  /* 0x0000001f3f047899 */ /* 0x000fe20008011408 */
[----:B------:R-:W-:Y:S01]  /*1410*/  PLOP3.LUT P0, PT, PT, PT, PT, 0x80, 0x0 ;  /* 0x000000000000781c */ /* 0x000fe20003f0f070 */
[----:B------:R-:W-:Y:S01]  /*1420*/  IMAD.MOV.U32 R3, RZ, RZ, RZ ;  /* 0x000000ffff037224 */ /* 0x000fe200078e00ff */
[----:B------:R-:W-:Y:S01]  /*1430*/  CS2R R118, SRZ ;  /* 0x0000000000767805 */ /* 0x000fe2000001ff00 */
[----:B------:R-:W-:Y:S01]  /*1440*/  ULEA.HI UR4, UR4, UR8, URZ, 0x7 ;  /* 0x0000000804047291 */ /* 0x000fe2000f8f383f */
[----:B------:R-:W-:Y:S01]  /*1450*/  IMAD.MOV.U32 R15, RZ, RZ, RZ ;  /* 0x000000ffff0f7224 */ /* 0x000fe200078e00ff */
[----:B------:R-:W-:Y:S02]  /*1460*/  CS2R R116, SRZ ;  /* 0x0000000000747805 */ /* 0x000fe4000001ff00 */
[----:B------:R-:W-:Y:S01]  /*1470*/  CS2R R114, SRZ ;  /* 0x0000000000727805 */ /* 0x000fe2000001ff00 */
[----:B------:R-:W-:Y:S01]  /*1480*/  USHF.R.S32.HI UR4, URZ, 0x7, UR4 ;  /* 0x000000073f047899 */ /* 0x000fe20008011404 */
[----:B------:R-:W-:-:S02]  /*1490*/  CS2R R112, SRZ ;  /* 0x0000000000707805 */ /* 0x000fc4000001ff00 */
[----:B------:R-:W-:Y:S02]  /*14a0*/  CS2R R110, SRZ ;  /* 0x00000000006e7805 */ /* 0x000fe4000001ff00 */
[----:B------:R-:W-:Y:S01]  /*14b0*/  CS2R R108, SRZ ;  /* 0x00000000006c7805 */ /* 0x000fe2000001ff00 */
[----:B------:R-:W-:Y:S01]  /*14c0*/  UISETP.LT.AND UP0, UPT, URZ, UR4, UPT ;  /* 0x000000043f00728c */ /* 0x000fe2000bf01270 */
[----:B------:R-:W-:Y:S02]  /*14d0*/  CS2R R106, SRZ ;  /* 0x00000000006a7805 */ /* 0x000fe4000001ff00 */
[----:B------:R-:W-:Y:S02]  /*14e0*/  CS2R R104, SRZ ;  /* 0x0000000000687805 */ /* 0x000fe4000001ff00 */
[----:B------:R-:W-:Y:S01]  /*14f0*/  CS2R R102, SRZ ;  /* 0x0000000000667805 */ /* 0x000fe2000001ff00 */
[----:B------:R-:W-:Y:S01]  /*1500*/  USEL UR45, URZ, UR4, !UP0 ;  /* 0x000000043f2d7287 */ /* 0x000fe2000c000000 */
[----:B------:R-:W-:-:S02]  /*1510*/  CS2R R100, SRZ ;  /* 0x0000000000647805 */ /* 0x000fc4000001ff00 */
[----:B------:R-:W-:Y:S02]  /*1520*/  CS2R R98, SRZ ;  /* 0x0000000000627805 */ /* 0x000fe4000001ff00 */
[----:B------:R-:W-:Y:S02]  /*1530*/  CS2R R96, SRZ ;  /* 0x0000000000607805 */ /* 0x000fe4000001ff00 */
[----:B------:R-:W-:Y:S01]  /*1540*/  CS2R R6, SRZ ;  /* 0x0000000000067805 */ /* 0x000fe2000001ff00 */
[----:B------:R-:W-:Y:S01]  /*1550*/  IMAD.MOV.U32 R94, RZ, RZ, RZ ;  /* 0x000000ffff5e7224 */ /* 0x000fe200078e00ff */
[----:B------:R-:W-:Y:S01]  /*1560*/  ISETP.GT.AND P1, PT, R88, UR45, PT ;  /* 0x0000002d58007c0c */ /* 0x000fe2000bf24270 */
[----:B------:R-:W-:Y:S01]  /*1570*/  IMAD.MOV.U32 R9, RZ, RZ, RZ ;  /* 0x000000ffff097224 */ /* 0x000fe200078e00ff */
[----:B------:R-:W-:Y:S01]  /*1580*/  CS2R R90, SRZ ;  /* 0x00000000005a7805 */ /* 0x000fe2000001ff00 */
[----:B------:R-:W-:Y:S02]  /*1590*/  IMAD.MOV.U32 R89, RZ, RZ, RZ ;  /* 0x000000ffff597224 */ /* 0x000fe400078e00ff */
[----:B------:R-:W-:-:S08]  /*15a0*/  IMAD.MOV.U32 R0, RZ, RZ, RZ ;  /* 0x000000ffff007224 */ /* 0x000fd000078e00ff */
[----:B------:R-:W-:Y:S05]  /*15b0*/  @!P1 BRA `(.L_x_659) ;  /* 0x000000d400009947 */ /* 0x000fea0003800000 */
[----:B------:R-:W-:-:S05]  /*15c0*/  VIADD R0, R2, 0xffffff80 ;  /* 0xffffff8002007836 */ /* 0x000fca0000000000 */
[----:B------:R-:W-:-:S04]  /*15d0*/  SHF.R.S32.HI R3, RZ, 0x1f, R0 ;  /* 0x0000001fff037819 */ /* 0x000fc80000011400 */
[----:B------:R-:W-:-:S04]  /*15e0*/  LEA.HI R3, R3, R0, RZ, 0x7 ;  /* 0x0000000003037211 */ /* 0x000fc800078f38ff */
[----:B------:R-:W-:-:S06]  /*15f0*/  SHF.R.S32.HI R3, RZ, 0x7, R3 ;  /* 0x00000007ff037819 */ /* 0x000fcc0000011403 */
[----:B------:R-:W1:Y:S02]  /*1600*/  SHFL.IDX PT, R3, R3, RZ, 0x1f ;  /* 0x00001fff03037589 */ /* 0x000e6400000e0000 */
[----:B-1----:R-:W-:-:S13]  /*1610*/  R2UR UR41, R3 ;  /* 0x00000000032972ca */ /* 0x002fda00000e0000 */
[----:B------:R-:W-:Y:S02]  /*1620*/  UIMAD.WIDE UR4, UR41, 0x55555556, URZ ;  /* 0x55555556290478a5 */ /* 0x000fe4000f8e023f */
[----:B------:R-:W-:Y:S02]  /*1630*/  UIADD3 UR4, UR40, 0x8400, URZ ;  /* 0x0000840028047890 */ /* 0x000fe4000fffe03f */
[----:B------:R-:W-:Y:S02]  /*1640*/  ULEA.HI UR5, UR5, UR5, URZ, 0x1 ;  /* 0x0000000505057291 */ /* 0x000fe4000f8f083f */
[----:B------:R-:W-:Y:S02]  /*1650*/  ULOP3.LUT UP0, URZ, UR4, 0x3ff, URZ, 0xc0, !UPT ;  /* 0x000003ff043f7892 */ /* 0x000fe4000f80c03f */
[----:B------:R-:W-:-:S04]  /*1660*/  UIMAD UR5, UR5, -0x3, UR41 ;  /* 0xfffffffd050578a4 */ /* 0x000fc8000f8e0229 */
[----:B------:R-:W-:Y:S01]  /*1670*/  PLOP3.LUT P0, PT, PT, PT, UP0, 0x80, 0x0 ;  /* 0x000000000000781c */ /* 0x000fe20003f0f008 */
[----:B------:R-:W-:-:S04]  /*1680*/  ULEA UR5, UR5, UR4, 0xd ;  /* 0x0000000405057291 */ /* 0x000fc8000f8e683f */
[----:B------:R-:W-:-:S04]  /*1690*/  USHF.R.U32.HI UR5, URZ, 0x4, UR5 ;  /* 0x000000043f057899 */ /* 0x000fc80008011605 */
[----:B------:R-:W-:-:S04]  /*16a0*/  ULOP3.LUT UR52, UR5, 0x3fff, URZ, 0xc0, !UPT ;  /* 0x00003fff05347892 */ /* 0x000fc8000f8ec03f */
[----:B------:R-:W-:Y:S08]  /*16b0*/  @!P0 BRA `(.L_x_660) ;  /* 0x0000000000408947 */ /* 0x000ff00003800000 */
[----:B------:R-:W-:Y:S01]  /*16c0*/  MOV R0, 0x0 ;  /* 0x0000000000007802 */ /* 0x000fe20000000f00 */
[----:B------:R-:W-:Y:S01]  /*16d0*/  ULDC.64 UR4, c[0x4][0xa8] ;  /* 0x01002a0000047ab9 */ /* 0x000fe20000000a00 */
[----:B------:R-:W-:Y:S01]  /*16e0*/  ULDC.64 UR6, c[0x4][0x20] ;  /* 0x0100080000067ab9 */ /* 0x000fe20000000a00 */
[----:B------:R-:W-:Y:S01]  /*16f0*/  IMAD.U32 R4, RZ, RZ, UR4 ;  /* 0x00000004ff047e24 */ /* 0x000fe2000f8e00ff */
[----:B------:R1:W2:Y:S01]  /*1700*/  LDC.64 R14, c[0x4][R0] ;  /* 0x01000000000e7b82 */ /* 0x0002a20000000a00 */
[----:B------:R-:W-:Y:S01]  /*1710*/  IMAD.U32 R5, RZ, RZ, UR5 ;  /* 0x00000005ff057e24 */ /* 0x000fe2000f8e00ff */
[----:B------:R-:W-:Y:S01]  /*1720*/  ULDC.64 UR4, c[0x4][0xb0] ;  /* 0x01002c0000047ab9 */ /* 0x000fe20000000a00 */
[----:B------:R-:W-:Y:S02]  /*1730*/  IMAD.U32 R10, RZ, RZ, UR6 ;  /* 0x00000006ff0a7e24 */ /* 0x000fe4000f8e00ff */
[----:B------:R-:W-:Y:S02]  /*1740*/  IMAD.U32 R6, RZ, RZ, UR4 ;  /* 0x00000004ff067e24 */ /* 0x000fe4000f8e00ff */
[----:B------:R-:W-:-:S02]  /*1750*/  IMAD.U32 R7, RZ, RZ, UR5 ;  /* 0x00000005ff077e24 */ /* 0x000fc4000f8e00ff */
[----:B------:R-:W-:Y:S02]  /*1760*/  IMAD.U32 R11, RZ, RZ, UR7 ;  /* 0x00000007ff0b7e24 */ /* 0x000fe4000f8e00ff */
[----:B------:R-:W-:Y:S02]  /*1770*/  IMAD.MOV.U32 R8, RZ, RZ, 0x70 ;  /* 0x00000070ff087424 */ /* 0x000fe400078e00ff */
[----:B------:R-:W-:Y:S02]  /*1780*/  IMAD.MOV.U32 R12, RZ, RZ, 0x1 ;  /* 0x00000001ff0c7424 */ /* 0x000fe400078e00ff */
[----:B-1----:R-:W-:-:S07]  /*1790*/  IMAD.MOV.U32 R13, RZ, RZ, RZ ;  /* 0x000000ffff0d7224 */ /* 0x002fce00078e00ff */
[----:B------:R-:W-:-:S07]  /*17a0*/  LEPC R20, `(.L_x_660) ;  /* 0x000000001014794e */ /* 0x000fce0000000000 */
[----:B--2---:R-:W-:Y:S05]  /*17b0*/  CALL.ABS.NOINC R14 ;  /* 0x000000000e007343 */ /* 0x004fea0003c00000 */
.L_x_660:
[----:B------:R-:W-:Y:S01]  /*17c0*/  ULEA.HI UR4, UR36, UR36, URZ, 0x1 ;  /* 0x0000002424047291 */ /* 0x000fe2000f8f083f */
[----:B------:R-:W-:-:S03]  /*17d0*/  IMAD.U32 R3, RZ, RZ, UR46 ;  /* 0x0000002eff037e24 */ /* 0x000fc6000f8e00ff */
[----:B------:R-:W-:Y:S02]  /*17e0*/  ULOP3.LUT UR4, UR4, 0xfffffffe, URZ, 0xc0, !UPT ;  /* 0xfffffffe04047892 */ /* 0x000fe4000f8ec03f */
[----:B------:R-:W-:Y:S02]  /*17f0*/  ISETP.NE.AND P0, PT, R3, 0x3, PT ;  /* 0x000000030300780c */ /* 0x000fe40003f05270 */
[----:B------:R-:W-:-:S06]  /*1800*/  UIADD3 UR4, UR36, -UR4, URZ ;  /* 0x8000000424047290 */ /* 0x000fcc000fffe03f */
[----:B------:R-:W-:-:S05]  /*1810*/  IMAD.U32 R0, RZ, RZ, UR4 ;  /* 0x00000004ff007e24 */ /* 0x000fca000f8e00ff */
[----:B------:R-:W-:-:S04]  /*1820*/  SHF.L.U32 R0, R0, 0x1f, RZ ;  /* 0x0000001f00007819 */ /* 0x000fc800000006ff */
[----:B------:R-:W1:Y:S02]  /*1830*/  SYNCS.PHASECHK.TRANS64.TRYWAIT P1, [UR40+0x16800], R0 ;  /* 0x01680000ff0075a7 */ /* 0x000e640008020168 */
[----:B-1----:R-:W-:Y:S05]  /*1840*/  @!P1 BRA `(.L_x_661) ;  /* 0x0000010c00309947 */ /* 0x002fea0003800000 */
.L_x_808:
[----:B------:R-:W-:Y:S05]  /*1850*/  @!P0 BRA `(.L_x_662) ;  /* 0x0000000000048947 */ /* 0x000fea0003800000 */
[----:B------:R-:W-:Y:S01]  /*1860*/  BPT.TRAP 0x1 ;  /* 0x000000040000795c */ /* 0x000fe20000300000 */
.L_x_662:
[----:B-1----:R-:W-:Y:S02]  /*1870*/  IMAD.U32 R3, RZ, RZ, UR39 ;  /* 0x00000027ff037e24 */ /* 0x002fe4000f8e00ff */
[----:B------:R-:W-:-:S03]  /*1880*/  IMAD.U32 R0, RZ, RZ, UR37 ;  /* 0x00000025ff007e24 */ /* 0x000fc6000f8e00ff */
[----:B------:R-:W-:Y:S02]  /*1890*/  LEA R3, R3, UR40, 0x3 ;  /* 0x0000002803037c11 */ /* 0x000fe4000f8e18ff */
[----:B------:R-:W-:-:S04]  /*18a0*/  SHF.L.U32 R0, R0, 0x1f, RZ ;  /* 0x0000001f00007819 */ /* 0x000fc800000006ff */
[----:B------:R1:W2:Y:S01]  /*18b0*/  SYNCS.PHASECHK.TRANS64.TRYWAIT P2, [R3+URZ+0x16830], R0 ;  /* 0x01683000030075a7 */ /* 0x0002a2000804017f */
[----:B------:R-:W-:Y:S05]  /*18c0*/  @!P0 BRA `(.L_x_663) ;  /* 0x0000000000048947 */ /* 0x000fea0003800000 */
[----:B------:R-:W-:Y:S01]  /*18d0*/  BPT.TRAP 0x1 ;  /* 0x000000040000795c */ /* 0x000fe20000300000 */
.L_x_663:
[----:B------:R-:W-:Y:S01]  /*18e0*/  LOP3.LUT P1, RZ, R2, 0x7f, RZ, 0xc0, !PT ;  /* 0x0000007f02ff7812 */ /* 0x000fe2000782c0ff */
[----:B--2---:R-:W-:-:S12]  /*18f0*/  @P2 BRA `(.L_x_664) ;  /* 0x0000000000082947 */ /* 0x004fd80003800000 */
[----:B------:R-:W2:Y:S02]  /*1900*/  SYNCS.PHASECHK.TRANS64.TRYWAIT P2, [R3+URZ+0x16830], R0 ;  /* 0x01683000030075a7 */ /* 0x000ea4000804017f */
[----:B--2---:R-:W-:Y:S05]  /*1910*/  @!P2 BRA `(.L_x_665) ;  /* 0x0000010c0014a947 */ /* 0x004fea0003800000 */
.L_x_664:
[----:B------:R-:W-:Y:S05]  /*1920*/  WARPSYNC.ALL ;  /* 0x0000000000007948 */ /* 0x000fea0003800000 */
[----:B------:R-:W-:Y:S01]  /*1930*/  UIADD3 UR4, UR40, 0xe400, URZ ;  /* 0x0000e40028047890 */ /* 0x000fe2000fffe03f */
[----:B------:R-:W-:Y:S01]  /*1940*/  WARPGROUP.ARRIVE ;  /* 0x00000000000079c5 */ /* 0x000fe20000000000 */
[----:B------:R-:W-:Y:S01]  /*1950*/  ULOP3.LUT UR16, UR52, 0x10000, URZ, 0xfc, !UPT ;  /* 0x0001000034107892 */ /* 0x000fe2000f8efc3f */
[----:B------:R-:W3:Y:S01]  /*1960*/  LDC R6, c[0x0][0x2e0] ;  /* 0x0000b800ff067b82 */ /* 0x000ee20000000800 */
[----:B------:R-:W-:Y:S01]  /*1970*/  USHF.R.U32.HI UR4, URZ, 0x4, UR4 ;  /* 0x000000043f047899 */ /* 0x000fe20008011604 */
[----:B-12---:R-:W-:Y:S01]  /*1980*/  @!P1 VIADD R3, R3, 0x16840 ;  /* 0x0001684003039836 */ /* 0x006fe20000000000 */
[----:B------:R-:W-:Y:S01]  /*1990*/  UMOV UR17, 0x40000040 ;  /* 0x4000004000117882 */ /* 0x000fe20000000000 */
[----:B------:R-:W-:Y:S01]  /*19a0*/  UMOV UR19, 0x40000040 ;  /* 0x4000004000137882 */ /* 0x000fe20000000000 */
[----:B------:R-:W-:Y:S01]  /*19b0*/  ULOP3.LUT UR4, UR4, 0x3fff, URZ, 0xc0, !UPT ;  /* 0x00003fff04047892 */ /* 0x000fe2000f8ec03f */
[----:B------:R-:W-:Y:S01]  /*19c0*/  UMOV UR5, 0x40000040 ;  /* 0x4000004000057882 */ /* 0x000fe20000000000 */
[----:B------:R-:W-:-:S02]  /*19d0*/  UMOV UR7, 0x40000040 ;  /* 0x4000004000077882 */ /* 0x000fc40000000000 */
[----:B------:R-:W-:Y:S01]  /*19e0*/  ULOP3.LUT UR20, UR4, 0x10000, URZ, 0xfc, !UPT ;  /* 0x0001000004147892 */ /* 0x000fe2000f8efc3f */
[----:B------:R-:W1:Y:S01]  /*19f0*/  LDC R5, c[0x0][0x288] ;  /* 0x0000a200ff057b82 */ /* 0x000e620000000800 */
[----:B------:R-:W-:Y:S01]  /*1a00*/  UIADD3 UR4, UR16, 0x2, URZ ;  /* 0x0000000210047890 */ /* 0x000fe2000fffe03f */
[----:B------:R-:W-:Y:S01]  /*1a10*/  @!P1 PRMT R3, RZ, 0x654, R3 ;  /* 0x00000654ff039816 */ /* 0x000fe20000000003 */
[----:B------:R-:W-:Y:S02]  /*1a20*/  ULEA UR18, UR39, UR20, 0xa ;  /* 0x0000001427127291 */ /* 0x000fe4000f8e503f */
[----:B------:R-:W-:Y:S02]  /*1a30*/  UIADD3 UR8, UR16, 0x4, URZ ;  /* 0x0000000410087890 */ /* 0x000fe4000fffe03f */
[----:B------:R-:W-:Y:S02]  /*1a40*/  UIADD3 UR6, UR18, 0x2, URZ ;  /* 0x0000000212067890 */ /* 0x000fe4000fffe03f */
[----:B------:R-:W-:Y:S01]  /*1a50*/  UIADD3 UR10, UR18, 0x4, URZ ;  /* 0x00000004120a7890 */ /* 0x000fe2000fffe03f */
[----:B------:R-:W-:-:S02]  /*1a60*/  UMOV UR9, 0x40000040 ;  /* 0x4000004000097882 */ /* 0x000fc40000000000 */
[----:B------:R-:W-:Y:S01]  /*1a70*/  HGMMA.64x128x16.F32 R24, gdesc[UR16], RZ, !UPT, gsb0 ;  /* 0x01e00000101879f0 */ /* 0x000fe2000c0008ff */
[----:B------:R-:W-:Y:S01]  /*1a80*/  UMOV UR11, 0x40000040 ;  /* 0x40000040000b7882 */ /* 0x000fe20000000000 */
[----:B------:R-:W-:Y:S02]  /*1a90*/  UIADD3 UR12, UR16, 0x6, URZ ;  /* 0x00000006100c7890 */ /* 0x000fe4000fffe03f */
[----:B------:R-:W-:Y:S01]  /*1aa0*/  UIADD3 UR14, UR18, 0x6, URZ ;  /* 0x00000006120e7890 */ /* 0x000fe2000fffe03f */
[----:B------:R-:W-:Y:S01]  /*1ab0*/  UMOV UR13, 0x40000040 ;  /* 0x40000040000d7882 */ /* 0x000fe20000000000 */
[----:B------:R-:W-:Y:S01]  /*1ac0*/  UMOV UR15, 0x40000040 ;  /* 0x40000040000f7882 */ /* 0x000fe20000000000 */
[----:B------:R-:W-:Y:S02]  /*1ad0*/  WARPGROUP.DEPBAR.LE gsb0, 0x0 ;  /* 0x00008000000079c5 */ /* 0x000fe40000010000 */
[----:B------:R-:W-:-:S06]  /*1ae0*/  WARPGROUP.ARRIVE ;  /* 0x00000000000079c5 */ /* 0x000fcc0000000000 */
[----:B------:R-:W-:Y:S01]  /*1af0*/  HGMMA.64x128x16.F32 R24, gdesc[UR4], R24, gsb0 ;  /* 0x01e00000041879f0 */ /* 0x000fe20008000818 */
[----:B------:R-:W-:Y:S02]  /*1b00*/  ULDC.64 UR6, c[0x0][0x9e0] ;  /* 0x0002780000067ab9 */ /* 0x000fe40000000a00 */
[----:B------:R-:W-:-:S06]  /*1b10*/  UISETP.GE.AND UP0, UPT, UR7, 0x1, UPT ;  /* 0x000000010700788c */ /* 0x000fcc000bf06270 */
[----:B------:R-:W-:Y:S01]  /*1b20*/  PLOP3.LUT P2, PT, PT, PT, UP0, 0x40, 0x0 ;  /* 0x000000000000781c */ /* 0x000fe20003f4e808 */
[----:B------:R-:W-:Y:S02]  /*1b30*/  WARPGROUP.DEPBAR.LE gsb0, 0x0 ;  /* 0x00008000000079c5 */ /* 0x000fe40000010000 */
[----:B------:R-:W-:-:S06]  /*1b40*/  WARPGROUP.ARRIVE ;  /* 0x00000000000079c5 */ /* 0x000fcc0000000000 */
[----:B------:R-:W-:Y:S01]  /*1b50*/  HGMMA.64x128x16.F32 R24, gdesc[UR8], R24, gsb0 ;  /* 0x01e00000081879f0 */ /* 0x000fe20008000818 */
[----:B------:R-:W-:Y:S02]  /*1b60*/  ULDC.64 UR10, c[0x0][0x9d8] ;  /* 0x00027600000a7ab9 */ /* 0x000fe40000000a00 */
[----:B------:R-:W-:Y:S01]  /*1b70*/  ULOP3.LUT UR21, URZ, UR11, URZ, 0x33, !UPT ;  /* 0x0000000b3f157292 */ /* 0x000fe2000f8e333f */
[----:B------:R-:W-:Y:S02]  /*1b80*/  WARPGROUP.DEPBAR.LE gsb0, 0x0 ;  /* 0x00008000000079c5 */ /* 0x000fe40000010000 */
[----:B------:R-:W-:-:S06]  /*1b90*/  WARPGROUP.ARRIVE ;  /* 0x00000000000079c5 */ /* 0x000fcc0000000000 */
[----:B------:R-:W-:Y:S03]  /*1ba0*/  HGMMA.64x128x16.F32 R24, gdesc[UR12], R24, gsb0 ;  /* 0x01e000000c1879f0 */ /* 0x000fe60008000818 */
[----:B------:R-:W-:Y:S02]  /*1bb0*/  WARPGROUP.DEPBAR.LE gsb0, 0x0 ;  /* 0x00008000000079c5 */ /* 0x000fe40000010000 */
[----:B------:R-:W-:Y:S01]  /*1bc0*/  FMUL.FTZ R21, R25, UR10 ;  /* 0x0000000a19157c20 */ /* 0x000fe20008410000 */
[----:B------:R-:W-:Y:S01]  /*1bd0*/  FMUL.FTZ R25, R28, UR10 ;  /* 0x0000000a1c197c20 */ /* 0x000fe20008410000 */
[----:B------:R-:W-:Y:S01]  /*1be0*/  FMUL.FTZ R28, R51, UR10 ;  /* 0x0000000a331c7c20 */ /* 0x000fe20008410000 */
[----:B------:R-:W-:Y:S02]  /*1bf0*/  IMAD.MOV.U32 R51, RZ, RZ, -0x80 ;  /* 0xffffff80ff337424 */ /* 0x000fe400078e00ff */
[----:B------:R-:W-:Y:S01]  /*1c00*/  FMUL.FTZ R0, R24, UR10 ;  /* 0x0000000a18007c20 */ /* 0x000fe20008410000 */
[----:B------:R-:W-:Y:S01]  /*1c10*/  FMUL.FTZ R24, R47, UR10 ;  /* 0x0000000a2f187c20 */ /* 0x000fe20008410000 */
[----:B------:R-:W-:Y:S01]  /*1c20*/  FMUL.FTZ R47, R83, UR10 ;  /* 0x0000000a532f7c20 */ /* 0x000fe20008410000 */
[----:B------:R-:W-:-:S02]  /*1c30*/  IMAD R83, R88, R51, 0x80 ;  /* 0x0000008058537424 */ /* 0x000fc400078e0233 */
[----:B------:R-:W-:Y:S01]  /*1c40*/  FMUL.FTZ R7, R27, UR10 ;  /* 0x0000000a1b077c20 */ /* 0x000fe20008410000 */
        /* <DEDUP_REMOVED lines=28> */
[----:B---3--:R-:W-:-:S02]  /*1e10*/  IMAD R60, R6, UR47, R83 ;  /* 0x0000002f063c7c24 */ /* 0x008fc4000f8e0253 */
        /* <DEDUP_REMOVED lines=29> */
[----:B-1----:R-:W-:Y:S01]  /*1ff0*/  IADD3 R62, R60, 0x1, -R5 ;  /* 0x000000013c3e7810 */ /* 0x002fe20007ffe805 */
[----:B------:R-:W1:Y:S01]  /*2000*/  MUFU.TANH R0, R0 ;  /* 0x0000000000007308 */ /* 0x000e620000002400 */
[----:B------:R2:W-:Y:S01]  /*2010*/  @!P1 SYNCS.ARRIVE.TRANS64.RED.A1T0 RZ, [R3+URZ], RZ ;  /* 0x000000ff03ff99a7 */ /* 0x0005e2000810043f */
[C---:B------:R-:W-:Y:S01]  /*2020*/  IMAD R78, R17.reuse, -0x2, R60 ;  /* 0xfffffffe114e7824 */ /* 0x040fe200078e023c */
[----:B------:R-:W-:Y:S01]  /*2030*/  LEA R79, R88, 0xffffff80, 0x7 ;  /* 0xffffff80584f7811 */ /* 0x000fe200078e38ff */
[----:B------:R-:W-:-:S04]  /*2040*/  IMAD R62, R17, -0x2, R62 ;  /* 0xfffffffe113e7824 */ /* 0x000fc800078e023e */
[----:B------:R-:W3:Y:S01]  /*2050*/  MUFU.TANH R21, R21 ;  /* 0x0000001500157308 */ /* 0x000ee20000002400 */
[----:B--2---:R-:W-:Y:S02]  /*2060*/  VIADD R3, R18, UR42 ;  /* 0x0000002a12037c36 */ /* 0x004fe40008000000 */
[C---:B------:R-:W-:Y:S02]  /*2070*/  VIADD R87, R62.reuse, UR6 ;  /* 0x000000063e577c36 */ /* 0x040fe40008000000 */
[----:B------:R-:W-:-:S03]  /*2080*/  VIADD R82, R62, UR21 ;  /* 0x000000153e527c36 */ /* 0x000fc60008000000 */
[----:B------:R-:W2:Y:S01]  /*2090*/  MUFU.TANH R4, R4 ;  /* 0x0000000400047308 */ /* 0x000ea20000002400 */
[----:B------:R-:W-:Y:S01]  /*20a0*/  VIADDMNMX R67, R3, R87, R78, PT ;  /* 0x0000005703437246 */ /* 0x000fe2000380014e */
[----:B------:R-:W-:-:S06]  /*20b0*/  IMAD.IADD R70, R82, 0x1, R3 ;  /* 0x0000000152467824 */ /* 0x000fcc00078e0203 */
[----:B------:R-:W4:Y:S08]  /*20c0*/  MUFU.TANH R7, R7 ;  /* 0x0000000700077308 */ /* 0x000f300000002400 */
[----:B------:R-:W1:Y:S08]  /*20d0*/  MUFU.TANH R25, R25 ;  /* 0x0000001900197308 */ /* 0x000e700000002400 */
        /* <DEDUP_REMOVED lines=39> */
[----:B------:R1:W1:Y:S08]  /*2350*/  MUFU.TANH R94, R68 ;  /* 0x00000044005e7308 */ /* 0x0002700000002400 */
[----:B------:R1:W1:Y:S08]  /*2360*/  MUFU.TANH R95, R69 ;  /* 0x00000045005f7308 */ /* 0x0002700000002400 */
[----:B------:R-:W1:Y:S08]  /*2370*/  MUFU.TANH R49, R49 ;  /* 0x0000003100317308 */ /* 0x000e700000002400 */
[----:B------:R-:W1:Y:S08]  /*2380*/  MUFU.TANH R50, R50 ;  /* 0x0000003200327308 */ /* 0x000e700000002400 */
[----:B------:R1:W1:Y:S08]  /*2390*/  MUFU.TANH R96, R72 ;  /* 0x0000004800607308 */ /* 0x0002700000002400 */
[----:B------:R1:W1:Y:S08]  /*23a0*/  MUFU.TANH R97, R73 ;  /* 0x0000004900617308 */ /* 0x0002700000002400 */
[----:B------:R-:W1:Y:S08]  /*23b0*/  MUFU.TANH R52, R52 ;  /* 0x0000003400347308 */ /* 0x000e700000002400 */
[----:B------:R-:W1:Y:S08]  /*23c0*/  MUFU.TANH R54, R54 ;  /* 0x0000003600367308 */ /* 0x000e700000002400 */
[----:B------:R1:W1:Y:S08]  /*23d0*/  MUFU.TANH R98, R76 ;  /* 0x0000004c00627308 */ /* 0x0002700000002400 */
        /* <DEDUP_REMOVED lines=10> */
[----:B------:R-:W1:Y:S01]  /*2480*/  MUFU.TANH R55, R55 ;  /* 0x0000003700377308 */ /* 0x000e620000002400 */
[----:B--234-:R-:W-:Y:S05]  /*2490*/  @P2 BRA `(.L_x_666) ;  /* 0x00000000005c2947 */ /* 0x01cfea0003800000 */
[----:B------:R-:W-:Y:S01]  /*24a0*/  IMAD R60, R6, UR47, R3 ;  /* 0x0000002f063c7c24 */ /* 0x000fe2000f8e0203 */
[----:B------:R-:W-:Y:S03]  /*24b0*/  BSSY B0, `(.L_x_667) ;  /* 0x0000011000007945 */ /* 0x000fe60003800000 */
[----:B------:R-:W-:-:S05]  /*24c0*/  IMAD.IADD R60, R60, 0x1, -R5 ;  /* 0x000000013c3c7824 */ /* 0x000fca00078e0a05 */
[----:B------:R-:W-:-:S13]  /*24d0*/  ISETP.GT.AND P2, PT, R60, -0x1, PT ;  /* 0xffffffff3c00780c */ /* 0x000fda0003f44270 */
[----:B------:R-:W-:Y:S05]  /*24e0*/  @P2 BRA `(.L_x_668) ;  /* 0x0000000000202947 */ /* 0x000fea0003800000 */
[----:B------:R-:W-:Y:S01]  /*24f0*/  UISETP.NE.AND UP1, UPT, UR7, 0x1, UPT ;  /* 0x000000010700788c */ /* 0x000fe2000bf25270 */
[----:B------:R-:W-:-:S05]  /*2500*/  LOP3.LUT R60, RZ, R60, RZ, 0x33, !PT ;  /* 0x0000003cff3c7212 */ /* 0x000fca00078e33ff */
[----:B------:R-:W-:-:S05]  /*2510*/  PLOP3.LUT P2, PT, PT, PT, UP1, 0x80, 0x0 ;  /* 0x000000000000781c */ /* 0x000fca0003f4f018 */
[----:B------:R-:W-:-:S08]  /*2520*/  @UP1 ULDC.64 UR10, c[0x0][0x9e8] ;  /* 0x00027a00000a1ab9 */ /* 0x000fd00000000a00 */
[----:B------:R-:W-:-:S05]  /*2530*/  @P2 IMAD.HI.U32 R61, R60, UR10, RZ ;  /* 0x0000000a3c3d2c27 */ /* 0x000fca000f8e00ff */
[----:B------:R-:W-:-:S04]  /*2540*/  @P2 SHF.R.U32.HI R60, RZ, UR11, R61 ;  /* 0x0000000bff3c2c19 */ /* 0x000fc8000801163d */
[----:B------:R-:W-:Y:S01]  /*2550*/  LOP3.LUT R60, RZ, R60, RZ, 0x33, !PT ;  /* 0x0000003cff3c7212 */ /* 0x000fe200078e33ff */
[----:B------:R-:W-:Y:S06]  /*2560*/  BRA `(.L_x_669) ;  /* 0x0000000000147947 */ /* 0x000fec0003800000 */
.L_x_668:
[----:B------:R-:W-:-:S06]  /*2570*/  UISETP.NE.AND UP1, UPT, UR7, 0x1, UPT ;  /* 0x000000010700788c */ /* 0x000fcc000bf25270 */
[----:B------:R-:W-:-:S05]  /*2580*/  PLOP3.LUT P2, PT, PT, PT, UP1, 0x80, 0x0 ;  /* 0x000000000000781c */ /* 0x000fca0003f4f018 */
[----:B------:R-:W-:-:S08]  /*2590*/  @UP1 ULDC.64 UR10, c[0x0][0x9e8] ;  /* 0x00027a00000a1ab9 */ /* 0x000fd00000000a00 */
[----:B------:R-:W-:-:S05]  /*25a0*/  @P2 IMAD.HI.U32 R61, R60, UR10, RZ ;  /* 0x0000000a3c3d2c27 */ /* 0x000fca000f8e00ff */
[----:B------:R-:W-:-:S07]  /*25b0*/  @P2 SHF.R.U32.HI R60, RZ, UR11, R61 ;  /* 0x0000000bff3c2c19 */ /* 0x000fce000801163d */
.L_x_669:
[----:B------:R-:W-:Y:S05]  /*25c0*/  BSYNC B0 ;  /* 0x0000000000007941 */ /* 0x000fea0003800000 */
.L_x_667:
[----:B------:R-:W-:-:S04]  /*25d0*/  IMAD R60, R60, UR7, -R79 ;  /* 0x000000073c3c7c24 */ /* 0x000fc8000f8e0a4f */
[----:B------:R-:W-:-:S05]  /*25e0*/  IMAD R60, R17, -0x2, R60 ;  /* 0xfffffffe113c7824 */ /* 0x000fca00078e023c */
[----:B------:R-:W-:Y:S02]  /*25f0*/  VIMNMX R70, R70, R60, !PT ;  /* 0x0000003c46467248 */ /* 0x000fe40007fe0100 */
[----:B------:R-:W-:-:S07]  /*2600*/  VIADDMNMX R67, R60, UR7, R67, PT ;  /* 0x000000073c437c46 */ /* 0x000fce000b800143 */
.L_x_666:
[C---:B------:R-:W-:Y:S02]  /*2610*/  ISETP.GE.AND P4, PT, R83.reuse, 0x9, PT ;  /* 0x000000095300780c */ /* 0x040fe40003f86270 */
[C---:B------:R-:W-:Y:S02]  /*2620*/  ISETP.GE.AND P2, PT, R83.reuse, 0x2, PT ;  /* 0x000000025300780c */ /* 0x040fe40003f46270 */
[----:B------:R-:W-:Y:S02]  /*2630*/  ISETP.GE.AND P5, PT, R83, 0xa, PT ;  /* 0x0000000a5300780c */ /* 0x000fe40003fa6270 */
[----:B------:R-:W-:Y:S02]  /*2640*/  LOP3.LUT R19, R19, 0xfffffffd, RZ, 0xc0, !PT ;  /* 0xfffffffd13137812 */ /* 0x000fe400078ec0ff */
[----:B------:R-:W-:-:S04]  /*2650*/  ISETP.GT.AND P3, PT, R70, 0x1, !P2 ;  /* 0x000000014600780c */ /* 0x000fc80005764270 */
[----:B------:R-:W-:Y:S02]  /*2660*/  ISETP.LT.OR P3, PT, R67, 0x2, P3 ;  /* 0x000000024300780c */ /* 0x000fe40001f61670 */
[----:B------:R-:W-:Y:S02]  /*2670*/  @P4 LOP3.LUT R19, R19, 0x2, RZ, 0xfc, !PT ;  /* 0x0000000213134812 */ /* 0x000fe400078efcff */
[----:B------:R-:W-:Y:S02]  /*2680*/  FSEL R71, R21, -INF , !P3 ;  /* 0xff80000015477808 */ /* 0x000fe40005800000 */
[----:B------:R-:W-:Y:S02]  /*2690*/  LOP3.LUT R19, R19, 0xfffffffb, RZ, 0xc0, !PT ;  /* 0xfffffffb13137812 */ /* 0x000fe400078ec0ff */
[----:B------:R-:W-:Y:S02]  /*26a0*/  ISETP.GT.AND P4, PT, R70, 0x8, !P4 ;  /* 0x000000084600780c */ /* 0x000fe40006784270 */
[----:B------:R-:W-:-:S02]  /*26b0*/  @P5 LOP3.LUT R19, R19, 0x4, RZ, 0xfc, !PT ;  /* 0x0000000413135812 */ /* 0x000fc400078efcff */
[----:B------:R-:W-:Y:S02]  /*26c0*/  ISETP.GT.AND P3, PT, R70, 0x9, !P5 ;  /* 0x000000094600780c */ /* 0x000fe40006f64270 */
[----:B------:R-:W-:Y:S02]  /*26d0*/  ISETP.GE.AND P5, PT, R83, 0x11, PT ;  /* 0x000000115300780c */ /* 0x000fe40003fa6270 */
[C---:B------:R-:W-:Y:S02]  /*26e0*/  ISETP.LT.OR P4, PT, R67.reuse, 0x9, P4 ;  /* 0x000000094300780c */ /* 0x040fe40002781670 */
[----:B------:R-:W-:Y:S02]  /*26f0*/  ISETP.LT.OR P3, PT, R67, 0xa, P3 ;  /* 0x0000000a4300780c */ /* 0x000fe40001f61670 */
[----:B-1----:R-:W-:Y:S02]  /*2700*/  FSEL R73, R25, -INF , !P4 ;  /* 0xff80000019497808 */ /* 0x002fe40006000000 */
[----:B------:R-:W-:-:S02]  /*2710*/  ISETP.GE.AND P4, PT, R83, 0x12, PT ;  /* 0x000000125300780c */ /* 0x000fc40003f86270 */
[----:B------:R-:W-:Y:S02]  /*2720*/  LOP3.LUT R19, R19, 0xfffffff7, RZ, 0xc0, !PT ;  /* 0xfffffff713137812 */ /* 0x000fe400078ec0ff */
[----:B------:R-:W-:Y:S02]  /*2730*/  FSEL R76, R27, -INF , !P3 ;  /* 0xff8000001b4c7808 */ /* 0x000fe40005800000 */
[----:B------:R-:W-:Y:S02]  /*2740*/  ISETP.GT.AND P3, PT, R70, 0x10, !P5 ;  /* 0x000000104600780c */ /* 0x000fe40006f64270 */
[----:B------:R-:W-:Y:S02]  /*2750*/  @P5 LOP3.LUT R19, R19, 0x8, RZ, 0xfc, !PT ;  /* 0x0000000813135812 */ /* 0x000fe400078efcff */
[----:B------:R-:W-:Y:S02]  /*2760*/  ISETP.LT.OR P3, PT, R67, 0x11, P3 ;  /* 0x000000114300780c */ /* 0x000fe40001f61670 */
[----:B------:R-:W-:-:S02]  /*2770*/  LOP3.LUT R19, R19, 0xfdffffff, RZ, 0xc0, !PT ;  /* 0xfdffffff13137812 */ /* 0x000fc400078ec0ff */
[----:B------:R-:W-:Y:S02]  /*2780*/  FSEL R75, R29, -INF , !P3 ;  /* 0xff8000001d4b7808 */ /* 0x000fe40005800000 */
[----:B------:R-:W-:Y:S02]  /*2790*/  @P4 LOP3.LUT R19, R19, 0x2000000, RZ, 0xfc, !PT ;  /* 0x0200000013134812 */ /* 0x000fe400078efcff */
[----:B------:R-:W-:Y:S02]  /*27a0*/  ISETP.GT.AND P3, PT, R70, 0x11, !P4 ;  /* 0x000000114600780c */ /* 0x000fe40006764270 */
[----:B------:R-:W-:Y:S02]  /*27b0*/  ISETP.GE.AND P4, PT, R83, 0x19, PT ;  /* 0x000000195300780c */ /* 0x000fe40003f86270 */
[----:B------:R-:W-:Y:S02]  /*27c0*/  ISETP.LT.OR P3, PT, R67, 0x12, P3 ;  /* 0x000000124300780c */ /* 0x000fe40001f61670 */
[----:B------:R-:W-:-:S02]  /*27d0*/  LOP3.LUT R19, R19, 0xfeffffff, RZ, 0xc0, !PT ;  /* 0xfeffffff13137812 */ /* 0x000fc400078ec0ff */
[----:B------:R-:W-:Y:S02]  /*27e0*/  FSEL R74, R31, -INF , !P3 ;  /* 0xff8000001f4a7808 */ /* 0x000fe40005800000 */
[----:B------:R-:W-:-:S04]  /*27f0*/  ISETP.GT.AND P3, PT, R70, 0x18, !P4 ;  /* 0x000000184600780c */ /* 0x000fc80006764270 */
[----:B------:R-:W-:Y:S02]  /*2800*/  ISETP.LT.OR P3, PT, R67, 0x19, P3 ;  /* 0x000000194300780c */ /* 0x000fe40001f61670 */
[----:B------:R-:W-:Y:S02]  /*2810*/  @P4 LOP3.LUT R19, R19, 0x1000000, RZ, 0xfc, !PT ;  /* 0x0100000013134812 */ /* 0x000fe400078efcff */
[----:B------:R-:W-:Y:S02]  /*2820*/  ISETP.GE.AND P4, PT, R83, 0x1a, PT ;  /* 0x0000001a5300780c */ /* 0x000fe40003f86270 */
[----:B------:R-:W-:Y:S02]  /*2830*/  LOP3.LUT R19, R19, 0xff7fffff, RZ, 0xc0, !PT ;  /* 0xff7fffff13137812 */ /* 0x000fe400078ec0ff */
[----:B------:R-:W-:Y:S02]  /*2840*/  FSEL R72, R33, -INF , !P3 ;  /* 0xff80000021487808 */ /* 0x000fe40005800000 */
[----:B------:R-:W-:-:S04]  /*2850*/  ISETP.GT.AND P3, PT, R70, 0x19, !P4 ;  /* 0x000000194600780c */ /* 0x000fc80006764270 */
[----:B------:R-:W-:-:S03]  /*2860*/  ISETP.LT.OR P3, PT, R67, 0x1a, P3 ;  /* 0x0000001a4300780c */ /* 0x000fc60001f61670 */
        /* <DEDUP_REMOVED lines=110> */
[----:B------:R-:W-:Y:S02]  /*2f50*/  FSEL R39, R97, -INF , !P3 ;  /* 0xff80000061277808 */ /* 0x000fe40005800000 */
[----:B------:R-:W-:Y:S02]  /*2f60*/  LOP3.LUT R19, R19, 0xffffffef, RZ, 0xc0, !PT ;  /* 0xffffffef13137812 */ /* 0x000fe400078ec0ff */
[----:B------:R-:W-:-:S04]  /*2f70*/  ISETP.GT.AND P3, PT, R70, 0x68, !P4 ;  /* 0x000000684600780c */ /* 0x000fc80006764270 */
[----:B------:R-:W-:-:S03]  /*2f80*/  ISETP.LT.OR P3, PT, R67, 0x69, P3 ;  /* 0x000000694300780c */ /* 0x000fc60001f61670 */
[----:B------:R-:W-:Y:S02]  /*2f90*/  @P4 LOP3.LUT R19, R19, 0x10, RZ, 0xfc, !PT ;  /* 0x0000001013134812 */ /* 0x000fe400078efcff */
[----:B------:R-:W-:Y:S02]  /*2fa0*/  ISETP.GE.AND P4, PT, R83, 0x6a, PT ;  /* 0x0000006a5300780c */ /* 0x000fe40003f86270 */
[----:B------:R-:W-:Y:S02]  /*2fb0*/  FSEL R33, R98, -INF , !P3 ;  /* 0xff80000062217808 */ /* 0x000fe40005800000 */
[----:B------:R-:W-:Y:S02]  /*2fc0*/  ISETP.GT.AND P3, PT, R70, 0x69, !P4 ;  /* 0x000000694600780c */ /* 0x000fe40006764270 */
[----:B------:R-:W-:Y:S02]  /*2fd0*/  LOP3.LUT R19, R19, 0xfbffffff, RZ, 0xc0, !PT ;  /* 0xfbffffff13137812 */ /* 0x000fe400078ec0ff */
[----:B------:R-:W-:-:S04]  /*2fe0*/  ISETP.LT.OR P3, PT, R67, 0x6a, P3 ;  /* 0x0000006a4300780c */ /* 0x000fc80001f61670 */
[----:B------:R-:W-:Y:S02]  /*2ff0*/  FSEL R31, R77, -INF , !P3 ;  /* 0xff8000004d1f7808 */ /* 0x000fe40005800000 */
[----:B------:R-:W-:Y:S02]  /*3000*/  ISETP.GE.AND P3, PT, R83, 0x71, PT ;  /* 0x000000715300780c */ /* 0x000fe40003f66270 */
[----:B------:R-:W-:Y:S02]  /*3010*/  @P4 LOP3.LUT R19, R19, 0x4000000, RZ, 0xfc, !PT ;  /* 0x0400000013134812 */ /* 0x000fe400078efcff */
[----:B------:R-:W-:Y:S02]  /*3020*/  ISETP.GT.AND P4, PT, R70, 0x70, !P3 ;  /* 0x000000704600780c */ /* 0x000fe40005f84270 */
[----:B------:R-:W-:Y:S02]  /*3030*/  LOP3.LUT R19, R19, 0xfffffffe, RZ, 0xc0, !PT ;  /* 0xfffffffe13137812 */ /* 0x000fe400078ec0ff */
[----:B------:R-:W-:-:S04]  /*3040*/  ISETP.LT.OR P4, PT, R67, 0x71, P4 ;  /* 0x000000714300780c */ /* 0x000fc80002781670 */
[----:B------:R-:W-:Y:S02]  /*3050*/  FSEL R29, R80, -INF , !P4 ;  /* 0xff800000501d7808 */ /* 0x000fe40006000000 */
[----:B------:R-:W-:-:S04]  /*3060*/  ISETP.GE.AND P4, PT, R83, 0x72, PT ;  /* 0x000000725300780c */ /* 0x000fc80003f86270 */
[----:B------:R-:W-:-:S04]  /*3070*/  ISETP.GT.AND P5, PT, R70, 0x71, !P4 ;  /* 0x000000714600780c */ /* 0x000fc800067a4270 */
[----:B------:R-:W-:-:S04]  /*3080*/  ISETP.LT.OR P5, PT, R67, 0x72, P5 ;  /* 0x000000724300780c */ /* 0x000fc80002fa1670 */
[----:B------:R-:W-:Y:S02]  /*3090*/  FSEL R27, R81, -INF , !P5 ;  /* 0xff800000511b7808 */ /* 0x000fe40006800000 */
[----:B------:R-:W-:-:S04]  /*30a0*/  ISETP.GE.AND P5, PT, R83, 0x79, PT ;  /* 0x000000795300780c */ /* 0x000fc80003fa6270 */
[----:B------:R-:W-:-:S04]  /*30b0*/  ISETP.GT.AND P6, PT, R70, 0x78, !P5 ;  /* 0x000000784600780c */ /* 0x000fc80006fc4270 */
[----:B------:R-:W-:-:S04]  /*30c0*/  ISETP.LT.OR P6, PT, R67, 0x79, P6 ;  /* 0x000000794300780c */ /* 0x000fc800037c1670 */
[----:B------:R-:W-:Y:S02]  /*30d0*/  FSEL R21, R84, -INF , !P6 ;  /* 0xff80000054157808 */ /* 0x000fe40007000000 */
[----:B------:R-:W-:-:S13]  /*30e0*/  ISETP.GE.AND P6, PT, R83, 0x1, PT ;  /* 0x000000015300780c */ /* 0x000fda0003fc6270 */
[----:B------:R-:W-:Y:S02]  /*30f0*/  @P6 LOP3.LUT R19, R19, 0x1, RZ, 0xfc, !PT ;  /* 0x0000000113136812 */ /* 0x000fe400078efcff */
[----:B------:R-:W-:Y:S02]  /*3100*/  ISETP.GT.AND P6, PT, R70, RZ, !P6 ;  /* 0x000000ff4600720c */ /* 0x000fe400077c4270 */
[----:B------:R-:W-:Y:S02]  /*3110*/  LOP3.LUT R19, R19, 0xf7ffffff, RZ, 0xc0, !PT ;  /* 0xf7ffffff13137812 */ /* 0x000fe400078ec0ff */
[----:B------:R-:W-:-:S04]  /*3120*/  ISETP.LT.OR P6, PT, R67, 0x1, P6 ;  /* 0x000000014300780c */ /* 0x000fc800037c1670 */
[----:B------:R-:W-:Y:S01]  /*3130*/  FSEL R81, R0, -INF , !P6 ;  /* 0xff80000000517808 */ /* 0x000fe20007000000 */
[----:B------:R-:W-:Y:S01]  /*3140*/  VIADD R0, R3, 0x8 ;  /* 0x0000000803007836 */ /* 0x000fe20000000000 */
[----:B------:R-:W-:-:S13]  /*3150*/  ISETP.GE.AND P6, PT, R83, 0x7a, PT ;  /* 0x0000007a5300780c */ /* 0x000fda0003fc6270 */
[----:B------:R-:W-:Y:S02]  /*3160*/  @P6 LOP3.LUT R19, R19, 0x8000000, RZ, 0xfc, !PT ;  /* 0x0800000013136812 */ /* 0x000fe400078efcff */
[----:B------:R-:W-:Y:S01]  /*3170*/  ISETP.GT.AND P6, PT, R70, 0x79, !P6 ;  /* 0x000000794600780c */ /* 0x000fe200077c4270 */
[----:B------:R-:W-:-:S03]  /*3180*/  IMAD.IADD R70, R82, 0x1, R0 ;  /* 0x0000000152467824 */ /* 0x000fc600078e0200 */
[----:B------:R-:W-:Y:S02]  /*3190*/  ISETP.LT.OR P6, PT, R67, 0x7a, P6 ;  /* 0x0000007a4300780c */ /* 0x000fe400037c1670 */
[----:B------:R-:W-:Y:S02]  /*31a0*/  VIADDMNMX R67, R0, R87, R78, PT ;  /* 0x0000005700437246 */ /* 0x000fe4000380014e */
[----:B------:R-:W-:Y:S02]  /*31b0*/  FSEL R25, R85, -INF , !P6 ;  /* 0xff80000055197808 */ /* 0x000fe40007000000 */
[----:B------:R-:W-:-:S13]  /*31c0*/  PLOP3.LUT P6, PT, PT, PT, UP0, 0x40, 0x0 ;  /* 0x000000000000781c */ /* 0x000fda0003fce808 */
[----:B------:R-:W-:Y:S05]  /*31d0*/  @P6 BRA `(.L_x_670) ;  /* 0x0000000000646947 */ /* 0x000fea0003800000 */
        /* <DEDUP_REMOVED lines=9> */
[----:B------:R-:W-:Y:S01]  /*3270*/  @P6 IMAD.HI.U32 R35, R78, UR10, RZ ;  /* 0x0000000a4e236c27 */ /* 0x000fe2000f8e00ff */
[----:B------:R-:W-:-:S13]  /*3280*/  PLOP3.LUT P6, PT, PT, PT, UP1, 0x80, 0x0 ;  /* 0x000000000000781c */ /* 0x000fda0003fcf018 */
[----:B------:R-:W-:-:S04]  /*3290*/  @P6 SHF.R.U32.HI R78, RZ, UR11, R35 ;  /* 0x0000000bff4e6c19 */ /* 0x000fc80008011623 */
[----:B------:R-:W-:Y:S01]  /*32a0*/  LOP3.LUT R78, RZ, R78, RZ, 0x33, !PT ;  /* 0x0000004eff4e7212 */ /* 0x000fe200078e33ff */
[----:B------:R-:W-:Y:S06]  /*32b0*/  BRA `(.L_x_673) ;  /* 0x0000000000187947 */ /* 0x000fec0003800000 */
.L_x_672:
[----:B------:R-:W-:-:S06]  /*32c0*/  UISETP.NE.AND UP1, UPT, UR7, 0x1, UPT ;  /* 0x000000010700788c */ /* 0x000fcc000bf25270 */
[----:B------:R-:W-:-:S05]  /*32d0*/  PLOP3.LUT P6, PT, PT, PT, UP1, 0x80, 0x0 ;  /* 0x000000000000781c */ /* 0x000fca0003fcf018 */
[----:B------:R-:W-:-:S08]  /*32e0*/  @UP1 ULDC.64 UR10, c[0x0][0x9e8] ;  /* 0x00027a00000a1ab9 */ /* 0x000fd00000000a00 */
[----:B------:R-:W-:Y:S01]  /*32f0*/  @P6 IMAD.HI.U32 R35, R78, UR10, RZ ;  /* 0x0000000a4e236c27 */ /* 0x000fe2000f8e00ff */
[----:B------:R-:W-:-:S13]  /*3300*/  PLOP3.LUT P6, PT, PT, PT, UP1, 0x80, 0x0 ;  /* 0x000000000000781c */ /* 0x000fda0003fcf018 */
[----:B------:R-:W-:-:S07]  /*3310*/  @P6 SHF.R.U32.HI R78, RZ, UR11, R35 ;  /* 0x0000000bff4e6c19 */ /* 0x000fce0008011623 */
.L_x_673:
[----:B------:R-:W-:Y:S05]  /*3320*/  BSYNC B0 ;  /* 0x0000000000007941 */ /* 0x000fea0003800000 */
.L_x_671:
[----:B------:R-:W-:-:S04]  /*3330*/  IMAD R78, R78, UR7, -R79 ;  /* 0x000000074e4e7c24 */ /* 0x000fc8000f8e0a4f */
[----:B------:R-:W-:-:S05]  /*3340*/  IMAD R78, R17, -0x2, R78 ;  /* 0xfffffffe114e7824 */ /* 0x000fca00078e024e */
[----:B------:R-:W-:Y:S02]  /*3350*/  VIMNMX R70, R70, R78, !PT ;  /* 0x0000004e46467248 */ /* 0x000fe40007fe0100 */
[----:B------:R-:W-:-:S07]  /*3360*/  VIADDMNMX R67, R78, UR7, R67, PT ;  /* 0x000000074e437c46 */ /* 0x000fce000b800143 */
.L_x_670:
[----:B------:R-:W-:Y:S01]  /*3370*/  ISETP.GT.AND P2, PT, R70, 0x1, !P2 ;  /* 0x000000014600780c */ /* 0x000fe20005744270 */
[----:B------:R-:W-:Y:S01]  /*3380*/  ULDC UR22, c[0x0][0x988] ;  /* 0x0002620000167ab9 */ /* 0x000fe20000000800 */
[----:B------:R-:W-:Y:S01]  /*3390*/  LOP3.LUT P6, RZ, R19, 0x8, RZ, 0xc0, !PT ;  /* 0x0000000813ff7812 */ /* 0x000fe200078cc0ff */
[----:B------:R-:W-:Y:S01]  /*33a0*/  IMAD R6, R6, UR47, -R5 ;  /* 0x0000002f06067c24 */ /* 0x000fe2000f8e0a05 */
[----:B------:R-:W-:Y:S02]  /*33b0*/  ISETP.LT.OR P2, PT, R67, 0x2, P2 ;  /* 0x000000024300780c */ /* 0x000fe40001741670 */
[----:B------:R-:W-:Y:S02]  /*33c0*/  ISETP.GT.AND P3, PT, R70, 0x70, !P3 ;  /* 0x000000704600780c */ /* 0x000fe40005f64270 */
[----:B------:R-:W-:Y:S02]  /*33d0*/  FSEL R37, R7, -INF , !P2 ;  /* 0xff80000007257808 */ /* 0x000fe40005000000 */
[----:B------:R-:W-:-:S02]  /*33e0*/  LOP3.LUT P2, RZ, R19, 0x2, RZ, 0xc0, !PT ;  /* 0x0000000213ff7812 */ /* 0x000fc4000784c0ff */
[C---:B------:R-:W-:Y:S02]  /*33f0*/  ISETP.GT.AND P4, PT, R70.reuse, 0x71, !P4 ;  /* 0x000000714600780c */ /* 0x040fe40006784270 */
[C---:B------:R-:W-:Y:S02]  /*3400*/  ISETP.GT.AND P2, PT, R70.reuse, 0x8, !P2 ;  /* 0x000000084600780c */ /* 0x040fe40005744270 */
[C---:B------:R-:W-:Y:S02]  /*3410*/  ISETP.LT.OR P3, PT, R67.reuse, 0x71, P3 ;  /* 0x000000714300780c */ /* 0x040fe40001f61670 */
[----:B------:R-:W-:Y:S02]  /*3420*/  ISETP.LT.OR P2, PT, R67, 0x9, P2 ;  /* 0x000000094300780c */ /* 0x000fe40001741670 */
[----:B------:R-:W-:Y:S02]  /*3430*/  ISETP.GT.AND P5, PT, R70, 0x78, !P5 ;  /* 0x000000784600780c */ /* 0x000fe40006fa4270 */
[----:B------:R-:W-:-:S02]  /*3440*/  FSEL R9, R9, -INF , !P2 ;  /* 0xff80000009097808 */ /* 0x000fc40005000000 */
[----:B------:R-:W-:Y:S02]  /*3450*/  LOP3.LUT P2, RZ, R19, 0x4, RZ, 0xc0, !PT ;  /* 0x0000000413ff7812 */ /* 0x000fe4000784c0ff */
[C---:B------:R-:W-:Y:S02]  /*3460*/  ISETP.LT.OR P4, PT, R67.reuse, 0x72, P4 ;  /* 0x000000724300780c */ /* 0x040fe40002781670 */
[----:B------:R-:W-:Y:S02]  /*3470*/  ISETP.GT.AND P2, PT, R70, 0x9, !P2 ;  /* 0x000000094600780c */ /* 0x000fe40005744270 */
[----:B------:R-:W-:Y:S02]  /*3480*/  FSEL R46, R46, -INF , !P3 ;  /* 0xff8000002e2e7808 */ /* 0x000fe40005800000 */
[C---:B------:R-:W-:Y:S02]  /*3490*/  ISETP.LT.OR P2, PT, R67.reuse, 0xa, P2 ;  /* 0x0000000a4300780c */ /* 0x040fe40001741670 */
[----:B------:R-:W-:-:S02]  /*34a0*/  ISETP.LT.OR P5, PT, R67, 0x79, P5 ;  /* 0x000000794300780c */ /* 0x000fc40002fa1670 */
[----:B------:R-:W-:Y:S02]  /*34b0*/  FSEL R35, R8, -INF , !P2 ;  /* 0xff80000008237808 */ /* 0x000fe40005000000 */
[----:B------:R-:W-:Y:S02]  /*34c0*/  ISETP.GT.AND P2, PT, R70, 0x10, !P6 ;  /* 0x000000104600780c */ /* 0x000fe40007744270 */
[----:B------:R-:W-:Y:S02]  /*34d0*/  FMNMX.FTZ R8, R81, R71, !PT ;  /* 0x0000004751087209 */ /* 0x000fe40007810000 */
[----:B------:R-:W-:Y:S02]  /*34e0*/  ISETP.LT.OR P2, PT, R67, 0x11, P2 ;  /* 0x000000114300780c */ /* 0x000fe40001741670 */
[----:B------:R-:W-:Y:S02]  /*34f0*/  FMNMX.FTZ R77, R73, R8, !PT ;  /* 0x00000008494d7209 */ /* 0x000fe40007810000 */
[----:B------:R-:W-:-:S02]  /*3500*/  FSEL R7, R10, -INF , !P2 ;  /* 0xff8000000a077808 */ /* 0x000fc40005000000 */
[----:B------:R-:W-:Y:S02]  /*3510*/  LOP3.LUT P2, RZ, R19, 0x2000000, RZ, 0xc0, !PT ;  /* 0x0200000013ff7812 */ /* 0x000fe4000784c0ff */
[----:B------:R-:W-:Y:S02]  /*3520*/  FMNMX.FTZ R8, R76, R77, !PT ;  /* 0x0000004d4c087209 */ /* 0x000fe40007810000 */
[----:B------:R-:W-:Y:S02]  /*3530*/  ISETP.GT.AND P2, PT, R70, 0x11, !P2 ;  /* 0x000000114600780c */ /* 0x000fe40005744270 */
[----:B------:R-:W-:Y:S02]  /*3540*/  FMNMX.FTZ R77, R75, R8, !PT ;  /* 0x000000084b4d7209 */ /* 0x000fe40007810000 */
[----:B------:R-:W-:Y:S02]  /*3550*/  ISETP.LT.OR P2, PT, R67, 0x12, P2 ;  /* 0x000000124300780c */ /* 0x000fe40001741670 */
[----:B------:R-:W-:-:S02]  /*3560*/  FMNMX.FTZ R77, R74, R77, !PT ;  /* 0x0000004d4a4d7209 */ /* 0x000fc40007810000 */
[----:B------:R-:W-:Y:S02]  /*3570*/  FSEL R11, R11, -INF , !P2 ;  /* 0xff8000000b0b7808 */ /* 0x000fe40005000000 */
[----:B------:R-:W-:Y:S02]  /*3580*/  LOP3.LUT P2, RZ, R19, 0x1000000, RZ, 0xc0, !PT ;  /* 0x0100000013ff7812 */ /* 0x000fe4000784c0ff */
[----:B------:R-:W-:Y:S02]  /*3590*/  FMNMX.FTZ R8, R72, R77, !PT ;  /* 0x0000004d48087209 */ /* 0x000fe40007810000 */
[----:B------:R-:W-:Y:S02]  /*35a0*/  ISETP.GT.AND P2, PT, R70, 0x18, !P2 ;  /* 0x000000184600780c */ /* 0x000fe40005744270 */
[----:B------:R-:W-:Y:S02]  /*35b0*/  FMNMX.FTZ R77, R69, R8, !PT ;  /* 0x00000008454d7209 */ /* 0x000fe40007810000 */
[----:B------:R-:W-:-:S02]  /*35c0*/  ISETP.LT.OR P2, PT, R67, 0x19, P2 ;  /* 0x000000194300780c */ /* 0x000fc40001741670 */
[----:B------:R-:W-:Y:S02]  /*35d0*/  FMNMX.FTZ R77, R68, R77, !PT ;  /* 0x0000004d444d7209 */ /* 0x000fe40007810000 */
[----:B------:R-:W-:Y:S02]  /*35e0*/  FSEL R12, R12, -INF , !P2 ;  /* 0xff8000000c0c7808 */ /* 0x000fe40005000000 */
[C---:B------:R-:W-:Y:S02]  /*35f0*/  LOP3.LUT P2, RZ, R19.reuse, 0x800000, RZ, 0xc0, !PT ;  /* 0x0080000013ff7812 */ /* 0x040fe4000784c0ff */
[----:B------:R-:W-:Y:S02]  /*3600*/  LOP3.LUT P6, RZ, R19, 0x8000, RZ, 0xc0, !PT ;  /* 0x0000800013ff7812 */ /* 0x000fe400078cc0ff */
[----:B------:R-:W-:Y:S02]  /*3610*/  ISETP.GT.AND P2, PT, R70, 0x19, !P2 ;  /* 0x000000194600780c */ /* 0x000fe40005744270 */
[----:B------:R-:W-:-:S02]  /*3620*/  FMNMX.FTZ R77, R64, R77, !PT ;  /* 0x0000004d404d7209 */ /* 0x000fc40007810000 */
[----:B------:R-:W-:Y:S02]  /*3630*/  ISETP.LT.OR P2, PT, R67, 0x1a, P2 ;  /* 0x0000001a4300780c */ /* 0x000fe40001741670 */
[----:B------:R-:W-:Y:S02]  /*3640*/  FMNMX.FTZ R77, R66, R77, !PT ;  /* 0x0000004d424d7209 */ /* 0x000fe40007810000 */
[----:B------:R-:W-:Y:S02]  /*3650*/  FSEL R13, R13, -INF , !P2 ;  /* 0xff8000000d0d7808 */ /* 0x000fe40005000000 */
[----:B------:R-:W-:Y:S02]  /*3660*/  LOP3.LUT P2, RZ, R19, 0x400000, RZ, 0xc0, !PT ;  /* 0x0040000013ff7812 */ /* 0x000fe4000784c0ff */
[----:B------:R-:W-:Y:S02]  /*3670*/  FMNMX.FTZ R8, R62, R77, !PT ;  /* 0x0000004d3e087209 */ /* 0x000fe40007810000 */
[----:B------:R-:W-:-:S02]  /*3680*/  ISETP.GT.AND P2, PT, R70, 0x20, !P2 ;  /* 0x000000204600780c */ /* 0x000fc40005744270 */
[----:B------:R-:W-:Y:S02]  /*3690*/  FMNMX.FTZ R8, R65, R8, !PT ;  /* 0x0000000841087209 */ /* 0x000fe40007810000 */
[----:B------:R-:W-:Y:S02]  /*36a0*/  ISETP.LT.OR P2, PT, R67, 0x21, P2 ;  /* 0x000000214300780c */ /* 0x000fe40001741670 */
[----:B------:R-:W-:Y:S02]  /*36b0*/  FMNMX.FTZ R77, R89, R8, !PT ;  /* 0x00000008594d7209 */ /* 0x000fe40007810000 */
[----:B------:R-:W-:Y:S02]  /*36c0*/  FSEL R14, R14, -INF , !P2 ;  /* 0xff8000000e0e7808 */ /* 0x000fe40005000000 */
[----:B------:R-:W-:Y:S02]  /*36d0*/  LOP3.LUT P2, RZ, R19, 0x200000, RZ, 0xc0, !PT ;  /* 0x0020000013ff7812 */ /* 0x000fe4000784c0ff */
[----:B------:R-:W-:-:S02]  /*36e0*/  FMNMX.FTZ R8, R90, R77, !PT ;  /* 0x0000004d5a087209 */ /* 0x000fc40007810000 */
[----:B------:R-:W-:Y:S02]  /*36f0*/  ISETP.GT.AND P2, PT, R70, 0x21, !P2 ;  /* 0x000000214600780c */ /* 0x000fe40005744270 */
[----:B------:R-:W-:Y:S02]  /*3700*/  FMNMX.FTZ R8, R63, R8, !PT ;  /* 0x000000083f087209 */ /* 0x000fe40007810000 */
[----:B------:R-:W-:Y:S02]  /*3710*/  ISETP.LT.OR P2, PT, R67, 0x22, P2 ;  /* 0x000000224300780c */ /* 0x000fe40001741670 */
[----:B------:R-:W-:Y:S02]  /*3720*/  FMNMX.FTZ R77, R61, R8, !PT ;  /* 0x000000083d4d7209 */ /* 0x000fe40007810000 */
[----:B------:R-:W-:Y:S02]  /*3730*/  FSEL R15, R15, -INF , !P2 ;  /* 0xff8000000f0f7808 */ /* 0x000fe40005000000 */
[----:B------:R-:W-:-:S02]  /*3740*/  LOP3.LUT P2, RZ, R19, 0x100000, RZ, 0xc0, !PT ;  /* 0x0010000013ff7812 */ /* 0x000fc4000784c0ff */
[----:B------:R-:W-:Y:S02]  /*3750*/  FMNMX.FTZ R77, R60, R77, !PT ;  /* 0x0000004d3c4d7209 */ /* 0x000fe40007810000 */
        /* <DEDUP_REMOVED lines=19> */
[----:B------:R-:W-:Y:S02]  /*3890*/  LOP3.LUT P2, RZ, R19, 0x20000, RZ, 0xc0, !PT ;  /* 0x0002000013ff7812 */ /* 0x000fe4000784c0ff */
[----:B------:R-:W-:Y:S02]  /*38a0*/  FMNMX.FTZ R8, R33, R8, !PT ;  /* 0x0000000821087209 */ /* 0x000fe40007810000 */
        /* <DEDUP_REMOVED lines=12> */
[----:B------:R-:W-:Y:S01]  /*3970*/  ISETP.GT.AND P2, PT, R70, 0x39, !P6 ;  /* 0x000000394600780c */ /* 0x000fe20007744270 */
[----:B------:R-:W1:Y:S01]  /*3980*/  SHFL.BFLY PT, R77, R10, 0x2, 0x1f ;  /* 0x0c401f000a4d7f89 */ /* 0x000e6200000e0000 */
[----:B------:R-:W-:-:S02]  /*3990*/  LOP3.LUT P6, RZ, R19, 0x10, RZ, 0xc0, !PT ;  /* 0x0000001013ff7812 */ /* 0x000fc400078cc0ff */
[----:B------:R-:W-:Y:S02]  /*39a0*/  ISETP.LT.OR P2, PT, R67, 0x3a, P2 ;  /* 0x0000003a4300780c */ /* 0x000fe40001741670 */
[----:B------:R-:W-:Y:S02]  /*39b0*/  R2UR UR10, R6 ;  /* 0x00000000060a72ca */ /* 0x000fe400000e0000 */
[----:B------:R-:W-:Y:S02]  /*39c0*/  FSEL R32, R32, -INF , !P2 ;  /* 0xff80000020207808 */ /* 0x000fe40005000000 */
[----:B------:R-:W-:-:S04]  /*39d0*/  LOP3.LUT P2, RZ, R19, 0x4000, RZ, 0xc0, !PT ;  /* 0x0000400013ff7812 */ /* 0x000fc8000784c0ff */
[----:B------:R-:W-:-:S04]  /*39e0*/  ISETP.GT.AND P2, PT, R70, 0x40, !P2 ;  /* 0x000000404600780c */ /* 0x000fc80005744270 */
[----:B------:R-:W-:Y:S01]  /*39f0*/  ISETP.LT.OR P2, PT, R67, 0x41, P2 ;  /* 0x000000414300780c */ /* 0x000fe20001741670 */
[----:B------:R-:W-:-:S03]  /*3a00*/  UIADD3 UR10, UR42, UR10, URZ ;  /* 0x0000000a2a0a7290 */ /* 0x000fc6000fffe03f */
[----:B------:R-:W-:Y:S01]  /*3a10*/  FSEL R34, R34, -INF , !P2 ;  /* 0xff80000022227808 */ /* 0x000fe20005000000 */
[----:B------:R-:W-:Y:S01]  /*3a20*/  UIADD3 UR6, UR10, UR6, URZ ;  /* 0x000000060a067290 */ /* 0x000fe2000fffe03f */
[----:B------:R-:W-:Y:S02]  /*3a30*/  LOP3.LUT P2, RZ, R19, 0x2000, RZ, 0xc0, !PT ;  /* 0x0000200013ff7812 */ /* 0x000fe4000784c0ff */
[----:B-1----:R-:W-:Y:S02]  /*3a40*/  FMNMX.FTZ R77, R10, R77, !PT ;  /* 0x0000004d0a4d7209 */ /* 0x002fe40007810000 */
[----:B------:R-:W-:-:S03]  /*3a50*/  ISETP.GT.AND P2, PT, R70, 0x41, !P2 ;  /* 0x000000414600780c */ /* 0x000fc60005744270 */
[----:B------:R-:W1:Y:S01]  /*3a60*/  SHFL.BFLY PT, R8, R77, 0x1, 0x1f ;  /* 0x0c201f004d087f89 */ /* 0x000e6200000e0000 */
[----:B------:R-:W-:-:S04]  /*3a70*/  ISETP.LT.OR P2, PT, R67, 0x42, P2 ;  /* 0x000000424300780c */ /* 0x000fc80001741670 */
[----:B------:R-:W-:Y:S02]  /*3a80*/  FSEL R36, R36, -INF , !P2 ;  /* 0xff80000024247808 */ /* 0x000fe40005000000 */
[----:B------:R-:W-:-:S04]  /*3a90*/  LOP3.LUT P2, RZ, R19, 0x1000, RZ, 0xc0, !PT ;  /* 0x0000100013ff7812 */ /* 0x000fc8000784c0ff */
[----:B------:R-:W-:-:S04]  /*3aa0*/  ISETP.GT.AND P2, PT, R70, 0x48, !P2 ;  /* 0x000000484600780c */ /* 0x000fc80005744270 */
[----:B------:R-:W-:-:S04]  /*3ab0*/  ISETP.LT.OR P2, PT, R67, 0x49, P2 ;  /* 0x000000494300780c */ /* 0x000fc80001741670 */
[----:B------:R-:W-:Y:S02]  /*3ac0*/  FSEL R38, R38, -INF , !P2 ;  /* 0xff80000026267808 */ /* 0x000fe40005000000 */
[----:B------:R-:W-:Y:S02]  /*3ad0*/  LOP3.LUT P2, RZ, R19, 0x800, RZ, 0xc0, !PT ;  /* 0x0000080013ff7812 */ /* 0x000fe4000784c0ff */
[----:B-1----:R-:W-:Y:S02]  /*3ae0*/  FMNMX.FTZ R8, R77, R8, !PT ;  /* 0x000000084d087209 */ /* 0x002fe40007810000 */
[----:B------:R-:W-:-:S03]  /*3af0*/  ISETP.GT.AND P2, PT, R70, 0x49, !P2 ;  /* 0x000000494600780c */ /* 0x000fc60005744270 */
[----:B------:R-:W-:Y:S01]  /*3b00*/  FMUL.FTZ R78, R8, UR22 ;  /* 0x00000016084e7c20 */ /* 0x000fe20008410000 */
[----:B------:R-:W-:-:S04]  /*3b10*/  ISETP.LT.OR P2, PT, R67, 0x4a, P2 ;  /* 0x0000004a4300780c */ /* 0x000fc80001741670 */
[----:B------:R-:W-:Y:S02]  /*3b20*/  FSEL R40, R40, -INF , !P2 ;  /* 0xff80000028287808 */ /* 0x000fe40005000000 */
[----:B------:R-:W-:-:S04]  /*3b30*/  LOP3.LUT P2, RZ, R19, 0x400, RZ, 0xc0, !PT ;  /* 0x0000040013ff7812 */ /* 0x000fc8000784c0ff */
[----:B------:R-:W-:-:S04]  /*3b40*/  ISETP.GT.AND P2, PT, R70, 0x50, !P2 ;  /* 0x000000504600780c */ /* 0x000fc80005744270 */
        /* <DEDUP_REMOVED lines=22> */
[----:B------:R-:W-:Y:S02]  /*3cb0*/  ISETP.GT.AND P2, PT, R70, 0x68, !P6 ;  /* 0x000000684600780c */ /* 0x000fe40007744270 */
[----:B------:R-:W-:Y:S02]  /*3cc0*/  LOP3.LUT P6, RZ, R19, 0x1, RZ, 0xc0, !PT ;  /* 0x0000000113ff7812 */ /* 0x000fe400078cc0ff */
[----:B------:R-:W-:-:S04]  /*3cd0*/  ISETP.LT.OR P2, PT, R67, 0x69, P2 ;  /* 0x000000694300780c */ /* 0x000fc80001741670 */
[----:B------:R-:W-:Y:S02]  /*3ce0*/  FSEL R56, R56, -INF , !P2 ;  /* 0xff80000038387808 */ /* 0x000fe40005000000 */
[----:B------:R-:W-:-:S04]  /*3cf0*/  FSETP.NEU.FTZ.AND P2, PT, R8, -INF , PT ;  /* 0xff8000000800780b */ /* 0x000fc80003f5d000 */
[----:B------:R-:W-:Y:S02]  /*3d00*/  FSEL R78, R78, RZ, P2 ;  /* 0x000000ff4e4e7208 */ /* 0x000fe40001000000 */
[C---:B------:R-:W-:Y:S02]  /*3d10*/  ISETP.GT.AND P2, PT, R70.reuse, RZ, !P6 ;  /* 0x000000ff4600720c */ /* 0x040fe40007744270 */
[----:B------:R-:W-:Y:S01]  /*3d20*/  LOP3.LUT P6, RZ, R19, 0x8000000, RZ, 0xc0, !PT ;  /* 0x0800000013ff7812 */ /* 0x000fe200078cc0ff */
[--C-:B------:R-:W-:Y:S01]  /*3d30*/  FFMA.FTZ R148, R81, UR22, -R78.reuse ;  /* 0x0000001651947c23 */ /* 0x100fe2000801084e */
[----:B------:R-:W-:Y:S01]  /*3d40*/  ISETP.LT.OR P2, PT, R67, 0x1, P2 ;  /* 0x000000014300780c */ /* 0x000fe20001741670 */
[--C-:B------:R-:W-:Y:S01]  /*3d50*/  FFMA.FTZ R132, R61, UR22, -R78.reuse ;  /* 0x000000163d847c23 */ /* 0x100fe2000801084e */
[----:B------:R-:W-:Y:S01]  /*3d60*/  ISETP.GT.AND P6, PT, R70, 0x79, !P6 ;  /* 0x000000794600780c */ /* 0x000fe200077c4270 */
[--C-:B------:R-:W-:Y:S01]  /*3d70*/  FFMA.FTZ R71, R71, UR22, -R78.reuse ;  /* 0x0000001647477c23 */ /* 0x100fe2000801084e */
[----:B------:R-:W-:Y:S01]  /*3d80*/  FSEL R4, R4, -INF , !P2 ;  /* 0xff80000004047808 */ /* 0x000fe20005000000 */
[--C-:B------:R-:W-:Y:S01]  /*3d90*/  FFMA.FTZ R150, R73, UR22, -R78.reuse ;  /* 0x0000001649967c23 */ /* 0x100fe2000801084e */
[----:B------:R-:W-:Y:S01]  /*3da0*/  LOP3.LUT P2, RZ, R19, 0x4000000, RZ, 0xc0, !PT ;  /* 0x0400000013ff7812 */ /* 0x000fe2000784c0ff */
[----:B------:R-:W-:Y:S01]  /*3db0*/  MUFU.EX2 R148, R148 ;  /* 0x0000009400947308 */ /* 0x000fe20000000800 */
[----:B------:R-:W-:Y:S01]  /*3dc0*/  FMNMX.FTZ R10, R4, R37, !PT ;  /* 0x00000025040a7209 */ /* 0x000fe20007810000 */
[--C-:B------:R-:W-:Y:S01]  /*3dd0*/  FFMA.FTZ R73, R76, UR22, -R78.reuse ;  /* 0x000000164c497c23 */ /* 0x100fe2000801084e */
[----:B------:R-:W-:Y:S01]  /*3de0*/  ISETP.GT.AND P2, PT, R70, 0x69, !P2 ;  /* 0x000000694600780c */ /* 0x000fe20005744270 */
[--C-:B------:R-:W-:Y:S01]  /*3df0*/  FFMA.FTZ R120, R29, UR22, -R78.reuse ;  /* 0x000000161d787c23 */ /* 0x100fe2000801084e */
[----:B------:R-:W-:Y:S01]  /*3e00*/  FMNMX.FTZ R10, R9, R10, !PT ;  /* 0x0000000a090a7209 */ /* 0x000fe20007810000 */
[--C-:B------:R-:W-:Y:S01]  /*3e10*/  FFMA.FTZ R144, R75, UR22, -R78.reuse ;  /* 0x000000164b907c23 */ /* 0x100fe2000801084e */
[----:B------:R-:W-:Y:S01]  /*3e20*/  ISETP.LT.OR P2, PT, R67, 0x6a, P2 ;  /* 0x0000006a4300780c */ /* 0x000fe20001741670 */
[----:B------:R-:W1:Y:S01]  /*3e30*/  MUFU.EX2 R71, R71 ;  /* 0x0000004700477308 */ /* 0x000e620000000800 */
[----:B------:R-:W-:Y:S01]  /*3e40*/  FMNMX.FTZ R10, R35, R10, !PT ;  /* 0x0000000a230a7209 */ /* 0x000fe20007810000 */
[--C-:B------:R-:W-:Y:S01]  /*3e50*/  FFMA.FTZ R122, R21, UR22, -R78.reuse ;  /* 0x00000016157a7c23 */ /* 0x100fe2000801084e */
[----:B------:R-:W-:Y:S01]  /*3e60*/  FSEL R43, R43, -INF , !P2 ;  /* 0xff8000002b2b7808 */ /* 0x000fe20005000000 */
[--C-:B------:R-:W-:Y:S01]  /*3e70*/  FFMA.FTZ R75, R74, UR22, -R78.reuse ;  /* 0x000000164a4b7c23 */ /* 0x100fe2000801084e */
[----:B------:R-:W-:Y:S01]  /*3e80*/  FMNMX.FTZ R10, R7, R10, !PT ;  /* 0x0000000a070a7209 */ /* 0x000fe20007810000 */
[--C-:B------:R-:W-:Y:S01]  /*3e90*/  FFMA.FTZ R21, R25, UR22, -R78.reuse ;  /* 0x0000001619157c23 */ /* 0x100fe2000801084e */
[----:B------:R-:W-:Y:S01]  /*3ea0*/  FSEL R61, R47, -INF , !P4 ;  /* 0xff8000002f3d7808 */ /* 0x000fe20006000000 */
[--C-:B------:R-:W-:Y:S01]  /*3eb0*/  FFMA.FTZ R47, R60, UR22, -R78.reuse ;  /* 0x000000163c2f7c23 */ /* 0x100fe2000801084e */
[----:B------:R-:W-:Y:S01]  /*3ec0*/  FMNMX.FTZ R77, R11, R10, !PT ;  /* 0x0000000a0b4d7209 */ /* 0x000fe20007810000 */
[----:B------:R-:W2:Y:S01]  /*3ed0*/  MUFU.EX2 R150, R150 ;  /* 0x0000009600967308 */ /* 0x000ea20000000800 */
[----:B------:R-:W-:Y:S01]  /*3ee0*/  FSEL R60, R51, -INF , !P5 ;  /* 0xff800000333c7808 */ /* 0x000fe20006800000 */
[--C-:B------:R-:W-:Y:S01]  /*3ef0*/  FFMA.FTZ R146, R72, UR22, -R78.reuse ;  /* 0x0000001648927c23 */ /* 0x100fe2000801084e */
[----:B------:R-:W-:Y:S01]  /*3f00*/  FMNMX.FTZ R10, R12, R77, !PT ;  /* 0x0000004d0c0a7209 */ /* 0x000fe20007810000 */
[--C-:B------:R-:W-:Y:S01]  /*3f10*/  FFMA.FTZ R69, R69, UR22, -R78.reuse ;  /* 0x0000001645457c23 */ /* 0x100fe2000801084e */
[----:B------:R-:W-:Y:S01]  /*3f20*/  ISETP.LT.OR P6, PT, R67, 0x7a, P6 ;  /* 0x0000007a4300780c */ /* 0x000fe200037c1670 */
[--C-:B------:R-:W-:Y:S01]  /*3f30*/  FFMA.FTZ R140, R68, UR22, -R78.reuse ;  /* 0x00000016448c7c23 */ /* 0x100fe2000801084e */
[----:B------:R-:W-:Y:S01]  /*3f40*/  FMNMX.FTZ R77, R13, R10, !PT ;  /* 0x0000000a0d4d7209 */ /* 0x000fe20007810000 */
[----:B------:R-:W3:Y:S01]  /*3f50*/  MUFU.EX2 R73, R73 ;  /* 0x0000004900497308 */ /* 0x000ee20000000800 */
[----:B------:R-:W-:Y:S01]  /*3f60*/  FSEL R55, R55, -INF , !P6 ;  /* 0xff80000037377808 */ /* 0x000fe20007000000 */
[--C-:B------:R-:W-:Y:S01]  /*3f70*/  FFMA.FTZ R64, R64, UR22, -R78.reuse ;  /* 0x0000001640407c23 */ /* 0x100fe2000801084e */
[----:B------:R-:W-:Y:S01]  /*3f80*/  FMNMX.FTZ R10, R14, R77, !PT ;  /* 0x0000004d0e0a7209 */ /* 0x000fe20007810000 */
[--C-:B------:R-:W-:Y:S01]  /*3f90*/  FFMA.FTZ R128, R57, UR22, -R78.reuse ;  /* 0x0000001639807c23 */ /* 0x100fe2000801084e */
[--C-:B------:R-:W-:Y:S01]  /*3fa0*/  FFMA.FTZ R142, R66, UR22, -R78.reuse ;  /* 0x00000016428e7c23 */ /* 0x100fe2000801084e */
[--C-:B------:R-:W-:Y:S01]  /*3fb0*/  FFMA.FTZ R57, R44, UR22, -R78.reuse ;  /* 0x000000162c397c23 */ /* 0x100fe2000801084e */
[----:B------:R-:W-:Y:S01]  /*3fc0*/  FMNMX.FTZ R77, R15, R10, !PT ;  /* 0x0000000a0f4d7209 */ /* 0x000fe20007810000 */
[----:B------:R-:W4:Y:S01]  /*3fd0*/  MUFU.EX2 R144, R144 ;  /* 0x0000009000907308 */ /* 0x000f220000000800 */
[--C-:B------:R-:W-:Y:S01]  /*3fe0*/  FFMA.FTZ R62, R62, UR22, -R78.reuse ;  /* 0x000000163e3e7c23 */ /* 0x100fe2000801084e */
[--C-:B------:R-:W-:Y:S01]  /*3ff0*/  FFMA.FTZ R136, R65, UR22, -R78.reuse ;  /* 0x0000001641887c23 */ /* 0x100fe2000801084e */
[----:B------:R-:W-:Y:S01]  /*4000*/  FMNMX.FTZ R77, R20, R77, !PT ;  /* 0x0000004d144d7209 */ /* 0x000fe20007810000 */
[--C-:B------:R-:W-:Y:S01]  /*4010*/  FFMA.FTZ R130, R48, UR22, -R78.reuse ;  /* 0x0000001630827c23 */ /* 0x100fe2000801084e */
[--C-:B------:R-:W-:Y:S01]  /*4020*/  FFMA.FTZ R65, R89, UR22, -R78.reuse ;  /* 0x0000001659417c23 */ /* 0x100fe2000801084e */
[--C-:B------:R-:W-:Y:S01]  /*4030*/  FFMA.FTZ R138, R90, UR22, -R78.reuse ;  /* 0x000000165a8a7c23 */ /* 0x100fe2000801084e */
[----:B------:R-:W-:Y:S01]  /*4040*/  FMNMX.FTZ R77, R24, R77, !PT ;  /* 0x0000004d184d7209 */ /* 0x000fe20007810000 */
[----:B------:R-:W5:Y:S01]  /*4050*/  MUFU.EX2 R75, R75 ;  /* 0x0000004b004b7308 */ /* 0x000f620000000800 */
        /* <DEDUP_REMOVED lines=9> */
[----:B------:R-:W-:Y:S01]  /*40f0*/  FFMA.FTZ R27, R27, UR22, -R78 ;  /* 0x000000161b1b7c23 */ /* 0x000fe2000801084e */
[----:B------:R-:W-:-:S04]  /*4100*/  FMNMX.FTZ R79, R30, R79, !PT ;  /* 0x0000004f1e4f7209 */ /* 0x000fc80007810000 */
[----:B------:R-:W-:Y:S01]  /*4110*/  FMNMX.FTZ R79, R32, R79, !PT ;  /* 0x0000004f204f7209 */ /* 0x000fe20007810000 */
[----:B------:R-:W5:Y:S03]  /*4120*/  MUFU.EX2 R69, R69 ;  /* 0x0000004500457308 */ /* 0x000f660000000800 */
        /* <DEDUP_REMOVED lines=21> */
[----:B------:R-:W-:Y:S01]  /*4280*/  FMNMX.FTZ R10, R60, R51, !PT ;  /* 0x000000333c0a7209 */ /* 0x000fe20007810000 */
[--C-:B------:R-:W-:Y:S01]  /*4290*/  FFMA.FTZ R51, R53, UR22, -R78.reuse ;  /* 0x0000001635337c23 */ /* 0x100fe2000801084e */
[----:B------:R-:W-:Y:S02]  /*42a0*/  FFMA.FTZ R53, R59, UR22, -R78 ;  /* 0x000000163b357c23 */ /* 0x000fe4000801084e */
[----:B------:R-:W-:Y:S01]  /*42b0*/  FMNMX.FTZ R10, R55, R10, !PT ;  /* 0x0000000a370a7209 */ /* 0x000fe20007810000 */
[----:B------:R-:W-:Y:S04]  /*42c0*/  MUFU.EX2 R63, R63 ;  /* 0x0000003f003f7308 */ /* 0x000fe80000000800 */
[----:B------:R-:W1:Y:S04]  /*42d0*/  SHFL.BFLY PT, R67, R10, 0x2, 0x1f ;  /* 0x0c401f000a437f89 */ /* 0x000e6800000e0000 */
[----:B------:R-:W-:Y:S08]  /*42e0*/  MUFU.EX2 R132, R132 ;  /* 0x0000008400847308 */ /* 0x000ff00000000800 */
[----:B------:R-:W-:Y:S08]  /*42f0*/  MUFU.EX2 R47, R47 ;  /* 0x0000002f002f7308 */ /* 0x000ff00000000800 */
[----:B------:R-:W-:Y:S01]  /*4300*/  MUFU.EX2 R134, R134 ;  /* 0x0000008600867308 */ /* 0x000fe20000000800 */
[----:B-1----:R-:W-:-:S07]  /*4310*/  FMNMX.FTZ R67, R10, R67, !PT ;  /* 0x000000430a437209 */ /* 0x002fce0007810000 */
[----:B------:R-:W-:Y:S01]  /*4320*/  MUFU.EX2 R51, R51 ;  /* 0x0000003300337308 */ /* 0x000fe20000000800 */
[----:B------:R-:W1:Y:S07]  /*4330*/  SHFL.BFLY PT, R10, R67, 0x1, 0x1f ;  /* 0x0c201f00430a7f89 */ /* 0x000e6e00000e0000 */
[----:B------:R-:W-:Y:S08]  /*4340*/  MUFU.EX2 R128, R128 ;  /* 0x0000008000807308 */ /* 0x000ff00000000800 */
[----:B------:R-:W-:Y:S08]  /*4350*/  MUFU.EX2 R53, R53 ;  /* 0x0000003500357308 */ /* 0x000ff00000000800 */
[----:B------:R-:W-:Y:S01]  /*4360*/  MUFU.EX2 R130, R130 ;  /* 0x0000008200827308 */ /* 0x000fe20000000800 */
[----:B-1----:R-:W-:-:S04]  /*4370*/  FMNMX.FTZ R10, R67, R10, !PT ;  /* 0x0000000a430a7209 */ /* 0x002fc80007810000 */
[C---:B------:R-:W-:Y:S01]  /*4380*/  FSETP.NEU.FTZ.AND P2, PT, R10.reuse, -INF , PT ;  /* 0xff8000000a00780b */ /* 0x040fe20003f5d000 */
[----:B------:R-:W-:Y:S02]  /*4390*/  FMUL.FTZ R29, R10, UR22 ;  /* 0x000000160a1d7c20 */ /* 0x000fe40008410000 */
[----:B------:R-:W-:Y:S03]  /*43a0*/  MUFU.EX2 R57, R57 ;  /* 0x0000003900397308 */ /* 0x000fe60000000800 */
[----:B------:R-:W-:Y:S02]  /*43b0*/  FSEL R25, R29, RZ, P2 ;  /* 0x000000ff1d197208 */ /* 0x000fe40001000000 */
[----:B------:R-:W-:-:S03]  /*43c0*/  PLOP3.LUT P2, PT, PT, PT, UP0, 0x40, 0x0 ;  /* 0x000000000000781c */ /* 0x000fc60003f4e808 */
[----:B------:R-:W-:Y:S01]  /*43d0*/  FFMA.FTZ R145, R7, UR22, -R25 ;  /* 0x0000001607917c23 */ /* 0x000fe20008010819 */
[----:B------:R-:W-:Y:S01]  /*43e0*/  FADD.FTZ R7, R148, R71 ;  /* 0x0000004794077221 */ /* 0x000fe20000010000 */
[--C-:B------:R-:W-:Y:S01]  /*43f0*/  FFMA.FTZ R143, R20, UR22, -R25.reuse ;  /* 0x00000016148f7c23 */ /* 0x100fe20008010819 */
[--C-:B------:R-:W-:Y:S01]  /*4400*/  FFMA.FTZ R20, R24, UR22, -R25.reuse ;  /* 0x0000001618147c23 */ /* 0x100fe20008010819 */
[----:B------:R-:W-:Y:S01]  /*4410*/  FFMA.FTZ R24, R28, UR22, -R25 ;  /* 0x000000161c187c23 */ /* 0x000fe20008010819 */
[----:B--2---:R-:W-:Y:S01]  /*4420*/  FADD.FTZ R28, R150, R7 ;  /* 0x00000007961c7221 */ /* 0x004fe20000010000 */
[--C-:B------:R-:W-:Y:S01]  /*4430*/  FFMA.FTZ R149, R4, UR22, -R25.reuse ;  /* 0x0000001604957c23 */ /* 0x100fe20008010819 */
[--C-:B------:R-:W-:Y:S01]  /*4440*/  FFMA.FTZ R4, R37, UR22, -R25.reuse ;  /* 0x0000001625047c23 */ /* 0x100fe20008010819 */
[--C-:B------:R-:W-:Y:S01]  /*4450*/  FFMA.FTZ R151, R9, UR22, -R25.reuse ;  /* 0x0000001609977c23 */ /* 0x100fe20008010819 */
[----:B---3--:R-:W-:Y:S01]  /*4460*/  FADD.FTZ R7, R73, R28 ;  /* 0x0000001c49077221 */ /* 0x008fe20000010000 */
[--C-:B------:R-:W-:Y:S01]  /*4470*/  FFMA.FTZ R44, R35, UR22, -R25.reuse ;  /* 0x00000016232c7c23 */ /* 0x100fe20008010819 */
[----:B------:R-:W-:Y:S01]  /*4480*/  FFMA.FTZ R139, R30, UR22, -R25 ;  /* 0x000000161e8b7c23 */ /* 0x000fe20008010819 */
[----:B------:R-:W-:Y:S01]  /*4490*/  MUFU.EX2 R149, R149 ;  /* 0x0000009500957308 */ /* 0x000fe20000000800 */
[----:B----4-:R-:W-:Y:S01]  /*44a0*/  FADD.FTZ R28, R144, R7 ;  /* 0x00000007901c7221 */ /* 0x010fe20000010000 */
[--C-:B------:R-:W-:Y:S01]  /*44b0*/  FFMA.FTZ R48, R11, UR22, -R25.reuse ;  /* 0x000000160b307c23 */ /* 0x100fe20008010819 */
[--C-:B------:R-:W-:Y:S01]  /*44c0*/  FFMA.FTZ R147, R12, UR22, -R25.reuse ;  /* 0x000000160c937c23 */ /* 0x100fe20008010819 */
[--C-:B------:R-:W-:Y:S01]  /*44d0*/  FFMA.FTZ R137, R26, UR22, -R25.reuse ;  /* 0x000000161a897c23 */ /* 0x100fe20008010819 */
[----:B-----5:R-:W-:Y:S01]  /*44e0*/  FADD.FTZ R7, R75, R28 ;  /* 0x0000001c4b077221 */ /* 0x020fe20000010000 */
[--C-:B------:R-:W-:Y:S01]  /*44f0*/  FFMA.FTZ R26, R32, UR22, -R25.reuse ;  /* 0x00000016201a7c23 */ /* 0x100fe20008010819 */
[----:B------:R-:W-:Y:S01]  /*4500*/  FFMA.FTZ R12, R13, UR22, -R25 ;  /* 0x000000160d0c7c23 */ /* 0x000fe20008010819 */
[----:B------:R-:W1:Y:S01]  /*4510*/  MUFU.EX2 R4, R4 ;  /* 0x0000000400047308 */ /* 0x000e620000000800 */
[----:B------:R-:W-:Y:S01]  /*4520*/  FADD.FTZ R30, R146, R7 ;  /* 0x00000007921e7221 */ /* 0x000fe20000010000 */
[--C-:B------:R-:W-:Y:S01]  /*4530*/  FFMA.FTZ R141, R14, UR22, -R25.reuse ;  /* 0x000000160e8d7c23 */ /* 0x100fe20008010819 */
[--C-:B------:R-:W-:Y:S01]  /*4540*/  FFMA.FTZ R133, R34, UR22, -R25.reuse ;  /* 0x0000001622857c23 */ /* 0x100fe20008010819 */
[--C-:B------:R-:W-:Y:S01]  /*4550*/  FFMA.FTZ R14, R15, UR22, -R25.reuse ;  /* 0x000000160f0e7c23 */ /* 0x100fe20008010819 */
[----:B------:R-:W-:Y:S01]  /*4560*/  FADD.FTZ R7, R69, R30 ;  /* 0x0000001e45077221 */ /* 0x000fe20000010000 */
[--C-:B------:R-:W-:Y:S01]  /*4570*/  FFMA.FTZ R28, R36, UR22, -R25.reuse ;  /* 0x00000016241c7c23 */ /* 0x100fe20008010819 */
[----:B------:R-:W-:Y:S01]  /*4580*/  FFMA.FTZ R135, R38, UR22, -R25 ;  /* 0x0000001626877c23 */ /* 0x000fe20008010819 */
[----:B------:R-:W2:Y:S01]  /*4590*/  MUFU.EX2 R151, R151 ;  /* 0x0000009700977308 */ /* 0x000ea20000000800 */
[----:B------:R-:W-:Y:S01]  /*45a0*/  FADD.FTZ R30, R140, R7 ;  /* 0x000000078c1e7221 */ /* 0x000fe20000010000 */
[--C-:B------:R-:W-:Y:S01]  /*45b0*/  FFMA.FTZ R129, R42, UR22, -R25.reuse ;  /* 0x000000162a817c23 */ /* 0x100fe20008010819 */
[--C-:B------:R-:W-:Y:S01]  /*45c0*/  FFMA.FTZ R131, R49, UR22, -R25.reuse ;  /* 0x0000001631837c23 */ /* 0x100fe20008010819 */
[--C-:B------:R-:W-:Y:S01]  /*45d0*/  FFMA.FTZ R50, R50, UR22, -R25.reuse ;  /* 0x0000001632327c23 */ /* 0x100fe20008010819 */
[----:B------:R-:W-:Y:S01]  /*45e0*/  FADD.FTZ R9, R77, R30 ;  /* 0x0000001e4d097221 */ /* 0x000fe20000010000 */
[--C-:B------:R-:W-:Y:S01]  /*45f0*/  FFMA.FTZ R30, R40, UR22, -R25.reuse ;  /* 0x00000016281e7c23 */ /* 0x100fe20008010819 */
[----:B------:R-:W-:Y:S01]  /*4600*/  FFMA.FTZ R52, R52, UR22, -R25 ;  /* 0x0000001634347c23 */ /* 0x000fe20008010819 */
[----:B------:R-:W3:Y:S01]  /*4610*/  MUFU.EX2 R44, R44 ;  /* 0x0000002c002c7308 */ /* 0x000ee20000000800 */
[----:B-1----:R-:W-:Y:S01]  /*4620*/  FADD.FTZ R32, R149, R4 ;  /* 0x0000000495207221 */ /* 0x002fe20000010000 */
[----:B------:R-:W-:Y:S01]  /*4630*/  FADD.FTZ R34, R142, R9 ;  /* 0x000000098e227221 */ /* 0x000fe20000010000 */
[--C-:B------:R-:W-:Y:S01]  /*4640*/  FFMA.FTZ R54, R54, UR22, -R25.reuse ;  /* 0x0000001636367c23 */ /* 0x100fe20008010819 */
[--C-:B------:R-:W-:Y:S01]  /*4650*/  FFMA.FTZ R56, R56, UR22, -R25.reuse ;  /* 0x0000001638387c23 */ /* 0x100fe20008010819 */
[--C-:B------:R-:W-:Y:S01]  /*4660*/  FFMA.FTZ R43, R43, UR22, -R25.reuse ;  /* 0x000000162b2b7c23 */ /* 0x100fe20008010819 */
[----:B------:R-:W-:Y:S01]  /*4670*/  FADD.FTZ R9, R79, R34 ;  /* 0x000000224f097221 */ /* 0x000fe20000010000 */
[--C-:B------:R-:W-:Y:S01]  /*4680*/  FFMA.FTZ R46, R46, UR22, -R25.reuse ;  /* 0x000000162e2e7c23 */ /* 0x100fe20008010819 */
[----:B------:R-:W1:Y:S01]  /*4690*/  MUFU.EX2 R145, R145 ;  /* 0x0000009100917308 */ /* 0x000e620000000800 */
[----:B--2---:R-:W-:Y:S01]  /*46a0*/  FADD.FTZ R7, R151, R32 ;  /* 0x0000002097077221 */ /* 0x004fe20000010000 */
[--C-:B------:R-:W-:Y:S01]  /*46b0*/  FFMA.FTZ R61, R61, UR22, -R25.reuse ;  /* 0x000000163d3d7c23 */ /* 0x100fe20008010819 */
[----:B------:R-:W-:Y:S01]  /*46c0*/  FFMA.FTZ R60, R60, UR22, -R25 ;  /* 0x000000163c3c7c23 */ /* 0x000fe20008010819 */
[----:B------:R-:W-:-:S02]  /*46d0*/  F2FP.F16.F32.PACK_AB R149, R4, R149 ;  /* 0x000000950495723e */ /* 0x000fc400000000ff */
[----:B------:R-:W-:Y:S02]  /*46e0*/  F2FP.F16.F32.PACK_AB R148, R71, R148 ;  /* 0x000000944794723e */ /* 0x000fe400000000ff */
[----:B------:R-:W2:Y:S01]  /*46f0*/  MUFU.EX2 R48, R48 ;  /* 0x0000003000307308 */ /* 0x000ea20000000800 */
[----:B---3--:R-:W-:Y:S01]  /*4700*/  FADD.FTZ R32, R44, R7 ;  /* 0x000000072c207221 */ /* 0x008fe20000010000 */
[----:B------:R-:W-:Y:S02]  /*4710*/  F2FP.F16.F32.PACK_AB R150, R73, R150 ;  /* 0x000000964996723e */ /* 0x000fe400000000ff */
[----:B------:R-:W-:Y:S02]  /*4720*/  F2FP.F16.F32.PACK_AB R144, R75, R144 ;  /* 0x000000904b90723e */ /* 0x000fe400000000ff */
[----:B------:R-:W-:Y:S02]  /*4730*/  F2FP.F16.F32.PACK_AB R146, R69, R146 ;  /* 0x000000924592723e */ /* 0x000fe400000000ff */
[----:B------:R-:W3:Y:S01]  /*4740*/  MUFU.EX2 R147, R147 ;  /* 0x0000009300937308 */ /* 0x000ee20000000800 */
[----:B-1----:R-:W-:Y:S01]  /*4750*/  FADD.FTZ R7, R145, R32 ;  /* 0x0000002091077221 */ /* 0x002fe20000010000 */
[----:B------:R-:W-:Y:S01]  /*4760*/  FADD.FTZ R32, R136, R9 ;  /* 0x0000000988207221 */ /* 0x000fe20000010000 */
[----:B------:R-:W-:-:S02]  /*4770*/  F2FP.F16.F32.PACK_AB R140, R77, R140 ;  /* 0x0000008c4d8c723e */ /* 0x000fc400000000ff */
[----:B------:R-:W-:Y:S01]  /*4780*/  F2FP.F16.F32.PACK_AB R142, R79, R142 ;  /* 0x0000008e4f8e723e */ /* 0x000fe200000000ff */
[----:B------:R-:W-:Y:S01]  /*4790*/  FADD.FTZ R9, R65, R32 ;  /* 0x0000002041097221 */ /* 0x000fe20000010000 */
[----:B------:R-:W-:Y:S01]  /*47a0*/  FFMA.FTZ R32, R45, UR22, -R25 ;  /* 0x000000162d207c23 */ /* 0x000fe20008010819 */
[----:B------:R-:W1:Y:S01]  /*47b0*/  MUFU.EX2 R12, R12 ;  /* 0x0000000c000c7308 */ /* 0x000e620000000800 */
[----:B--2---:R-:W-:Y:S01]  /*47c0*/  FADD.FTZ R34, R48, R7 ;  /* 0x0000000730227221 */ /* 0x004fe20000010000 */
[----:B------:R-:W-:Y:S01]  /*47d0*/  FADD.FTZ R36, R138, R9 ;  /* 0x000000098a247221 */ /* 0x000fe20000010000 */
[----:B------:R-:W-:Y:S01]  /*47e0*/  FFMA.FTZ R25, R55, UR22, -R25 ;  /* 0x0000001637197c23 */ /* 0x000fe20008010819 */
[----:B------:R-:W-:Y:S02]  /*47f0*/  F2FP.F16.F32.PACK_AB R136, R65, R136 ;  /* 0x000000884188723e */ /* 0x000fe400000000ff */
[----:B------:R-:W-:Y:S02]  /*4800*/  F2FP.F16.F32.PACK_AB R138, R63, R138 ;  /* 0x0000008a3f8a723e */ /* 0x000fe400000000ff */
[----:B------:R-:W2:Y:S01]  /*4810*/  MUFU.EX2 R141, R141 ;  /* 0x0000008d008d7308 */ /* 0x000ea20000000800 */
[----:B---3--:R-:W-:Y:S01]  /*4820*/  FADD.FTZ R7, R147, R34 ;  /* 0x0000002293077221 */ /* 0x008fe20000010000 */
[----:B------:R-:W-:-:S02]  /*4830*/  F2FP.F16.F32.PACK_AB R151, R44, R151 ;  /* 0x000000972c97723e */ /* 0x000fc400000000ff */
[----:B------:R-:W-:-:S04]  /*4840*/  F2FP.F16.F32.PACK_AB R145, R48, R145 ;  /* 0x000000913091723e */ /* 0x000fc800000000ff */
[----:B------:R-:W3:Y:S01]  /*4850*/  MUFU.EX2 R14, R14 ;  /* 0x0000000e000e7308 */ /* 0x000ee20000000800 */
[C---:B-1----:R-:W-:Y:S01]  /*4860*/  FADD.FTZ R34, R12.reuse, R7 ;  /* 0x000000070c227221 */ /* 0x042fe20000010000 */
[----:B------:R-:W-:Y:S01]  /*4870*/  FADD.FTZ R7, R63, R36 ;  /* 0x000000243f077221 */ /* 0x000fe20000010000 */
[----:B------:R-:W-:-:S03]  /*4880*/  F2FP.F16.F32.PACK_AB R147, R12, R147 ;  /* 0x000000930c93723e */ /* 0x000fc600000000ff */
[----:B------:R-:W-:Y:S01]  /*4890*/  FADD.FTZ R36, R132, R7 ;  /* 0x0000000784247221 */ /* 0x000fe20000010000 */
[----:B------:R-:W-:Y:S01]  /*48a0*/  F2FP.F16.F32.PACK_AB R132, R47, R132 ;  /* 0x000000842f84723e */ /* 0x000fe200000000ff */
[----:B------:R-:W1:Y:S01]  /*48b0*/  MUFU.EX2 R143, R143 ;  /* 0x0000008f008f7308 */ /* 0x000e620000000800 */
[----:B--2---:R-:W-:Y:S01]  /*48c0*/  FADD.FTZ R5, R141, R34 ;  /* 0x000000228d057221 */ /* 0x004fe20000010000 */
[----:B------:R-:W-:-:S04]  /*48d0*/  FADD.FTZ R7, R47, R36 ;  /* 0x000000242f077221 */ /* 0x000fc80000010000 */
[----:B------:R-:W-:Y:S01]  /*48e0*/  FADD.FTZ R36, R134, R7 ;  /* 0x0000000786247221 */ /* 0x000fe20000010000 */
[C---:B------:R-:W-:Y:S01]  /*48f0*/  F2FP.F16.F32.PACK_AB R134, R51.reuse, R134 ;  /* 0x000000863386723e */ /* 0x040fe200000000ff */
[----:B------:R-:W2:Y:S01]  /*4900*/  MUFU.EX2 R20, R20 ;  /* 0x0000001400147308 */ /* 0x000ea20000000800 */
[C---:B---3--:R-:W-:Y:S01]  /*4910*/  FADD.FTZ R34, R14.reuse, R5 ;  /* 0x000000050e227221 */ /* 0x048fe20000010000 */
[----:B------:R-:W-:Y:S01]  /*4920*/  FADD.FTZ R7, R51, R36 ;  /* 0x0000002433077221 */ /* 0x000fe20000010000 */
[----:B------:R-:W-:-:S03]  /*4930*/  F2FP.F16.F32.PACK_AB R141, R14, R141 ;  /* 0x0000008d0e8d723e */ /* 0x000fc600000000ff */
[----:B------:R-:W-:Y:S01]  /*4940*/  FADD.FTZ R36, R128, R7 ;  /* 0x0000000780247221 */ /* 0x000fe20000010000 */
[----:B------:R-:W-:Y:S01]  /*4950*/  F2FP.F16.F32.PACK_AB R128, R53, R128 ;  /* 0x000000803580723e */ /* 0x000fe200000000ff */
[----:B------:R-:W3:Y:S01]  /*4960*/  MUFU.EX2 R137, R137 ;  /* 0x0000008900897308 */ /* 0x000ee20000000800 */
[----:B-1----:R-:W-:Y:S01]  /*4970*/  FADD.FTZ R5, R143, R34 ;  /* 0x000000228f057221 */ /* 0x002fe20000010000 */
[----:B------:R-:W-:-:S04]  /*4980*/  FADD.FTZ R7, R53, R36 ;  /* 0x0000002435077221 */ /* 0x000fc80000010000 */
[----:B------:R-:W-:Y:S01]  /*4990*/  FADD.FTZ R36, R130, R7 ;  /* 0x0000000782247221 */ /* 0x000fe20000010000 */
[C---:B------:R-:W-:Y:S01]  /*49a0*/  F2FP.F16.F32.PACK_AB R130, R57.reuse, R130 ;  /* 0x000000823982723e */ /* 0x040fe200000000ff */
[----:B------:R-:W1:Y:S01]  /*49b0*/  MUFU.EX2 R24, R24 ;  /* 0x0000001800187308 */ /* 0x000e620000000800 */
[C---:B--2---:R-:W-:Y:S01]  /*49c0*/  FADD.FTZ R34, R20.reuse, R5 ;  /* 0x0000000514227221 */ /* 0x044fe20000010000 */
[----:B------:R-:W-:Y:S01]  /*49d0*/  FADD.FTZ R7, R57, R36 ;  /* 0x0000002439077221 */ /* 0x000fe20000010000 */
[----:B------:R-:W-:-:S05]  /*49e0*/  F2FP.F16.F32.PACK_AB R143, R20, R143 ;  /* 0x0000008f148f723e */ /* 0x000fca00000000ff */
[----:B------:R-:W2:Y:S01]  /*49f0*/  MUFU.EX2 R139, R139 ;  /* 0x0000008b008b7308 */ /* 0x000ea20000000800 */
[----:B---3--:R-:W-:-:S07]  /*4a00*/  FADD.FTZ R5, R137, R34 ;  /* 0x0000002289057221 */ /* 0x008fce0000010000 */
[----:B------:R-:W3:Y:S01]  /*4a10*/  MUFU.EX2 R26, R26 ;  /* 0x0000001a001a7308 */ /* 0x000ee20000000800 */
[C---:B-1----:R-:W-:Y:S01]  /*4a20*/  FADD.FTZ R34, R24.reuse, R5 ;  /* 0x0000000518227221 */ /* 0x042fe20000010000 */
[----:B------:R-:W-:-:S06]  /*4a30*/  F2FP.F16.F32.PACK_AB R137, R24, R137 ;  /* 0x000000891889723e */ /* 0x000fcc00000000ff */
[----:B------:R-:W1:Y:S01]  /*4a40*/  MUFU.EX2 R133, R133 ;  /* 0x0000008500857308 */ /* 0x000e620000000800 */
[----:B--2---:R-:W-:-:S07]  /*4a50*/  FADD.FTZ R5, R139, R34 ;  /* 0x000000228b057221 */ /* 0x004fce0000010000 */
[----:B------:R-:W2:Y:S01]  /*4a60*/  MUFU.EX2 R124, R124 ;  /* 0x0000007c007c7308 */ /* 0x000ea20000000800 */
[C---:B---3--:R-:W-:Y:S01]  /*4a70*/  FADD.FTZ R34, R26.reuse, R5 ;  /* 0x000000051a227221 */ /* 0x048fe20000010000 */
[----:B------:R-:W-:-:S06]  /*4a80*/  F2FP.F16.F32.PACK_AB R139, R26, R139 ;  /* 0x0000008b1a8b723e */ /* 0x000fcc00000000ff */
[----:B------:R-:W3:Y:S01]  /*4a90*/  MUFU.EX2 R28, R28 ;  /* 0x0000001c001c7308 */ /* 0x000ee20000000800 */
[----:B-1----:R-:W-:-:S07]  /*4aa0*/  FADD.FTZ R5, R133, R34 ;  /* 0x0000002285057221 */ /* 0x002fce0000010000 */
[----:B------:R-:W1:Y:S01]  /*4ab0*/  MUFU.EX2 R39, R39 ;  /* 0x0000002700277308 */ /* 0x000e620000000800 */
[----:B--2---:R-:W-:-:S07]  /*4ac0*/  FADD.FTZ R36, R124, R7 ;  /* 0x000000077c247221 */ /* 0x004fce0000010000 */
[----:B------:R-:W2:Y:S01]  /*4ad0*/  MUFU.EX2 R135, R135 ;  /* 0x0000008700877308 */ /* 0x000ea20000000800 */
[C---:B---3--:R-:W-:Y:S01]  /*4ae0*/  FADD.FTZ R34, R28.reuse, R5 ;  /* 0x000000051c227221 */ /* 0x048fe20000010000 */
[----:B------:R-:W-:-:S06]  /*4af0*/  F2FP.F16.F32.PACK_AB R133, R28, R133 ;  /* 0x000000851c85723e */ /* 0x000fcc00000000ff */
[----:B------:R-:W3:Y:S01]  /*4b00*/  MUFU.EX2 R126, R126 ;  /* 0x0000007e007e7308 */ /* 0x000ee20000000800 */
[C---:B-1----:R-:W-:Y:S01]  /*4b10*/  FADD.FTZ R7, R39.reuse, R36 ;  /* 0x0000002427077221 */ /* 0x042fe20000010000 */
[----:B------:R-:W-:-:S06]  /*4b20*/  F2FP.F16.F32.PACK_AB R124, R39, R124 ;  /* 0x0000007c277c723e */ /* 0x000fcc00000000ff */
[----:B------:R-:W1:Y:S01]  /*4b30*/  MUFU.EX2 R30, R30 ;  /* 0x0000001e001e7308 */ /* 0x000e620000000800 */
[----:B--2---:R-:W-:-:S07]  /*4b40*/  FADD.FTZ R5, R135, R34 ;  /* 0x0000002287057221 */ /* 0x004fce0000010000 */
[----:B------:R-:W2:Y:S01]  /*4b50*/  MUFU.EX2 R31, R31 ;  /* 0x0000001f001f7308 */ /* 0x000ea20000000800 */
[----:B---3--:R-:W-:-:S07]  /*4b60*/  FADD.FTZ R36, R126, R7 ;  /* 0x000000077e247221 */ /* 0x008fce0000010000 */
[----:B------:R-:W3:Y:S01]  /*4b70*/  MUFU.EX2 R129, R129 ;  /* 0x0000008100817308 */ /* 0x000ee20000000800 */
[C---:B-1----:R-:W-:Y:S01]  /*4b80*/  FADD.FTZ R34, R30.reuse, R5 ;  /* 0x000000051e227221 */ /* 0x042fe20000010000 */
[----:B------:R-:W-:-:S06]  /*4b90*/  F2FP.F16.F32.PACK_AB R135, R30, R135 ;  /* 0x000000871e87723e */ /* 0x000fcc00000000ff */
[----:B------:R-:W1:Y:S01]  /*4ba0*/  MUFU.EX2 R120, R120 ;  /* 0x0000007800787308 */ /* 0x000e620000000800 */
[C---:B--2---:R-:W-:Y:S01]  /*4bb0*/  FADD.FTZ R7, R31.reuse, R36 ;  /* 0x000000241f077221 */ /* 0x044fe20000010000 */
[----:B------:R-:W-:-:S06]  /*4bc0*/  F2FP.F16.F32.PACK_AB R126, R31, R126 ;  /* 0x0000007e1f7e723e */ /* 0x000fcc00000000ff */
[----:B------:R-:W2:Y:S01]  /*4bd0*/  MUFU.EX2 R32, R32 ;  /* 0x0000002000207308 */ /* 0x000ea20000000800 */
[----:B---3--:R-:W-:-:S07]  /*4be0*/  FADD.FTZ R5, R129, R34 ;  /* 0x0000002281057221 */ /* 0x008fce0000010000 */
[----:B------:R-:W3:Y:S01]  /*4bf0*/  MUFU.EX2 R27, R27 ;  /* 0x0000001b001b7308 */ /* 0x000ee20000000800 */
[----:B-1----:R-:W-:-:S07]  /*4c00*/  FADD.FTZ R36, R120, R7 ;  /* 0x0000000778247221 */ /* 0x002fce0000010000 */
[----:B------:R-:W1:Y:S01]  /*4c10*/  MUFU.EX2 R131, R131 ;  /* 0x0000008300837308 */ /* 0x000e620000000800 */
[C---:B--2---:R-:W-:Y:S01]  /*4c20*/  FADD.FTZ R34, R32.reuse, R5 ;  /* 0x0000000520227221 */ /* 0x044fe20000010000 */
[----:B------:R-:W-:-:S06]  /*4c30*/  F2FP.F16.F32.PACK_AB R129, R32, R129 ;  /* 0x000000812081723e */ /* 0x000fcc00000000ff */
        /* <DEDUP_REMOVED lines=21> */
[C---:B--2---:R-:W-:Y:S01]  /*4d90*/  FADD.FTZ R7, R43.reuse, R4 ;  /* 0x000000042b077221 */ /* 0x044fe20000010000 */
[----:B------:R-:W-:-:S06]  /*4da0*/  F2FP.F16.F32.PACK_AB R127, R43, R56 ;  /* 0x000000382b7f723e */ /* 0x000fcc00000000ff */
[----:B------:R-:W2:Y:S01]  /*4db0*/  MUFU.EX2 R60, R60 ;  /* 0x0000003c003c7308 */ /* 0x000ea20000000800 */
[----:B---3--:R-:W-:-:S07]  /*4dc0*/  FADD.FTZ R4, R46, R7 ;  /* 0x000000072e047221 */ /* 0x008fce0000010000 */
[----:B------:R-:W3:Y:S01]  /*4dd0*/  MUFU.EX2 R25, R25 ;  /* 0x0000001900197308 */ /* 0x000ee20000000800 */
[C---:B-1----:R-:W-:Y:S01]  /*4de0*/  FADD.FTZ R7, R61.reuse, R4 ;  /* 0x000000043d077221 */ /* 0x042fe20000010000 */
[----:B------:R-:W-:-:S03]  /*4df0*/  F2FP.F16.F32.PACK_AB R121, R61, R46 ;  /* 0x0000002e3d79723e */ /* 0x000fc600000000ff */
[----:B--2---:R-:W-:Y:S01]  /*4e00*/  FADD.FTZ R4, R60, R7 ;  /* 0x000000073c047221 */ /* 0x004fe20000010000 */
[----:B------:R-:W-:-:S03]  /*4e10*/  VIADD R7, R88, 0xfffffffe ;  /* 0xfffffffe58077836 */ /* 0x000fc60000000000 */
[C---:B---3--:R-:W-:Y:S01]  /*4e20*/  FADD.FTZ R4, R25.reuse, R4 ;  /* 0x0000000419047221 */ /* 0x048fe20000010000 */
[----:B------:R-:W-:Y:S01]  /*4e30*/  F2FP.F16.F32.PACK_AB R123, R25, R60 ;  /* 0x0000003c197b723e */ /* 0x000fe200000000ff */
[----:B------:R-:W-:Y:S06]  /*4e40*/  @P2 BRA `(.L_x_674) ;  /* 0x0000000000442947 */ /* 0x000fec0003800000 */
        /* <DEDUP_REMOVED lines=10> */
.L_x_675:
[----:B------:R-:W-:-:S11]  /*4ef0*/  UISETP.NE.AND UP1, UPT, UR7, 0x1, UPT ;  /* 0x000000010700788c */ /* 0x000fd6000bf25270 */
[----:B------:R-:W-:Y:S02]  /*4f00*/  @UP1 ULDC.64 UR18, c[0x0][0x9e8] ;  /* 0x00027a0000121ab9 */ /* 0x000fe40000000a00 */
[----:B------:R-:W-:-:S04]  /*4f10*/  UIMAD.WIDE.U32 UR10, UR14, UR18, URZ ;  /* 0x000000120e0a72a5 */ /* 0x000fc8000f8e003f */
[----:B------:R-:W-:-:S12]  /*4f20*/  @UP1 USHF.R.U32.HI UR14, URZ, UR19, UR11 ;  /* 0x000000133f0e1299 */ /* 0x000fd8000801160b */
.L_x_676:
[----:B------:R-:W-:-:S04]  /*4f30*/  UIMAD UR7, UR14, UR7, UR7 ;  /* 0x000000070e0772a4 */ /* 0x000fc8000f8e0207 */
[----:B------:R-:W-:-:S04]  /*4f40*/  UISETP.LT.AND UP1, UPT, UR6, UR7, UPT ;  /* 0x000000070600728c */ /* 0x000fc8000bf21270 */
[----:B------:R-:W-:-:S12]  /*4f50*/  USEL UR6, UR6, UR7, UP1 ;  /* 0x0000000706067287 */ /* 0x000fd80008800000 */
.L_x_674:
[----:B------:R-:W-:Y:S01]  /*4f60*/  USHF.R.S32.HI UR7, URZ, 0x1f, UR6 ;  /* 0x0000001f3f077899 */ /* 0x000fe20008011406 */
[----:B------:R-:W-:Y:S02]  /*4f70*/  CS2R R118, SRZ ;  /* 0x0000000000767805 */ /* 0x000fe4000001ff00 */
[----:B------:R-:W-:Y:S02]  /*4f80*/  CS2R R116, SRZ ;  /* 0x0000000000747805 */ /* 0x000fe4000001ff00 */
[----:B------:R-:W-:Y:S01]  /*4f90*/  CS2R R114, SRZ ;  /* 0x0000000000727805 */ /* 0x000fe2000001ff00 */
[----:B------:R-:W-:Y:S01]  /*4fa0*/  ULEA.HI UR7, UR7, UR6, URZ, 0x7 ;  /* 0x0000000607077291 */ /* 0x000fe2000f8f383f */
[----:B------:R-:W-:Y:S02]  /*4fb0*/  CS2R R112, SRZ ;  /* 0x0000000000707805 */ /* 0x000fe4000001ff00 */
[----:B------:R-:W-:Y:S02]  /*4fc0*/  CS2R R110, SRZ ;  /* 0x00000000006e7805 */ /* 0x000fe4000001ff00 */
[----:B------:R-:W-:Y:S01]  /*4fd0*/  CS2R R108, SRZ ;  /* 0x00000000006c7805 */ /* 0x000fe2000001ff00 */
[----:B------:R-:W-:Y:S01]  /*4fe0*/  USHF.R.S32.HI UR7, URZ, 0x7, UR7 ;  /* 0x000000073f077899 */ /* 0x000fe20008011407 */
[----:B------:R-:W-:-:S02]  /*4ff0*/  CS2R R106, SRZ ;  /* 0x00000000006a7805 */ /* 0x000fc4000001ff00 */
[----:B------:R-:W-:Y:S02]  /*5000*/  CS2R R104, SRZ ;  /* 0x0000000000687805 */ /* 0x000fe4000001ff00 */
[----:B------:R-:W-:Y:S01]  /*5010*/  CS2R R102, SRZ ;  /* 0x0000000000667805 */ /* 0x000fe2000001ff00 */
[----:B------:R-:W-:Y:S01]  /*5020*/  UISETP.LT.AND UP1, UPT, UR45, UR7, UPT ;  /* 0x000000072d00728c */ /* 0x000fe2000bf21270 */
[----:B------:R-:W-:Y:S02]  /*5030*/  CS2R R100, SRZ ;  /* 0x0000000000647805 */ /* 0x000fe4000001ff00 */
[----:B------:R-:W-:Y:S02]  /*5040*/  CS2R R98, SRZ ;  /* 0x0000000000627805 */ /* 0x000fe4000001ff00 */
[----:B------:R-:W-:Y:S01]  /*5050*/  CS2R R96, SRZ ;  /* 0x0000000000607805 */ /* 0x000fe2000001ff00 */
[----:B------:R-:W-:Y:S01]  /*5060*/  USEL UR29, UR45, UR7, !UP1 ;  /* 0x000000072d1d7287 */ /* 0x000fe2000c800000 */
[----:B------:R-:W-:-:S02]  /*5070*/  CS2R R94, SRZ ;  /* 0x00000000005e7805 */ /* 0x000fc4000001ff00 */
[----:B------:R-:W-:Y:S02]  /*5080*/  CS2R R92, SRZ ;  /* 0x00000000005c7805 */ /* 0x000fe4000001ff00 */
[----:B------:R-:W-:Y:S02]  /*5090*/  CS2R R90, SRZ ;  /* 0x00000000005a7805 */ /* 0x000fe4000001ff00 */
[----:B------:R-:W-:Y:S02]  /*50a0*/  CS2R R88, SRZ ;  /* 0x0000000000587805 */ /* 0x000fe4000001ff00 */
[----:B------:R-:W-:-:S13]  /*50b0*/  ISETP.GE.AND P2, PT, R7, UR29, PT ;  /* 0x0000001d07007c0c */ /* 0x000fda000bf46270 */
[----:B------:R-:W-:Y:S05]  /*50c0*/  @!P2 BRA `(.L_x_677) ;  /* 0x000000340050a947 */ /* 0x000fea0003800000 */
[----:B------:R-:W-:Y:S01]  /*50d0*/  IMAD.IADD R9, R3, 0x1, R6 ;  /* 0x0000000103097824 */ /* 0x000fe200078e0206 */
[----:B------:R-:W-:Y:S01]  /*50e0*/  ULDC UR23, c[0x0][0x9e4] ;  /* 0x0002790000177ab9 */ /* 0x000fe20000000800 */
[----:B------:R-:W-:Y:S01]  /*50f0*/  IMAD.MOV.U32 R119, RZ, RZ, RZ ;  /* 0x000000ffff777224 */ /* 0x000fe200078e00ff */
[----:B------:R-:W-:Y:S01]  /*5100*/  ULDC UR25, c[0x0][0x288] ;  /* 0x0000a20000197ab9 */ /* 0x000fe20000000800 */
[----:B------:R-:W-:Y:S01]  /*5110*/  ULDC UR22, c[0x0][0x988] ;  /* 0x0002620000167ab9 */ /* 0x000fe20000000800 */
[----:B------:R-:W-:Y:S01]  /*5120*/  ULDC UR26, c[0x0][0x9d8] ;  /* 0x00027600001a7ab9 */ /* 0x000fe20000000800 */
[----:B------:R-:W-:-:S05]  /*5130*/  ULDC UR24, c[0x0][0x9e0] ;  /* 0x0002780000187ab9 */ /* 0x000fca0000000800 */
.L_x_694:
        /* <DEDUP_REMOVED lines=9> */
.L_x_679:
[----:B------:R-:W-:Y:S01]  /*51d0*/  ULEA UR6, UR28, UR40, 0x3 ;  /* 0x000000281c067291 */ /* 0x000fe2000f8e183f */
[----:B------:R-:W-:-:S05]  /*51e0*/  IMAD.U32 R11, RZ, RZ, UR27 ;  /* 0x0000001bff0b7e24 */ /* 0x000fca000f8e00ff */
[----:B------:R-:W-:-:S04]  /*51f0*/  SHF.L.U32 R11, R11, 0x1f, RZ ;  /* 0x0000001f0b0b7819 */ /* 0x000fc800000006ff */
[----:B------:R1:W2:Y:S01]  /*5200*/  SYNCS.PHASECHK.TRANS64.TRYWAIT P2, [UR6+0x16830], R11 ;  /* 0x0168300bff0075a7 */ /* 0x0002a20008040146 */
[----:B------:R-:W-:Y:S05]  /*5210*/  @!P0 BRA `(.L_x_680) ;  /* 0x0000000000048947 */ /* 0x000fea0003800000 */
[----:B------:R-:W-:Y:S01]  /*5220*/  BPT.TRAP 0x1 ;  /* 0x000000040000795c */ /* 0x000fe20000300000 */
.L_x_680:
[----:B--2---:R-:W-:Y:S05]  /*5230*/  @P2 BRA `(.L_x_678) ;  /* 0x0000000000082947 */ /* 0x004fea0003800000 */
[----:B------:R-:W2:Y:S02]  /*5240*/  SYNCS.PHASECHK.TRANS64.TRYWAIT P2, [UR6+0x16830], R11 ;  /* 0x0168300bff0075a7 */ /* 0x000ea40008040146 */
[----:B--2---:R-:W-:Y:S05]  /*5250*/  @!P2 BRA `(.L_x_681) ;  /* 0x000000d000d8a947 */ /* 0x004fea0003800000 */
.L_x_678:
[----:B-12---:R-:W-:Y:S01]  /*5260*/  VIADD R11, R16, 0x8 ;  /* 0x00000008100b7836 */ /* 0x006fe20000000000 */
[----:B------:R-:W-:Y:S01]  /*5270*/  ULEA UR18, UR28, UR20, 0xa ;  /* 0x000000141c127291 */ /* 0x000fe2000f8e503f */
[----:B------:R-:W-:Y:S01]  /*5280*/  UMOV UR19, 0x40000040 ;  /* 0x4000004000137882 */ /* 0x000fe20000000000 */
[----:B------:R-:W-:Y:S02]  /*5290*/  UMOV UR7, 0x40000040 ;  /* 0x4000004000077882 */ /* 0x000fe40000000000 */
[----:B------:R1:W-:Y:S01]  /*52a0*/  BAR.SYNC.DEFER_BLOCKING R11, 0x100 ;  /* 0x0004000b0000751d */ /* 0x0003e20000010000 */
[----:B------:R-:W-:Y:S02]  /*52b0*/  UIADD3 UR6, UR18, 0x2, URZ ;  /* 0x0000000212067890 */ /* 0x000fe4000fffe03f */
[----:B------:R-:W-:Y:S02]  /*52c0*/  UIADD3 UR10, UR18, 0x4, URZ ;  /* 0x00000004120a7890 */ /* 0x000fe4000fffe03f */
[----:B------:R-:W-:Y:S01]  /*52d0*/  UIADD3 UR14, UR18, 0x6, URZ ;  /* 0x00000006120e7890 */ /* 0x000fe2000fffe03f */
[----:B------:R-:W-:Y:S01]  /*52e0*/  UMOV UR11, 0x40000040 ;  /* 0x40000040000b7882 */ /* 0x000fe20000000000 */
[----:B------:R-:W-:Y:S01]  /*52f0*/  UMOV UR15, 0x40000040 ;  /* 0x40000040000f7882 */ /* 0x000fe20000000000 */
[----:B------:R-:W-:-:S06]  /*5300*/  WARPGROUP.ARRIVE ;  /* 0x00000000000079c5 */ /* 0x000fcc0000000000 */
[----:B------:R-:W-:Y:S03]  /*5310*/  HGMMA.64x128x16.F32 R24, gdesc[UR16], RZ, !UPT, gsb0 ;  /* 0x01e00000101879f0 */ /* 0x000fe6000c0008ff */
[----:B------:R-:W-:Y:S02]  /*5320*/  WARPGROUP.DEPBAR.LE gsb0, 0x0 ;  /* 0x00008000000079c5 */ /* 0x000fe40000010000 */
[----:B------:R-:W-:-:S07]  /*5330*/  WARPGROUP.ARRIVE ;  /* 0x00000000000079c5 */ /* 0x000fce0000000000 */
[----:B------:R-:W-:Y:S03]  /*5340*/  HGMMA.64x128x16.F32 R24, gdesc[UR4], R24, gsb0 ;  /* 0x01e00000041879f0 */ /* 0x000fe60008000818 */
[----:B------:R-:W-:Y:S02]  /*5350*/  WARPGROUP.DEPBAR.LE gsb0, 0x0 ;  /* 0x00008000000079c5 */ /* 0x000fe40000010000 */
[----:B------:R-:W-:-:S07]  /*5360*/  WARPGROUP.ARRIVE ;  /* 0x00000000000079c5 */ /* 0x000fce0000000000 */
[----:B------:R-:W-:Y:S03]  /*5370*/  HGMMA.64x128x16.F32 R24, gdesc[UR8], R24, gsb0 ;  /* 0x01e00000081879f0 */ /* 0x000fe60008000818 */
[----:B------:R-:W-:Y:S02]  /*5380*/  WARPGROUP.DEPBAR.LE gsb0, 0x0 ;  /* 0x00008000000079c5 */ /* 0x000fe40000010000 */
[----:B------:R-:W-:-:S07]  /*5390*/  WARPGROUP.ARRIVE ;  /* 0x00000000000079c5 */ /* 0x000fce0000000000 */
[----:B------:R-:W-:Y:S03]  /*53a0*/  HGMMA.64x128x16.F32 R24, gdesc[UR12], R24, gsb0 ;  /* 0x01e000000c1879f0 */ /* 0x000fe60008000818 */
[----:B------:R-:W-:Y:S02]  /*53b0*/  WARPGROUP.DEPBAR.LE gsb0, 0x0 ;  /* 0x00008000000079c5 */ /* 0x000fe40000010000 */
[----:B-1----:R-:W-:Y:S05]  /*53c0*/  @P3 BRA `(.L_x_682) ;  /* 0x00000000002c3947 */ /* 0x002fea0003800000 */
[----:B------:R-:W-:Y:S05]  /*53d0*/  @!P0 BRA `(.L_x_683) ;  /* 0x0000000000048947 */ /* 0x000fea0003800000 */
[----:B------:R-:W-:Y:S01]  /*53e0*/  BPT.TRAP 0x1 ;  /* 0x000000040000795c */ /* 0x000fe20000300000 */
.L_x_683:
[----:B------:R-:W-:Y:S01]  /*53f0*/  ULEA UR6, UR39, UR40, 0x3 ;  /* 0x0000002827067291 */ /* 0x000fe2000f8e183f */
[----:B------:R-:W-:-:S05]  /*5400*/  IMAD.U32 R11, RZ, RZ, UR37 ;  /* 0x00000025ff0b7e24 */ /* 0x000fca000f8e00ff */
[----:B------:R-:W-:-:S04]  /*5410*/  SHF.L.U32 R11, R11, 0x1f, RZ ;  /* 0x0000001f0b0b7819 */ /* 0x000fc800000006ff */
[----:B------:R1:W2:Y:S01]  /*5420*/  SYNCS.PHASECHK.TRANS64.TRYWAIT P2, [UR6+0x16850], R11 ;  /* 0x0168500bff0075a7 */ /* 0x0002a20008040146 */
[----:B------:R-:W-:Y:S05]  /*5430*/  @!P0 BRA `(.L_x_684) ;  /* 0x0000000000048947 */ /* 0x000fea0003800000 */
[----:B------:R-:W-:Y:S01]  /*5440*/  BPT.TRAP 0x1 ;  /* 0x000000040000795c */ /* 0x000fe20000300000 */
.L_x_684:
[----:B--2---:R-:W-:Y:S05]  /*5450*/  @P2 BRA `(.L_x_682) ;  /* 0x0000000000082947 */ /* 0x004fea0003800000 */
[----:B------:R-:W2:Y:S02]  /*5460*/  SYNCS.PHASECHK.TRANS64.TRYWAIT P2, [UR6+0x16850], R11 ;  /* 0x0168500bff0075a7 */ /* 0x000ea40008040146 */
[----:B--2---:R-:W-:Y:S05]  /*5470*/  @!P2 BRA `(.L_x_685) ;  /* 0x000000d00068a947 */ /* 0x004fea0003800000 */
.L_x_682:
[----:B------:R-:W-:Y:S01]  /*5480*/  UIADD3 UR6, UR40, 0x400, URZ ;  /* 0x0000040028067890 */ /* 0x000fe2000fffe03f */
[----:B------:R-:W-:Y:S01]  /*5490*/  WARPGROUP.ARRIVE ;  /* 0x00000000000079c5 */ /* 0x000fe20000000000 */
[----:B------:R-:W-:Y:S01]  /*54a0*/  UMOV UR7, 0x40000040 ;  /* 0x4000004000077882 */ /* 0x000fe20000000000 */
[----:B------:R-:W-:Y:S01]  /*54b0*/  FMUL.FTZ R13, R26, UR26 ;  /* 0x0000001a1a0d7c20 */ /* 0x000fe20008410000 */
[----:B------:R-:W-:Y:S01]  /*54c0*/  USHF.R.U32.HI UR6, URZ, 0x4, UR6 ;  /* 0x000000043f067899 */ /* 0x000fe20008011606 */
[----:B------:R-:W-:Y:S01]  /*54d0*/  FMUL.FTZ R26, R33, UR26 ;  /* 0x0000001a211a7c20 */ /* 0x000fe20008410000 */
[----:B------:R-:W-:Y:S01]  /*54e0*/  FMUL.FTZ R33, R42, UR26 ;  /* 0x0000001a2a217c20 */ /* 0x000fe20008410000 */
[----:B------:R-:W-:Y:S01]  /*54f0*/  FMUL.FTZ R42, R51, UR26 ;  /* 0x0000001a332a7c20 */ /* 0x000fe20008410000 */
[----:B------:R-:W-:Y:S01]  /*5500*/  ULOP3.LUT UR6, UR6, 0x3fff, URZ, 0xc0, !UPT ;  /* 0x00003fff06067892 */ /* 0x000fe2000f8ec03f */
[----:B------:R-:W-:Y:S01]  /*5510*/  FMUL.FTZ R51, R52, UR26 ;  /* 0x0000001a34337c20 */ /* 0x000fe20008410000 */
[----:B------:R-:W-:Y:S01]  /*5520*/  FMUL.FTZ R52, R62, UR26 ;  /* 0x0000001a3e347c20 */ /* 0x000fe20008410000 */
[----:B------:R-:W-:Y:S01]  /*5530*/  FMUL.FTZ R62, R78, UR26 ;  /* 0x0000001a4e3e7c20 */ /* 0x000fe20008410000 */
[----:B------:R-:W-:Y:S01]  /*5540*/  ULEA UR10, UR39, UR6, 0xa ;  /* 0x00000006270a7291 */ /* 0x000fe2000f8e503f */
[----:B------:R-:W3:Y:S01]  /*5550*/  LDC R78, c[0x0][0x2e0] ;  /* 0x0000b800ff4e7b82 */ /* 0x000ee20000000800 */
[----:B--2---:R-:W-:Y:S01]  /*5560*/  FMUL.FTZ R12, R25, UR26 ;  /* 0x0000001a190c7c20 */ /* 0x004fe20008410000 */
[----:B------:R-:W-:Y:S01]  /*5570*/  FMUL.FTZ R25, R32, UR26 ;  /* 0x0000001a20197c20 */ /* 0x000fe20008410000 */
[----:B------:R-:W-:Y:S01]  /*5580*/  FMUL.FTZ R32, R37, UR26 ;  /* 0x0000001a25207c20 */ /* 0x000fe20008410000 */
[----:B------:R-:W-:Y:S01]  /*5590*/  FMUL.FTZ R37, R46, UR26 ;  /* 0x0000001a2e257c20 */ /* 0x000fe20008410000 */
[----:B------:R-:W-:Y:S01]  /*55a0*/  FMUL.FTZ R46, R49, UR26 ;  /* 0x0000001a312e7c20 */ /* 0x000fe20008410000 */
[----:B------:R-:W-:Y:S01]  /*55b0*/  UMOV UR6, UR10 ;  /* 0x0000000a00067c82 */ /* 0x000fe20008000000 */
[----:B------:R-:W-:Y:S01]  /*55c0*/  FMUL.FTZ R49, R59, UR26 ;  /* 0x0000001a3b317c20 */ /* 0x000fe20008410000 */
[----:B------:R-:W-:Y:S01]  /*55d0*/  HGMMA.64x64x16.F32 R88, R148, gdesc[UR4].tnspB, R88, gsb0 ;  /* 0x40e0000494587df0 */ /* 0x000fe20008000858 */
[----:B------:R-:W-:Y:S01]  /*55e0*/  UIADD3 UR6, UR10, 0x80, URZ ;  /* 0x000000800a067890 */ /* 0x000fe2000fffe03f */
[----:B------:R-:W-:Y:S01]  /*55f0*/  FMUL.FTZ R59, R71, UR26 ;  /* 0x0000001a473b7c20 */ /* 0x000fe20008410000 */
[----:B------:R-:W-:Y:S01]  /*5600*/  UMOV UR7, 0x40000040 ;  /* 0x4000004000077882 */ /* 0x000fe20000000000 */
[----:B------:R-:W-:Y:S01]  /*5610*/  FMUL.FTZ R71, R72, UR26 ;  /* 0x0000001a48477c20 */ /* 0x000fe20008410000 */
[----:B------:R-:W-:Y:S01]  /*5620*/  FMUL.FTZ R14, R27, UR26 ;  /* 0x0000001a1b0e7c20 */ /* 0x000fe20008410000 */
[----:B------:R-:W-:Y:S01]  /*5630*/  FMUL.FTZ R72, R77, UR26 ;  /* 0x0000001a4d487c20 */ /* 0x000fe20008410000 */
[----:B------:R-:W-:Y:S01]  /*5640*/  FMUL.FTZ R27, R34, UR26 ;  /* 0x0000001a221b7c20 */ /* 0x000fe20008410000 */
[----:B------:R-:W-:-:S02]  /*5650*/  IMAD.SHL.U32 R77, R7, 0x80, RZ ;  /* 0x00000080074d7824 */ /* 0x000fc400078e00ff */
[----:B------:R-:W-:Y:S01]  /*5660*/  FMUL.FTZ R34, R43, UR26 ;  /* 0x0000001a2b227c20 */ /* 0x000fe20008410000 */
[----:B------:R-:W-:Y:S01]  /*5670*/  FMUL.FTZ R15, R28, UR26 ;  /* 0x0000001a1c0f7c20 */ /* 0x000fe20008410000 */
[----:B------:R-:W-:Y:S01]  /*5680*/  FMUL.FTZ R43, R54, UR26 ;  /* 0x0000001a362b7c20 */ /* 0x000fe20008410000 */
[----:B-1----:R-:W-:Y:S01]  /*5690*/  FMUL.FTZ R11, R24, UR26 ;  /* 0x0000001a180b7c20 */ /* 0x002fe20008410000 */
        /* <DEDUP_REMOVED lines=9> */
[----:B------:R-:W-:Y:S01]  /*5730*/  IADD3 R67, -R77, 0x1, RZ ;  /* 0x000000014d437810 */ /* 0x000fe20007ffe1ff */
[----:B------:R-:W-:Y:S01]  /*5740*/  FMUL.FTZ R20, R29, UR26 ;  /* 0x0000001a1d147c20 */ /* 0x000fe20008410000 */
[----:B------:R-:W-:Y:S01]  /*5750*/  FMUL.FTZ R30, R39, UR26 ;  /* 0x0000001a271e7c20 */ /* 0x000fe20008410000 */
[----:B------:R-:W-:Y:S01]  /*5760*/  FMUL.FTZ R36, R41, UR26 ;  /* 0x0000001a29247c20 */ /* 0x000fe20008410000 */
[----:B------:R-:W-:Y:S01]  /*5770*/  FMUL.FTZ R47, R48, UR26 ;  /* 0x0000001a302f7c20 */ /* 0x000fe20008410000 */
[----:B------:R-:W-:Y:S01]  /*5780*/  FMUL.FTZ R29, R38, UR26 ;  /* 0x0000001a261d7c20 */ /* 0x000fe20008410000 */
[----:B------:R-:W-:Y:S01]  /*5790*/  FMUL.FTZ R41, R50, UR26 ;  /* 0x0000001a32297c20 */ /* 0x000fe20008410000 */
[----:B------:R-:W-:Y:S01]  /*57a0*/  FMUL.FTZ R48, R58, UR26 ;  /* 0x0000001a3a307c20 */ /* 0x000fe20008410000 */
[----:B------:R-:W-:-:S02]  /*57b0*/  IMAD.U32 R39, RZ, RZ, UR28 ;  /* 0x0000001cff277e24 */ /* 0x000fc4000f8e00ff */
[----:B------:R-:W-:Y:S01]  /*57c0*/  FMUL.FTZ R50, R53, UR26 ;  /* 0x0000001a35327c20 */ /* 0x000fe20008410000 */
[----:B------:R-:W-:Y:S01]  /*57d0*/  FMUL.FTZ R58, R70, UR26 ;  /* 0x0000001a463a7c20 */ /* 0x000fe20008410000 */
[----:B------:R-:W-:Y:S02]  /*57e0*/  VIADD R38, R16, 0x9 ;  /* 0x0000000910267836 */ /* 0x000fe40000000000 */
[----:B------:R-:W-:Y:S01]  /*57f0*/  FMUL.FTZ R53, R63, UR26 ;  /* 0x0000001a3f357c20 */ /* 0x000fe20008410000 */
[----:B------:R-:W-:Y:S01]  /*5800*/  FMUL.FTZ R70, R73, UR26 ;  /* 0x0000001a49467c20 */ /* 0x000fe20008410000 */
[----:B------:R-:W-:Y:S01]  /*5810*/  ISETP.GE.U32.AND P2, PT, R2, 0x180, PT ;  /* 0x000001800200780c */ /* 0x000fe20003f46070 */
[----:B------:R-:W-:Y:S01]  /*5820*/  FMUL.FTZ R73, R76, UR26 ;  /* 0x0000001a4c497c20 */ /* 0x000fe20008410000 */
[----:B------:R-:W-:Y:S01]  /*5830*/  FMUL.FTZ R63, R79, UR26 ;  /* 0x0000001a4f3f7c20 */ /* 0x000fe20008410000 */
[----:B---3--:R-:W-:Y:S02]  /*5840*/  IMAD R78, R78, UR47, R67 ;  /* 0x0000002f4e4e7c24 */ /* 0x008fe4000f8e0243 */
[----:B------:R-:W-:Y:S01]  /*5850*/  FMUL.FTZ R45, R45, UR26 ;  /* 0x0000001a2d2d7c20 */ /* 0x000fe20008410000 */
[----:B------:R-:W-:Y:S01]  /*5860*/  FMUL.FTZ R57, R57, UR26 ;  /* 0x0000001a39397c20 */ /* 0x000fe20008410000 */
[----:B------:R-:W-:Y:S01]  /*5870*/  FMUL.FTZ R68, R68, UR26 ;  /* 0x0000001a44447c20 */ /* 0x000fe20008410000 */
[----:B------:R-:W-:Y:S01]  /*5880*/  FMUL.FTZ R69, R69, UR26 ;  /* 0x0000001a45457c20 */ /* 0x000fe20008410000 */
[----:B------:R-:W-:Y:S01]  /*5890*/  FMUL.FTZ R76, R81, UR26 ;  /* 0x0000001a514c7c20 */ /* 0x000fe20008410000 */
[----:B------:R-:W-:Y:S01]  /*58a0*/  FMUL.FTZ R79, R85, UR26 ;  /* 0x0000001a554f7c20 */ /* 0x000fe20008410000 */
[----:B------:R-:W-:Y:S01]  /*58b0*/  FMUL.FTZ R67, R87, UR26 ;  /* 0x0000001a57437c20 */ /* 0x000fe20008410000 */
[----:B------:R-:W-:Y:S01]  /*58c0*/  @!P1 LEA R39, R39, UR40, 0x3 ;  /* 0x0000002827279c11 */ /* 0x000fe2000f8e18ff */
[----:B------:R-:W1:Y:S01]  /*58d0*/  MUFU.TANH R11, R11 ;  /* 0x0000000b000b7308 */ /* 0x000e620000002400 */
[----:B------:R-:W-:Y:S01]  /*58e0*/  SEL R38, R38, 0x9, !P2 ;  /* 0x0000000926267807 */ /* 0x000fe20005000000 */
[----:B------:R-:W-:Y:S01]  /*58f0*/  VIADD R78, R78, -UR25 ;  /* 0x800000194e4e7c36 */ /* 0x000fe20008000000 */
[----:B------:R-:W-:Y:S01]  /*5900*/  PLOP3.LUT P2, PT, PT, PT, UP0, 0x40, 0x0 ;  /* 0x000000000000781c */ /* 0x000fe20003f4e808 */
[----:B------:R-:W-:-:S02]  /*5910*/  @!P1 VIADD R39, R39, 0x16840 ;  /* 0x0001684027279836 */ /* 0x000fc40000000000 */
[----:B------:R-:W-:Y:S02]  /*5920*/  IMAD R78, R17, -0x2, R78 ;  /* 0xfffffffe114e7824 */ /* 0x000fe400078e024e */
[----:B------:R-:W2:Y:S01]  /*5930*/  MUFU.TANH R12, R12 ;  /* 0x0000000c000c7308 */ /* 0x000ea20000002400 */
[----:B------:R-:W-:Y:S01]  /*5940*/  @!P1 PRMT R39, RZ, 0x654, R39 ;  /* 0x00000654ff279816 */ /* 0x000fe20000000027 */
[----:B------:R-:W-:-:S04]  /*5950*/  VIADD R81, R78, UR24 ;  /* 0x000000184e517c36 */ /* 0x000fc80008000000 */
[----:B------:R-:W-:Y:S02]  /*5960*/  IMAD.IADD R85, R3, 0x1, R81 ;  /* 0x0000000103557824 */ /* 0x000fe400078e0251 */
[----:B------:R-:W3:Y:S08]  /*5970*/  MUFU.TANH R13, R13 ;  /* 0x0000000d000d7308 */ /* 0x000ef00000002400 */
[----:B------:R-:W4:Y:S01]  /*5980*/  MUFU.TANH R14, R14 ;  /* 0x0000000e000e7308 */ /* 0x000f220000002400 */
[----:B------:R-:W-:-:S02]  /*5990*/  WARPGROUP.DEPBAR.LE gsb0, 0x0 ;  /* 0x00008000000079c5 */ /* 0x000fc40000010000 */
[----:B------:R-:W-:-:S05]  /*59a0*/  WARPGROUP.ARRIVE ;  /* 0x00000000000079c5 */ /* 0x000fca0000000000 */
[----:B------:R-:W1:Y:S01]  /*59b0*/  MUFU.TANH R15, R15 ;  /* 0x0000000f000f7308 */ /* 0x000e620000002400 */
[----:B------:R-:W-:Y:S01]  /*59c0*/  HGMMA.64x64x16.F32 R88, R144, gdesc[UR4].tnspB, R88, gsb0 ;  /* 0x40e0000490587df0 */ /* 0x000fe20008000858 */
[----:B------:R-:W-:Y:S01]  /*59d0*/  UIADD3 UR6, UR10, 0x100, URZ ;  /* 0x000001000a067890 */ /* 0x000fe2000fffe03f */
[----:B------:R-:W-:-:S05]  /*59e0*/  UMOV UR7, 0x40000040 ;  /* 0x4000004000077882 */ /* 0x000fca0000000000 */
        /* <DEDUP_REMOVED lines=58> */
[----:B------:R5:W1:Y:S01]  /*5d90*/  MUFU.TANH R132, R44 ;  /* 0x0000002c00847308 */ /* 0x000a620000002400 */
[----:B------:R-:W-:Y:S01]  /*5da0*/  HGMMA.64x64x16.F32 R88, R128, gdesc[UR4].tnspB, R88, gsb0 ;  /* 0x40e0000480587df0 */ /* 0x000fe20008000858 */
[----:B------:R-:W-:Y:S01]  /*5db0*/  UIADD3 UR6, UR10, 0x300, URZ ;  /* 0x000003000a067890 */ /* 0x000fe2000fffe03f */
[----:B------:R-:W-:Y:S01]  /*5dc0*/  UMOV UR7, 0x40000040 ;  /* 0x4000004000077882 */ /* 0x000fe20000000000 */
[----:B-----5:R-:W-:Y:S01]  /*5dd0*/  FMUL.FTZ R44, R55, UR26 ;  /* 0x0000001a372c7c20 */ /* 0x020fe20008410000 */
[----:B------:R-:W-:Y:S01]  /*5de0*/  FMUL.FTZ R55, R66, UR26 ;  /* 0x0000001a42377c20 */ /* 0x000fe20008410000 */
[----:B------:R-:W-:Y:S02]  /*5df0*/  FMUL.FTZ R66, R86, UR26 ;  /* 0x0000001a56427c20 */ /* 0x000fe40008410000 */
        /* <DEDUP_REMOVED lines=8> */
[----:B------:R-:W-:Y:S01]  /*5e80*/  WARPGROUP.ARRIVE ;  /* 0x00000000000079c5 */ /* 0x000fe20000000000 */
[----:B------:R-:W-:Y:S01]  /*5e90*/  FMUL.FTZ R129, R60, UR26 ;  /* 0x0000001a3c817c20 */ /* 0x000fe20008410000 */
[----:B------:R-:W-:Y:S01]  /*5ea0*/  FMUL.FTZ R128, R61, UR26 ;  /* 0x0000001a3d807c20 */ /* 0x000fe20008410000 */
[----:B------:R-:W-:Y:S01]  /*5eb0*/  FMUL.FTZ R131, R64, UR26 ;  /* 0x0000001a40837c20 */ /* 0x000fe20008410000 */
[----:B------:R-:W-:Y:S01]  /*5ec0*/  FMUL.FTZ R130, R65, UR26 ;  /* 0x0000001a41827c20 */ /* 0x000fe20008410000 */
        /* <DEDUP_REMOVED lines=9> */
[----:B------:R-:W1:Y:S01]  /*5f60*/  MUFU.TANH R129, R129 ;  /* 0x0000008100817308 */ /* 0x000e620000002400 */
[----:B------:R-:W-:-:S04]  /*5f70*/  VIADD R83, R78, UR21 ;  /* 0x000000154e537c36 */ /* 0x000fc80008000000 */
[----:B------:R-:W-:-:S03]  /*5f80*/  IMAD.IADD R86, R3, 0x1, R83 ;  /* 0x0000000103567824 */ /* 0x000fc600078e0253 */
        /* <DEDUP_REMOVED lines=11> */
[----:B------:R-:W-:Y:S03]  /*6040*/  HGMMA.64x64x16.F32 R88, R120, gdesc[UR4].tnspB, R88, gsb0 ;  /* 0x40e0000478587df0 */ /* 0x000fe60008000858 */
[----:B------:R-:W-:Y:S02]  /*6050*/  WARPGROUP.DEPBAR.LE gsb0, 0x0 ;  /* 0x00008000000079c5 */ /* 0x000fe40000010000 */
[----:B------:R1:W-:Y:S06]  /*6060*/  BAR.ARV R38, 0x100 ;  /* 0x000400260000751d */ /* 0x0003ec0000002000 */
[----:B------:R1:W-:Y:S01]  /*6070*/  @!P1 SYNCS.ARRIVE.TRANS64.RED.A1T0 RZ, [R39+URZ], RZ ;  /* 0x000000ff27ff99a7 */ /* 0x0003e2000810043f */
[----:B--234-:R-:W-:Y:S05]  /*6080*/  @P2 BRA `(.L_x_686) ;  /* 0x00000000005c2947 */ /* 0x01cfea0003800000 */
[----:B------:R-:W-:Y:S01]  /*6090*/  ISETP.GT.AND P2, PT, R9, -0x1, PT ;  /* 0xffffffff0900780c */ /* 0x000fe20003f44270 */
[----:B------:R-:W-:-:S12]  /*60a0*/  BSSY B0, `(.L_x_687) ;  /* 0x0000011000007945 */ /* 0x000fd80003800000 */
[----:B------:R-:W-:Y:S05]  /*60b0*/  @P2 BRA `(.L_x_688) ;  /* 0x0000000000202947 */ /* 0x000fea0003800000 */
[----:B------:R-:W-:Y:S01]  /*60c0*/  IMAD.U32 R80, RZ, RZ, UR23 ;  /* 0x00000017ff507e24 */ /* 0x000fe2000f8e00ff */
[----:B------:R-:W-:-:S04]  /*60d0*/  LOP3.LUT R87, RZ, R9, RZ, 0x33, !PT ;  /* 0x00000009ff577212 */ /* 0x000fc800078e33ff */
[----:B------:R-:W-:-:S13]  /*60e0*/  ISETP.NE.AND P2, PT, R80, 0x1, PT ;  /* 0x000000015000780c */ /* 0x000fda0003f45270 */
[----:B-1----:R-:W1:Y:S02]  /*60f0*/  @P2 LDC.64 R38, c[0x0][0x9e8] ;  /* 0x00027a00ff262b82 */ /* 0x002e640000000a00 */
[----:B-1----:R-:W-:-:S05]  /*6100*/  @P2 IMAD.HI.U32 R38, R87, R38, RZ ;  /* 0x0000002657262227 */ /* 0x002fca00078e00ff */
[----:B------:R-:W-:-:S04]  /*6110*/  @P2 SHF.R.U32.HI R87, RZ, R39, R38 ;  /* 0x00000027ff572219 */ /* 0x000fc80000011626 */
[----:B------:R-:W-:Y:S01]  /*6120*/  LOP3.LUT R38, RZ, R87, RZ, 0x33, !PT ;  /* 0x00000057ff267212 */ /* 0x000fe200078e33ff */
[----:B------:R-:W-:Y:S06]  /*6130*/  BRA `(.L_x_689) ;  /* 0x00000000001c7947 */ /* 0x000fec0003800000 */
.L_x_688:
[----:B------:R-:W-:-:S05]  /*6140*/  IMAD.U32 R80, RZ, RZ, UR23 ;  /* 0x00000017ff507e24 */ /* 0x000fca000f8e00ff */
[----:B------:R-:W-:-:S13]  /*6150*/  ISETP.NE.AND P2, PT, R80, 0x1, PT ;  /* 0x000000015000780c */ /* 0x000fda0003f45270 */
[----:B-1----:R-:W1:Y:S01]  /*6160*/  @P2 LDC.64 R38, c[0x0][0x9e8] ;  /* 0x00027a00ff262b82 */ /* 0x002e620000000a00 */
[----:B------:R-:W-:-:S04]  /*6170*/  @P2 IMAD.IADD R87, R3, 0x1, R6 ;  /* 0x0000000103572824 */ /* 0x000fc800078e0206 */
[----:B-1----:R-:W-:-:S04]  /*6180*/  @P2 IMAD.HI.U32 R78, R87, R38, RZ ;  /* 0x00000026574e2227 */ /* 0x002fc800078e00ff */
[----:B------:R-:W-:Y:S01]  /*6190*/  IMAD.MOV.U32 R38, RZ, RZ, R9 ;  /* 0x000000ffff267224 */ /* 0x000fe200078e0009 */
[----:B------:R-:W-:-:S07]  /*61a0*/  @P2 SHF.R.U32.HI R38, RZ, R39, R78 ;  /* 0x00000027ff262219 */ /* 0x000fce000001164e */
.L_x_689:
[----:B------:R-:W-:Y:S05]  /*61b0*/  BSYNC B0 ;  /* 0x0000000000007941 */ /* 0x000fea0003800000 */
.L_x_687:
[----:B------:R-:W-:-:S04]  /*61c0*/  IMAD R38, R38, R80, -R77 ;  /* 0x0000005026267224 */ /* 0x000fc800078e0a4d */
[----:B------:R-:W-:-:S05]  /*61d0*/  IMAD R38, R17, -0x2, R38 ;  /* 0xfffffffe11267824 */ /* 0x000fca00078e0226 */
[----:B------:R-:W-:Y:S02]  /*61e0*/  VIADDMNMX R85, R38, R80, R85, PT ;  /* 0x0000005026557246 */ /* 0x000fe40003800155 */
[----:B------:R-:W-:-:S07]  /*61f0*/  VIMNMX R86, R86, R38, !PT ;  /* 0x0000002656567248 */ /* 0x000fce0007fe0100 */
.L_x_686:
[----:B------:R-:W-:-:S04]  /*6200*/  ISETP.GT.AND P2, PT, R7, -0x1, PT ;  /* 0xffffffff0700780c */ /* 0x000fc80003f44270 */
[C---:B------:R-:W-:Y:S02]  /*6210*/  ISETP.GT.AND P5, PT, R86.reuse, RZ, P2 ;  /* 0x000000ff5600720c */ /* 0x040fe400017a4270 */
[C---:B------:R-:W-:Y:S02]  /*6220*/  ISETP.GT.AND P4, PT, R86.reuse, 0x1, P2 ;  /* 0x000000015600780c */ /* 0x040fe40001784270 */
[----:B------:R-:W-:Y:S02]  /*6230*/  ISETP.LT.OR P5, PT, R85, 0x1, P5 ;  /* 0x000000015500780c */ /* 0x000fe40002fa1670 */
[C---:B------:R-:W-:Y:S02]  /*6240*/  ISETP.GT.AND P3, PT, R86.reuse, 0x9, P2 ;  /* 0x000000095600780c */ /* 0x040fe40001764270 */
[----:B-1----:R-:W-:Y:S02]  /*6250*/  FSEL R84, R11, -INF , !P5 ;  /* 0xff8000000b547808 */ /* 0x002fe40006800000 */
[----:B------:R-:W-:-:S02]  /*6260*/  ISETP.GT.AND P5, PT, R86, 0x10, P2 ;  /* 0x000000105600780c */ /* 0x000fc400017a4270 */
[C---:B------:R-:W-:Y:S02]  /*6270*/  ISETP.LT.OR P4, PT, R85.reuse, 0x2, P4 ;  /* 0x000000025500780c */ /* 0x040fe40002781670 */
[C---:B------:R-:W-:Y:S02]  /*6280*/  ISETP.LT.OR P3, PT, R85.reuse, 0xa, P3 ;  /* 0x0000000a5500780c */ /* 0x040fe40001f61670 */
[----:B------:R-:W-:Y:S02]  /*6290*/  ISETP.LT.OR P5, PT, R85, 0x11, P5 ;  /* 0x000000115500780c */ /* 0x000fe40002fa1670 */
[----:B------:R-:W-:Y:S02]  /*62a0*/  ISETP.GT.AND P6, PT, R86, 0x8, P2 ;  /* 0x000000085600780c */ /* 0x000fe400017c4270 */
[----:B------:R-:W-:Y:S02]  /*62b0*/  FSEL R82, R12, -INF , !P4 ;  /* 0xff8000000c527808 */ /* 0x000fe40006000000 */
[----:B------:R-:W-:-:S02]  /*62c0*/  ISETP.GT.AND P4, PT, R86, 0x11, P2 ;  /* 0x000000115600780c */ /* 0x000fc40001784270 */
[----:B------:R-:W-:Y:S02]  /*62d0*/  FSEL R78, R20, -INF , !P3 ;  /* 0xff800000144e7808 */ /* 0x000fe40005800000 */
[C---:B------:R-:W-:Y:S02]  /*62e0*/  ISETP.GT.AND P3, PT, R86.reuse, 0x19, P2 ;  /* 0x000000195600780c */ /* 0x040fe40001764270 */
[----:B------:R-:W-:Y:S02]  /*62f0*/  FSEL R25, R25, -INF , !P5 ;  /* 0xff80000019197808 */ /* 0x000fe40006800000 */
[----:B------:R-:W-:Y:S02]  /*6300*/  ISETP.GT.AND P5, PT, R86, 0x20, P2 ;  /* 0x000000205600780c */ /* 0x000fe400017a4270 */
[C---:B------:R-:W-:Y:S02]  /*6310*/  ISETP.LT.OR P6, PT, R85.reuse, 0x9, P6 ;  /* 0x000000095500780c */ /* 0x040fe400037c1670 */
[----:B------:R-:W-:-:S02]  /*6320*/  ISETP.LT.OR P4, PT, R85, 0x12, P4 ;  /* 0x000000125500780c */ /* 0x000fc40002781670 */
[C---:B------:R-:W-:Y:S02]  /*6330*/  ISETP.LT.OR P3, PT, R85.reuse, 0x1a, P3 ;  /* 0x0000001a5500780c */ /* 0x040fe40001f61670 */
[----:B------:R-:W-:Y:S02]  /*6340*/  ISETP.LT.OR P5, PT, R85, 0x21, P5 ;  /* 0x000000215500780c */ /* 0x000fe40002fa1670 */
[----:B------:R-:W-:Y:S02]  /*6350*/  FSEL R80, R15, -INF , !P6 ;  /* 0xff8000000f507808 */ /* 0x000fe40007000000 */
        /* <DEDUP_REMOVED lines=28> */
[----:B------:R-:W-:Y:S02]  /*6520*/  ISETP.GT.AND P3, PT, R86, 0x49, P2 ;  /* 0x000000495600780c */ /* 0x000fe40001764270 */
[----:B------:R-:W-:Y:S02]  /*6530*/  FSEL R54, R54, -INF , !P5 ;  /* 0xff80000036367808 */ /* 0x000fe40006800000 */
[----:B------:R-:W-:Y:S02]  /*6540*/  ISETP.GT.AND P5, PT, R86, 0x50, P2 ;  /* 0x000000505600780c */ /* 0x000fe400017a4270 */
[C---:B------:R-:W-:Y:S02]  /*6550*/  ISETP.LT.OR P6, PT, R85.reuse, 0x39, P6 ;  /* 0x000000395500780c */ /* 0x040fe400037c1670 */
[----:B------:R-:W-:-:S02]  /*6560*/  ISETP.LT.OR P4, PT, R85, 0x42, P4 ;  /* 0x000000425500780c */ /* 0x000fc40002781670 */
[C---:B------:R-:W-:Y:S02]  /*6570*/  ISETP.LT.OR P3, PT, R85.reuse, 0x4a, P3 ;  /* 0x0000004a5500780c */ /* 0x040fe40001f61670 */
[----:B------:R-:W-:Y:S02]  /*6580*/  ISETP.LT.OR P5, PT, R85, 0x51, P5 ;  /* 0x000000515500780c */ /* 0x000fe40002fa1670 */
[----:B------:R-:W-:Y:S02]  /*6590*/  FSEL R51, R51, -INF , !P6 ;  /* 0xff80000033337808 */ /* 0x000fe40007000000 */
[C---:B------:R-:W-:Y:S02]  /*65a0*/  ISETP.GT.AND P6, PT, R86.reuse, 0x48, P2 ;  /* 0x000000485600780c */ /* 0x040fe400017c4270 */
        /* <DEDUP_REMOVED lines=16> */
[----:B------:R-:W-:Y:S01]  /*66b0*/  FSEL R15, R71, -INF , !P5 ;  /* 0xff800000470f7808 */ /* 0x000fe20006800000 */
[----:B------:R-:W-:Y:S01]  /*66c0*/  IMAD.IADD R71, R0, 0x1, R83 ;  /* 0x0000000100477824 */ /* 0x000fe200078e0253 */
        /* <DEDUP_REMOVED lines=8> */
[----:B------:R-:W-:-:S02]  /*6750*/  FSEL R70, R72, -INF , !P3 ;  /* 0xff80000048467808 */ /* 0x000fc40005800000 */
[----:B------:R-:W-:Y:S02]  /*6760*/  FSEL R72, R74, -INF , !P5 ;  /* 0xff8000004a487808 */ /* 0x000fe40006800000 */
[----:B------:R-:W-:Y:S02]  /*6770*/  PLOP3.LUT P5, PT, PT, PT, UP0, 0x40, 0x0 ;  /* 0x000000000000781c */ /* 0x000fe40003fae808 */
[----:B------:R-:W-:Y:S02]  /*6780*/  ISETP.LT.OR P6, PT, R85, 0x69, P6 ;  /* 0x000000695500780c */ /* 0x000fe400037c1670 */
[----:B------:R-:W-:Y:S02]  /*6790*/  ISETP.GT.AND P4, PT, R86, 0x71, P2 ;  /* 0x000000715600780c */ /* 0x000fe40001784270 */
[----:B------:R-:W-:Y:S01]  /*67a0*/  FSEL R69, R73, -INF , !P6 ;  /* 0xff80000049457808 */ /* 0x000fe20007000000 */
[----:B------:R-:W-:Y:S01]  /*67b0*/  IMAD.IADD R73, R0, 0x1, R81 ;  /* 0x0000000100497824 */ /* 0x000fe200078e0251 */
[----:B------:R-:W-:-:S02]  /*67c0*/  ISETP.GT.AND P6, PT, R86, 0x78, P2 ;  /* 0x000000785600780c */ /* 0x000fc400017c4270 */
[----:B------:R-:W-:Y:S02]  /*67d0*/  ISETP.GT.AND P3, PT, R86, 0x79, P2 ;  /* 0x000000795600780c */ /* 0x000fe40001764270 */
[C---:B------:R-:W-:Y:S02]  /*67e0*/  ISETP.LT.OR P6, PT, R85.reuse, 0x79, P6 ;  /* 0x000000795500780c */ /* 0x040fe400037c1670 */
[C---:B------:R-:W-:Y:S02]  /*67f0*/  ISETP.LT.OR P4, PT, R85.reuse, 0x72, P4 ;  /* 0x000000725500780c */ /* 0x040fe40002781670 */
[----:B------:R-:W-:Y:S02]  /*6800*/  ISETP.LT.OR P3, PT, R85, 0x7a, P3 ;  /* 0x0000007a5500780c */ /* 0x000fe40001f61670 */
[----:B------:R-:W-:Y:S02]  /*6810*/  FSEL R74, R75, -INF , !P6 ;  /* 0xff8000004b4a7808 */ /* 0x000fe40007000000 */
[----:B------:R-:W-:-:S02]  /*6820*/  FSEL R76, R76, -INF , !P4 ;  /* 0xff8000004c4c7808 */ /* 0x000fc40006000000 */
[----:B------:R-:W-:Y:S01]  /*6830*/  FSEL R75, R79, -INF , !P3 ;  /* 0xff8000004f4b7808 */ /* 0x000fe20005800000 */
[----:B------:R-:W-:Y:S06]  /*6840*/  @P5 BRA `(.L_x_690) ;  /* 0x0000000000585947 */ /* 0x000fec0003800000 */
[----:B------:R-:W-:Y:S01]  /*6850*/  IMAD.IADD R11, R0, 0x1, R6 ;  /* 0x00000001000b7824 */ /* 0x000fe200078e0206 */
[----:B------:R-:W-:Y:S04]  /*6860*/  BSSY B0, `(.L_x_691) ;  /* 0x0000010000007945 */ /* 0x000fe80003800000 */
[----:B------:R-:W-:-:S13]  /*6870*/  ISETP.GT.AND P3, PT, R11, -0x1, PT ;  /* 0xffffffff0b00780c */ /* 0x000fda0003f64270 */
[----:B------:R-:W-:Y:S05]  /*6880*/  @P3 BRA `(.L_x_692) ;  /* 0x0000000000203947 */ /* 0x000fea0003800000 */
[----:B------:R-:W-:Y:S01]  /*6890*/  IMAD.U32 R86, RZ, RZ, UR23 ;  /* 0x00000017ff567e24 */ /* 0x000fe2000f8e00ff */
[----:B------:R-:W-:-:S04]  /*68a0*/  LOP3.LUT R11, RZ, R11, RZ, 0x33, !PT ;  /* 0x0000000bff0b7212 */ /* 0x000fc800078e33ff */
[----:B------:R-:W-:-:S13]  /*68b0*/  ISETP.NE.AND P3, PT, R86, 0x1, PT ;  /* 0x000000015600780c */ /* 0x000fda0003f65270 */
[----:B------:R-:W1:Y:S02]  /*68c0*/  @P3 LDC.64 R38, c[0x0][0x9e8] ;  /* 0x00027a00ff263b82 */ /* 0x000e640000000a00 */
[----:B-1----:R-:W-:-:S05]  /*68d0*/  @P3 IMAD.HI.U32 R38, R11, R38, RZ ;  /* 0x000000260b263227 */ /* 0x002fca00078e00ff */
[----:B------:R-:W-:-:S04]  /*68e0*/  @P3 SHF.R.U32.HI R11, RZ, R39, R38 ;  /* 0x00000027ff0b3219 */ /* 0x000fc80000011626 */
[----:B------:R-:W-:Y:S01]  /*68f0*/  LOP3.LUT R11, RZ, R11, RZ, 0x33, !PT ;  /* 0x0000000bff0b7212 */ /* 0x000fe200078e33ff */
[----:B------:R-:W-:Y:S06]  /*6900*/  BRA `(.L_x_693) ;  /* 0x0000000000147947 */ /* 0x000fec0003800000 */
.L_x_692:
[----:B------:R-:W-:-:S05]  /*6910*/  IMAD.U32 R86, RZ, RZ, UR23 ;  /* 0x00000017ff567e24 */ /* 0x000fca000f8e00ff */
[----:B------:R-:W-:-:S13]  /*6920*/  ISETP.NE.AND P3, PT, R86, 0x1, PT ;  /* 0x000000015600780c */ /* 0x000fda0003f65270 */
[----:B------:R-:W1:Y:S02]  /*6930*/  @P3 LDC.64 R38, c[0x0][0x9e8] ;  /* 0x00027a00ff263b82 */ /* 0x000e640000000a00 */
[----:B-1----:R-:W-:-:S05]  /*6940*/  @P3 IMAD.HI.U32 R38, R11, R38, RZ ;  /* 0x000000260b263227 */ /* 0x002fca00078e00ff */
[----:B------:R-:W-:-:S07]  /*6950*/  @P3 SHF.R.U32.HI R11, RZ, R39, R38 ;  /* 0x00000027ff0b3219 */ /* 0x000fce0000011626 */
.L_x_693:
[----:B------:R-:W-:Y:S05]  /*6960*/  BSYNC B0 ;  /* 0x0000000000007941 */ /* 0x000fea0003800000 */
.L_x_691:
[----:B------:R-:W-:-:S04]  /*6970*/  IMAD R38, R11, R86, -R77 ;  /* 0x000000560b267224 */ /* 0x000fc800078e0a4d */
[----:B------:R-:W-:-:S05]  /*6980*/  IMAD R38, R17, -0x2, R38 ;  /* 0xfffffffe11267824 */ /* 0x000fca00078e0226 */
[----:B------:R-:W-:Y:S02]  /*6990*/  VIADDMNMX R73, R38, R86, R73, PT ;  /* 0x0000005626497246 */ /* 0x000fe40003800149 */
[----:B------:R-:W-:-:S07]  /*69a0*/  VIMNMX R71, R71, R38, !PT ;  /* 0x0000002647477248 */ /* 0x000fce0007fe0100 */
.L_x_690:
[----:B------:R-:W-:Y:S01]  /*69b0*/  FMNMX.FTZ R11, R84, R8, !PT ;  /* 0x00000008540b7209 */ /* 0x000fe20007810000 */
[----:B------:R-:W-:Y:S01]  /*69c0*/  UMOV UR37, UR27 ;  /* 0x0000001b00257c82 */ /* 0x000fe20008000000 */
[----:B------:R-:W-:Y:S02]  /*69d0*/  ISETP.GT.AND P5, PT, R71, 0x8, P2 ;  /* 0x000000084700780c */ /* 0x000fe400017a4270 */
[----:B------:R-:W-:Y:S02]  /*69e0*/  FMNMX.FTZ R11, R82, R11, !PT ;  /* 0x0000000b520b7209 */ /* 0x000fe40007810000 */
[----:B------:R-:W-:Y:S02]  /*69f0*/  ISETP.LT.OR P5, PT, R73, 0x9, P5 ;  /* 0x000000094900780c */ /* 0x000fe40002fa1670 */
[----:B------:R-:W-:Y:S02]  /*6a00*/  FMNMX.FTZ R11, R80, R11, !PT ;  /* 0x0000000b500b7209 */ /* 0x000fe40007810000 */
[----:B------:R-:W-:-:S02]  /*6a10*/  FSEL R21, R21, -INF , !P5 ;  /* 0xff80000015157808 */ /* 0x000fc40006800000 */
[----:B------:R-:W-:Y:S02]  /*6a20*/  FMNMX.FTZ R38, R78, R11, !PT ;  /* 0x0000000b4e267209 */ /* 0x000fe40007810000 */
        /* <DEDUP_REMOVED lines=12> */
[C---:B------:R-:W-:Y:S02]  /*6af0*/  ISETP.GT.AND P5, PT, R71.reuse, RZ, P2 ;  /* 0x000000ff4700720c */ /* 0x040fe400017a4270 */
[----:B------:R-:W-:Y:S02]  /*6b00*/  FMNMX.FTZ R38, R132, R11, !PT ;  /* 0x0000000b84267209 */ /* 0x000fe40007810000 */
[----:B------:R-:W-:Y:S02]  /*6b10*/  ISETP.GT.AND P4, PT, R71, 0x1, P2 ;  /* 0x000000014700780c */ /* 0x000fe40001784270 */
[----:B------:R-:W-:Y:S02]  /*6b20*/  FMNMX.FTZ R38, R45, R38, !PT ;  /* 0x000000262d267209 */ /* 0x000fe40007810000 */
[----:B------:R-:W-:-:S02]  /*6b30*/  ISETP.LT.OR P5, PT, R73, 0x1, P5 ;  /* 0x000000014900780c */ /* 0x000fc40002fa1670 */
[----:B------:R-:W-:Y:S02]  /*6b40*/  FMNMX.FTZ R11, R47, R38, !PT ;  /* 0x000000262f0b7209 */ /* 0x000fe40007810000 */
[----:B------:R-:W-:Y:S02]  /*6b50*/  ISETP.LT.OR P4, PT, R73, 0x2, P4 ;  /* 0x000000024900780c */ /* 0x000fe40002781670 */
[----:B------:R-:W-:Y:S02]  /*6b60*/  FMNMX.FTZ R38, R46, R11, !PT ;  /* 0x0000000b2e267209 */ /* 0x000fe40007810000 */
[----:B------:R-:W-:Y:S02]  /*6b70*/  ISETP.GT.AND P3, PT, R71, 0x9, P2 ;  /* 0x000000094700780c */ /* 0x000fe40001764270 */
[----:B------:R-:W-:Y:S02]  /*6b80*/  FMNMX.FTZ R11, R51, R38, !PT ;  /* 0x00000026330b7209 */ /* 0x000fe40007810000 */
[----:B------:R-:W-:-:S02]  /*6b90*/  FSEL R14, R14, -INF , !P4 ;  /* 0xff8000000e0e7808 */ /* 0x000fc40006000000 */
[----:B------:R-:W-:Y:S02]  /*6ba0*/  FMNMX.FTZ R11, R50, R11, !PT ;  /* 0x0000000b320b7209 */ /* 0x000fe40007810000 */
[----:B------:R-:W-:Y:S02]  /*6bb0*/  ISETP.GT.AND P4, PT, R71, 0x10, P2 ;  /* 0x000000104700780c */ /* 0x000fe40001784270 */
[----:B------:R-:W-:Y:S02]  /*6bc0*/  FMNMX.FTZ R38, R54, R11, !PT ;  /* 0x0000000b36267209 */ /* 0x000fe40007810000 */
[----:B------:R-:W-:Y:S02]  /*6bd0*/  ISETP.LT.OR P3, PT, R73, 0xa, P3 ;  /* 0x0000000a4900780c */ /* 0x000fe40001f61670 */
[----:B------:R-:W-:Y:S02]  /*6be0*/  FMNMX.FTZ R38, R57, R38, !PT ;  /* 0x0000002639267209 */ /* 0x000fe40007810000 */
[----:B------:R-:W-:-:S02]  /*6bf0*/  ISETP.LT.OR P4, PT, R73, 0x11, P4 ;  /* 0x000000114900780c */ /* 0x000fc40002781670 */
[----:B------:R-:W-:Y:S02]  /*6c00*/  FMNMX.FTZ R11, R129, R38, !PT ;  /* 0x00000026810b7209 */ /* 0x000fe40007810000 */
[----:B------:R-:W-:Y:S02]  /*6c10*/  FSEL R24, R24, -INF , !P3 ;  /* 0xff80000018187808 */ /* 0x000fe40005800000 */
[----:B------:R-:W-:Y:S02]  /*6c20*/  FMNMX.FTZ R38, R128, R11, !PT ;  /* 0x0000000b80267209 */ /* 0x000fe40007810000 */
[----:B------:R-:W-:Y:S02]  /*6c30*/  ISETP.GT.AND P3, PT, R71, 0x18, P2 ;  /* 0x000000184700780c */ /* 0x000fe40001764270 */
[----:B------:R-:W-:Y:S02]  /*6c40*/  FMNMX.FTZ R11, R131, R38, !PT ;  /* 0x00000026830b7209 */ /* 0x000fe40007810000 */
[----:B------:R-:W-:-:S02]  /*6c50*/  FSEL R27, R27, -INF , !P4 ;  /* 0xff8000001b1b7808 */ /* 0x000fc40006000000 */
[----:B------:R-:W-:Y:S02]  /*6c60*/  FMNMX.FTZ R11, R130, R11, !PT ;  /* 0x0000000b820b7209 */ /* 0x000fe40007810000 */
[----:B------:R-:W-:Y:S02]  /*6c70*/  ISETP.GT.AND P4, PT, R71, 0x19, P2 ;  /* 0x000000194700780c */ /* 0x000fe40001784270 */
[----:B------:R-:W-:Y:S02]  /*6c80*/  FMNMX.FTZ R11, R68, R11, !PT ;  /* 0x0000000b440b7209 */ /* 0x000fe40007810000 */
[C---:B------:R-:W-:Y:S02]  /*6c90*/  ISETP.LT.OR P3, PT, R73.reuse, 0x19, P3 ;  /* 0x000000194900780c */ /* 0x040fe40001f61670 */
        /* <DEDUP_REMOVED lines=18> */
[----:B------:R-:W-:Y:S01]  /*6dc0*/  FSEL R37, R37, -INF , !P4 ;  /* 0xff80000025257808 */ /* 0x000fe20006000000 */
[----:B------:R-:W1:Y:S01]  /*6dd0*/  SHFL.BFLY PT, R11, R38, 0x2, 0x1f ;  /* 0x0c401f00260b7f89 */ /* 0x000e6200000e0000 */
[----:B------:R-:W-:-:S04]  /*6de0*/  ISETP.GT.AND P4, PT, R71, 0x30, P2 ;  /* 0x000000304700780c */ /* 0x000fc80001784270 */
[----:B------:R-:W-:-:S04]  /*6df0*/  ISETP.LT.OR P4, PT, R73, 0x31, P4 ;  /* 0x000000314900780c */ /* 0x000fc80002781670 */
[----:B------:R-:W-:Y:S02]  /*6e00*/  FSEL R41, R41, -INF , !P4 ;  /* 0xff80000029297808 */ /* 0x000fe40006000000 */
[----:B------:R-:W-:-:S04]  /*6e10*/  ISETP.GT.AND P4, PT, R71, 0x39, P2 ;  /* 0x000000394700780c */ /* 0x000fc80001784270 */
[----:B------:R-:W-:-:S04]  /*6e20*/  ISETP.LT.OR P4, PT, R73, 0x3a, P4 ;  /* 0x0000003a4900780c */ /* 0x000fc80002781670 */
[----:B------:R-:W-:Y:S02]  /*6e30*/  FSEL R44, R44, -INF , !P4 ;  /* 0xff8000002c2c7808 */ /* 0x000fe40006000000 */
[----:B------:R-:W-:Y:S02]  /*6e40*/  ISETP.GT.AND P4, PT, R71, 0x48, P2 ;  /* 0x000000484700780c */ /* 0x000fe40001784270 */
[----:B-1----:R-:W-:Y:S02]  /*6e50*/  FMNMX.FTZ R39, R38, R11, !PT ;  /* 0x0000000b26277209 */ /* 0x002fe40007810000 */
[----:B------:R-:W-:-:S03]  /*6e60*/  ISETP.LT.OR P4, PT, R73, 0x49, P4 ;  /* 0x000000494900780c */ /* 0x000fc60002781670 */
[----:B------:R-:W1:Y:S01]  /*6e70*/  SHFL.BFLY PT, R86, R39, 0x1, 0x1f ;  /* 0x0c201f0027567f89 */ /* 0x000e6200000e0000 */
[----:B------:R-:W-:Y:S02]  /*6e80*/  FSEL R52, R52, -INF , !P4 ;  /* 0xff80000034347808 */ /* 0x000fe40006000000 */
        /* <DEDUP_REMOVED lines=8> */
[----:B------:R-:W-:Y:S02]  /*6f10*/  ISETP.LT.OR P4, PT, R73, 0x6a, P4 ;  /* 0x0000006a4900780c */ /* 0x000fe40002781670 */
[C---:B------:R-:W-:Y:S01]  /*6f20*/  FSETP.NEU.FTZ.AND P6, PT, R11.reuse, -INF , PT ;  /* 0xff8000000b00780b */ /* 0x040fe20003fdd000 */
[----:B------:R-:W-:Y:S01]  /*6f30*/  FMUL.FTZ R77, R11, UR22 ;  /* 0x000000160b4d7c20 */ /* 0x000fe20008410000 */
[----:B------:R-:W-:-:S02]  /*6f40*/  FSEL R63, R63, -INF , !P4 ;  /* 0xff8000003f3f7808 */ /* 0x000fc40006000000 */
[----:B------:R-:W-:Y:S02]  /*6f50*/  ISETP.GT.AND P4, PT, R71, 0x78, P2 ;  /* 0x000000784700780c */ /* 0x000fe40001784270 */
[----:B------:R-:W-:Y:S02]  /*6f60*/  FSEL R39, R77, RZ, P6 ;  /* 0x000000ff4d277208 */ /* 0x000fe40003000000 */
[----:B------:R-:W-:Y:S02]  /*6f70*/  ISETP.LT.OR P4, PT, R73, 0x79, P4 ;  /* 0x000000794900780c */ /* 0x000fe40002781670 */
[----:B------:R-:W-:Y:S01]  /*6f80*/  FSEL R83, R11, RZ, P6 ;  /* 0x000000ff0b537208 */ /* 0x000fe20003000000 */
[--C-:B------:R-:W-:Y:S01]  /*6f90*/  FFMA.FTZ R144, R25, UR22, -R39.reuse ;  /* 0x0000001619907c23 */ /* 0x100fe20008010827 */
[----:B------:R-:W-:Y:S01]  /*6fa0*/  FSEL R25, R13, -INF , !P5 ;  /* 0xff8000000d197808 */ /* 0x000fe20006800000 */
[--C-:B------:R-:W-:Y:S01]  /*6fb0*/  FFMA.FTZ R38, R26, UR22, -R39.reuse ;  /* 0x000000161a267c23 */ /* 0x100fe20008010827 */
[--C-:B------:R-:W-:Y:S01]  /*6fc0*/  FFMA.FTZ R146, R31, UR22, -R39.reuse ;  /* 0x000000161f927c23 */ /* 0x100fe20008010827 */
[--C-:B------:R-:W-:Y:S01]  /*6fd0*/  FFMA.FTZ R140, R35, UR22, -R39.reuse ;  /* 0x00000016238c7c23 */ /* 0x100fe20008010827 */
[----:B------:R-:W-:Y:S01]  /*6fe0*/  FMNMX.FTZ R13, R25, R10, !PT ;  /* 0x0000000a190d7209 */ /* 0x000fe20007810000 */
[--C-:B------:R-:W-:Y:S01]  /*6ff0*/  FFMA.FTZ R138, R51, UR22, -R39.reuse ;  /* 0x00000016338a7c23 */ /* 0x100fe20008010827 */
[----:B------:R-:W-:Y:S01]  /*7000*/  ISETP.LT.OR P5, PT, R73, 0x2a, P3 ;  /* 0x0000002a4900780c */ /* 0x000fe20001fa1670 */
[--C-:B------:R-:W-:Y:S01]  /*7010*/  FFMA.FTZ R32, R32, UR22, -R39.reuse ;  /* 0x0000001620207c23 */ /* 0x100fe20008010827 */
[----:B------:R-:W-:Y:S01]  /*7020*/  FMNMX.FTZ R26, R14, R13, !PT ;  /* 0x0000000d0e1a7209 */ /* 0x000fe20007810000 */
[--C-:B------:R-:W-:Y:S01]  /*7030*/  FFMA.FTZ R36, R36, UR22, -R39.reuse ;  /* 0x0000001624247c23 */ /* 0x100fe20008010827 */
[----:B------:R-:W-:Y:S01]  /*7040*/  ISETP.GT.AND P3, PT, R71, 0x31, P2 ;  /* 0x000000314700780c */ /* 0x000fe20001764270 */
[----:B------:R-:W-:Y:S01]  /*7050*/  FADD.FTZ R83, -R83, R8 ;  /* 0x0000000853537221 */ /* 0x000fe20000010100 */
[----:B------:R-:W-:Y:S01]  /*7060*/  FMNMX.FTZ R81, R21, R26, !PT ;  /* 0x0000001a15517209 */ /* 0x000fe20007810000 */
[--C-:B------:R-:W-:Y:S01]  /*7070*/  FFMA.FTZ R142, R132, UR22, -R39.reuse ;  /* 0x00000016848e7c23 */ /* 0x100fe20008010827 */
[----:B------:R-:W-:Y:S01]  /*7080*/  FSEL R40, R40, -INF , !P5 ;  /* 0xff80000028287808 */ /* 0x000fe20006800000 */
[--C-:B------:R-:W-:Y:S01]  /*7090*/  FFMA.FTZ R136, R47, UR22, -R39.reuse ;  /* 0x000000162f887c23 */ /* 0x100fe20008010827 */
[----:B------:R-:W-:Y:S01]  /*70a0*/  FMNMX.FTZ R26, R24, R81, !PT ;  /* 0x00000051181a7209 */ /* 0x000fe20007810000 */
[--C-:B------:R-:W-:Y:S01]  /*70b0*/  FFMA.FTZ R124, R15, UR22, -R39.reuse ;  /* 0x000000160f7c7c23 */ /* 0x100fe20008010827 */
[----:B------:R-:W-:Y:S01]  /*70c0*/  ISETP.GT.AND P5, PT, R71, 0x38, P2 ;  /* 0x000000384700780c */ /* 0x000fe200017a4270 */
[--C-:B------:R-:W-:Y:S01]  /*70d0*/  FFMA.FTZ R126, R69, UR22, -R39.reuse ;  /* 0x00000016457e7c23 */ /* 0x100fe20008010827 */
[----:B------:R-:W-:Y:S01]  /*70e0*/  FMNMX.FTZ R31, R27, R26, !PT ;  /* 0x0000001a1b1f7209 */ /* 0x000fe20007810000 */
[--C-:B------:R-:W-:Y:S01]  /*70f0*/  FFMA.FTZ R148, R84, UR22, -R39.reuse ;  /* 0x0000001654947c23 */ /* 0x100fe20008010827 */
[----:B------:R-:W-:Y:S01]  /*7100*/  ISETP.LT.OR P3, PT, R73, 0x32, P3 ;  /* 0x000000324900780c */ /* 0x000fe20001f61670 */
[--C-:B------:R-:W-:Y:S01]  /*7110*/  FFMA.FTZ R77, R82, UR22, -R39.reuse ;  /* 0x00000016524d7c23 */ /* 0x100fe20008010827 */
[----:B------:R-:W-:Y:S01]  /*7120*/  FMNMX.FTZ R26, R28, R31, !PT ;  /* 0x0000001f1c1a7209 */ /* 0x000fe20007810000 */
[--C-:B------:R-:W-:Y:S01]  /*7130*/  FFMA.FTZ R150, R80, UR22, -R39.reuse ;  /* 0x0000001650967c23 */ /* 0x100fe20008010827 */
[----:B------:R-:W-:Y:S01]  /*7140*/  FSEL R42, R42, -INF , !P3 ;  /* 0xff8000002a2a7808 */ /* 0x000fe20005800000 */
[----:B------:R1:W-:Y:S01]  /*7150*/  MUFU.EX2 R31, R32 ;  /* 0x00000020001f7308 */ /* 0x0003e20000000800 */
[----:B------:R-:W-:Y:S01]  /*7160*/  FMNMX.FTZ R81, R29, R26, !PT ;  /* 0x0000001a1d517209 */ /* 0x000fe20007810000 */
[--C-:B------:R-:W-:Y:S01]  /*7170*/  FFMA.FTZ R79, R78, UR22, -R39.reuse ;  /* 0x000000164e4f7c23 */ /* 0x100fe20008010827 */
[----:B------:R-:W-:Y:S01]  /*7180*/  ISETP.LT.OR P5, PT, R73, 0x39, P5 ;  /* 0x000000394900780c */ /* 0x000fe20002fa1670 */
[--C-:B------:R-:W-:Y:S01]  /*7190*/  FFMA.FTZ R45, R45, UR22, -R39.reuse ;  /* 0x000000162d2d7c23 */ /* 0x100fe20008010827 */
[----:B------:R-:W-:Y:S01]  /*71a0*/  FMNMX.FTZ R26, R30, R81, !PT ;  /* 0x000000511e1a7209 */ /* 0x000fe20007810000 */
[--C-:B------:R-:W-:Y:S01]  /*71b0*/  FFMA.FTZ R47, R46, UR22, -R39.reuse ;  /* 0x000000162e2f7c23 */ /* 0x100fe20008010827 */
[----:B------:R-:W-:Y:S01]  /*71c0*/  ISETP.GT.AND P3, PT, R71, 0x40, P2 ;  /* 0x000000404700780c */ /* 0x000fe20001764270 */
[--C-:B------:R-:W-:Y:S01]  /*71d0*/  FFMA.FTZ R50, R50, UR22, -R39.reuse ;  /* 0x0000001632327c23 */ /* 0x100fe20008010827 */
[----:B------:R-:W-:Y:S01]  /*71e0*/  FMNMX.FTZ R35, R33, R26, !PT ;  /* 0x0000001a21237209 */ /* 0x000fe20007810000 */
[--C-:B------:R-:W-:Y:S01]  /*71f0*/  FFMA.FTZ R132, R54, UR22, -R39.reuse ;  /* 0x0000001636847c23 */ /* 0x100fe20008010827 */
[----:B------:R-:W-:Y:S01]  /*7200*/  FSEL R43, R43, -INF , !P5 ;  /* 0xff8000002b2b7808 */ /* 0x000fe20006800000 */
[--C-:B------:R-:W-:Y:S01]  /*7210*/  FFMA.FTZ R57, R57, UR22, -R39.reuse ;  /* 0x0000001639397c23 */ /* 0x100fe20008010827 */
[----:B------:R-:W-:Y:S01]  /*7220*/  FMNMX.FTZ R26, R34, R35, !PT ;  /* 0x00000023221a7209 */ /* 0x000fe20007810000 */
[--C-:B------:R-:W-:Y:S01]  /*7230*/  FFMA.FTZ R134, R129, UR22, -R39.reuse ;  /* 0x0000001681867c23 */ /* 0x100fe20008010827 */
[----:B------:R-:W-:Y:S01]  /*7240*/  ISETP.GT.AND P5, PT, R71, 0x41, P2 ;  /* 0x000000414700780c */ /* 0x000fe200017a4270 */
[----:B------:R2:W-:Y:S01]  /*7250*/  MUFU.EX2 R35, R36 ;  /* 0x0000002400237308 */ /* 0x0005e20000000800 */
[----:B------:R-:W-:Y:S01]  /*7260*/  FMNMX.FTZ R81, R37, R26, !PT ;  /* 0x0000001a25517209 */ /* 0x000fe20007810000 */
[--C-:B------:R-:W-:Y:S01]  /*7270*/  FFMA.FTZ R15, R20, UR22, -R39.reuse ;  /* 0x00000016140f7c23 */ /* 0x100fe20008010827 */
[C---:B------:R-:W-:Y:S01]  /*7280*/  ISETP.LT.OR P3, PT, R73.reuse, 0x41, P3 ;  /* 0x000000414900780c */ /* 0x040fe20001f61670 */
[--C-:B------:R-:W-:Y:S01]  /*7290*/  FFMA.FTZ R69, R70, UR22, -R39.reuse ;  /* 0x0000001646457c23 */ /* 0x100fe20008010827 */
[----:B------:R-:W-:Y:S01]  /*72a0*/  FMNMX.FTZ R26, R40, R81, !PT ;  /* 0x00000051281a7209 */ /* 0x000fe20007810000 */
[--C-:B------:R-:W-:Y:S01]  /*72b0*/  FFMA.FTZ R120, R72, UR22, -R39.reuse ;  /* 0x0000001648787c23 */ /* 0x100fe20008010827 */
[----:B------:R-:W-:Y:S01]  /*72c0*/  ISETP.LT.OR P5, PT, R73, 0x42, P5 ;  /* 0x000000424900780c */ /* 0x000fe20002fa1670 */
[--C-:B------:R-:W-:Y:S01]  /*72d0*/  FFMA.FTZ R122, R74, UR22, -R39.reuse ;  /* 0x000000164a7a7c23 */ /* 0x100fe20008010827 */
[----:B------:R-:W-:Y:S01]  /*72e0*/  FMNMX.FTZ R81, R41, R26, !PT ;  /* 0x0000001a29517209 */ /* 0x000fe20007810000 */
[----:B------:R-:W-:Y:S01]  /*72f0*/  FFMA.FTZ R75, R75, UR22, -R39 ;  /* 0x000000164b4b7c23 */ /* 0x000fe20008010827 */
[----:B------:R-:W-:Y:S01]  /*7300*/  FSEL R48, R48, -INF , !P3 ;  /* 0xff80000030307808 */ /* 0x000fe20005800000 */
[----:B------:R-:W-:Y:S01]  /*7310*/  MUFU.EX2 R148, R148 ;  /* 0x0000009400947308 */ /* 0x000fe20000000800 */
[----:B------:R-:W-:-:S02]  /*7320*/  FMNMX.FTZ R26, R42, R81, !PT ;  /* 0x000000512a1a7209 */ /* 0x000fc40007810000 */
[----:B------:R-:W-:Y:S02]  /*7330*/  ISETP.GT.AND P3, PT, R71, 0x49, P2 ;  /* 0x000000494700780c */ /* 0x000fe40001764270 */
[----:B------:R-:W-:Y:S02]  /*7340*/  FMNMX.FTZ R81, R43, R26, !PT ;  /* 0x0000001a2b517209 */ /* 0x000fe40007810000 */
[----:B------:R-:W-:Y:S01]  /*7350*/  FSEL R49, R49, -INF , !P5 ;  /* 0xff80000031317808 */ /* 0x000fe20006800000 */
[----:B------:R-:W-:Y:S01]  /*7360*/  MUFU.EX2 R77, R77 ;  /* 0x0000004d004d7308 */ /* 0x000fe20000000800 */
[----:B------:R-:W-:Y:S02]  /*7370*/  FMNMX.FTZ R81, R44, R81, !PT ;  /* 0x000000512c517209 */ /* 0x000fe40007810000 */
[----:B------:R-:W-:Y:S02]  /*7380*/  ISETP.GT.AND P5, PT, R71, 0x50, P2 ;  /* 0x000000504700780c */ /* 0x000fe400017a4270 */
[----:B------:R-:W-:-:S02]  /*7390*/  FMNMX.FTZ R26, R48, R81, !PT ;  /* 0x00000051301a7209 */ /* 0x000fc40007810000 */
[----:B------:R-:W-:Y:S01]  /*73a0*/  ISETP.LT.OR P3, PT, R73, 0x4a, P3 ;  /* 0x0000004a4900780c */ /* 0x000fe20001f61670 */
[----:B------:R-:W-:Y:S01]  /*73b0*/  MUFU.EX2 R150, R150 ;  /* 0x0000009600967308 */ /* 0x000fe20000000800 */
[----:B------:R-:W-:Y:S02]  /*73c0*/  FMNMX.FTZ R81, R49, R26, !PT ;  /* 0x0000001a31517209 */ /* 0x000fe40007810000 */
[----:B------:R-:W-:Y:S02]  /*73d0*/  FSEL R53, R53, -INF , !P3 ;  /* 0xff80000035357808 */ /* 0x000fe40005800000 */
[----:B------:R-:W-:Y:S02]  /*73e0*/  ISETP.LT.OR P5, PT, R73, 0x51, P5 ;  /* 0x000000514900780c */ /* 0x000fe40002fa1670 */
[----:B------:R-:W-:Y:S01]  /*73f0*/  FMNMX.FTZ R26, R52, R81, !PT ;  /* 0x00000051341a7209 */ /* 0x000fe20007810000 */
[----:B------:R-:W-:Y:S01]  /*7400*/  MUFU.EX2 R79, R79 ;  /* 0x0000004f004f7308 */ /* 0x000fe20000000800 */
[----:B------:R-:W-:-:S02]  /*7410*/  ISETP.GT.AND P3, PT, R71, 0x58, P2 ;  /* 0x000000584700780c */ /* 0x000fc40001764270 */
[----:B------:R-:W-:Y:S02]  /*7420*/  FSEL R55, R55, -INF , !P5 ;  /* 0xff80000037377808 */ /* 0x000fe40006800000 */
[----:B------:R-:W-:Y:S02]  /*7430*/  FMNMX.FTZ R26, R53, R26, !PT ;  /* 0x0000001a351a7209 */ /* 0x000fe40007810000 */
[----:B------:R-:W-:Y:S01]  /*7440*/  ISETP.GT.AND P5, PT, R71, 0x59, P2 ;  /* 0x000000594700780c */ /* 0x000fe200017a4270 */
[----:B------:R-:W-:Y:S01]  /*7450*/  MUFU.EX2 R144, R144 ;  /* 0x0000009000907308 */ /* 0x000fe20000000800 */
[----:B------:R-:W-:Y:S02]  /*7460*/  ISETP.LT.OR P3, PT, R73, 0x59, P3 ;  /* 0x000000594900780c */ /* 0x000fe40001f61670 */
[----:B------:R-:W-:Y:S02]  /*7470*/  FMNMX.FTZ R51, R55, R26, !PT ;  /* 0x0000001a37337209 */ /* 0x000fe40007810000 */
[----:B------:R-:W-:-:S02]  /*7480*/  ISETP.LT.OR P5, PT, R73, 0x5a, P5 ;  /* 0x0000005a4900780c */ /* 0x000fc40002fa1670 */
[----:B------:R-:W-:Y:S01]  /*7490*/  FSEL R58, R58, -INF , !P3 ;  /* 0xff8000003a3a7808 */ /* 0x000fe20005800000 */
[----:B------:R-:W-:Y:S01]  /*74a0*/  MUFU.EX2 R13, R38 ;  /* 0x00000026000d7308 */ /* 0x000fe20000000800 */
[----:B------:R-:W-:Y:S02]  /*74b0*/  FMNMX.FTZ R81, R56, R51, !PT ;  /* 0x0000003338517209 */ /* 0x000fe40007810000 */
[----:B------:R-:W-:Y:S02]  /*74c0*/  ISETP.GT.AND P3, PT, R71, 0x61, P2 ;  /* 0x000000614700780c */ /* 0x000fe40001764270 */
[----:B------:R-:W-:Y:S02]  /*74d0*/  FSEL R59, R59, -INF , !P5 ;  /* 0xff8000003b3b7808 */ /* 0x000fe40006800000 */
[----:B------:R-:W-:Y:S01]  /*74e0*/  FMNMX.FTZ R26, R58, R81, !PT ;  /* 0x000000513a1a7209 */ /* 0x000fe20007810000 */
[----:B------:R-:W-:Y:S01]  /*74f0*/  MUFU.EX2 R146, R146 ;  /* 0x0000009200927308 */ /* 0x000fe20000000800 */
[----:B------:R-:W-:-:S02]  /*7500*/  ISETP.GT.AND P5, PT, R71, 0x68, P2 ;  /* 0x000000684700780c */ /* 0x000fc400017a4270 */
[----:B------:R-:W-:Y:S02]  /*7510*/  ISETP.LT.OR P3, PT, R73, 0x62, P3 ;  /* 0x000000624900780c */ /* 0x000fe40001f61670 */
[----:B------:R-:W-:Y:S02]  /*7520*/  FMNMX.FTZ R81, R59, R26, !PT ;  /* 0x0000001a3b517209 */ /* 0x000fe40007810000 */
[----:B------:R-:W-:Y:S01]  /*7530*/  FSEL R61, R61, -INF , !P3 ;  /* 0xff8000003d3d7808 */ /* 0x000fe20005800000 */
[----:B------:R-:W-:Y:S01]  /*7540*/  MUFU.EX2 R140, R140 ;  /* 0x0000008c008c7308 */ /* 0x000fe20000000800 */
[----:B------:R-:W-:Y:S02]  /*7550*/  ISETP.LT.OR P5, PT, R73, 0x69, P5 ;  /* 0x000000694900780c */ /* 0x000fe40002fa1670 */
[----:B------:R-:W-:Y:S02]  /*7560*/  FMNMX.FTZ R26, R60, R81, !PT ;  /* 0x000000513c1a7209 */ /* 0x000fe40007810000 */
[----:B------:R-:W-:-:S02]  /*7570*/  ISETP.GT.AND P3, PT, R71, 0x70, P2 ;  /* 0x000000704700780c */ /* 0x000fc40001764270 */
[----:B------:R-:W-:Y:S01]  /*7580*/  FSEL R62, R62, -INF , !P5 ;  /* 0xff8000003e3e7808 */ /* 0x000fe20006800000 */
[----:B------:R-:W-:Y:S01]  /*7590*/  MUFU.EX2 R142, R142 ;  /* 0x0000008e008e7308 */ /* 0x000fe20000000800 */
[----:B------:R-:W-:Y:S02]  /*75a0*/  FMNMX.FTZ R81, R61, R26, !PT ;  /* 0x0000001a3d517209 */ /* 0x000fe40007810000 */
[----:B------:R-:W-:Y:S02]  /*75b0*/  ISETP.GT.AND P5, PT, R71, 0x71, P2 ;  /* 0x000000714700780c */ /* 0x000fe400017a4270 */
[----:B------:R-:W-:Y:S02]  /*75c0*/  ISETP.LT.OR P3, PT, R73, 0x71, P3 ;  /* 0x000000714900780c */ /* 0x000fe40001f61670 */
[----:B------:R-:W-:Y:S01]  /*75d0*/  FMNMX.FTZ R26, R62, R81, !PT ;  /* 0x000000513e1a7209 */ /* 0x000fe20007810000 */
[----:B------:R-:W-:Y:S01]  /*75e0*/  MUFU.EX2 R45, R45 ;  /* 0x0000002d002d7308 */ /* 0x000fe20000000800 */
[----:B------:R-:W-:-:S02]  /*75f0*/  ISETP.GT.AND P2, PT, R71, 0x79, P2 ;  /* 0x000000794700780c */ /* 0x000fc40001744270 */
[----:B------:R-:W-:Y:S02]  /*7600*/  ISETP.LT.OR P5, PT, R73, 0x72, P5 ;  /* 0x000000724900780c */ /* 0x000fe40002fa1670 */
[----:B------:R-:W-:Y:S02]  /*7610*/  FSEL R64, R64, -INF , !P3 ;  /* 0xff80000040407808 */ /* 0x000fe40005800000 */
[----:B------:R-:W-:Y:S01]  /*7620*/  FMNMX.FTZ R71, R63, R26, !PT ;  /* 0x0000001a3f477209 */ /* 0x000fe20007810000 */
[----:B------:R-:W-:Y:S01]  /*7630*/  MUFU.EX2 R136, R136 ;  /* 0x0000008800887308 */ /* 0x000fe20000000800 */
[----:B------:R-:W-:Y:S01]  /*7640*/  FSEL R26, R65, -INF , !P5 ;  /* 0xff800000411a7808 */ /* 0x000fe20006800000 */
[--C-:B------:R-:W-:Y:S01]  /*7650*/  FFMA.FTZ R65, R128, UR22, -R39.reuse ;  /* 0x0000001680417c23 */ /* 0x100fe20008010827 */
[----:B------:R-:W-:Y:S01]  /*7660*/  FMNMX.FTZ R71, R64, R71, !PT ;  /* 0x0000004740477209 */ /* 0x000fe20007810000 */
[----:B------:R-:W-:Y:S01]  /*7670*/  FFMA.FTZ R128, R131, UR22, -R39 ;  /* 0x0000001683807c23 */ /* 0x000fe20008010827 */
[----:B------:R-:W-:-:S02]  /*7680*/  ISETP.LT.OR P2, PT, R73, 0x7a, P2 ;  /* 0x0000007a4900780c */ /* 0x000fc40001741670 */
[----:B------:R-:W-:Y:S01]  /*7690*/  FSEL R66, R66, -INF , !P4 ;  /* 0xff80000042427808 */ /* 0x000fe20006000000 */
[----:B------:R-:W-:Y:S01]  /*76a0*/  MUFU.EX2 R47, R47 ;  /* 0x0000002f002f7308 */ /* 0x000fe20000000800 */
[----:B------:R-:W-:Y:S02]  /*76b0*/  FMNMX.FTZ R71, R26, R71, !PT ;  /* 0x000000471a477209 */ /* 0x000fe40007810000 */
[----:B-1----:R-:W-:Y:S01]  /*76c0*/  FSEL R32, R67, -INF , !P2 ;  /* 0xff80000043207808 */ /* 0x002fe20005000000 */
[--C-:B------:R-:W-:Y:S01]  /*76d0*/  FFMA.FTZ R67, R130, UR22, -R39.reuse ;  /* 0x0000001682437c23 */ /* 0x100fe20008010827 */
[----:B------:R-:W-:Y:S01]  /*76e0*/  FMNMX.FTZ R71, R66, R71, !PT ;  /* 0x0000004742477209 */ /* 0x000fe20007810000 */
[--C-:B------:R-:W-:Y:S02]  /*76f0*/  FFMA.FTZ R130, R68, UR22, -R39.reuse ;  /* 0x0000001644827c23 */ /* 0x100fe40008010827 */
[----:B------:R-:W-:Y:S01]  /*7700*/  MUFU.EX2 R138, R138 ;  /* 0x0000008a008a7308 */ /* 0x000fe20000000800 */
[----:B--2---:R-:W-:Y:S01]  /*7710*/  FMNMX.FTZ R36, R32, R71, !PT ;  /* 0x0000004720247209 */ /* 0x004fe20007810000 */
[----:B------:R-:W-:-:S04]  /*7720*/  FFMA.FTZ R71, R12, UR22, -R39 ;  /* 0x000000160c477c23 */ /* 0x000fc80008010827 */
[----:B------:R-:W1:Y:S02]  /*7730*/  SHFL.BFLY PT, R73, R36, 0x2, 0x1f ;  /* 0x0c401f0024497f89 */ /* 0x000e6400000e0000 */
[----:B------:R-:W-:Y:S08]  /*7740*/  MUFU.EX2 R51, R50 ;  /* 0x0000003200337308 */ /* 0x000ff00000000800 */
[----:B------:R-:W-:Y:S08]  /*7750*/  MUFU.EX2 R132, R132 ;  /* 0x0000008400847308 */ /* 0x000ff00000000800 */
[----:B------:R-:W-:Y:S01]  /*7760*/  MUFU.EX2 R57, R57 ;  /* 0x0000003900397308 */ /* 0x000fe20000000800 */
[----:B-1----:R-:W-:Y:S01]  /*7770*/  FMNMX.FTZ R12, R36, R73, !PT ;  /* 0x00000049240c7209 */ /* 0x002fe20007810000 */
[----:B------:R-:W-:Y:S01]  /*7780*/  FFMA.FTZ R73, R76, UR22, -R39 ;  /* 0x000000164c497c23 */ /* 0x000fe20008010827 */
[----:B------:R-:W-:-:S05]  /*7790*/  FMUL.FTZ R39, R83, UR22 ;  /* 0x0000001653277c20 */ /* 0x000fca0008410000 */
[----:B------:R-:W-:Y:S01]  /*77a0*/  MUFU.EX2 R134, R134 ;  /* 0x0000008600867308 */ /* 0x000fe20000000800 */
[----:B------:R-:W1:Y:S07]  /*77b0*/  SHFL.BFLY PT, R81, R12, 0x1, 0x1f ;  /* 0x0c201f000c517f89 */ /* 0x000e6e00000e0000 */
[----:B------:R-:W2:Y:S08]  /*77c0*/  MUFU.EX2 R39, R39 ;  /* 0x0000002700277308 */ /* 0x000eb00000000800 */
[----:B------:R-:W-:Y:S08]  /*77d0*/  MUFU.EX2 R65, R65 ;  /* 0x0000004100417308 */ /* 0x000ff00000000800 */
[----:B------:R-:W-:Y:S01]  /*77e0*/  MUFU.EX2 R128, R128 ;  /* 0x0000008000807308 */ /* 0x000fe20000000800 */
[----:B--2---:R-:W-:Y:S01]  /*77f0*/  FFMA.FTZ R36, R39, R5, R148 ;  /* 0x0000000527247223 */ /* 0x004fe20000010094 */
[----:B-1----:R-:W-:Y:S01]  /*7800*/  FMNMX.FTZ R12, R12, R81, !PT ;  /* 0x000000510c0c7209 */ /* 0x002fe20007810000 */
[-C--:B------:R-:W-:Y:S01]  /*7810*/  FMUL.FTZ R88, R88, R39.reuse ;  /* 0x0000002758587220 */ /* 0x080fe20000410000 */
[C---:B------:R-:W-:Y:S01]  /*7820*/  F2FP.F16.F32.PACK_AB R148, R77.reuse, R148 ;  /* 0x000000944d94723e */ /* 0x040fe200000000ff */
[----:B------:R-:W-:Y:S01]  /*7830*/  FADD.FTZ R5, R77, R36 ;  /* 0x000000244d057221 */ /* 0x000fe20000010000 */
[C---:B------:R-:W-:Y:S01]  /*7840*/  FSETP.NEU.FTZ.AND P2, PT, R12.reuse, -INF , PT ;  /* 0xff8000000c00780b */ /* 0x040fe20003f5d000 */
[----:B------:R-:W-:Y:S01]  /*7850*/  FMUL.FTZ R81, R12, UR22 ;  /* 0x000000160c517c20 */ /* 0x000fe20008410000 */
[----:B------:R-:W-:Y:S01]  /*7860*/  MUFU.EX2 R67, R67 ;  /* 0x0000004300437308 */ /* 0x000fe20000000800 */
[----:B------:R-:W-:Y:S01]  /*7870*/  FADD.FTZ R36, R150, R5 ;  /* 0x0000000596247221 */ /* 0x000fe20000010000 */
[----:B------:R-:W-:Y:S01]  /*7880*/  FSEL R5, R12, RZ, P2 ;  /* 0x000000ff0c057208 */ /* 0x000fe20001000000 */
[-C--:B------:R-:W-:Y:S01]  /*7890*/  FMUL.FTZ R89, R89, R39.reuse ;  /* 0x0000002759597220 */ /* 0x080fe20000410000 */
[----:B------:R-:W-:Y:S01]  /*78a0*/  FSEL R81, R81, RZ, P2 ;  /* 0x000000ff51517208 */ /* 0x000fe20001000000 */
[-C--:B------:R-:W-:Y:S01]  /*78b0*/  FMUL.FTZ R92, R92, R39.reuse ;  /* 0x000000275c5c7220 */ /* 0x080fe20000410000 */
[----:B------:R-:W-:Y:S01]  /*78c0*/  ISETP.GT.AND P2, PT, R7, UR29, PT ;  /* 0x0000001d07007c0c */ /* 0x000fe2000bf44270 */
[----:B------:R-:W-:Y:S01]  /*78d0*/  FADD.FTZ R5, -R5, R10 ;  /* 0x0000000a05057221 */ /* 0x000fe20000010100 */
[----:B------:R-:W-:Y:S01]  /*78e0*/  MUFU.EX2 R130, R130 ;  /* 0x0000008200827308 */ /* 0x000fe20000000800 */
[--C-:B------:R-:W-:Y:S01]  /*78f0*/  FFMA.FTZ R151, R21, UR22, -R81.reuse ;  /* 0x0000001615977c23 */ /* 0x100fe20008010851 */
[----:B------:R-:W-:Y:S01]  /*7900*/  FADD.FTZ R21, R79, R36 ;  /* 0x000000244f157221 */ /* 0x000fe20000010000 */
[--C-:B------:R-:W-:Y:S01]  /*7910*/  FFMA.FTZ R8, R25, UR22, -R81.reuse ;  /* 0x0000001619087c23 */ /* 0x100fe20008010851 */
[----:B------:R-:W-:Y:S01]  /*7920*/  FMUL.FTZ R5, R5, UR22 ;  /* 0x0000001605057c20 */ /* 0x000fe20008410000 */
[----:B------:R-:W-:Y:S01]  /*7930*/  FFMA.FTZ R149, R14, UR22, -R81 ;  /* 0x000000160e957c23 */ /* 0x000fe20008010851 */
[----:B------:R-:W-:Y:S01]  /*7940*/  FADD.FTZ R36, R144, R21 ;  /* 0x0000001590247221 */ /* 0x000fe20000010000 */
[--C-:B------:R-:W-:Y:S01]  /*7950*/  FFMA.FTZ R14, R24, UR22, -R81.reuse ;  /* 0x00000016180e7c23 */ /* 0x100fe20008010851 */
[----:B------:R-:W-:Y:S01]  /*7960*/  MUFU.EX2 R151, R151 ;  /* 0x0000009700977308 */ /* 0x000fe20000000800 */
[--C-:B------:R-:W-:Y:S01]  /*7970*/  FFMA.FTZ R145, R27, UR22, -R81.reuse ;  /* 0x000000161b917c23 */ /* 0x100fe20008010851 */
[----:B------:R-:W-:Y:S01]  /*7980*/  FADD.FTZ R21, R13, R36 ;  /* 0x000000240d157221 */ /* 0x000fe20000010000 */
[--C-:B------:R-:W-:Y:S01]  /*7990*/  FFMA.FTZ R20, R28, UR22, -R81.reuse ;  /* 0x000000161c147c23 */ /* 0x100fe20008010851 */
[--C-:B------:R-:W-:Y:S01]  /*79a0*/  FFMA.FTZ R147, R29, UR22, -R81.reuse ;  /* 0x000000161d937c23 */ /* 0x100fe20008010851 */
        /* <DEDUP_REMOVED lines=11> */
[----:B------:R1:W2:Y:S01]  /*7a60*/  MUFU.EX2 R21, R5 ;  /* 0x0000000500157308 */ /* 0x0002a20000000800 */
[--C-:B------:R-:W-:Y:S01]  /*7a70*/  FFMA.FTZ R137, R41, UR22, -R81.reuse ;  /* 0x0000001629897c23 */ /* 0x100fe20008010851 */
[----:B------:R-:W-:Y:S01]  /*7a80*/  FADD.FTZ R25, R35, R36 ;  /* 0x0000002423197221 */ /* 0x000fe20000010000 */
[--C-:B------:R-:W-:Y:S01]  /*7a90*/  FFMA.FTZ R139, R43, UR22, -R81.reuse ;  /* 0x000000162b8b7c23 */ /* 0x100fe20008010851 */
[--C-:B------:R-:W-:Y:S01]  /*7aa0*/  FFMA.FTZ R133, R48, UR22, -R81.reuse ;  /* 0x0000001630857c23 */ /* 0x100fe20008010851 */
[----:B------:R-:W-:Y:S01]  /*7ab0*/  FFMA.FTZ R36, R49, UR22, -R81 ;  /* 0x0000001631247c23 */ /* 0x000fe20008010851 */
[----:B------:R-:W-:Y:S01]  /*7ac0*/  FADD.FTZ R38, R142, R25 ;  /* 0x000000198e267221 */ /* 0x000fe20000010000 */
[--C-:B------:R-:W-:Y:S01]  /*7ad0*/  FFMA.FTZ R135, R52, UR22, -R81.reuse ;  /* 0x0000001634877c23 */ /* 0x100fe20008010851 */
[----:B------:R-:W3:Y:S01]  /*7ae0*/  MUFU.EX2 R149, R149 ;  /* 0x0000009500957308 */ /* 0x000ee20000000800 */
[----:B------:R-:W-:Y:S01]  /*7af0*/  F2FP.F16.F32.PACK_AB R144, R13, R144 ;  /* 0x000000900d90723e */ /* 0x000fe200000000ff */
[----:B-1----:R-:W-:Y:S01]  /*7b00*/  FADD.FTZ R5, R45, R38 ;  /* 0x000000262d057221 */ /* 0x002fe20000010000 */
[--C-:B------:R-:W-:Y:S01]  /*7b10*/  FFMA.FTZ R129, R55, UR22, -R81.reuse ;  /* 0x0000001637817c23 */ /* 0x100fe20008010851 */
[--C-:B------:R-:W-:Y:S01]  /*7b20*/  FFMA.FTZ R131, R58, UR22, -R81.reuse ;  /* 0x000000163a837c23 */ /* 0x100fe20008010851 */
[----:B------:R-:W-:Y:S01]  /*7b30*/  FFMA.FTZ R125, R60, UR22, -R81 ;  /* 0x000000163c7d7c23 */ /* 0x000fe20008010851 */
[----:B------:R-:W-:Y:S01]  /*7b40*/  FADD.FTZ R42, R136, R5 ;  /* 0x00000005882a7221 */ /* 0x000fe20000010000 */
[--C-:B------:R-:W-:Y:S01]  /*7b50*/  FFMA.FTZ R61, R61, UR22, -R81.reuse ;  /* 0x000000163d3d7c23 */ /* 0x100fe20008010851 */
[----:B------:R-:W1:Y:S01]  /*7b60*/  MUFU.EX2 R14, R14 ;  /* 0x0000000e000e7308 */ /* 0x000e620000000800 */
[----:B--2---:R-:W-:Y:S01]  /*7b70*/  FFMA.FTZ R38, R21, R4, R8 ;  /* 0x0000000415267223 */ /* 0x004fe20000010008 */
[----:B------:R-:W-:Y:S01]  /*7b80*/  FADD.FTZ R25, R47, R42 ;  /* 0x0000002a2f197221 */ /* 0x000fe20000010000 */
[--C-:B------:R-:W-:Y:S01]  /*7b90*/  FFMA.FTZ R4, R53, UR22, -R81.reuse ;  /* 0x0000001635047c23 */ /* 0x100fe20008010851 */
[--C-:B------:R-:W-:Y:S01]  /*7ba0*/  FFMA.FTZ R62, R62, UR22, -R81.reuse ;  /* 0x000000163e3e7c23 */ /* 0x100fe20008010851 */
[--C-:B------:R-:W-:Y:S01]  /*7bb0*/  FFMA.FTZ R63, R63, UR22, -R81.reuse ;  /* 0x000000163f3f7c23 */ /* 0x100fe20008010851 */
[--C-:B------:R-:W-:Y:S01]  /*7bc0*/  FFMA.FTZ R64, R64, UR22, -R81.reuse ;  /* 0x0000001640407c23 */ /* 0x100fe20008010851 */
[--C-:B------:R-:W-:Y:S01]  /*7bd0*/  FFMA.FTZ R26, R26, UR22, -R81.reuse ;  /* 0x000000161a1a7c23 */ /* 0x100fe20008010851 */
[----:B------:R-:W2:Y:S01]  /*7be0*/  MUFU.EX2 R145, R145 ;  /* 0x0000009100917308 */ /* 0x000ea20000000800 */
[----:B---3--:R-:W-:Y:S01]  /*7bf0*/  FADD.FTZ R40, R149, R38 ;  /* 0x0000002695287221 */ /* 0x008fe20000010000 */
[--C-:B------:R-:W-:Y:S01]  /*7c00*/  FFMA.FTZ R38, R56, UR22, -R81.reuse ;  /* 0x0000001638267c23 */ /* 0x100fe20008010851 */
[--C-:B------:R-:W-:Y:S01]  /*7c10*/  FFMA.FTZ R66, R66, UR22, -R81.reuse ;  /* 0x0000001642427c23 */ /* 0x100fe20008010851 */
[----:B------:R-:W-:Y:S01]  /*7c20*/  FFMA.FTZ R32, R32, UR22, -R81 ;  /* 0x0000001620207c23 */ /* 0x000fe20008010851 */
[----:B------:R-:W-:Y:S01]  /*7c30*/  FADD.FTZ R5, R151, R40 ;  /* 0x0000002897057221 */ /* 0x000fe20000010000 */
[----:B------:R-:W-:Y:S01]  /*7c40*/  FADD.FTZ R40, R138, R25 ;  /* 0x000000198a287221 */ /* 0x000fe20000010000 */
[----:B------:R-:W-:Y:S01]  /*7c50*/  IMAD.U32 R27, RZ, RZ, UR39 ;  /* 0x00000027ff1b7e24 */ /* 0x000fe2000f8e00ff */
[----:B------:R-:W3:Y:S01]  /*7c60*/  MUFU.EX2 R20, R20 ;  /* 0x0000001400147308 */ /* 0x000ee20000000800 */
[----:B-1----:R-:W-:Y:S01]  /*7c70*/  FADD.FTZ R42, R14, R5 ;  /* 0x000000050e2a7221 */ /* 0x002fe20000010000 */
[----:B------:R-:W-:Y:S01]  /*7c80*/  FADD.FTZ R25, R51, R40 ;  /* 0x0000002833197221 */ /* 0x000fe20000010000 */
[----:B------:R-:W-:Y:S01]  /*7c90*/  FFMA.FTZ R40, R59, UR22, -R81 ;  /* 0x000000163b287c23 */ /* 0x000fe20008010851 */
[----:B------:R-:W-:Y:S01]  /*7ca0*/  @!P1 LEA R27, R27, UR40, 0x3 ;  /* 0x000000281b1b9c11 */ /* 0x000fe2000f8e18ff */
[----:B------:R-:W-:Y:S01]  /*7cb0*/  UMOV UR39, UR28 ;  /* 0x0000001c00277c82 */ /* 0x000fe20008000000 */
[----:B------:R-:W-:Y:S01]  /*7cc0*/  F2FP.F16.F32.PACK_AB R149, R149, R8 ;  /* 0x000000089595723e */ /* 0x000fe200000000ff */
[-C--:B------:R-:W-:Y:S01]  /*7cd0*/  FMUL.FTZ R93, R93, R39.reuse ;  /* 0x000000275d5d7220 */ /* 0x080fe20000410000 */
[----:B------:R-:W1:Y:S01]  /*7ce0*/  MUFU.EX2 R147, R147 ;  /* 0x0000009300937308 */ /* 0x000e620000000800 */
[----:B--2---:R-:W-:Y:S01]  /*7cf0*/  FADD.FTZ R5, R145, R42 ;  /* 0x0000002a91057221 */ /* 0x004fe20000010000 */
[----:B------:R-:W-:Y:S01]  /*7d00*/  @!P1 VIADD R27, R27, 0x16860 ;  /* 0x000168601b1b9836 */ /* 0x000fe20000000000 */
[----:B------:R-:W-:Y:S01]  /*7d10*/  F2FP.F16.F32.PACK_AB R150, R79, R150 ;  /* 0x000000964f96723e */ /* 0x000fe200000000ff */
[-C--:B------:R-:W-:Y:S01]  /*7d20*/  FMUL.FTZ R96, R96, R39.reuse ;  /* 0x0000002760607220 */ /* 0x080fe20000410000 */
[----:B------:R-:W-:Y:S01]  /*7d30*/  F2FP.F16.F32.PACK_AB R146, R31, R146 ;  /* 0x000000921f92723e */ /* 0x000fe200000000ff */
[-C--:B------:R-:W-:Y:S01]  /*7d40*/  FMUL.FTZ R97, R97, R39.reuse ;  /* 0x0000002761617220 */ /* 0x080fe20000410000 */
[----:B------:R-:W-:Y:S01]  /*7d50*/  @!P1 PRMT R27, RZ, 0x654, R27 ;  /* 0x00000654ff1b9816 */ /* 0x000fe2000000001b */
[----:B------:R-:W2:Y:S01]  /*7d60*/  MUFU.EX2 R24, R24 ;  /* 0x0000001800187308 */ /* 0x000ea20000000800 */
[----:B---3--:R-:W-:Y:S01]  /*7d70*/  FADD.FTZ R42, R20, R5 ;  /* 0x00000005142a7221 */ /* 0x008fe20000010000 */
[----:B------:R-:W-:Y:S01]  /*7d80*/  F2FP.F16.F32.PACK_AB R140, R35, R140 ;  /* 0x0000008c238c723e */ /* 0x000fe200000000ff */
[----:B------:R3:W-:Y:S01]  /*7d90*/  @!P1 SYNCS.ARRIVE.TRANS64.RED.A1T0 RZ, [R27+URZ], RZ ;  /* 0x000000ff1bff99a7 */ /* 0x0007e2000810043f */
[----:B------:R-:W-:Y:S01]  /*7da0*/  F2FP.F16.F32.PACK_AB R142, R45, R142 ;  /* 0x0000008e2d8e723e */ /* 0x000fe200000000ff */
[-C--:B------:R-:W-:Y:S01]  /*7db0*/  FMUL.FTZ R100, R100, R39.reuse ;  /* 0x0000002764647220 */ /* 0x080fe20000410000 */
[----:B------:R-:W-:Y:S01]  /*7dc0*/  F2FP.F16.F32.PACK_AB R136, R47, R136 ;  /* 0x000000882f88723e */ /* 0x000fe200000000ff */
[-C--:B------:R-:W-:Y:S01]  /*7dd0*/  FMUL.FTZ R101, R101, R39.reuse ;  /* 0x0000002765657220 */ /* 0x080fe20000410000 */
[----:B------:R-:W4:Y:S01]  /*7de0*/  MUFU.EX2 R141, R141 ;  /* 0x0000008d008d7308 */ /* 0x000f220000000800 */
[----:B-1----:R-:W-:Y:S01]  /*7df0*/  FADD.FTZ R5, R147, R42 ;  /* 0x0000002a93057221 */ /* 0x002fe20000010000 */
[----:B------:R-:W-:Y:S01]  /*7e00*/  F2FP.F16.F32.PACK_AB R138, R51, R138 ;  /* 0x0000008a338a723e */ /* 0x000fe200000000ff */
[-C--:B------:R-:W-:Y:S01]  /*7e10*/  FMUL.FTZ R104, R104, R39.reuse ;  /* 0x0000002768687220 */ /* 0x080fe20000410000 */
[-C--:B------:R-:W-:Y:S01]  /*7e20*/  FMUL.FTZ R105, R105, R39.reuse ;  /* 0x0000002769697220 */ /* 0x080fe20000410000 */
[-C--:B------:R-:W-:Y:S01]  /*7e30*/  FMUL.FTZ R108, R108, R39.reuse ;  /* 0x000000276c6c7220 */ /* 0x080fe20000410000 */
[-C--:B------:R-:W-:Y:S01]  /*7e40*/  FMUL.FTZ R109, R109, R39.reuse ;  /* 0x000000276d6d7220 */ /* 0x080fe20000410000 */
[-C--:B------:R-:W-:Y:S01]  /*7e50*/  FMUL.FTZ R112, R112, R39.reuse ;  /* 0x0000002770707220 */ /* 0x080fe20000410000 */
[----:B------:R-:W1:Y:S01]  /*7e60*/  MUFU.EX2 R28, R28 ;  /* 0x0000001c001c7308 */ /* 0x000e620000000800 */
[----:B--2---:R-:W-:Y:S01]  /*7e70*/  FADD.FTZ R42, R24, R5 ;  /* 0x00000005182a7221 */ /* 0x004fe20000010000 */
[-C--:B------:R-:W-:Y:S01]  /*7e80*/  FMUL.FTZ R113, R113, R39.reuse ;  /* 0x0000002771717220 */ /* 0x080fe20000410000 */
[-C--:B------:R-:W-:Y:S01]  /*7e90*/  FMUL.FTZ R116, R116, R39.reuse ;  /* 0x0000002774747220 */ /* 0x080fe20000410000 */
[----:B------:R-:W-:Y:S01]  /*7ea0*/  FMUL.FTZ R117, R117, R39 ;  /* 0x0000002775757220 */ /* 0x000fe20000410000 */
[----:B------:R-:W-:Y:S01]  /*7eb0*/  F2FP.F16.F32.PACK_AB R151, R14, R151 ;  /* 0x000000970e97723e */ /* 0x000fe200000000ff */
[----:B------:R-:W-:Y:S01]  /*7ec0*/  VIADD R7, R7, 0xffffffff ;  /* 0xffffffff07077836 */ /* 0x000fe20000000000 */
[----:B------:R-:W-:Y:S01]  /*7ed0*/  F2FP.F16.F32.PACK_AB R145, R20, R145 ;  /* 0x000000911491723e */ /* 0x000fe200000000ff */
[----:B------:R2:W-:Y:S01]  /*7ee0*/  MUFU.EX2 R10, R44 ;  /* 0x0000002c000a7308 */ /* 0x0005e20000000800 */
[----:B----4-:R-:W-:Y:S01]  /*7ef0*/  FADD.FTZ R5, R141, R42 ;  /* 0x0000002a8d057221 */ /* 0x010fe20000010000 */
[----:B------:R-:W-:Y:S01]  /*7f00*/  F2FP.F16.F32.PACK_AB R147, R24, R147 ;  /* 0x000000931893723e */ /* 0x000fe200000000ff */
[-C--:B------:R-:W-:Y:S01]  /*7f10*/  FMUL.FTZ R90, R90, R21.reuse ;  /* 0x000000155a5a7220 */ /* 0x080fe20000410000 */
[-C--:B------:R-:W-:Y:S01]  /*7f20*/  FMUL.FTZ R91, R91, R21.reuse ;  /* 0x000000155b5b7220 */ /* 0x080fe20000410000 */
[-C--:B------:R-:W-:Y:S01]  /*7f30*/  FMUL.FTZ R94, R94, R21.reuse ;  /* 0x000000155e5e7220 */ /* 0x080fe20000410000 */
[-C--:B------:R-:W-:Y:S01]  /*7f40*/  FMUL.FTZ R95, R95, R21.reuse ;  /* 0x000000155f5f7220 */ /* 0x080fe20000410000 */
[-C--:B------:R-:W-:Y:S01]  /*7f50*/  FMUL.FTZ R98, R98, R21.reuse ;  /* 0x0000001562627220 */ /* 0x080fe20000410000 */
[----:B------:R-:W4:Y:S01]  /*7f60*/  MUFU.EX2 R143, R143 ;  /* 0x0000008f008f7308 */ /* 0x000f220000000800 */
[----:B--2---:R-:W-:Y:S01]  /*7f70*/  FADD.FTZ R44, R132, R25 ;  /* 0x00000019842c7221 */ /* 0x004fe20000010000 */
[C---:B-1----:R-:W-:Y:S01]  /*7f80*/  FADD.FTZ R42, R28.reuse, R5 ;  /* 0x000000051c2a7221 */ /* 0x042fe20000010000 */
[----:B------:R-:W-:Y:S01]  /*7f90*/  F2FP.F16.F32.PACK_AB R132, R57, R132 ;  /* 0x000000843984723e */ /* 0x000fe200000000ff */
[----:B------:R-:W-:Y:S01]  /*7fa0*/  FMUL.FTZ R99, R99, R21 ;  /* 0x0000001563637220 */ /* 0x000fe20000410000 */
[----:B------:R-:W-:Y:S01]  /*7fb0*/  FADD.FTZ R25, R57, R44 ;  /* 0x0000002c39197221 */ /* 0x000fe20000010000 */
[----:B------:R-:W-:Y:S01]  /*7fc0*/  F2FP.F16.F32.PACK_AB R141, R28, R141 ;  /* 0x0000008d1c8d723e */ /* 0x000fe200000000ff */
[-C--:B------:R-:W-:Y:S01]  /*7fd0*/  FMUL.FTZ R102, R102, R21.reuse ;  /* 0x0000001566667220 */ /* 0x080fe20000410000 */
[----:B------:R-:W1:Y:S01]  /*7fe0*/  MUFU.EX2 R30, R30 ;  /* 0x0000001e001e7308 */ /* 0x000e620000000800 */
[----:B------:R-:W-:Y:S01]  /*7ff0*/  FADD.FTZ R44, R134, R25 ;  /* 0x00000019862c7221 */ /* 0x000fe20000010000 */
[----:B------:R-:W-:Y:S01]  /*8000*/  F2FP.F16.F32.PACK_AB R134, R65, R134 ;  /* 0x000000864186723e */ /* 0x000fe200000000ff */
[-C--:B------:R-:W-:Y:S01]  /*8010*/  FMUL.FTZ R103, R103, R21.reuse ;  /* 0x0000001567677220 */ /* 0x080fe20000410000 */
[-C--:B------:R-:W-:Y:S01]  /*8020*/  FMUL.FTZ R106, R106, R21.reuse ;  /* 0x000000156a6a7220 */ /* 0x080fe20000410000 */
[----:B------:R-:W-:Y:S01]  /*8030*/  FADD.FTZ R25, R65, R44 ;  /* 0x0000002c41197221 */ /* 0x000fe20000010000 */
[-C--:B------:R-:W-:Y:S01]  /*8040*/  FMUL.FTZ R107, R107, R21.reuse ;  /* 0x000000156b6b7220 */ /* 0x080fe20000410000 */
[-C--:B------:R-:W-:Y:S01]  /*8050*/  FMUL.FTZ R110, R110, R21.reuse ;  /* 0x000000156e6e7220 */ /* 0x080fe20000410000 */
[----:B------:R-:W2:Y:S01]  /*8060*/  MUFU.EX2 R137, R137 ;  /* 0x0000008900897308 */ /* 0x000ea20000000800 */
[----:B------:R-:W-:Y:S01]  /*8070*/  FADD.FTZ R44, R128, R25 ;  /* 0x00000019802c7221 */ /* 0x000fe20000010000 */
[----:B----4-:R-:W-:Y:S01]  /*8080*/  FADD.FTZ R5, R143, R42 ;  /* 0x0000002a8f057221 */ /* 0x010fe20000010000 */
[----:B------:R-:W-:Y:S01]  /*8090*/  F2FP.F16.F32.PACK_AB R128, R67, R128 ;  /* 0x000000804380723e */ /* 0x000fe200000000ff */
[-C--:B------:R-:W-:Y:S01]  /*80a0*/  FMUL.FTZ R111, R111, R21.reuse ;  /* 0x000000156f6f7220 */ /* 0x080fe20000410000 */
[----:B------:R-:W-:Y:S01]  /*80b0*/  FADD.FTZ R25, R67, R44 ;  /* 0x0000002c43197221 */ /* 0x000fe20000010000 */
[-C--:B------:R-:W-:Y:S01]  /*80c0*/  FMUL.FTZ R114, R114, R21.reuse ;  /* 0x0000001572727220 */ /* 0x080fe20000410000 */
[----:B------:R-:W-:Y:S01]  /*80d0*/  FMUL.FTZ R115, R115, R21 ;  /* 0x0000001573737220 */ /* 0x000fe20000410000 */
[----:B------:R-:W4:Y:S01]  /*80e0*/  MUFU.EX2 R71, R71 ;  /* 0x0000004700477308 */ /* 0x000f220000000800 */
[----:B-1----:R-:W-:Y:S01]  /*80f0*/  FADD.FTZ R42, R30, R5 ;  /* 0x000000051e2a7221 */ /* 0x002fe20000010000 */
[----:B------:R-:W-:Y:S01]  /*8100*/  FADD.FTZ R44, R130, R25 ;  /* 0x00000019822c7221 */ /* 0x000fe20000010000 */
[----:B------:R-:W-:Y:S01]  /*8110*/  F2FP.F16.F32.PACK_AB R143, R30, R143 ;  /* 0x0000008f1e8f723e */ /* 0x000fe200000000ff */
[-C--:B------:R-:W-:Y:S01]  /*8120*/  FMUL.FTZ R118, R118, R21.reuse ;  /* 0x0000001576767220 */ /* 0x080fe20000410000 */
[----:B------:R-:W-:Y:S01]  /*8130*/  FMUL.FTZ R119, R119, R21 ;  /* 0x0000001577777220 */ /* 0x000fe20000410000 */
[----:B------:R-:W-:-:S02]  /*8140*/  IMAD.MOV.U32 R8, RZ, RZ, R11 ;  /* 0x000000ffff087224 */ /* 0x000fc400078e000b */
[----:B------:R-:W1:Y:S01]  /*8150*/  MUFU.EX2 R34, R34 ;  /* 0x0000002200227308 */ /* 0x000e620000000800 */
[----:B--2---:R-:W-:-:S07]  /*8160*/  FADD.FTZ R5, R137, R42 ;  /* 0x0000002a89057221 */ /* 0x004fce0000010000 */
[----:B------:R-:W2:Y:S01]  /*8170*/  MUFU.EX2 R124, R124 ;  /* 0x0000007c007c7308 */ /* 0x000ea20000000800 */
[C---:B----4-:R-:W-:Y:S01]  /*8180*/  FADD.FTZ R13, R71.reuse, R44 ;  /* 0x0000002c470d7221 */ /* 0x050fe20000010000 */
[----:B------:R-:W-:-:S06]  /*8190*/  F2FP.F16.F32.PACK_AB R130, R71, R130 ;  /* 0x000000824782723e */ /* 0x000fcc00000000ff */
[----:B------:R-:W4:Y:S01]  /*81a0*/  MUFU.EX2 R139, R139 ;  /* 0x0000008b008b7308 */ /* 0x000f220000000800 */
[C---:B-1----:R-:W-:Y:S01]  /*81b0*/  FADD.FTZ R42, R34.reuse, R5 ;  /* 0x00000005222a7221 */ /* 0x042fe20000010000 */
[----:B------:R-:W-:-:S06]  /*81c0*/  F2FP.F16.F32.PACK_AB R137, R34, R137 ;  /* 0x000000892289723e */ /* 0x000fcc00000000ff */
[----:B------:R-:W1:Y:S01]  /*81d0*/  MUFU.EX2 R15, R15 ;  /* 0x0000000f000f7308 */ /* 0x000e620000000800 */
[----:B--2---:R-:W-:-:S07]  /*81e0*/  FADD.FTZ R44, R124, R13 ;  /* 0x0000000d7c2c7221 */ /* 0x004fce0000010000 */
[----:B------:R-:W2:Y:S01]  /*81f0*/  MUFU.EX2 R126, R126 ;  /* 0x0000007e007e7308 */ /* 0x000ea20000000800 */
[----:B----4-:R-:W-:Y:S01]  /*8200*/  FADD.FTZ R5, R139, R42 ;  /* 0x0000002a8b057221 */ /* 0x010fe20000010000 */
[----:B------:R-:W-:-:S03]  /*8210*/  F2FP.F16.F32.PACK_AB R139, R10, R139 ;  /* 0x0000008b0a8b723e */ /* 0x000fc600000000ff */
[----:B------:R-:W-:Y:S01]  /*8220*/  FADD.FTZ R42, R10, R5 ;  /* 0x000000050a2a7221 */ /* 0x000fe20000010000 */
[----:B------:R-:W-:Y:S02]  /*8230*/  IMAD.MOV.U32 R10, RZ, RZ, R12 ;  /* 0x000000ffff0a7224 */ /* 0x000fe400078e000c */
[----:B------:R-:W4:Y:S01]  /*8240*/  MUFU.EX2 R133, R133 ;  /* 0x0000008500857308 */ /* 0x000f220000000800 */
[C---:B-1----:R-:W-:Y:S01]  /*8250*/  FADD.FTZ R13, R15.reuse, R44 ;  /* 0x0000002c0f0d7221 */ /* 0x042fe20000010000 */
[----:B------:R-:W-:-:S06]  /*8260*/  F2FP.F16.F32.PACK_AB R124, R15, R124 ;  /* 0x0000007c0f7c723e */ /* 0x000fcc00000000ff */
[----:B------:R-:W1:Y:S01]  /*8270*/  MUFU.EX2 R69, R69 ;  /* 0x0000004500457308 */ /* 0x000e620000000800 */
[----:B--2---:R-:W-:-:S07]  /*8280*/  FADD.FTZ R44, R126, R13 ;  /* 0x0000000d7e2c7221 */ /* 0x004fce0000010000 */
[----:B------:R-:W2:Y:S01]  /*8290*/  MUFU.EX2 R36, R36 ;  /* 0x0000002400247308 */ /* 0x000ea20000000800 */
[----:B----4-:R-:W-:-:S07]  /*82a0*/  FADD.FTZ R5, R133, R42 ;  /* 0x0000002a85057221 */ /* 0x010fce0000010000 */
        /* <DEDUP_REMOVED lines=22> */
[----:B------:R-:W-:-:S06]  /*8410*/  F2FP.F16.F32.PACK_AB R129, R38, R129 ;  /* 0x000000812681723e */ /* 0x000fcc00000000ff */
[----:B------:R-:W4:Y:S01]  /*8420*/  MUFU.EX2 R125, R125 ;  /* 0x0000007d007d7308 */ /* 0x000f220000000800 */
[----:B-1----:R-:W-:-:S07]  /*8430*/  FADD.FTZ R13, R131, R42 ;  /* 0x0000002a830d7221 */ /* 0x002fce0000010000 */
[----:B------:R-:W1:Y:S01]  /*8440*/  MUFU.EX2 R61, R61 ;  /* 0x0000003d003d7308 */ /* 0x000e620000000800 */
[C---:B--2---:R-:W-:Y:S01]  /*8450*/  FADD.FTZ R42, R40.reuse, R13 ;  /* 0x0000000d282a7221 */ /* 0x044fe20000010000 */
[----:B------:R-:W-:-:S06]  /*8460*/  F2FP.F16.F32.PACK_AB R131, R40, R131 ;  /* 0x000000832883723e */ /* 0x000fcc00000000ff */
[----:B------:R-:W2:Y:S01]  /*8470*/  MUFU.EX2 R127, R62 ;  /* 0x0000003e007f7308 */ /* 0x000ea20000000800 */
[----:B----4-:R-:W-:-:S07]  /*8480*/  FADD.FTZ R42, R125, R42 ;  /* 0x0000002a7d2a7221 */ /* 0x010fce0000010000 */
[----:B------:R-:W4:Y:S01]  /*8490*/  MUFU.EX2 R63, R63 ;  /* 0x0000003f003f7308 */ /* 0x000f220000000800 */
[C---:B-1----:R-:W-:Y:S01]  /*84a0*/  FADD.FTZ R42, R61.reuse, R42 ;  /* 0x0000002a3d2a7221 */ /* 0x042fe20000010000 */
[----:B------:R-:W-:-:S06]  /*84b0*/  F2FP.F16.F32.PACK_AB R125, R61, R125 ;  /* 0x0000007d3d7d723e */ /* 0x000fcc00000000ff */
        /* <DEDUP_REMOVED lines=11> */
[----:B----4-:R-:W-:Y:S01]  /*8570*/  FADD.FTZ R42, R123, R42 ;  /* 0x0000002a7b2a7221 */ /* 0x010fe20000010000 */
[C---:B-1----:R-:W-:Y:S01]  /*8580*/  FADD.FTZ R5, R75.reuse, R44 ;  /* 0x0000002c4b057221 */ /* 0x042fe20000010000 */
[----:B------:R-:W-:Y:S02]  /*8590*/  F2FP.F16.F32.PACK_AB R122, R75, R122 ;  /* 0x0000007a4b7a723e */ /* 0x000fe400000000ff */
[C---:B--2---:R-:W-:Y:S01]  /*85a0*/  FADD.FTZ R4, R32.reuse, R42 ;  /* 0x0000002a20047221 */ /* 0x044fe20000010000 */
[----:B------:R-:W-:Y:S01]  /*85b0*/  F2FP.F16.F32.PACK_AB R123, R32, R123 ;  /* 0x0000007b207b723e */ /* 0x000fe200000000ff */
[----:B---3--:R-:W-:Y:S06]  /*85c0*/  @P2 BRA `(.L_x_694) ;  /* 0xffffffc800dc2947 */ /* 0x008fec000383ffff */
[----:B------:R-:W-:Y:S01]  /*85d0*/  IMAD.MOV.U32 R10, RZ, RZ, R12 ;  /* 0x000000ffff0a7224 */ /* 0x000fe200078e000c */
[----:B------:R-:W-:Y:S01]  /*85e0*/  UMOV UR39, UR28 ;  /* 0x0000001c00277c82 */ /* 0x000fe20008000000 */
[----:B------:R-:W-:Y:S01]  /*85f0*/  IMAD.MOV.U32 R8, RZ, RZ, R11 ;  /* 0x000000ffff087224 */ /* 0x000fe200078e000b */
[----:B------:R-:W-:-:S06]  /*8600*/  UMOV UR37, UR27 ;  /* 0x0000001b00257c82 */ /* 0x000fcc0008000000 */
.L_x_677:
[----:B------:R-:W-:Y:S01]  /*8610*/  ULDC UR11, c[0x0][0x9e4] ;  /* 0x00027900000b7ab9 */ /* 0x000fe20000000800 */
[----:B------:R-:W-:Y:S01]  /*8620*/  ULDC UR10, c[0x0][0x9dc] ;  /* 0x00027700000a7ab9 */ /* 0x000fe20000000800 */
[----:B------:R-:W-:Y:S02]  /*8630*/  UISETP.GE.AND UP0, UPT, UR11, 0x1, UPT ;  /* 0x000000010b00788c */ /* 0x000fe4000bf06270 */
[----:B------:R-:W-:-:S04]  /*8640*/  UIADD3 UR10, UR49, -UR10, URZ ;  /* 0x8000000a310a7290 */ /* 0x000fc8000fffe03f */
[----:B------:R-:W-:-:S13]  /*8650*/  PLOP3.LUT P5, PT, PT, PT, UP0, 0x80, 0x0 ;  /* 0x000000000000781c */ /* 0x000fda0003faf008 */
[----:B------:R-:W-:Y:S05]  /*8660*/  @!P5 BRA `(.L_x_695) ;  /* 0x000000000044d947 */ /* 0x000fea0003800000 */
        /* <DEDUP_REMOVED lines=10> */
.L_x_696:
[----:B------:R-:W-:-:S11]  /*8710*/  UISETP.NE.AND UP0, UPT, UR11, 0x1, UPT ;  /* 0x000000010b00788c */ /* 0x000fd6000bf05270 */
[----:B------:R-:W-:Y:S02]  /*8720*/  @UP0 ULDC.64 UR14, c[0x0][0x9e8] ;  /* 0x00027a00000e0ab9 */ /* 0x000fe40000000a00 */
[----:B------:R-:W-:-:S04]  /*8730*/  UIMAD.WIDE.U32 UR6, UR49, UR14, URZ ;  /* 0x0000000e310672a5 */ /* 0x000fc8000f8e003f */
[----:B------:R-:W-:-:S12]  /*8740*/  @UP0 USHF.R.U32.HI UR49, URZ, UR15, UR7 ;  /* 0x0000000f3f310299 */ /* 0x000fd80008011607 */
.L_x_697:
[----:B------:R-:W-:-:S04]  /*8750*/  UIMAD UR49, UR49, UR11, URZ ;  /* 0x0000000b313172a4 */ /* 0x000fc8000f8e023f */
[----:B------:R-:W-:-:S04]  /*8760*/  UISETP.LT.AND UP0, UPT, UR10, UR49, UPT ;  /* 0x000000310a00728c */ /* 0x000fc8000bf01270 */
[----:B------:R-:W-:-:S12]  /*8770*/  USEL UR10, UR10, UR49, !UP0 ;  /* 0x000000310a0a7287 */ /* 0x000fd8000c000000 */
.L_x_695:
[----:B------:R-:W-:-:S04]  /*8780*/  UIADD3 UR10, UR10, 0x7f, URZ ;  /* 0x0000007f0a0a7890 */ /* 0x000fc8000fffe03f */
[----:B------:R-:W-:-:S04]  /*8790*/  USHF.R.S32.HI UR6, URZ, 0x1f, UR10 ;  /* 0x0000001f3f067899 */ /* 0x000fc8000801140a */
[----:B------:R-:W-:-:S04]  /*87a0*/  ULEA.HI UR6, UR6, UR10, URZ, 0x7 ;  /* 0x0000000a06067291 */ /* 0x000fc8000f8f383f */
[----:B------:R-:W-:-:S04]  /*87b0*/  USHF.R.S32.HI UR6, URZ, 0x7, UR6 ;  /* 0x000000073f067899 */ /* 0x000fc80008011406 */
[----:B------:R-:W-:-:S04]  /*87c0*/  UISETP.LT.AND UP0, UPT, UR45, UR6, UPT ;  /* 0x000000062d00728c */ /* 0x000fc8000bf01270 */
[----:B------:R-:W-:-:S06]  /*87d0*/  USEL UR24, UR45, UR6, !UP0 ;  /* 0x000000062d187287 */ /* 0x000fcc000c000000 */
[----:B------:R-:W-:-:S13]  /*87e0*/  ISETP.GE.AND P2, PT, R7, UR24, PT ;  /* 0x0000001807007c0c */ /* 0x000fda000bf46270 */
[----:B------:R-:W-:Y:S05]  /*87f0*/  @!P2 BRA `(.L_x_698) ;  /* 0x00000024002ca947 */ /* 0x000fea0003800000 */
[----:B------:R-:W-:Y:S01]  /*8800*/  IMAD.MOV.U32 R9, RZ, RZ, R10 ;  /* 0x000000ffff097224 */ /* 0x000fe200078e000a */
[----:B------:R-:W-:Y:S01]  /*8810*/  UMOV UR26, UR37 ;  /* 0x00000025001a7c82 */ /* 0x000fe20008000000 */
[----:B------:R-:W-:Y:S01]  /*8820*/  IMAD.MOV.U32 R11, RZ, RZ, R8 ;  /* 0x000000ffff0b7224 */ /* 0x000fe200078e0008 */
[----:B------:R-:W-:Y:S01]  /*8830*/  UMOV UR25, UR39 ;  /* 0x0000002700197c82 */ /* 0x000fe20008000000 */
[----:B------:R-:W-:Y:S01]  /*8840*/  ULDC UR22, c[0x0][0x988] ;  /* 0x0002620000167ab9 */ /* 0x000fe20000000800 */
[----:B------:R-:W-:-:S05]  /*8850*/  ULDC UR23, c[0x0][0x9d8] ;  /* 0x0002760000177ab9 */ /* 0x000fca0000000800 */
.L_x_707:
        /* <DEDUP_REMOVED lines=9> */
.L_x_700:
[----:B------:R-:W-:Y:S01]  /*88f0*/  ULEA UR6, UR39, UR40, 0x3 ;  /* 0x0000002827067291 */ /* 0x000fe2000f8e183f */
[----:B------:R-:W-:-:S05]  /*8900*/  IMAD.U32 R8, RZ, RZ, UR37 ;  /* 0x00000025ff087e24 */ /* 0x000fca000f8e00ff */
[----:B------:R-:W-:-:S04]  /*8910*/  SHF.L.U32 R8, R8, 0x1f, RZ ;  /* 0x0000001f08087819 */ /* 0x000fc800000006ff */
[----:B------:R1:W2:Y:S01]  /*8920*/  SYNCS.PHASECHK.TRANS64.TRYWAIT P2, [UR6+0x16830], R8 ;  /* 0x01683008ff0075a7 */ /* 0x0002a20008040146 */
[----:B------:R-:W-:Y:S05]  /*8930*/  @!P0 BRA `(.L_x_701) ;  /* 0x0000000000048947 */ /* 0x000fea0003800000 */
[----:B------:R-:W-:Y:S01]  /*8940*/  BPT.TRAP 0x1 ;  /* 0x000000040000795c */ /* 0x000fe20000300000 */
.L_x_701:
[----:B--2---:R-:W-:Y:S05]  /*8950*/  @P2 BRA `(.L_x_699) ;  /* 0x0000000000082947 */ /* 0x004fea0003800000 */
[----:B------:R-:W2:Y:S02]  /*8960*/  SYNCS.PHASECHK.TRANS64.TRYWAIT P2, [UR6+0x16830], R8 ;  /* 0x01683008ff0075a7 */ /* 0x000ea40008040146 */
[----:B--2---:R-:W-:Y:S05]  /*8970*/  @!P2 BRA `(.L_x_702) ;  /* 0x0000009c0040a947 */ /* 0x004fea0003800000 */
.L_x_699:
        /* <DEDUP_REMOVED lines=25> */
.L_x_704:
[----:B------:R-:W-:Y:S01]  /*8b10*/  ULEA UR6, UR25, UR40, 0x3 ;  /* 0x0000002819067291 */ /* 0x000fe2000f8e183f */
[----:B------:R-:W-:-:S05]  /*8b20*/  IMAD.U32 R8, RZ, RZ, UR26 ;  /* 0x0000001aff087e24 */ /* 0x000fca000f8e00ff */
[----:B------:R-:W-:-:S04]  /*8b30*/  SHF.L.U32 R8, R8, 0x1f, RZ ;  /* 0x0000001f08087819 */ /* 0x000fc800000006ff */
[----:B------:R1:W2:Y:S01]  /*8b40*/  SYNCS.PHASECHK.TRANS64.TRYWAIT P2, [UR6+0x16850], R8 ;  /* 0x01685008ff0075a7 */ /* 0x0002a20008040146 */
[----:B------:R-:W-:Y:S05]  /*8b50*/  @!P0 BRA `(.L_x_705) ;  /* 0x0000000000048947 */ /* 0x000fea0003800000 */
[----:B------:R-:W-:Y:S01]  /*8b60*/  BPT.TRAP 0x1 ;  /* 0x000000040000795c */ /* 0x000fe20000300000 */
.L_x_705:
[----:B--2---:R-:W-:Y:S05]  /*8b70*/  @P2 BRA `(.L_x_703) ;  /* 0x0000000000082947 */ /* 0x004fea0003800000 */
[----:B------:R-:W2:Y:S02]  /*8b80*/  SYNCS.PHASECHK.TRANS64.TRYWAIT P2, [UR6+0x16850], R8 ;  /* 0x01685008ff0075a7 */ /* 0x000ea40008040146 */
[----:B--2---:R-:W-:Y:S05]  /*8b90*/  @!P2 BRA `(.L_x_706) ;  /* 0x0000009800d0a947 */ /* 0x004fea0003800000 */
.L_x_703:
[----:B------:R-:W-:Y:S01]  /*8ba0*/  UIADD3 UR6, UR40, 0x400, URZ ;  /* 0x0000040028067890 */ /* 0x000fe2000fffe03f */
[----:B------:R-:W-:Y:S01]  /*8bb0*/  WARPGROUP.ARRIVE ;  /* 0x00000000000079c5 */ /* 0x000fe20000000000 */
[----:B------:R-:W-:Y:S01]  /*8bc0*/  UMOV UR7, 0x40000040 ;  /* 0x4000004000077882 */ /* 0x000fe20000000000 */
[----:B------:R-:W-:Y:S01]  /*8bd0*/  FMUL.FTZ R10, R24, UR23 ;  /* 0x00000017180a7c20 */ /* 0x000fe20008410000 */
[----:B------:R-:W-:Y:S01]  /*8be0*/  USHF.R.U32.HI UR6, URZ, 0x4, UR6 ;  /* 0x000000043f067899 */ /* 0x000fe20008011606 */
[----:B--2---:R-:W-:Y:S01]  /*8bf0*/  FMUL.FTZ R13, R25, UR23 ;  /* 0x00000017190d7c20 */ /* 0x004fe20008410000 */
[----:B------:R-:W-:Y:S01]  /*8c00*/  FMUL.FTZ R15, R28, UR23 ;  /* 0x000000171c0f7c20 */ /* 0x000fe20008410000 */
[----:B------:R-:W-:Y:S01]  /*8c10*/  FMUL.FTZ R21, R29, UR23 ;  /* 0x000000171d157c20 */ /* 0x000fe20008410000 */
[----:B------:R-:W-:Y:S01]  /*8c20*/  ULOP3.LUT UR6, UR6, 0x3fff, URZ, 0xc0, !UPT ;  /* 0x00003fff06067892 */ /* 0x000fe2000f8ec03f */
[----:B------:R-:W1:Y:S01]  /*8c30*/  MUFU.TANH R10, R10 ;  /* 0x0000000a000a7308 */ /* 0x000e620000002400 */
[----:B------:R-:W-:Y:S01]  /*8c40*/  FMUL.FTZ R25, R32, UR23 ;  /* 0x0000001720197c20 */ /* 0x000fe20008410000 */
[----:B------:R-:W-:Y:S01]  /*8c50*/  FMUL.FTZ R12, R26, UR23 ;  /* 0x000000171a0c7c20 */ /* 0x000fe20008410000 */
[----:B------:R-:W-:Y:S01]  /*8c60*/  ULEA UR10, UR25, UR6, 0xa ;  /* 0x00000006190a7291 */ /* 0x000fe2000f8e503f */
[----:B------:R-:W-:Y:S01]  /*8c70*/  FMUL.FTZ R26, R33, UR23 ;  /* 0x00000017211a7c20 */ /* 0x000fe20008410000 */
[----:B------:R-:W-:Y:S01]  /*8c80*/  FMUL.FTZ R29, R36, UR23 ;  /* 0x00000017241d7c20 */ /* 0x000fe20008410000 */
[----:B------:R-:W-:Y:S01]  /*8c90*/  FMUL.FTZ R24, R31, UR23 ;  /* 0x000000171f187c20 */ /* 0x000fe20008410000 */
[----:B------:R-:W-:Y:S01]  /*8ca0*/  FMUL.FTZ R31, R37, UR23 ;  /* 0x00000017251f7c20 */ /* 0x000fe20008410000 */
[----:B------:R-:W2:Y:S01]  /*8cb0*/  MUFU.TANH R13, R13 ;  /* 0x0000000d000d7308 */ /* 0x000ea20000002400 */
[----:B------:R-:W-:Y:S01]  /*8cc0*/  FMUL.FTZ R33, R40, UR23 ;  /* 0x0000001728217c20 */ /* 0x000fe20008410000 */
[----:B------:R-:W-:Y:S01]  /*8cd0*/  UMOV UR6, UR10 ;  /* 0x0000000a00067c82 */ /* 0x000fe20008000000 */
[----:B------:R-:W-:Y:S01]  /*8ce0*/  FMUL.FTZ R14, R27, UR23 ;  /* 0x000000171b0e7c20 */ /* 0x000fe20008410000 */
[----:B------:R-:W-:Y:S01]  /*8cf0*/  HGMMA.64x64x16.F32 R88, R148, gdesc[UR4].tnspB, R88, gsb0 ;  /* 0x40e0000494587df0 */ /* 0x000fe20008000858 */
[----:B------:R-:W-:Y:S01]  /*8d00*/  UIADD3 UR6, UR10, 0x80, URZ ;  /* 0x000000800a067890 */ /* 0x000fe2000fffe03f */
[----:B------:R-:W-:Y:S01]  /*8d10*/  FMUL.FTZ R27, R34, UR23 ;  /* 0x00000017221b7c20 */ /* 0x000fe20008410000 */
[----:B------:R-:W-:Y:S01]  /*8d20*/  UMOV UR7, 0x40000040 ;  /* 0x4000004000077882 */ /* 0x000fe20000000000 */
[----:B------:R-:W3:Y:S01]  /*8d30*/  MUFU.TANH R15, R15 ;  /* 0x0000000f000f7308 */ /* 0x000ee20000002400 */
        /* <DEDUP_REMOVED lines=59> */
[----:B------:R-:W-:Y:S01]  /*90f0*/  ISETP.GE.U32.AND P2, PT, R2, 0x180, PT ;  /* 0x000001800200780c */ /* 0x000fe20003f46070 */
[----:B------:R-:W-:-:S03]  /*9100*/  UMOV UR26, UR37 ;  /* 0x00000025001a7c82 */ /* 0x000fc60008000000 */
[----:B------:R-:W2:Y:S01]  /*9110*/  MUFU.TANH R37, R37 ;  /* 0x0000002500257308 */ /* 0x000ea20000002400 */
[----:B---3--:R-:W-:-:S07]  /*9120*/  FMNMX.FTZ R61, R33, R8, !PT ;  /* 0x00000008213d7209 */ /* 0x008fce0007810000 */
[----:B------:R-:W3:Y:S01]  /*9130*/  MUFU.TANH R39, R39 ;  /* 0x0000002700277308 */ /* 0x000ee20000002400 */
[----:B-1----:R-:W-:Y:S01]  /*9140*/  FMNMX.FTZ R8, R34, R61, !PT ;  /* 0x0000003d22087209 */ /* 0x002fe20007810000 */
[----:B------:R-:W-:Y:S02]  /*9150*/  WARPGROUP.DEPBAR.LE gsb0, 0x0 ;  /* 0x00008000000079c5 */ /* 0x000fe40000010000 */
[----:B------:R-:W-:Y:S01]  /*9160*/  WARPGROUP.ARRIVE ;  /* 0x00000000000079c5 */ /* 0x000fe20000000000 */
[----:B------:R-:W-:-:S03]  /*9170*/  FMUL.FTZ R61, R73, UR23 ;  /* 0x00000017493d7c20 */ /* 0x000fc60008410000 */
[----:B------:R-:W1:Y:S01]  /*9180*/  MUFU.TANH R41, R41 ;  /* 0x0000002900297308 */ /* 0x000e620000002400 */
[----:B--2---:R-:W-:Y:S01]  /*9190*/  FMNMX.FTZ R8, R37, R8, !PT ;  /* 0x0000000825087209 */ /* 0x004fe20007810000 */
[----:B------:R-:W-:Y:S01]  /*91a0*/  HGMMA.64x64x16.F32 R88, R144, gdesc[UR4].tnspB, R88, gsb0 ;  /* 0x40e0000490587df0 */ /* 0x000fe20008000858 */
[----:B------:R-:W-:Y:S01]  /*91b0*/  UIADD3 UR6, UR10, 0x100, URZ ;  /* 0x000001000a067890 */ /* 0x000fe2000fffe03f */
[----:B------:R-:W-:-:S04]  /*91c0*/  UMOV UR7, 0x40000040 ;  /* 0x4000004000077882 */ /* 0x000fc80000000000 */
        /* <DEDUP_REMOVED lines=15> */
[----:B------:R-:W-:-:S05]  /*92c0*/  FMUL.FTZ R80, R86, UR23 ;  /* 0x0000001756507c20 */ /* 0x000fca0008410000 */
        /* <DEDUP_REMOVED lines=8> */
[----:B------:R-:W-:Y:S01]  /*9350*/  HGMMA.64x64x16.F32 R88, R140, gdesc[UR4].tnspB, R88, gsb0 ;  /* 0x40e000048c587df0 */ /* 0x000fe20008000858 */
[----:B------:R-:W-:Y:S02]  /*9360*/  UIADD3 UR6, UR10, 0x180, URZ ;  /* 0x000001800a067890 */ /* 0x000fe4000fffe03f */
[----:B-1----:R-:W-:Y:S01]  /*9370*/  FMNMX.FTZ R69, R57, R8, !PT ;  /* 0x0000000839457209 */ /* 0x002fe20007810000 */
[----:B------:R-:W-:Y:S02]  /*9380*/  UMOV UR7, 0x40000040 ;  /* 0x4000004000077882 */ /* 0x000fe40000000000 */
[----:B------:R-:W1:Y:S08]  /*9390*/  MUFU.TANH R59, R59 ;  /* 0x0000003b003b7308 */ /* 0x000e700000002400 */
[----:B------:R-:W3:Y:S01]  /*93a0*/  MUFU.TANH R60, R60 ;  /* 0x0000003c003c7308 */ /* 0x000ee20000002400 */
[----:B--2---:R-:W-:Y:S01]  /*93b0*/  FMNMX.FTZ R8, R58, R69, !PT ;  /* 0x000000453a087209 */ /* 0x004fe20007810000 */
[----:B------:R-:W-:-:S06]  /*93c0*/  FMUL.FTZ R69, R84, UR23 ;  /* 0x0000001754457c20 */ /* 0x000fcc0008410000 */
[----:B------:R-:W2:Y:S01]  /*93d0*/  MUFU.TANH R61, R61 ;  /* 0x0000003d003d7308 */ /* 0x000ea20000002400 */
[----:B-1----:R-:W-:-:S07]  /*93e0*/  FMNMX.FTZ R73, R59, R8, !PT ;  /* 0x000000083b497209 */ /* 0x002fce0007810000 */
[----:B------:R-:W1:Y:S01]  /*93f0*/  MUFU.TANH R62, R62 ;  /* 0x0000003e003e7308 */ /* 0x000e620000002400 */
[----:B---3--:R-:W-:-:S07]  /*9400*/  FMNMX.FTZ R8, R60, R73, !PT ;  /* 0x000000493c087209 */ /* 0x008fce0007810000 */
[----:B------:R-:W3:Y:S01]  /*9410*/  MUFU.TANH R64, R64 ;  /* 0x0000004000407308 */ /* 0x000ee20000002400 */
[----:B--2---:R-:W-:-:S07]  /*9420*/  FMNMX.FTZ R73, R61, R8, !PT ;  /* 0x000000083d497209 */ /* 0x004fce0007810000 */
        /* <DEDUP_REMOVED lines=9> */
[----:B---3--:R-:W-:Y:S01]  /*94c0*/  FMNMX.FTZ R73, R69, R8, !PT ;  /* 0x0000000845497209 */ /* 0x008fe20007810000 */
[----:B------:R-:W-:Y:S02]  /*94d0*/  WARPGROUP.DEPBAR.LE gsb0, 0x0 ;  /* 0x00008000000079c5 */ /* 0x000fe40000010000 */
[----:B------:R-:W-:-:S04]  /*94e0*/  WARPGROUP.ARRIVE ;  /* 0x00000000000079c5 */ /* 0x000fc80000000000 */
[----:B------:R-:W3:Y:S01]  /*94f0*/  MUFU.TANH R14, R14 ;  /* 0x0000000e000e7308 */ /* 0x000ee20000002400 */
[----:B--2---:R-:W-:Y:S01]  /*9500*/  FMNMX.FTZ R8, R72, R73, !PT ;  /* 0x0000004948087209 */ /* 0x004fe20007810000 */
[----:B------:R-:W-:Y:S01]  /*9510*/  HGMMA.64x64x16.F32 R88, R136, gdesc[UR4].tnspB, R88, gsb0 ;  /* 0x40e0000488587df0 */ /* 0x000fe20008000858 */
[----:B------:R-:W-:Y:S01]  /*9520*/  UIADD3 UR6, UR10, 0x200, URZ ;  /* 0x000002000a067890 */ /* 0x000fe2000fffe03f */
[----:B------:R-:W-:Y:S01]  /*9530*/  FMUL.FTZ R73, R74, UR23 ;  /* 0x000000174a497c20 */ /* 0x000fe20008410000 */
[----:B------:R-:W-:Y:S01]  /*9540*/  UMOV UR7, 0x40000040 ;  /* 0x4000004000077882 */ /* 0x000fe20000000000 */
[----:B------:R-:W2:Y:S02]  /*9550*/  SHFL.BFLY PT, R77, R8, 0x2, 0x1f ;  /* 0x0c401f00084d7f89 */ /* 0x000ea400000e0000 */
[----:B------:R-:W4:Y:S08]  /*9560*/  MUFU.TANH R20, R20 ;  /* 0x0000001400147308 */ /* 0x000f300000002400 */
[----:B------:R-:W5:Y:S08]  /*9570*/  MUFU.TANH R24, R24 ;  /* 0x0000001800187308 */ /* 0x000f700000002400 */
[----:B------:R-:W5:Y:S01]  /*9580*/  MUFU.TANH R27, R27 ;  /* 0x0000001b001b7308 */ /* 0x000f620000002400 */
[----:B--2---:R-:W-:Y:S01]  /*9590*/  FMNMX.FTZ R74, R8, R77, !PT ;  /* 0x0000004d084a7209 */ /* 0x004fe20007810000 */
[----:B------:R-:W-:-:S06]  /*95a0*/  FMUL.FTZ R77, R79, UR23 ;  /* 0x000000174f4d7c20 */ /* 0x000fcc0008410000 */
[----:B------:R-:W2:Y:S01]  /*95b0*/  MUFU.TANH R28, R28 ;  /* 0x0000001c001c7308 */ /* 0x000ea20000002400 */
[----:B------:R-:W-:Y:S01]  /*95c0*/  FMUL.FTZ R79, R83, UR23 ;  /* 0x00000017534f7c20 */ /* 0x000fe20008410000 */
[----:B------:R-:W1:Y:S06]  /*95d0*/  SHFL.BFLY PT, R85, R74, 0x1, 0x1f ;  /* 0x0c201f004a557f89 */ /* 0x000e6c00000e0000 */
[----:B------:R-:W2:Y:S08]  /*95e0*/  MUFU.TANH R30, R30 ;  /* 0x0000001e001e7308 */ /* 0x000eb00000002400 */
[----:B------:R-:W2:Y:S08]  /*95f0*/  MUFU.TANH R32, R32 ;  /* 0x0000002000207308 */ /* 0x000eb00000002400 */
[----:B------:R-:W2:Y:S01]  /*9600*/  MUFU.TANH R35, R35 ;  /* 0x0000002300237308 */ /* 0x000ea20000002400 */
[----:B-1----:R-:W-:-:S05]  /*9610*/  FMNMX.FTZ R8, R74, R85, !PT ;  /* 0x000000554a087209 */ /* 0x002fca0007810000 */
[C---:B------:R-:W-:Y:S01]  /*9620*/  FMUL.FTZ R82, R8.reuse, UR22 ;  /* 0x0000001608527c20 */ /* 0x040fe20008410000 */
[----:B------:R-:W-:Y:S01]  /*9630*/  FADD.FTZ R11, -R8, R11 ;  /* 0x0000000b080b7221 */ /* 0x000fe20000010100 */
[----:B------:R-:W1:Y:S02]  /*9640*/  MUFU.TANH R36, R36 ;  /* 0x0000002400247308 */ /* 0x000e640000002400 */
[--C-:B------:R-:W-:Y:S01]  /*9650*/  FFMA.FTZ R148, R13, UR22, -R82.reuse ;  /* 0x000000160d947c23 */ /* 0x100fe20008010852 */
[----:B------:R-:W-:Y:S01]  /*9660*/  FMNMX.FTZ R13, R12, R9, !PT ;  /* 0x000000090c0d7209 */ /* 0x000fe20007810000 */
[--C-:B------:R-:W-:Y:S01]  /*9670*/  FFMA.FTZ R150, R15, UR22, -R82.reuse ;  /* 0x000000160f967c23 */ /* 0x100fe20008010852 */
[--C-:B------:R-:W-:Y:S01]  /*9680*/  FFMA.FTZ R15, R21, UR22, -R82.reuse ;  /* 0x00000016150f7c23 */ /* 0x100fe20008010852 */
[----:B------:R-:W-:Y:S01]  /*9690*/  FMUL.FTZ R74, R11, UR22 ;  /* 0x000000160b4a7c20 */ /* 0x000fe20008410000 */
[----:B---3--:R-:W-:Y:S01]  /*96a0*/  FMNMX.FTZ R13, R14, R13, !PT ;  /* 0x0000000d0e0d7209 */ /* 0x008fe20007810000 */
[--C-:B------:R-:W-:Y:S01]  /*96b0*/  FFMA.FTZ R11, R10, UR22, -R82.reuse ;  /* 0x000000160a0b7c23 */ /* 0x100fe20008010852 */
[----:B------:R-:W3:Y:S01]  /*96c0*/  MUFU.TANH R38, R38 ;  /* 0x0000002600267308 */ /* 0x000ee20000002400 */
[--C-:B------:R-:W-:Y:S01]  /*96d0*/  FFMA.FTZ R144, R25, UR22, -R82.reuse ;  /* 0x0000001619907c23 */ /* 0x100fe20008010852 */
[----:B----4-:R-:W-:Y:S01]  /*96e0*/  FMNMX.FTZ R21, R20, R13, !PT ;  /* 0x0000000d14157209 */ /* 0x010fe20007810000 */
[--C-:B------:R-:W-:Y:S01]  /*96f0*/  FFMA.FTZ R25, R31, UR22, -R82.reuse ;  /* 0x000000161f197c23 */ /* 0x100fe20008010852 */
[----:B------:R-:W-:Y:S01]  /*9700*/  FFMA.FTZ R140, R33, UR22, -R82 ;  /* 0x00000016218c7c23 */ /* 0x000fe20008010852 */
[----:B------:R-:W-:-:S02]  /*9710*/  WARPGROUP.DEPBAR.LE gsb0, 0x0 ;  /* 0x00008000000079c5 */ /* 0x000fc40000010000 */
[----:B------:R-:W-:Y:S01]  /*9720*/  WARPGROUP.ARRIVE ;  /* 0x00000000000079c5 */ /* 0x000fe20000000000 */
[----:B-----5:R-:W-:Y:S01]  /*9730*/  FMNMX.FTZ R10, R24, R21, !PT ;  /* 0x00000015180a7209 */ /* 0x020fe20007810000 */
[----:B------:R-:W4:Y:S01]  /*9740*/  MUFU.TANH R40, R40 ;  /* 0x0000002800287308 */ /* 0x000f220000002400 */
[--C-:B------:R-:W-:Y:S01]  /*9750*/  FFMA.FTZ R26, R26, UR22, -R82.reuse ;  /* 0x000000161a1a7c23 */ /* 0x100fe20008010852 */
[--C-:B------:R-:W-:Y:S01]  /*9760*/  FFMA.FTZ R136, R41, UR22, -R82.reuse ;  /* 0x0000001629887c23 */ /* 0x100fe20008010852 */
[----:B------:R-:W-:Y:S01]  /*9770*/  FMNMX.FTZ R21, R27, R10, !PT ;  /* 0x0000000a1b157209 */ /* 0x000fe20007810000 */
[----:B------:R-:W-:Y:S01]  /*9780*/  HGMMA.64x64x16.F32 R88, R132, gdesc[UR4].tnspB, R88, gsb0 ;  /* 0x40e0000484587df0 */ /* 0x000fe20008000858 */
[----:B------:R-:W-:Y:S01]  /*9790*/  UIADD3 UR6, UR10, 0x280, URZ ;  /* 0x000002800a067890 */ /* 0x000fe2000fffe03f */
[--C-:B------:R-:W-:Y:S01]  /*97a0*/  FFMA.FTZ R41, R57, UR22, -R82.reuse ;  /* 0x0000001639297c23 */ /* 0x100fe20008010852 */
[----:B------:R-:W-:Y:S01]  /*97b0*/  UMOV UR7, 0x40000040 ;  /* 0x4000004000077882 */ /* 0x000fe20000000000 */
[----:B--2---:R-:W-:Y:S01]  /*97c0*/  FMNMX.FTZ R21, R28, R21, !PT ;  /* 0x000000151c157209 */ /* 0x004fe20007810000 */
[----:B------:R-:W2:Y:S01]  /*97d0*/  MUFU.TANH R42, R42 ;  /* 0x0000002a002a7308 */ /* 0x000ea20000002400 */
[--C-:B------:R-:W-:Y:S01]  /*97e0*/  FFMA.FTZ R146, R29, UR22, -R82.reuse ;  /* 0x000000161d927c23 */ /* 0x100fe20008010852 */
[--C-:B------:R-:W-:Y:S01]  /*97f0*/  FFMA.FTZ R29, R34, UR22, -R82.reuse ;  /* 0x00000016221d7c23 */ /* 0x100fe20008010852 */
[----:B------:R-:W-:Y:S01]  /*9800*/  FMNMX.FTZ R21, R30, R21, !PT ;  /* 0x000000151e157209 */ /* 0x000fe20007810000 */
[--C-:B------:R-:W-:Y:S01]  /*9810*/  FFMA.FTZ R142, R37, UR22, -R82.reuse ;  /* 0x00000016258e7c23 */ /* 0x100fe20008010852 */
[--C-:B------:R-:W-:Y:S01]  /*9820*/  FFMA.FTZ R138, R45, UR22, -R82.reuse ;  /* 0x000000162d8a7c23 */ /* 0x100fe20008010852 */
[--C-:B------:R-:W-:Y:S01]  /*9830*/  FFMA.FTZ R37, R46, UR22, -R82.reuse ;  /* 0x000000162e257c23 */ /* 0x100fe20008010852 */
[----:B------:R-:W-:Y:S01]  /*9840*/  FMNMX.FTZ R10, R32, R21, !PT ;  /* 0x00000015200a7209 */ /* 0x000fe20007810000 */
[----:B------:R-:W5:Y:S01]  /*9850*/  MUFU.TANH R44, R44 ;  /* 0x0000002c002c7308 */ /* 0x000f620000002400 */
[--C-:B------:R-:W-:Y:S01]  /*9860*/  FFMA.FTZ R50, R50, UR22, -R82.reuse ;  /* 0x0000001632327c23 */ /* 0x100fe20008010852 */
[--C-:B------:R-:W-:Y:S01]  /*9870*/  FFMA.FTZ R54, R54, UR22, -R82.reuse ;  /* 0x0000001636367c23 */ /* 0x100fe20008010852 */
[----:B------:R-:W-:Y:S01]  /*9880*/  FMNMX.FTZ R21, R35, R10, !PT ;  /* 0x0000000a23157209 */ /* 0x000fe20007810000 */
[--C-:B------:R-:W-:Y:S01]  /*9890*/  FFMA.FTZ R34, R58, UR22, -R82.reuse ;  /* 0x000000163a227c23 */ /* 0x100fe20008010852 */
[--C-:B------:R-:W-:Y:S01]  /*98a0*/  FFMA.FTZ R45, R60, UR22, -R82.reuse ;  /* 0x000000163c2d7c23 */ /* 0x100fe20008010852 */
[--C-:B------:R-:W-:Y:S01]  /*98b0*/  FFMA.FTZ R46, R61, UR22, -R82.reuse ;  /* 0x000000163d2e7c23 */ /* 0x100fe20008010852 */
[----:B-1----:R-:W-:Y:S01]  /*98c0*/  FMNMX.FTZ R21, R36, R21, !PT ;  /* 0x0000001524157209 */ /* 0x002fe20007810000 */
[----:B------:R-:W1:Y:S01]  /*98d0*/  MUFU.TANH R47, R47 ;  /* 0x0000002f002f7308 */ /* 0x000e620000002400 */
[--C-:B------:R-:W-:Y:S01]  /*98e0*/  FFMA.FTZ R69, R69, UR22, -R82.reuse ;  /* 0x0000001645457c23 */ /* 0x100fe20008010852 */
[----:B------:R-:W-:Y:S01]  /*98f0*/  FFMA.FTZ R72, R72, UR22, -R82 ;  /* 0x0000001648487c23 */ /* 0x000fe20008010852 */
[----:B---3--:R-:W-:-:S04]  /*9900*/  FMNMX.FTZ R21, R38, R21, !PT ;  /* 0x0000001526157209 */ /* 0x008fc80007810000 */
[----:B----4-:R-:W-:Y:S01]  /*9910*/  FMNMX.FTZ R21, R40, R21, !PT ;  /* 0x0000001528157209 */ /* 0x010fe20007810000 */
[----:B------:R-:W3:Y:S03]  /*9920*/  MUFU.TANH R48, R48 ;  /* 0x0000003000307308 */ /* 0x000ee60000002400 */
[----:B--2---:R-:W-:-:S04]  /*9930*/  FMNMX.FTZ R21, R42, R21, !PT ;  /* 0x000000152a157209 */ /* 0x004fc80007810000 */
[----:B-----5:R-:W-:Y:S01]  /*9940*/  FMNMX.FTZ R10, R44, R21, !PT ;  /* 0x000000152c0a7209 */ /* 0x020fe20007810000 */
[----:B------:R-:W2:Y:S01]  /*9950*/  MUFU.TANH R51, R51 ;  /* 0x0000003300337308 */ /* 0x000ea20000002400 */
[----:B------:R-:W-:Y:S02]  /*9960*/  FFMA.FTZ R21, R39, UR22, -R82 ;  /* 0x0000001627157c23 */ /* 0x000fe40008010852 */
[----:B-1----:R-:W-:-:S05]  /*9970*/  FMNMX.FTZ R31, R47, R10, !PT ;  /* 0x0000000a2f1f7209 */ /* 0x002fca0007810000 */
[----:B------:R-:W1:Y:S01]  /*9980*/  MUFU.TANH R52, R52 ;  /* 0x0000003400347308 */ /* 0x000e620000002400 */
[----:B---3--:R-:W-:-:S07]  /*9990*/  FMNMX.FTZ R10, R48, R31, !PT ;  /* 0x0000001f300a7209 */ /* 0x008fce0007810000 */
[----:B------:R-:W3:Y:S01]  /*99a0*/  MUFU.TANH R55, R55 ;  /* 0x0000003700377308 */ /* 0x000ee20000002400 */
[----:B--2---:R-:W-:-:S07]  /*99b0*/  FMNMX.FTZ R31, R51, R10, !PT ;  /* 0x0000000a331f7209 */ /* 0x004fce0007810000 */
[----:B------:R-:W2:Y:S01]  /*99c0*/  MUFU.TANH R63, R63 ;  /* 0x0000003f003f7308 */ /* 0x000ea20000002400 */
[----:B-1----:R-:W-:Y:S01]  /*99d0*/  FMNMX.FTZ R10, R52, R31, !PT ;  /* 0x0000001f340a7209 */ /* 0x002fe20007810000 */
[--C-:B------:R-:W-:Y:S01]  /*99e0*/  FFMA.FTZ R31, R43, UR22, -R82.reuse ;  /* 0x000000162b1f7c23 */ /* 0x100fe20008010852 */
[----:B------:R-:W-:-:S05]  /*99f0*/  FFMA.FTZ R43, R59, UR22, -R82 ;  /* 0x000000163b2b7c23 */ /* 0x000fca0008010852 */
[----:B------:R-:W1:Y:S01]  /*9a00*/  MUFU.TANH R66, R66 ;  /* 0x0000004200427308 */ /* 0x000e620000002400 */
[----:B---3--:R-:W-:-:S07]  /*9a10*/  FMNMX.FTZ R10, R55, R10, !PT ;  /* 0x0000000a370a7209 */ /* 0x008fce0007810000 */
[----:B------:R-:W3:Y:S01]  /*9a20*/  MUFU.TANH R67, R67 ;  /* 0x0000004300437308 */ /* 0x000ee20000002400 */
[----:B------:R-:W-:Y:S02]  /*9a30*/  WARPGROUP.DEPBAR.LE gsb0, 0x0 ;  /* 0x00008000000079c5 */ /* 0x000fe40000010000 */
[----:B------:R-:W-:Y:S01]  /*9a40*/  WARPGROUP.ARRIVE ;  /* 0x00000000000079c5 */ /* 0x000fe20000000000 */
[----:B--2---:R-:W-:Y:S01]  /*9a50*/  FMNMX.FTZ R33, R63, R10, !PT ;  /* 0x0000000a3f217209 */ /* 0x004fe20007810000 */
[--C-:B------:R-:W-:Y:S01]  /*9a60*/  FFMA.FTZ R132, R49, UR22, -R82.reuse ;  /* 0x0000001631847c23 */ /* 0x100fe20008010852 */
[--C-:B------:R-:W-:Y:S01]  /*9a70*/  FFMA.FTZ R134, R53, UR22, -R82.reuse ;  /* 0x0000001635867c23 */ /* 0x100fe20008010852 */
[----:B------:R-:W-:Y:S01]  /*9a80*/  FFMA.FTZ R53, R65, UR22, -R82 ;  /* 0x0000001641357c23 */ /* 0x000fe20008010852 */
[----:B------:R-:W2:Y:S01]  /*9a90*/  MUFU.TANH R70, R70 ;  /* 0x0000004600467308 */ /* 0x000ea20000002400 */
[----:B------:R-:W-:Y:S01]  /*9aa0*/  HGMMA.64x64x16.F32 R88, R128, gdesc[UR4].tnspB, R88, gsb0 ;  /* 0x40e0000480587df0 */ /* 0x000fe20008000858 */
[----:B------:R-:W-:Y:S01]  /*9ab0*/  UIADD3 UR6, UR10, 0x300, URZ ;  /* 0x000003000a067890 */ /* 0x000fe2000fffe03f */
[----:B-1----:R-:W-:Y:S01]  /*9ac0*/  FMNMX.FTZ R10, R66, R33, !PT ;  /* 0x00000021420a7209 */ /* 0x002fe20007810000 */
[----:B------:R-:W-:-:S04]  /*9ad0*/  UMOV UR7, 0x40000040 ;  /* 0x4000004000077882 */ /* 0x000fc80000000000 */
        /* <DEDUP_REMOVED lines=17> */
[----:B-1----:R-:W-:Y:S01]  /*9bf0*/  FMNMX.FTZ R39, R79, R10, !PT ;  /* 0x0000000a4f277209 */ /* 0x002fe20007810000 */
[----:B------:R-:W-:Y:S02]  /*9c00*/  WARPGROUP.DEPBAR.LE gsb0, 0x0 ;  /* 0x00008000000079c5 */ /* 0x000fe40000010000 */
[----:B------:R-:W-:Y:S01]  /*9c10*/  WARPGROUP.ARRIVE ;  /* 0x00000000000079c5 */ /* 0x000fe20000000000 */
[----:B---3--:R-:W-:-:S03]  /*9c20*/  FMNMX.FTZ R10, R80, R39, !PT ;  /* 0x00000027500a7209 */ /* 0x008fc60007810000 */
[----:B------:R1:W-:Y:S02]  /*9c30*/  MUFU.EX2 R13, R26 ;  /* 0x0000001a000d7308 */ /* 0x0003e40000000800 */
[----:B------:R-:W-:Y:S01]  /*9c40*/  HGMMA.64x64x16.F32 R88, R124, gdesc[UR4].tnspB, R88, gsb0 ;  /* 0x40e000047c587df0 */ /* 0x000fe20008000858 */
[----:B------:R-:W-:Y:S01]  /*9c50*/  UIADD3 UR6, UR10, 0x380, URZ ;  /* 0x000003800a067890 */ /* 0x000fe2000fffe03f */
[----:B--2---:R-:W-:Y:S01]  /*9c60*/  FMNMX.FTZ R10, R81, R10, !PT ;  /* 0x0000000a510a7209 */ /* 0x004fe20007810000 */
[----:B------:R-:W-:-:S03]  /*9c70*/  UMOV UR7, 0x40000040 ;  /* 0x4000004000077882 */ /* 0x000fc60000000000 */
[----:B------:R-:W-:Y:S01]  /*9c80*/  MUFU.EX2 R74, R74 ;  /* 0x0000004a004a7308 */ /* 0x000fe20000000800 */
[--C-:B-1----:R-:W-:Y:S01]  /*9c90*/  FFMA.FTZ R26, R56, UR22, -R82.reuse ;  /* 0x00000016381a7c23 */ /* 0x102fe20008010852 */
[----:B------:R-:W1:Y:S06]  /*9ca0*/  SHFL.BFLY PT, R49, R10, 0x2, 0x1f ;  /* 0x0c401f000a317f89 */ /* 0x000e6c00000e0000 */
[----:B------:R-:W2:Y:S08]  /*9cb0*/  MUFU.EX2 R11, R11 ;  /* 0x0000000b000b7308 */ /* 0x000eb00000000800 */
[----:B------:R-:W3:Y:S08]  /*9cc0*/  MUFU.EX2 R148, R148 ;  /* 0x0000009400947308 */ /* 0x000ef00000000800 */
[----:B------:R-:W4:Y:S01]  /*9cd0*/  MUFU.EX2 R150, R150 ;  /* 0x0000009600967308 */ /* 0x000f220000000800 */
[----:B--2---:R-:W-:Y:S01]  /*9ce0*/  FFMA.FTZ R5, R74, R5, R11 ;  /* 0x000000054a057223 */ /* 0x004fe2000001000b */
[----:B-1----:R-:W-:Y:S01]  /*9cf0*/  FMNMX.FTZ R56, R10, R49, !PT ;  /* 0x000000310a387209 */ /* 0x002fe20007810000 */
[----:B------:R-:W-:-:S04]  /*9d00*/  FFMA.FTZ R49, R62, UR22, -R82 ;  /* 0x000000163e317c23 */ /* 0x000fc80008010852 */
[----:B------:R-:W1:Y:S01]  /*9d10*/  SHFL.BFLY PT, R57, R56, 0x1, 0x1f ;  /* 0x0c201f0038397f89 */ /* 0x000e6200000e0000 */
[----:B------:R-:W-:Y:S01]  /*9d20*/  MUFU.EX2 R15, R15 ;  /* 0x0000000f000f7308 */ /* 0x000fe20000000800 */
[C---:B---3--:R-:W-:Y:S01]  /*9d30*/  FADD.FTZ R5, R148.reuse, R5 ;  /* 0x0000000594057221 */ /* 0x048fe20000010000 */
[----:B------:R-:W-:-:S06]  /*9d40*/  F2FP.F16.F32.PACK_AB R148, R148, R11 ;  /* 0x0000000b9494723e */ /* 0x000fcc00000000ff */
[----:B------:R-:W-:Y:S08]  /*9d50*/  MUFU.EX2 R144, R144 ;  /* 0x0000009000907308 */ /* 0x000ff00000000800 */
[----:B------:R-:W-:Y:S01]  /*9d60*/  MUFU.EX2 R146, R146 ;  /* 0x0000009200927308 */ /* 0x000fe20000000800 */
[----:B-1----:R-:W-:-:S07]  /*9d70*/  FMNMX.FTZ R10, R56, R57, !PT ;  /* 0x00000039380a7209 */ /* 0x002fce0007810000 */
[----:B------:R-:W-:Y:S01]  /*9d80*/  MUFU.EX2 R25, R25 ;  /* 0x0000001900197308 */ /* 0x000fe20000000800 */
[C---:B------:R-:W-:Y:S01]  /*9d90*/  FMUL.FTZ R59, R10.reuse, UR22 ;  /* 0x000000160a3b7c20 */ /* 0x040fe20008410000 */
[----:B------:R-:W-:-:S03]  /*9da0*/  FADD.FTZ R57, -R10, R9 ;  /* 0x000000090a397221 */ /* 0x000fc60000010100 */
[--C-:B------:R-:W-:Y:S01]  /*9db0*/  FFMA.FTZ R145, R27, UR22, -R59.reuse ;  /* 0x000000161b917c23 */ /* 0x100fe2000801083b */
[----:B------:R-:W-:Y:S02]  /*9dc0*/  IMAD.U32 R27, RZ, RZ, UR39 ;  /* 0x00000027ff1b7e24 */ /* 0x000fe4000f8e00ff */
[----:B------:R-:W-:Y:S01]  /*9dd0*/  FMUL.FTZ R57, R57, UR22 ;  /* 0x0000001639397c20 */ /* 0x000fe20008410000 */
[--C-:B------:R-:W-:Y:S01]  /*9de0*/  FFMA.FTZ R12, R12, UR22, -R59.reuse ;  /* 0x000000160c0c7c23 */ /* 0x100fe2000801083b */
[--C-:B------:R-:W-:Y:S01]  /*9df0*/  FFMA.FTZ R149, R14, UR22, -R59.reuse ;  /* 0x000000160e957c23 */ /* 0x100fe2000801083b */
[----:B------:R-:W-:Y:S01]  /*9e00*/  FFMA.FTZ R141, R35, UR22, -R59 ;  /* 0x00000016238d7c23 */ /* 0x000fe2000801083b */
[----:B------:R-:W-:Y:S01]  /*9e10*/  @!P1 LEA R27, R27, UR40, 0x3 ;  /* 0x000000281b1b9c11 */ /* 0x000fe2000f8e18ff */
[----:B------:R-:W-:Y:S01]  /*9e20*/  VIADD R35, R16, 0x9 ;  /* 0x0000000910237836 */ /* 0x000fe20000000000 */
[----:B------:R-:W-:Y:S01]  /*9e30*/  MUFU.EX2 R57, R57 ;  /* 0x0000003900397308 */ /* 0x000fe20000000800 */
[----:B------:R-:W-:-:S02]  /*9e40*/  WARPGROUP.DEPBAR.LE gsb0, 0x0 ;  /* 0x00008000000079c5 */ /* 0x000fc40000010000 */
[----:B------:R-:W-:Y:S01]  /*9e50*/  WARPGROUP.ARRIVE ;  /* 0x00000000000079c5 */ /* 0x000fe20000000000 */
[--C-:B------:R-:W-:Y:S01]  /*9e60*/  FFMA.FTZ R151, R20, UR22, -R59.reuse ;  /* 0x0000001614977c23 */ /* 0x100fe2000801083b */
[----:B------:R-:W-:Y:S01]  /*9e70*/  @!P1 VIADD R27, R27, 0x16840 ;  /* 0x000168401b1b9836 */ /* 0x000fe20000000000 */
[----:B------:R-:W-:Y:S01]  /*9e80*/  SEL R35, R35, 0x9, !P2 ;  /* 0x0000000923237807 */ /* 0x000fe20005000000 */
[----:B------:R-:W-:Y:S01]  /*9e90*/  FFMA.FTZ R14, R24, UR22, -R59 ;  /* 0x00000016180e7c23 */ /* 0x000fe2000801083b */
[----:B------:R-:W1:Y:S01]  /*9ea0*/  MUFU.EX2 R12, R12 ;  /* 0x0000000c000c7308 */ /* 0x000e620000000800 */
[----:B------:R-:W-:Y:S01]  /*9eb0*/  HGMMA.64x64x16.F32 R88, R120, gdesc[UR4].tnspB, R88, gsb0 ;  /* 0x40e0000478587df0 */ /* 0x000fe20008000858 */
[----:B------:R-:W-:Y:S01]  /*9ec0*/  @!P1 PRMT R27, RZ, 0x654, R27 ;  /* 0x00000654ff1b9816 */ /* 0x000fe2000000001b */
[--C-:B------:R-:W-:Y:S01]  /*9ed0*/  FFMA.FTZ R20, R28, UR22, -R59.reuse ;  /* 0x000000161c147c23 */ /* 0x100fe2000801083b */
[--C-:B------:R-:W-:Y:S01]  /*9ee0*/  FFMA.FTZ R147, R30, UR22, -R59.reuse ;  /* 0x000000161e937c23 */ /* 0x100fe2000801083b */
[--C-:B------:R-:W-:Y:S01]  /*9ef0*/  FFMA.FTZ R30, R40, UR22, -R59.reuse ;  /* 0x00000016281e7c23 */ /* 0x100fe2000801083b */
[--C-:B------:R-:W-:Y:S01]  /*9f00*/  FFMA.FTZ R24, R32, UR22, -R59.reuse ;  /* 0x0000001620187c23 */ /* 0x100fe2000801083b */
[----:B------:R-:W-:Y:S01]  /*9f10*/  FFMA.FTZ R137, R42, UR22, -R59 ;  /* 0x000000162a897c23 */ /* 0x000fe2000801083b */
[----:B------:R-:W2:Y:S01]  /*9f20*/  MUFU.EX2 R149, R149 ;  /* 0x0000009500957308 */ /* 0x000ea20000000800 */
[----:B----4-:R-:W-:Y:S01]  /*9f30*/  FADD.FTZ R42, R150, R5 ;  /* 0x00000005962a7221 */ /* 0x010fe20000010000 */
[--C-:B------:R-:W-:Y:S01]  /*9f40*/  FFMA.FTZ R28, R36, UR22, -R59.reuse ;  /* 0x00000016241c7c23 */ /* 0x100fe2000801083b */
[--C-:B------:R-:W-:Y:S01]  /*9f50*/  FFMA.FTZ R143, R38, UR22, -R59.reuse ;  /* 0x00000016268f7c23 */ /* 0x100fe2000801083b */
[--C-:B------:R-:W-:Y:S01]  /*9f60*/  FFMA.FTZ R32, R44, UR22, -R59.reuse ;  /* 0x000000162c207c23 */ /* 0x100fe2000801083b */
[--C-:B------:R-:W-:Y:S01]  /*9f70*/  FFMA.FTZ R36, R48, UR22, -R59.reuse ;  /* 0x0000001630247c23 */ /* 0x100fe2000801083b */
[--C-:B------:R-:W-:Y:S01]  /*9f80*/  FFMA.FTZ R139, R47, UR22, -R59.reuse ;  /* 0x000000162f8b7c23 */ /* 0x100fe2000801083b */
[--C-:B------:R-:W-:Y:S01]  /*9f90*/  FFMA.FTZ R133, R51, UR22, -R59.reuse ;  /* 0x0000001633857c23 */ /* 0x100fe2000801083b */
[----:B------:R-:W3:Y:S01]  /*9fa0*/  MUFU.EX2 R151, R151 ;  /* 0x0000009700977308 */ /* 0x000ee20000000800 */
[----:B-1----:R-:W-:Y:S01]  /*9fb0*/  FFMA.FTZ R4, R57, R4, R12 ;  /* 0x0000000439047223 */ /* 0x002fe2000001000c */
[--C-:B------:R-:W-:Y:S01]  /*9fc0*/  FFMA.FTZ R38, R52, UR22, -R59.reuse ;  /* 0x0000001634267c23 */ /* 0x100fe2000801083b */
[--C-:B------:R-:W-:Y:S01]  /*9fd0*/  FFMA.FTZ R135, R55, UR22, -R59.reuse ;  /* 0x0000001637877c23 */ /* 0x100fe2000801083b */
[--C-:B------:R-:W-:Y:S01]  /*9fe0*/  FFMA.FTZ R129, R66, UR22, -R59.reuse ;  /* 0x0000001642817c23 */ /* 0x100fe2000801083b */
[--C-:B------:R-:W-:Y:S01]  /*9ff0*/  FFMA.FTZ R131, R70, UR22, -R59.reuse ;  /* 0x0000001646837c23 */ /* 0x100fe2000801083b */
[--C-:B------:R-:W-:Y:S01]  /*a000*/  FFMA.FTZ R125, R73, UR22, -R59.reuse ;  /* 0x00000016497d7c23 */ /* 0x100fe2000801083b */
[--C-:B------:R-:W-:Y:S01]  /*a010*/  FFMA.FTZ R75, R75, UR22, -R59.reuse ;  /* 0x000000164b4b7c23 */ /* 0x100fe2000801083b */
[----:B------:R-:W1:Y:S01]  /*a020*/  MUFU.EX2 R14, R14 ;  /* 0x0000000e000e7308 */ /* 0x000e620000000800 */
[----:B--2---:R-:W-:Y:S01]  /*a030*/  FADD.FTZ R40, R149, R4 ;  /* 0x0000000495287221 */ /* 0x004fe20000010000 */
[--C-:B------:R-:W-:Y:S01]  /*a040*/  FFMA.FTZ R4, R63, UR22, -R59.reuse ;  /* 0x000000163f047c23 */ /* 0x100fe2000801083b */
[----:B------:R-:W-:Y:S01]  /*a050*/  F2FP.F16.F32.PACK_AB R149, R149, R12 ;  /* 0x0000000c9595723e */ /* 0x000fe200000000ff */
[--C-:B------:R-:W-:Y:S01]  /*a060*/  FFMA.FTZ R76, R76, UR22, -R59.reuse ;  /* 0x000000164c4c7c23 */ /* 0x100fe2000801083b */
[--C-:B------:R-:W-:Y:S01]  /*a070*/  FFMA.FTZ R77, R77, UR22, -R59.reuse ;  /* 0x000000164d4d7c23 */ /* 0x100fe2000801083b */
[--C-:B------:R-:W-:Y:S01]  /*a080*/  FFMA.FTZ R78, R78, UR22, -R59.reuse ;  /* 0x000000164e4e7c23 */ /* 0x100fe2000801083b */
[--C-:B------:R-:W-:Y:S01]  /*a090*/  FFMA.FTZ R79, R79, UR22, -R59.reuse ;  /* 0x000000164f4f7c23 */ /* 0x100fe2000801083b */
[----:B------:R-:W2:Y:S01]  /*a0a0*/  MUFU.EX2 R145, R145 ;  /* 0x0000009100917308 */ /* 0x000ea20000000800 */
[----:B---3--:R-:W-:Y:S01]  /*a0b0*/  FADD.FTZ R5, R151, R40 ;  /* 0x0000002897057221 */ /* 0x008fe20000010000 */
[----:B------:R-:W-:Y:S01]  /*a0c0*/  FFMA.FTZ R80, R80, UR22, -R59 ;  /* 0x0000001650507c23 */ /* 0x000fe2000801083b */
[C---:B------:R-:W-:Y:S01]  /*a0d0*/  ISETP.GT.AND P2, PT, R7.reuse, UR24, PT ;  /* 0x0000001807007c0c */ /* 0x040fe2000bf44270 */
[----:B------:R-:W-:Y:S01]  /*a0e0*/  VIADD R7, R7, 0xffffffff ;  /* 0xffffffff07077836 */ /* 0x000fe20000000000 */
[----:B------:R-:W-:-:S03]  /*a0f0*/  F2FP.F16.F32.PACK_AB R150, R15, R150 ;  /* 0x000000960f96723e */ /* 0x000fc600000000ff */
[----:B------:R-:W3:Y:S01]  /*a100*/  MUFU.EX2 R20, R20 ;  /* 0x0000001400147308 */ /* 0x000ee20000000800 */
[C---:B-1----:R-:W-:Y:S01]  /*a110*/  FADD.FTZ R40, R14.reuse, R5 ;  /* 0x000000050e287221 */ /* 0x042fe20000010000 */
[----:B------:R-:W-:-:S06]  /*a120*/  F2FP.F16.F32.PACK_AB R151, R14, R151 ;  /* 0x000000970e97723e */ /* 0x000fcc00000000ff */
[----:B------:R-:W1:Y:S01]  /*a130*/  MUFU.EX2 R147, R147 ;  /* 0x0000009300937308 */ /* 0x000e620000000800 */
[----:B--2---:R-:W-:Y:S01]  /*a140*/  FADD.FTZ R5, R145, R40 ;  /* 0x0000002891057221 */ /* 0x004fe20000010000 */
[----:B------:R-:W-:-:S06]  /*a150*/  FFMA.FTZ R40, R67, UR22, -R59 ;  /* 0x0000001643287c23 */ /* 0x000fcc000801083b */
[----:B------:R-:W2:Y:S01]  /*a160*/  MUFU.EX2 R24, R24 ;  /* 0x0000001800187308 */ /* 0x000ea20000000800 */
[C---:B---3--:R-:W-:Y:S01]  /*a170*/  FADD.FTZ R44, R20.reuse, R5 ;  /* 0x00000005142c7221 */ /* 0x048fe20000010000 */
[----:B------:R-:W-:-:S06]  /*a180*/  F2FP.F16.F32.PACK_AB R145, R20, R145 ;  /* 0x000000911491723e */ /* 0x000fcc00000000ff */
[----:B------:R-:W-:Y:S01]  /*a190*/  MUFU.EX2 R140, R140 ;  /* 0x0000008c008c7308 */ /* 0x000fe20000000800 */
[----:B-1----:R-:W-:-:S07]  /*a1a0*/  FADD.FTZ R5, R147, R44 ;  /* 0x0000002c93057221 */ /* 0x002fce0000010000 */
[----:B------:R-:W1:Y:S01]  /*a1b0*/  MUFU.EX2 R141, R141 ;  /* 0x0000008d008d7308 */ /* 0x000e620000000800 */
[C---:B--2---:R-:W-:Y:S01]  /*a1c0*/  FADD.FTZ R44, R24.reuse, R5 ;  /* 0x00000005182c7221 */ /* 0x044fe20000010000 */
[----:B------:R-:W-:Y:S01]  /*a1d0*/  F2FP.F16.F32.PACK_AB R147, R24, R147 ;  /* 0x000000931893723e */ /* 0x000fe200000000ff */
[----:B------:R-:W-:Y:S02]  /*a1e0*/  WARPGROUP.DEPBAR.LE gsb0, 0x0 ;  /* 0x00008000000079c5 */ /* 0x000fe40000010000 */
[----:B------:R2:W-:Y:S06]  /*a1f0*/  BAR.ARV R35, 0x100 ;  /* 0x000400230000751d */ /* 0x0005ec0000002000 */
[----:B------:R3:W-:Y:S01]  /*a200*/  @!P1 SYNCS.ARRIVE.TRANS64.RED.A1T0 RZ, [R27+URZ], RZ ;  /* 0x000000ff1bff99a7 */ /* 0x0007e2000810043f */
[----:B------:R-:W-:Y:S01]  /*a210*/  MUFU.EX2 R29, R29 ;  /* 0x0000001d001d7308 */ /* 0x000fe20000000800 */
[----:B-1----:R-:W-:Y:S01]  /*a220*/  FADD.FTZ R5, R141, R44 ;  /* 0x0000002c8d057221 */ /* 0x002fe20000010000 */
[-C--:B------:R-:W-:Y:S01]  /*a230*/  FMUL.FTZ R88, R88, R74.reuse ;  /* 0x0000004a58587220 */ /* 0x080fe20000410000 */
[-C--:B------:R-:W-:Y:S01]  /*a240*/  FMUL.FTZ R89, R89, R74.reuse ;  /* 0x0000004a59597220 */ /* 0x080fe20000410000 */
[-C--:B------:R-:W-:Y:S01]  /*a250*/  FMUL.FTZ R92, R92, R74.reuse ;  /* 0x0000004a5c5c7220 */ /* 0x080fe20000410000 */
[-C--:B------:R-:W-:Y:S01]  /*a260*/  FMUL.FTZ R93, R93, R74.reuse ;  /* 0x0000004a5d5d7220 */ /* 0x080fe20000410000 */
[-C--:B------:R-:W-:Y:S01]  /*a270*/  FMUL.FTZ R96, R96, R74.reuse ;  /* 0x0000004a60607220 */ /* 0x080fe20000410000 */
[----:B---3--:R-:W-:Y:S01]  /*a280*/  IMAD.U32 R27, RZ, RZ, UR25 ;  /* 0x00000019ff1b7e24 */ /* 0x008fe2000f8e00ff */
[----:B------:R-:W1:Y:S01]  /*a290*/  MUFU.EX2 R28, R28 ;  /* 0x0000001c001c7308 */ /* 0x000e620000000800 */
[----:B------:R-:W-:Y:S01]  /*a2a0*/  UMOV UR25, UR39 ;  /* 0x0000002700197c82 */ /* 0x000fe20008000000 */
[-C--:B------:R-:W-:Y:S01]  /*a2b0*/  FMUL.FTZ R97, R97, R74.reuse ;  /* 0x0000004a61617220 */ /* 0x080fe20000410000 */
[-C--:B------:R-:W-:Y:S01]  /*a2c0*/  FMUL.FTZ R100, R100, R74.reuse ;  /* 0x0000004a64647220 */ /* 0x080fe20000410000 */
[----:B------:R-:W-:Y:S01]  /*a2d0*/  @!P1 LEA R27, R27, UR40, 0x3 ;  /* 0x000000281b1b9c11 */ /* 0x000fe2000f8e18ff */
[-C--:B------:R-:W-:Y:S01]  /*a2e0*/  FMUL.FTZ R101, R101, R74.reuse ;  /* 0x0000004a65657220 */ /* 0x080fe20000410000 */
[-C--:B------:R-:W-:Y:S01]  /*a2f0*/  FMUL.FTZ R104, R104, R74.reuse ;  /* 0x0000004a68687220 */ /* 0x080fe20000410000 */
[----:B------:R-:W-:Y:S01]  /*a300*/  FMUL.FTZ R105, R105, R74 ;  /* 0x0000004a69697220 */ /* 0x000fe20000410000 */
[----:B------:R-:W-:Y:S01]  /*a310*/  MUFU.EX2 R142, R142 ;  /* 0x0000008e008e7308 */ /* 0x000fe20000000800 */
[----:B------:R-:W-:-:S02]  /*a320*/  @!P1 VIADD R27, R27, 0x16860 ;  /* 0x000168601b1b9836 */ /* 0x000fc40000000000 */
[-C--:B------:R-:W-:Y:S01]  /*a330*/  FMUL.FTZ R108, R108, R74.reuse ;  /* 0x0000004a6c6c7220 */ /* 0x080fe20000410000 */
[-C--:B------:R-:W-:Y:S01]  /*a340*/  FMUL.FTZ R109, R109, R74.reuse ;  /* 0x0000004a6d6d7220 */ /* 0x080fe20000410000 */
[-C--:B------:R-:W-:Y:S01]  /*a350*/  FMUL.FTZ R112, R112, R74.reuse ;  /* 0x0000004a70707220 */ /* 0x080fe20000410000 */
[----:B------:R-:W-:Y:S01]  /*a360*/  FMUL.FTZ R113, R113, R74 ;  /* 0x0000004a71717220 */ /* 0x000fe20000410000 */
[----:B--2---:R-:W-:Y:S01]  /*a370*/  @!P1 PRMT R35, RZ, 0x654, R27 ;  /* 0x00000654ff239816 */ /* 0x004fe2000000001b */
[----:B------:R-:W-:Y:S01]  /*a380*/  FADD.FTZ R27, R15, R42 ;  /* 0x0000002a0f1b7221 */ /* 0x000fe20000010000 */
[----:B------:R-:W2:Y:S01]  /*a390*/  MUFU.EX2 R143, R143 ;  /* 0x0000008f008f7308 */ /* 0x000ea20000000800 */
[----:B-1----:R-:W-:Y:S01]  /*a3a0*/  FADD.FTZ R44, R28, R5 ;  /* 0x000000051c2c7221 */ /* 0x002fe20000010000 */
[----:B------:R1:W-:Y:S01]  /*a3b0*/  @!P1 SYNCS.ARRIVE.TRANS64.RED.A1T0 RZ, [R35+URZ], RZ ;  /* 0x000000ff23ff99a7 */ /* 0x0003e2000810043f */
[----:B------:R-:W-:Y:S01]  /*a3c0*/  FADD.FTZ R42, R144, R27 ;  /* 0x0000001b902a7221 */ /* 0x000fe20000010000 */
[C---:B------:R-:W-:Y:S01]  /*a3d0*/  F2FP.F16.F32.PACK_AB R144, R13.reuse, R144 ;  /* 0x000000900d90723e */ /* 0x040fe200000000ff */
[----:B------:R-:W-:Y:S01]  /*a3e0*/  FMUL.FTZ R116, R116, R74 ;  /* 0x0000004a74747220 */ /* 0x000fe20000410000 */
[----:B------:R-:W-:Y:S01]  /*a3f0*/  F2FP.F16.F32.PACK_AB R141, R28, R141 ;  /* 0x0000008d1c8d723e */ /* 0x000fe200000000ff */
[----:B------:R-:W-:Y:S01]  /*a400*/  FADD.FTZ R27, R13, R42 ;  /* 0x0000002a0d1b7221 */ /* 0x000fe20000010000 */
[----:B------:R-:W3:Y:S01]  /*a410*/  MUFU.EX2 R21, R21 ;  /* 0x0000001500157308 */ /* 0x000ee20000000800 */
[--C-:B------:R-:W-:Y:S01]  /*a420*/  FFMA.FTZ R42, R71, UR22, -R59.reuse ;  /* 0x00000016472a7c23 */ /* 0x100fe2000801083b */
[----:B------:R-:W-:Y:S01]  /*a430*/  FFMA.FTZ R59, R81, UR22, -R59 ;  /* 0x00000016513b7c23 */ /* 0x000fe2000801083b */
[----:B------:R-:W-:Y:S01]  /*a440*/  FADD.FTZ R48, R146, R27 ;  /* 0x0000001b92307221 */ /* 0x000fe20000010000 */
[----:B------:R-:W-:Y:S01]  /*a450*/  F2FP.F16.F32.PACK_AB R146, R25, R146 ;  /* 0x000000921992723e */ /* 0x000fe200000000ff */
[----:B------:R-:W-:Y:S01]  /*a460*/  FMUL.FTZ R117, R117, R74 ;  /* 0x0000004a75757220 */ /* 0x000fe20000410000 */
[-C--:B------:R-:W-:Y:S01]  /*a470*/  FMUL.FTZ R90, R90, R57.reuse ;  /* 0x000000395a5a7220 */ /* 0x080fe20000410000 */
[----:B------:R-:W-:Y:S01]  /*a480*/  FADD.FTZ R27, R25, R48 ;  /* 0x00000030191b7221 */ /* 0x000fe20000010000 */
[----:B------:R-:W4:Y:S01]  /*a490*/  MUFU.EX2 R30, R30 ;  /* 0x0000001e001e7308 */ /* 0x000f220000000800 */
[----:B--2---:R-:W-:Y:S01]  /*a4a0*/  FADD.FTZ R5, R143, R44 ;  /* 0x0000002c8f057221 */ /* 0x004fe20000010000 */
[-C--:B------:R-:W-:Y:S01]  /*a4b0*/  FMUL.FTZ R91, R91, R57.reuse ;  /* 0x000000395b5b7220 */ /* 0x080fe20000410000 */
[----:B------:R-:W-:Y:S01]  /*a4c0*/  FADD.FTZ R48, R140, R27 ;  /* 0x0000001b8c307221 */ /* 0x000fe20000010000 */
[----:B------:R-:W-:Y:S01]  /*a4d0*/  F2FP.F16.F32.PACK_AB R140, R29, R140 ;  /* 0x0000008c1d8c723e */ /* 0x000fe200000000ff */
[-C--:B------:R-:W-:Y:S01]  /*a4e0*/  FMUL.FTZ R94, R94, R57.reuse ;  /* 0x000000395e5e7220 */ /* 0x080fe20000410000 */
[-C--:B------:R-:W-:Y:S01]  /*a4f0*/  FMUL.FTZ R95, R95, R57.reuse ;  /* 0x000000395f5f7220 */ /* 0x080fe20000410000 */
[----:B------:R-:W-:Y:S01]  /*a500*/  FADD.FTZ R27, R29, R48 ;  /* 0x000000301d1b7221 */ /* 0x000fe20000010000 */
[----:B------:R-:W2:Y:S01]  /*a510*/  MUFU.EX2 R136, R136 ;  /* 0x0000008800887308 */ /* 0x000ea20000000800 */
[-C--:B------:R-:W-:Y:S01]  /*a520*/  FMUL.FTZ R98, R98, R57.reuse ;  /* 0x0000003962627220 */ /* 0x080fe20000410000 */
[-C--:B------:R-:W-:Y:S01]  /*a530*/  FMUL.FTZ R99, R99, R57.reuse ;  /* 0x0000003963637220 */ /* 0x080fe20000410000 */
[----:B------:R-:W-:Y:S01]  /*a540*/  FADD.FTZ R48, R142, R27 ;  /* 0x0000001b8e307221 */ /* 0x000fe20000010000 */
[----:B---3--:R-:W-:Y:S01]  /*a550*/  F2FP.F16.F32.PACK_AB R142, R21, R142 ;  /* 0x0000008e158e723e */ /* 0x008fe200000000ff */
[-C--:B------:R-:W-:Y:S01]  /*a560*/  FMUL.FTZ R102, R102, R57.reuse ;  /* 0x0000003966667220 */ /* 0x080fe20000410000 */
[----:B------:R-:W-:Y:S01]  /*a570*/  FMUL.FTZ R103, R103, R57 ;  /* 0x0000003967677220 */ /* 0x000fe20000410000 */
[----:B------:R-:W-:Y:S01]  /*a580*/  FADD.FTZ R27, R21, R48 ;  /* 0x00000030151b7221 */ /* 0x000fe20000010000 */
[----:B------:R-:W3:Y:S01]  /*a590*/  MUFU.EX2 R137, R137 ;  /* 0x0000008900897308 */ /* 0x000ee20000000800 */
[C---:B----4-:R-:W-:Y:S01]  /*a5a0*/  FADD.FTZ R44, R30.reuse, R5 ;  /* 0x000000051e2c7221 */ /* 0x050fe20000010000 */
        /* <DEDUP_REMOVED lines=8> */
[-C--:B------:R-:W-:Y:S01]  /*a630*/  FMUL.FTZ R115, R115, R57.reuse ;  /* 0x0000003973737220 */ /* 0x080fe20000410000 */
[-C--:B------:R-:W-:Y:S01]  /*a640*/  FMUL.FTZ R118, R118, R57.reuse ;  /* 0x0000003976767220 */ /* 0x080fe20000410000 */
[----:B------:R-:W-:-:S04]  /*a650*/  FMUL.FTZ R119, R119, R57 ;  /* 0x0000003977777220 */ /* 0x000fc80000410000 */
[----:B------:R-:W2:Y:S01]  /*a660*/  MUFU.EX2 R32, R32 ;  /* 0x0000002000207308 */ /* 0x000ea20000000800 */
[----:B---3--:R-:W-:-:S07]  /*a670*/  FADD.FTZ R5, R137, R44 ;  /* 0x0000002c89057221 */ /* 0x008fce0000010000 */
[----:B------:R-:W3:Y:S01]  /*a680*/  MUFU.EX2 R138, R138 ;  /* 0x0000008a008a7308 */ /* 0x000ee20000000800 */
[C---:B----4-:R-:W-:Y:S01]  /*a690*/  FADD.FTZ R11, R31.reuse, R48 ;  /* 0x000000301f0b7221 */ /* 0x050fe20000010000 */
[----:B------:R-:W-:-:S06]  /*a6a0*/  F2FP.F16.F32.PACK_AB R136, R31, R136 ;  /* 0x000000881f88723e */ /* 0x000fcc00000000ff */
[----:B------:R-:W4:Y:S01]  /*a6b0*/  MUFU.EX2 R139, R139 ;  /* 0x0000008b008b7308 */ /* 0x000f220000000800 */
[C---:B--2---:R-:W-:Y:S01]  /*a6c0*/  FADD.FTZ R44, R32.reuse, R5 ;  /* 0x00000005202c7221 */ /* 0x044fe20000010000 */
[----:B------:R-:W-:-:S06]  /*a6d0*/  F2FP.F16.F32.PACK_AB R137, R32, R137 ;  /* 0x000000892089723e */ /* 0x000fcc00000000ff */
        /* <DEDUP_REMOVED lines=9> */
[----:B------:R-:W-:-:S06]  /*a770*/  F2FP.F16.F32.PACK_AB R139, R36, R139 ;  /* 0x0000008b248b723e */ /* 0x000fcc00000000ff */
[----:B------:R3:W5:Y:S01]  /*a780*/  MUFU.EX2 R33, R50 ;  /* 0x0000003200217308 */ /* 0x0007620000000800 */
[----:B----4-:R-:W-:-:S07]  /*a790*/  FADD.FTZ R20, R132, R11 ;  /* 0x0000000b84147221 */ /* 0x010fce0000010000 */
[----:B------:R-:W4:Y:S01]  /*a7a0*/  MUFU.EX2 R38, R38 ;  /* 0x0000002600267308 */ /* 0x000f220000000800 */
[----:B--2---:R-:W-:Y:S01]  /*a7b0*/  FADD.FTZ R5, R133, R14 ;  /* 0x0000000e85057221 */ /* 0x004fe20000010000 */
[----:B---3--:R-:W-:-:S06]  /*a7c0*/  FFMA.FTZ R50, R64, UR22, -R82 ;  /* 0x0000001640327c23 */ /* 0x008fcc0008010852 */
[----:B------:R-:W2:Y:S01]  /*a7d0*/  MUFU.EX2 R134, R134 ;  /* 0x0000008600867308 */ /* 0x000ea20000000800 */
[C---:B-----5:R-:W-:Y:S01]  /*a7e0*/  FADD.FTZ R11, R33.reuse, R20 ;  /* 0x00000014210b7221 */ /* 0x060fe20000010000 */
[----:B------:R-:W-:-:S06]  /*a7f0*/  F2FP.F16.F32.PACK_AB R132, R33, R132 ;  /* 0x000000842184723e */ /* 0x000fcc00000000ff */
[----:B------:R-:W3:Y:S01]  /*a800*/  MUFU.EX2 R135, R135 ;  /* 0x0000008700877308 */ /* 0x000ee20000000800 */
[C---:B----4-:R-:W-:Y:S01]  /*a810*/  FADD.FTZ R14, R38.reuse, R5 ;  /* 0x00000005260e7221 */ /* 0x050fe20000010000 */
[----:B------:R-:W-:-:S06]  /*a820*/  F2FP.F16.F32.PACK_AB R133, R38, R133 ;  /* 0x000000852685723e */ /* 0x000fcc00000000ff */
[----:B------:R4:W5:Y:S01]  /*a830*/  MUFU.EX2 R39, R54 ;  /* 0x0000003600277308 */ /* 0x0009620000000800 */
[----:B--2---:R-:W-:-:S07]  /*a840*/  FADD.FTZ R20, R134, R11 ;  /* 0x0000000b86147221 */ /* 0x004fce0000010000 */
[----:B------:R-:W2:Y:S01]  /*a850*/  MUFU.EX2 R4, R4 ;  /* 0x0000000400047308 */ /* 0x000ea20000000800 */
[----:B---3--:R-:W-:Y:S01]  /*a860*/  FADD.FTZ R5, R135, R14 ;  /* 0x0000000e87057221 */ /* 0x008fe20000010000 */
[----:B----4-:R-:W-:-:S06]  /*a870*/  FFMA.FTZ R54, R68, UR22, -R82 ;  /* 0x0000001644367c23 */ /* 0x010fcc0008010852 */
[----:B------:R-:W3:Y:S01]  /*a880*/  MUFU.EX2 R26, R26 ;  /* 0x0000001a001a7308 */ /* 0x000ee20000000800 */
[C---:B-----5:R-:W-:Y:S01]  /*a890*/  FADD.FTZ R11, R39.reuse, R20 ;  /* 0x00000014270b7221 */ /* 0x060fe20000010000 */
        /* <DEDUP_REMOVED lines=14> */
[----:B------:R-:W3:Y:S01]  /*a980*/  MUFU.EX2 R43, R43 ;  /* 0x0000002b002b7308 */ /* 0x000ee20000000800 */
[----:B----4-:R-:W-:-:S07]  /*a990*/  FADD.FTZ R20, R34, R11 ;  /* 0x0000000b22147221 */ /* 0x010fce0000010000 */
[----:B------:R-:W4:Y:S01]  /*a9a0*/  MUFU.EX2 R42, R42 ;  /* 0x0000002a002a7308 */ /* 0x000f220000000800 */
[----:B--2---:R-:W-:-:S07]  /*a9b0*/  FADD.FTZ R5, R131, R14 ;  /* 0x0000000e83057221 */ /* 0x004fce0000010000 */
[----:B------:R-:W2:Y:S01]  /*a9c0*/  MUFU.EX2 R45, R45 ;  /* 0x0000002d002d7308 */ /* 0x000ea20000000800 */
[C---:B---3--:R-:W-:Y:S01]  /*a9d0*/  FADD.FTZ R20, R43.reuse, R20 ;  /* 0x000000142b147221 */ /* 0x048fe20000010000 */
[----:B------:R-:W-:-:S06]  /*a9e0*/  F2FP.F16.F32.PACK_AB R130, R43, R34 ;  /* 0x000000222b82723e */ /* 0x000fcc00000000ff */
[----:B------:R-:W3:Y:S01]  /*a9f0*/  MUFU.EX2 R125, R125 ;  /* 0x0000007d007d7308 */ /* 0x000ee20000000800 */
[C---:B----4-:R-:W-:Y:S01]  /*aa00*/  FADD.FTZ R14, R42.reuse, R5 ;  /* 0x000000052a0e7221 */ /* 0x050fe20000010000 */
[----:B------:R-:W-:-:S06]  /*aa10*/  F2FP.F16.F32.PACK_AB R131, R42, R131 ;  /* 0x000000832a83723e */ /* 0x000fcc00000000ff */
[----:B------:R-:W4:Y:S01]  /*aa20*/  MUFU.EX2 R46, R46 ;  /* 0x0000002e002e7308 */ /* 0x000f220000000800 */
[----:B--2---:R-:W-:-:S07]  /*aa30*/  FADD.FTZ R5, R45, R20 ;  /* 0x000000142d057221 */ /* 0x004fce0000010000 */
        /* <DEDUP_REMOVED lines=31> */
[----:B---3--:R-:W-:Y:S01]  /*ac30*/  FADD.FTZ R11, R80, R11 ;  /* 0x0000000b500b7221 */ /* 0x008fe20000010000 */
[C---:B----4-:R-:W-:Y:S01]  /*ac40*/  FADD.FTZ R5, R9.reuse, R4 ;  /* 0x0000000409057221 */ /* 0x050fe20000010000 */
[----:B------:R-:W-:Y:S01]  /*ac50*/  F2FP.F16.F32.PACK_AB R122, R9, R56 ;  /* 0x00000038097a723e */ /* 0x000fe200000000ff */
[----:B------:R-:W-:Y:S02]  /*ac60*/  IMAD.MOV.U32 R9, RZ, RZ, R10 ;  /* 0x000000ffff097224 */ /* 0x000fe400078e000a */
[C---:B--2---:R-:W-:Y:S01]  /*ac70*/  FADD.FTZ R4, R59.reuse, R11 ;  /* 0x0000000b3b047221 */ /* 0x044fe20000010000 */
[----:B------:R-:W-:Y:S01]  /*ac80*/  F2FP.F16.F32.PACK_AB R123, R59, R80 ;  /* 0x000000503b7b723e */ /* 0x000fe200000000ff */
[----:B------:R-:W-:Y:S01]  /*ac90*/  IMAD.MOV.U32 R11, RZ, RZ, R8 ;  /* 0x000000ffff0b7224 */ /* 0x000fe200078e0008 */
[----:B-1----:R-:W-:Y:S06]  /*aca0*/  @P2 BRA `(.L_x_707) ;  /* 0xffffffd800ec2947 */ /* 0x002fec000383ffff */
.L_x_698:
[----:B------:R-:W-:-:S13]  /*acb0*/  ISETP.GE.AND P2, PT, R7, UR45, PT ;  /* 0x0000002d07007c0c */ /* 0x000fda000bf46270 */
[----:B------:R-:W-:Y:S05]  /*acc0*/  @!P2 BRA `(.L_x_708) ;  /* 0x000000340044a947 */ /* 0x000fea0003800000 */
[----:B------:R-:W-:Y:S01]  /*acd0*/  IMAD.MOV.U32 R12, RZ, RZ, R10 ;  /* 0x000000ffff0c7224 */ /* 0x000fe200078e000a */
[----:B------:R-:W-:Y:S01]  /*ace0*/  UMOV UR28, UR37 ;  /* 0x00000025001c7c82 */ /* 0x000fe20008000000 */
[----:B------:R-:W-:Y:S01]  /*acf0*/  IMAD.MOV.U32 R11, RZ, RZ, R8 ;  /* 0x000000ffff0b7224 */ /* 0x000fe200078e0008 */
[----:B------:R-:W-:Y:S01]  /*ad00*/  UMOV UR27, UR39 ;  /* 0x00000027001b7c82 */ /* 0x000fe20008000000 */
[----:B------:R-:W-:Y:S01]  /*ad10*/  IMAD.IADD R9, R3, 0x1, R6 ;  /* 0x0000000103097824 */ /* 0x000fe200078e0206 */
[----:B------:R-:W-:Y:S01]  /*ad20*/  ULDC UR23, c[0x0][0x9e4] ;  /* 0x0002790000177ab9 */ /* 0x000fe20000000800 */
[----:B------:R-:W-:Y:S01]  /*ad30*/  ULDC UR25, c[0x0][0x288] ;  /* 0x0000a20000197ab9 */ /* 0x000fe20000000800 */
[----:B------:R-:W-:Y:S01]  /*ad40*/  ULDC UR22, c[0x0][0x988] ;  /* 0x0002620000167ab9 */ /* 0x000fe20000000800 */
[----:B------:R-:W-:Y:S01]  /*ad50*/  ULDC UR26, c[0x0][0x9d8] ;  /* 0x00027600001a7ab9 */ /* 0x000fe20000000800 */
[----:B------:R-:W-:-:S05]  /*ad60*/  ULDC UR24, c[0x0][0x9e0] ;  /* 0x0002780000187ab9 */ /* 0x000fca0000000800 */
.L_x_725:
        /* <DEDUP_REMOVED lines=9> */
.L_x_710:
[----:B------:R-:W-:Y:S01]  /*ae00*/  ULEA UR6, UR39, UR40, 0x3 ;  /* 0x0000002827067291 */ /* 0x000fe2000f8e183f */
[----:B------:R-:W-:-:S05]  /*ae10*/  IMAD.U32 R8, RZ, RZ, UR37 ;  /* 0x00000025ff087e24 */ /* 0x000fca000f8e00ff */
[----:B------:R-:W-:-:S04]  /*ae20*/  SHF.L.U32 R8, R8, 0x1f, RZ ;  /* 0x0000001f08087819 */ /* 0x000fc800000006ff */
[----:B------:R1:W2:Y:S01]  /*ae30*/  SYNCS.PHASECHK.TRANS64.TRYWAIT P2, [UR6+0x16830], R8 ;  /* 0x01683008ff0075a7 */ /* 0x0002a20008040146 */
[----:B------:R-:W-:Y:S05]  /*ae40*/  @!P0 BRA `(.L_x_711) ;  /* 0x0000000000048947 */ /* 0x000fea0003800000 */
[----:B------:R-:W-:Y:S01]  /*ae50*/  BPT.TRAP 0x1 ;  /* 0x000000040000795c */ /* 0x000fe20000300000 */
.L_x_711:
[----:B--2---:R-:W-:Y:S05]  /*ae60*/  @P2 BRA `(.L_x_709) ;  /* 0x0000000000082947 */ /* 0x004fea0003800000 */
[----:B------:R-:W2:Y:S02]  /*ae70*/  SYNCS.PHASECHK.TRANS64.TRYWAIT P2, [UR6+0x16830], R8 ;  /* 0x01683008ff0075a7 */ /* 0x000ea40008040146 */
[----:B--2---:R-:W-:Y:S05]  /*ae80*/  @!P2 BRA `(.L_x_712) ;  /* 0x00000078002ca947 */ /* 0x004fea0003800000 */
.L_x_709:
        /* <DEDUP_REMOVED lines=25> */
.L_x_714:
[----:B------:R-:W-:Y:S01]  /*b020*/  ULEA UR6, UR27, UR40, 0x3 ;  /* 0x000000281b067291 */ /* 0x000fe2000f8e183f */
[----:B------:R-:W-:-:S05]  /*b030*/  IMAD.U32 R8, RZ, RZ, UR28 ;  /* 0x0000001cff087e24 */ /* 0x000fca000f8e00ff */
[----:B------:R-:W-:-:S04]  /*b040*/  SHF.L.U32 R8, R8, 0x1f, RZ ;  /* 0x0000001f08087819 */ /* 0x000fc800000006ff */
[----:B------:R1:W2:Y:S01]  /*b050*/  SYNCS.PHASECHK.TRANS64.TRYWAIT P2, [UR6+0x16850], R8 ;  /* 0x01685008ff0075a7 */ /* 0x0002a20008040146 */
[----:B------:R-:W-:Y:S05]  /*b060*/  @!P0 BRA `(.L_x_715) ;  /* 0x0000000000048947 */ /* 0x000fea0003800000 */
[----:B------:R-:W-:Y:S01]  /*b070*/  BPT.TRAP 0x1 ;  /* 0x000000040000795c */ /* 0x000fe20000300000 */
.L_x_715:
[----:B--2---:R-:W-:Y:S05]  /*b080*/  @P2 BRA `(.L_x_713) ;  /* 0x0000000000082947 */ /* 0x004fea0003800000 */
[----:B------:R-:W2:Y:S02]  /*b090*/  SYNCS.PHASECHK.TRANS64.TRYWAIT P2, [UR6+0x16850], R8 ;  /* 0x01685008ff0075a7 */ /* 0x000ea40008040146 */
[----:B--2---:R-:W-:Y:S05]  /*b0a0*/  @!P2 BRA `(.L_x_716) ;  /* 0x0000007400bca947 */ /* 0x004fea0003800000 */
.L_x_713:
[----:B------:R-:W-:Y:S01]  /*b0b0*/  UIADD3 UR6, UR40, 0x400, URZ ;  /* 0x0000040028067890 */ /* 0x000fe2000fffe03f */
[----:B------:R-:W-:Y:S01]  /*b0c0*/  WARPGROUP.ARRIVE ;  /* 0x00000000000079c5 */ /* 0x000fe20000000000 */
[----:B------:R-:W-:Y:S01]  /*b0d0*/  UMOV UR7, 0x40000040 ;  /* 0x4000004000077882 */ /* 0x000fe20000000000 */
[----:B------:R-:W-:Y:S01]  /*b0e0*/  FMUL.FTZ R44, R44, UR26 ;  /* 0x0000001a2c2c7c20 */ /* 0x000fe20008410000 */
[----:B------:R-:W-:Y:S01]  /*b0f0*/  USHF.R.U32.HI UR6, URZ, 0x4, UR6 ;  /* 0x000000043f067899 */ /* 0x000fe20008011606 */
[----:B------:R-:W-:Y:S01]  /*b100*/  FMUL.FTZ R20, R30, UR26 ;  /* 0x0000001a1e147c20 */ /* 0x000fe20008410000 */
[----:B------:R-:W-:Y:S01]  /*b110*/  FMUL.FTZ R30, R39, UR26 ;  /* 0x0000001a271e7c20 */ /* 0x000fe20008410000 */
[----:B-12---:R-:W-:Y:S01]  /*b120*/  FMUL.FTZ R8, R24, UR26 ;  /* 0x0000001a18087c20 */ /* 0x006fe20008410000 */
[----:B------:R-:W-:Y:S01]  /*b130*/  ULOP3.LUT UR6, UR6, 0x3fff, URZ, 0xc0, !UPT ;  /* 0x00003fff06067892 */ /* 0x000fe2000f8ec03f */
[----:B------:R-:W-:Y:S02]  /*b140*/  VIADD R39, R16, 0x9 ;  /* 0x0000000910277836 */ /* 0x000fe40000000000 */
[----:B------:R-:W-:Y:S01]  /*b150*/  FMUL.FTZ R24, R31, UR26 ;  /* 0x0000001a1f187c20 */ /* 0x000fe20008410000 */
[----:B------:R-:W-:Y:S01]  /*b160*/  ISETP.GE.U32.AND P2, PT, R2, 0x180, PT ;  /* 0x000001800200780c */ /* 0x000fe20003f46070 */
[----:B------:R-:W-:Y:S01]  /*b170*/  ULEA UR10, UR27, UR6, 0xa ;  /* 0x000000061b0a7291 */ /* 0x000fe2000f8e503f */
[----:B------:R-:W-:Y:S01]  /*b180*/  FMUL.FTZ R31, R36, UR26 ;  /* 0x0000001a241f7c20 */ /* 0x000fe20008410000 */
[----:B------:R-:W-:Y:S01]  /*b190*/  FMUL.FTZ R36, R41, UR26 ;  /* 0x0000001a29247c20 */ /* 0x000fe20008410000 */
[----:B------:R-:W-:Y:S01]  /*b1a0*/  FMUL.FTZ R41, R50, UR26 ;  /* 0x0000001a32297c20 */ /* 0x000fe20008410000 */
[----:B------:R-:W-:Y:S01]  /*b1b0*/  FMUL.FTZ R14, R27, UR26 ;  /* 0x0000001a1b0e7c20 */ /* 0x000fe20008410000 */
[----:B------:R-:W-:Y:S01]  /*b1c0*/  FMUL.FTZ R15, R28, UR26 ;  /* 0x0000001a1c0f7c20 */ /* 0x000fe20008410000 */
[----:B------:R-:W-:Y:S01]  /*b1d0*/  FMUL.FTZ R50, R53, UR26 ;  /* 0x0000001a35327c20 */ /* 0x000fe20008410000 */
[----:B------:R-:W-:Y:S01]  /*b1e0*/  UMOV UR6, UR10 ;  /* 0x0000000a00067c82 */ /* 0x000fe20008000000 */
[----:B------:R-:W-:Y:S01]  /*b1f0*/  SEL R39, R39, 0x9, !P2 ;  /* 0x0000000927277807 */ /* 0x000fe20005000000 */
        /* <DEDUP_REMOVED lines=40> */
[----:B------:R-:W1:Y:S08]  /*b480*/  MUFU.TANH R8, R8 ;  /* 0x0000000800087308 */ /* 0x000e700000002400 */
[----:B------:R-:W2:Y:S08]  /*b490*/  MUFU.TANH R13, R13 ;  /* 0x0000000d000d7308 */ /* 0x000eb00000002400 */
[----:B------:R-:W3:Y:S08]  /*b4a0*/  MUFU.TANH R10, R10 ;  /* 0x0000000a000a7308 */ /* 0x000ef00000002400 */
[----:B------:R-:W4:Y:S08]  /*b4b0*/  MUFU.TANH R14, R14 ;  /* 0x0000000e000e7308 */ /* 0x000f300000002400 */
        /* <DEDUP_REMOVED lines=66> */
[----:B------:R-:W-:Y:S01]  /*b8e0*/  FMUL.FTZ R133, R64, UR26 ;  /* 0x0000001a40857c20 */ /* 0x000fe20008410000 */
[----:B------:R-:W-:Y:S01]  /*b8f0*/  FMUL.FTZ R64, R83, UR26 ;  /* 0x0000001a53407c20 */ /* 0x000fe20008410000 */
[----:B------:R-:W-:Y:S01]  /*b900*/  HGMMA.64x64x16.F32 R88, R128, gdesc[UR4].tnspB, R88, gsb0 ;  /* 0x40e0000480587df0 */ /* 0x000fe20008000858 */
[----:B------:R-:W-:Y:S01]  /*b910*/  UIADD3 UR6, UR10, 0x300, URZ ;  /* 0x000003000a067890 */ /* 0x000fe2000fffe03f */
[----:B------:R-:W-:Y:S01]  /*b920*/  UMOV UR7, 0x40000040 ;  /* 0x4000004000077882 */ /* 0x000fe20000000000 */
[----:B-----5:R-:W-:Y:S01]  /*b930*/  FMUL.FTZ R44, R55, UR26 ;  /* 0x0000001a372c7c20 */ /* 0x020fe20008410000 */
[----:B------:R-:W-:Y:S01]  /*b940*/  FMUL.FTZ R55, R66, UR26 ;  /* 0x0000001a42377c20 */ /* 0x000fe20008410000 */
[----:B------:R-:W-:Y:S01]  /*b950*/  IMAD.U32 R66, RZ, RZ, UR39 ;  /* 0x00000027ff427e24 */ /* 0x000fe2000f8e00ff */
[----:B------:R-:W1:Y:S04]  /*b960*/  MUFU.TANH R133, R133 ;  /* 0x0000008500857308 */ /* 0x000e680000002400 */
[----:B------:R-:W-:-:S04]  /*b970*/  @!P1 LEA R66, R66, UR40, 0x3 ;  /* 0x0000002842429c11 */ /* 0x000fc8000f8e18ff */
[----:B------:R-:W1:Y:S01]  /*b980*/  MUFU.TANH R44, R44 ;  /* 0x0000002c002c7308 */ /* 0x000e620000002400 */
[----:B------:R-:W-:-:S05]  /*b990*/  @!P1 VIADD R66, R66, 0x16840 ;  /* 0x0001684042429836 */ /* 0x000fca0000000000 */
[----:B------:R-:W-:Y:S02]  /*b9a0*/  @!P1 PRMT R66, RZ, 0x654, R66 ;  /* 0x00000654ff429816 */ /* 0x000fe40000000042 */
[----:B------:R-:W1:Y:S08]  /*b9b0*/  MUFU.TANH R55, R55 ;  /* 0x0000003700377308 */ /* 0x000e700000002400 */
[----:B------:R-:W1:Y:S01]  /*b9c0*/  MUFU.TANH R64, R64 ;  /* 0x0000004000407308 */ /* 0x000e620000002400 */
[----:B------:R-:W-:-:S02]  /*b9d0*/  WARPGROUP.DEPBAR.LE gsb0, 0x0 ;  /* 0x00008000000079c5 */ /* 0x000fc40000010000 */
[----:B------:R-:W-:Y:S01]  /*b9e0*/  WARPGROUP.ARRIVE ;  /* 0x00000000000079c5 */ /* 0x000fe20000000000 */
[----:B------:R-:W-:Y:S01]  /*b9f0*/  FMUL.FTZ R130, R60, UR26 ;  /* 0x0000001a3c827c20 */ /* 0x000fe20008410000 */
[----:B------:R-:W-:Y:S01]  /*ba00*/  FMUL.FTZ R60, R75, UR26 ;  /* 0x0000001a4b3c7c20 */ /* 0x000fe20008410000 */
[----:B------:R-:W-:Y:S01]  /*ba10*/  FMUL.FTZ R128, R57, UR26 ;  /* 0x0000001a39807c20 */ /* 0x000fe20008410000 */
[----:B------:R-:W5:Y:S01]  /*ba20*/  LDC R75, c[0x0][0x2e0] ;  /* 0x0000b800ff4b7b82 */ /* 0x000f620000000800 */
[----:B------:R-:W-:Y:S01]  /*ba30*/  FMUL.FTZ R57, R70, UR26 ;  /* 0x0000001a46397c20 */ /* 0x000fe20008410000 */
[----:B------:R-:W-:Y:S01]  /*ba40*/  HGMMA.64x64x16.F32 R88, R124, gdesc[UR4].tnspB, R88, gsb0 ;  /* 0x40e000047c587df0 */ /* 0x000fe20008000858 */
[----:B------:R-:W-:Y:S01]  /*ba50*/  UIADD3 UR6, UR10, 0x380, URZ ;  /* 0x000003800a067890 */ /* 0x000fe2000fffe03f */
[----:B------:R-:W-:Y:S01]  /*ba60*/  FMUL.FTZ R70, R72, UR26 ;  /* 0x0000001a48467c20 */ /* 0x000fe20008410000 */
[----:B------:R-:W-:Y:S01]  /*ba70*/  UMOV UR7, 0x40000040 ;  /* 0x4000004000077882 */ /* 0x000fe20000000000 */
[----:B------:R-:W-:Y:S01]  /*ba80*/  FMUL.FTZ R72, R76, UR26 ;  /* 0x0000001a4c487c20 */ /* 0x000fe20008410000 */
[----:B------:R-:W-:-:S02]  /*ba90*/  IMAD.SHL.U32 R76, R7, 0x80, RZ ;  /* 0x00000080074c7824 */ /* 0x000fc400078e00ff */
[----:B------:R-:W-:Y:S01]  /*baa0*/  FMUL.FTZ R129, R61, UR26 ;  /* 0x0000001a3d817c20 */ /* 0x000fe20008410000 */
[----:B------:R-:W-:Y:S01]  /*bab0*/  FMUL.FTZ R131, R65, UR26 ;  /* 0x0000001a41837c20 */ /* 0x000fe20008410000 */
[----:B------:R-:W-:Y:S01]  /*bac0*/  FMUL.FTZ R61, R78, UR26 ;  /* 0x0000001a4e3d7c20 */ /* 0x000fe20008410000 */
[----:B------:R-:W-:Y:S01]  /*bad0*/  FMUL.FTZ R78, R84, UR26 ;  /* 0x0000001a544e7c20 */ /* 0x000fe20008410000 */
[----:B------:R-:W-:Y:S01]  /*bae0*/  IADD3 R38, -R76, 0x1, RZ ;  /* 0x000000014c267810 */ /* 0x000fe20007ffe1ff */
[----:B------:R-:W-:Y:S01]  /*baf0*/  FMUL.FTZ R65, R86, UR26 ;  /* 0x0000001a56417c20 */ /* 0x000fe20008410000 */
[----:B------:R-:W1:Y:S08]  /*bb00*/  MUFU.TANH R128, R128 ;  /* 0x0000008000807308 */ /* 0x000e700000002400 */
[----:B------:R-:W1:Y:S01]  /*bb10*/  MUFU.TANH R130, R130 ;  /* 0x0000008200827308 */ /* 0x000e620000002400 */
[----:B-----5:R-:W-:-:S04]  /*bb20*/  IMAD R38, R75, UR47, R38 ;  /* 0x0000002f4b267c24 */ /* 0x020fc8000f8e0226 */
[----:B------:R-:W-:-:S03]  /*bb30*/  VIADD R38, R38, -UR25 ;  /* 0x8000001926267c36 */ /* 0x000fc60008000000 */
[----:B------:R-:W1:Y:S01]  /*bb40*/  MUFU.TANH R129, R129 ;  /* 0x0000008100817308 */ /* 0x000e620000002400 */
[----:B------:R-:W-:-:S04]  /*bb50*/  IMAD R38, R17, -0x2, R38 ;  /* 0xfffffffe11267824 */ /* 0x000fc800078e0226 */
[----:B------:R-:W-:-:S03]  /*bb60*/  VIADD R84, R38, UR24 ;  /* 0x0000001826547c36 */ /* 0x000fc60008000000 */
[----:B------:R-:W1:Y:S01]  /*bb70*/  MUFU.TANH R131, R131 ;  /* 0x0000008300837308 */ /* 0x000e620000002400 */
[----:B------:R-:W-:Y:S02]  /*bb80*/  VIADD R82, R38, UR21 ;  /* 0x0000001526527c36 */ /* 0x000fe40008000000 */
[C---:B------:R-:W-:Y:S02]  /*bb90*/  IMAD.IADD R85, R3.reuse, 0x1, R84 ;  /* 0x0000000103557824 */ /* 0x040fe400078e0254 */
[----:B------:R-:W-:-:S03]  /*bba0*/  IMAD.IADD R86, R3, 0x1, R82 ;  /* 0x0000000103567824 */ /* 0x000fc600078e0252 */
        /* <DEDUP_REMOVED lines=8> */
[----:B------:R-:W-:Y:S07]  /*bc30*/  HGMMA.64x64x16.F32 R88, R120, gdesc[UR4].tnspB, R88, gsb0 ;  /* 0x40e0000478587df0 */ /* 0x000fee0008000858 */
[----:B------:R-:W1:Y:S01]  /*bc40*/  MUFU.TANH R65, R65 ;  /* 0x0000004100417308 */ /* 0x000e620000002400 */
[----:B------:R-:W-:Y:S02]  /*bc50*/  WARPGROUP.DEPBAR.LE gsb0, 0x0 ;  /* 0x00008000000079c5 */ /* 0x000fe40000010000 */
[----:B------:R1:W-:Y:S06]  /*bc60*/  BAR.ARV R39, 0x100 ;  /* 0x000400270000751d */ /* 0x0003ec0000002000 */
[----:B------:R5:W-:Y:S02]  /*bc70*/  @!P1 SYNCS.ARRIVE.TRANS64.RED.A1T0 RZ, [R66+URZ], RZ ;  /* 0x000000ff42ff99a7 */ /* 0x000be4000810043f */
[----:B-----5:R-:W-:-:S06]  /*bc80*/  FMUL.FTZ R66, R87, UR26 ;  /* 0x0000001a57427c20 */ /* 0x020fcc0008410000 */
[----:B------:R-:W1:Y:S01]  /*bc90*/  MUFU.TANH R66, R66 ;  /* 0x0000004200427308 */ /* 0x000e620000002400 */
[----:B--234-:R-:W-:Y:S05]  /*bca0*/  @!P5 BRA `(.L_x_717) ;  /* 0x00000000005cd947 */ /* 0x01cfea0003800000 */
        /* <DEDUP_REMOVED lines=11> */
.L_x_719:
[----:B------:R-:W-:-:S05]  /*bd60*/  IMAD.U32 R77, RZ, RZ, UR23 ;  /* 0x00000017ff4d7e24 */ /* 0x000fca000f8e00ff */
[----:B------:R-:W-:-:S13]  /*bd70*/  ISETP.NE.AND P2, PT, R77, 0x1, PT ;  /* 0x000000014d00780c */ /* 0x000fda0003f45270 */
[----:B-1----:R-:W1:Y:S01]  /*bd80*/  @P2 LDC.64 R38, c[0x0][0x9e8] ;  /* 0x00027a00ff262b82 */ /* 0x002e620000000a00 */
[----:B------:R-:W-:-:S04]  /*bd90*/  @P2 IMAD.IADD R75, R3, 0x1, R6 ;  /* 0x00000001034b2824 */ /* 0x000fc800078e0206 */
[----:B-1----:R-:W-:-:S04]  /*bda0*/  @P2 IMAD.HI.U32 R38, R75, R38, RZ ;  /* 0x000000264b262227 */ /* 0x002fc800078e00ff */
[----:B------:R-:W-:Y:S01]  /*bdb0*/  IMAD.MOV.U32 R75, RZ, RZ, R9 ;  /* 0x000000ffff4b7224 */ /* 0x000fe200078e0009 */
[----:B------:R-:W-:-:S07]  /*bdc0*/  @P2 SHF.R.U32.HI R75, RZ, R39, R38 ;  /* 0x00000027ff4b2219 */ /* 0x000fce0000011626 */
.L_x_720:
[----:B------:R-:W-:Y:S05]  /*bdd0*/  BSYNC B0 ;  /* 0x0000000000007941 */ /* 0x000fea0003800000 */
.L_x_718:
[----:B------:R-:W-:-:S04]  /*bde0*/  IMAD R38, R75, R77, -R76 ;  /* 0x0000004d4b267224 */ /* 0x000fc800078e0a4c */
[----:B------:R-:W-:-:S05]  /*bdf0*/  IMAD R38, R17, -0x2, R38 ;  /* 0xfffffffe11267824 */ /* 0x000fca00078e0226 */
[----:B------:R-:W-:Y:S02]  /*be00*/  VIADDMNMX R85, R38, R77, R85, PT ;  /* 0x0000004d26557246 */ /* 0x000fe40003800155 */
[----:B------:R-:W-:-:S07]  /*be10*/  VIMNMX R86, R86, R38, !PT ;  /* 0x0000002656567248 */ /* 0x000fce0007fe0100 */
.L_x_717:
[----:B------:R-:W-:-:S04]  /*be20*/  ISETP.GT.AND P2, PT, R7, -0x1, PT ;  /* 0xffffffff0700780c */ /* 0x000fc80003f44270 */
[C---:B------:R-:W-:Y:S02]  /*be30*/  ISETP.GT.AND P4, PT, R86.reuse, RZ, P2 ;  /* 0x000000ff5600720c */ /* 0x040fe40001784270 */
[----:B------:R-:W-:Y:S02]  /*be40*/  ISETP.GT.AND P6, PT, R86, 0x1, P2 ;  /* 0x000000015600780c */ /* 0x000fe400017c4270 */
[C---:B------:R-:W-:Y:S02]  /*be50*/  ISETP.LT.OR P4, PT, R85.reuse, 0x1, P4 ;  /* 0x000000015500780c */ /* 0x040fe40002781670 */
[----:B------:R-:W-:Y:S02]  /*be60*/  ISETP.LT.OR P6, PT, R85, 0x2, P6 ;  /* 0x000000025500780c */ /* 0x000fe400037c1670 */
[----:B-1----:R-:W-:Y:S02]  /*be70*/  FSEL R83, R8, -INF , !P4 ;  /* 0xff80000008537808 */ /* 0x002fe40006000000 */
[----:B------:R-:W-:-:S02]  /*be80*/  FSEL R81, R13, -INF , !P6 ;  /* 0xff8000000d517808 */ /* 0x000fc40007000000 */
[C---:B------:R-:W-:Y:S02]  /*be90*/  ISETP.GT.AND P3, PT, R86.reuse, 0x8, P2 ;  /* 0x000000085600780c */ /* 0x040fe40001764270 */
[C---:B------:R-:W-:Y:S02]  /*bea0*/  ISETP.GT.AND P4, PT, R86.reuse, 0x9, P2 ;  /* 0x000000095600780c */ /* 0x040fe40001784270 */
[----:B------:R-:W-:Y:S02]  /*beb0*/  ISETP.GT.AND P6, PT, R86, 0x10, P2 ;  /* 0x000000105600780c */ /* 0x000fe400017c4270 */
[C---:B------:R-:W-:Y:S02]  /*bec0*/  ISETP.LT.OR P3, PT, R85.reuse, 0x9, P3 ;  /* 0x000000095500780c */ /* 0x040fe40001f61670 */
[C---:B------:R-:W-:Y:S02]  /*bed0*/  ISETP.LT.OR P4, PT, R85.reuse, 0xa, P4 ;  /* 0x0000000a5500780c */ /* 0x040fe40002781670 */
[----:B------:R-:W-:-:S02]  /*bee0*/  ISETP.LT.OR P6, PT, R85, 0x11, P6 ;  /* 0x000000115500780c */ /* 0x000fc400037c1670 */
[----:B------:R-:W-:Y:S02]  /*bef0*/  FSEL R77, R15, -INF , !P3 ;  /* 0xff8000000f4d7808 */ /* 0x000fe40005800000 */
[----:B------:R-:W-:Y:S02]  /*bf00*/  FSEL R75, R21, -INF , !P4 ;  /* 0xff800000154b7808 */ /* 0x000fe40006000000 */
[----:B------:R-:W-:Y:S02]  /*bf10*/  FSEL R79, R25, -INF , !P6 ;  /* 0xff800000194f7808 */ /* 0x000fe40007000000 */
[C---:B------:R-:W-:Y:S02]  /*bf20*/  ISETP.GT.AND P3, PT, R86.reuse, 0x11, P2 ;  /* 0x000000115600780c */ /* 0x040fe40001764270 */
[C---:B------:R-:W-:Y:S02]  /*bf30*/  ISETP.GT.AND P4, PT, R86.reuse, 0x18, P2 ;  /* 0x000000185600780c */ /* 0x040fe40001784270 */
[----:B------:R-:W-:-:S02]  /*bf40*/  ISETP.GT.AND P6, PT, R86, 0x19, P2 ;  /* 0x000000195600780c */ /* 0x000fc400017c4270 */
[C---:B------:R-:W-:Y:S02]  /*bf50*/  ISETP.LT.OR P3, PT, R85.reuse, 0x12, P3 ;  /* 0x000000125500780c */ /* 0x040fe40001f61670 */
[C---:B------:R-:W-:Y:S02]  /*bf60*/  ISETP.LT.OR P4, PT, R85.reuse, 0x19, P4 ;  /* 0x000000195500780c */ /* 0x040fe40002781670 */
[----:B------:R-:W-:Y:S02]  /*bf70*/  ISETP.LT.OR P6, PT, R85, 0x1a, P6 ;  /* 0x0000001a5500780c */ /* 0x000fe400037c1670 */
[----:B------:R-:W-:Y:S02]  /*bf80*/  FSEL R27, R27, -INF , !P3 ;  /* 0xff8000001b1b7808 */ /* 0x000fe40005800000 */
[----:B------:R-:W-:Y:S02]  /*bf90*/  FSEL R31, R31, -INF , !P4 ;  /* 0xff8000001f1f7808 */ /* 0x000fe40006000000 */
        /* <DEDUP_REMOVED lines=53> */
[----:B------:R-:W-:Y:S01]  /*c2f0*/  FSEL R15, R70, -INF , !P4 ;  /* 0xff800000460f7808 */ /* 0x000fe20006000000 */
[----:B------:R-:W-:Y:S01]  /*c300*/  IMAD.IADD R70, R0, 0x1, R84 ;  /* 0x0000000100467824 */ /* 0x000fe200078e0254 */
        /* <DEDUP_REMOVED lines=8> */
[----:B------:R-:W-:Y:S01]  /*c390*/  FSEL R68, R71, -INF , !P4 ;  /* 0xff80000047447808 */ /* 0x000fe20006000000 */
[----:B------:R-:W-:Y:S01]  /*c3a0*/  IMAD.IADD R71, R0, 0x1, R82 ;  /* 0x0000000100477824 */ /* 0x000fe200078e0252 */
        /* <DEDUP_REMOVED lines=9> */
[----:B------:R-:W-:Y:S01]  /*c440*/  FSEL R73, R80, -INF , !P6 ;  /* 0xff80000050497808 */ /* 0x000fe20007000000 */
[----:B------:R-:W-:Y:S06]  /*c450*/  @!P5 BRA `(.L_x_721) ;  /* 0x000000000058d947 */ /* 0x000fec0003800000 */
        /* <DEDUP_REMOVED lines=12> */
.L_x_723:
[----:B------:R-:W-:-:S05]  /*c520*/  IMAD.U32 R87, RZ, RZ, UR23 ;  /* 0x00000017ff577e24 */ /* 0x000fca000f8e00ff */
[----:B------:R-:W-:-:S13]  /*c530*/  ISETP.NE.AND P3, PT, R87, 0x1, PT ;  /* 0x000000015700780c */ /* 0x000fda0003f65270 */
[----:B------:R-:W1:Y:S02]  /*c540*/  @P3 LDC.64 R38, c[0x0][0x9e8] ;  /* 0x00027a00ff263b82 */ /* 0x000e640000000a00 */
[----:B-1----:R-:W-:-:S05]  /*c550*/  @P3 IMAD.HI.U32 R38, R85, R38, RZ ;  /* 0x0000002655263227 */ /* 0x002fca00078e00ff */
[----:B------:R-:W-:-:S07]  /*c560*/  @P3 SHF.R.U32.HI R85, RZ, R39, R38 ;  /* 0x00000027ff553219 */ /* 0x000fce0000011626 */
.L_x_724:
[----:B------:R-:W-:Y:S05]  /*c570*/  BSYNC B0 ;  /* 0x0000000000007941 */ /* 0x000fea0003800000 */
.L_x_722:
[----:B------:R-:W-:-:S04]  /*c580*/  IMAD R76, R85, R87, -R76 ;  /* 0x00000057554c7224 */ /* 0x000fc800078e0a4c */
[----:B------:R-:W-:-:S05]  /*c590*/  IMAD R76, R17, -0x2, R76 ;  /* 0xfffffffe114c7824 */ /* 0x000fca00078e024c */
[----:B------:R-:W-:Y:S02]  /*c5a0*/  VIADDMNMX R70, R76, R87, R70, PT ;  /* 0x000000574c467246 */ /* 0x000fe40003800146 */
[----:B------:R-:W-:-:S07]  /*c5b0*/  VIMNMX R71, R71, R76, !PT ;  /* 0x0000004c47477248 */ /* 0x000fce0007fe0100 */
.L_x_721:
        /* <DEDUP_REMOVED lines=18> */
[----:B------:R-:W-:-:S02]  /*c6e0*/  ISETP.GT.AND P6, PT, R71, 0x8, P2 ;  /* 0x000000084700780c */ /* 0x000fc400017c4270 */
[----:B------:R-:W-:Y:S02]  /*c6f0*/  FMNMX.FTZ R39, R36, R39, !PT ;  /* 0x0000002724277209 */ /* 0x000fe40007810000 */
[----:B------:R-:W-:Y:S02]  /*c700*/  ISETP.GT.AND P4, PT, R71, 0x1, P2 ;  /* 0x000000014700780c */ /* 0x000fe40001784270 */
[----:B------:R-:W-:Y:S02]  /*c710*/  FMNMX.FTZ R8, R132, R39, !PT ;  /* 0x0000002784087209 */ /* 0x000fe40007810000 */
[----:B------:R-:W-:Y:S02]  /*c720*/  FSEL R30, R30, -INF , !P3 ;  /* 0xff8000001e1e7808 */ /* 0x000fe40005800000 */
[----:B------:R-:W-:Y:S02]  /*c730*/  FMNMX.FTZ R8, R45, R8, !PT ;  /* 0x000000082d087209 */ /* 0x000fe40007810000 */
[----:B------:R-:W-:-:S02]  /*c740*/  ISETP.GT.AND P3, PT, R71, 0x21, P2 ;  /* 0x000000214700780c */ /* 0x000fc40001764270 */
[----:B------:R-:W-:Y:S02]  /*c750*/  FMNMX.FTZ R39, R47, R8, !PT ;  /* 0x000000082f277209 */ /* 0x000fe40007810000 */
[----:B------:R-:W-:Y:S02]  /*c760*/  ISETP.LT.OR P6, PT, R70, 0x9, P6 ;  /* 0x000000094600780c */ /* 0x000fe400037c1670 */
[----:B------:R-:W-:Y:S02]  /*c770*/  FMNMX.FTZ R8, R46, R39, !PT ;  /* 0x000000272e087209 */ /* 0x000fe40007810000 */
[C---:B------:R-:W-:Y:S02]  /*c780*/  ISETP.LT.OR P4, PT, R70.reuse, 0x2, P4 ;  /* 0x000000024600780c */ /* 0x040fe40002781670 */
[----:B------:R-:W-:Y:S02]  /*c790*/  FMNMX.FTZ R39, R51, R8, !PT ;  /* 0x0000000833277209 */ /* 0x000fe40007810000 */
[----:B------:R-:W-:-:S02]  /*c7a0*/  ISETP.LT.OR P3, PT, R70, 0x22, P3 ;  /* 0x000000224600780c */ /* 0x000fc40001f61670 */
[----:B------:R-:W-:Y:S02]  /*c7b0*/  FMNMX.FTZ R8, R50, R39, !PT ;  /* 0x0000002732087209 */ /* 0x000fe40007810000 */
[----:B------:R-:W-:Y:S02]  /*c7c0*/  FSEL R20, R20, -INF , !P6 ;  /* 0xff80000014147808 */ /* 0x000fe40007000000 */
[----:B------:R-:W-:Y:S02]  /*c7d0*/  FMNMX.FTZ R39, R53, R8, !PT ;  /* 0x0000000835277209 */ /* 0x000fe40007810000 */
[----:B------:R-:W-:Y:S02]  /*c7e0*/  FSEL R14, R14, -INF , !P4 ;  /* 0xff8000000e0e7808 */ /* 0x000fe40006000000 */
[----:B------:R-:W-:Y:S02]  /*c7f0*/  FMNMX.FTZ R39, R128, R39, !PT ;  /* 0x0000002780277209 */ /* 0x000fe40007810000 */
[----:B------:R-:W-:-:S02]  /*c800*/  ISETP.GT.AND P4, PT, R71, 0x10, P2 ;  /* 0x000000104700780c */ /* 0x000fc40001784270 */
[----:B------:R-:W-:Y:S02]  /*c810*/  FMNMX.FTZ R8, R130, R39, !PT ;  /* 0x0000002782087209 */ /* 0x000fe40007810000 */
[----:B------:R-:W-:Y:S02]  /*c820*/  FSEL R34, R34, -INF , !P3 ;  /* 0xff80000022227808 */ /* 0x000fe40005800000 */
[----:B------:R-:W-:Y:S02]  /*c830*/  FMNMX.FTZ R8, R129, R8, !PT ;  /* 0x0000000881087209 */ /* 0x000fe40007810000 */
[----:B------:R-:W-:Y:S02]  /*c840*/  ISETP.GT.AND P3, PT, R71, RZ, P2 ;  /* 0x000000ff4700720c */ /* 0x000fe40001764270 */
[----:B------:R-:W-:Y:S02]  /*c850*/  FMNMX.FTZ R8, R133, R8, !PT ;  /* 0x0000000885087209 */ /* 0x000fe40007810000 */
[----:B------:R-:W-:-:S02]  /*c860*/  ISETP.LT.OR P4, PT, R70, 0x11, P4 ;  /* 0x000000114600780c */ /* 0x000fc40002781670 */
[----:B------:R-:W-:Y:S02]  /*c870*/  FMNMX.FTZ R8, R131, R8, !PT ;  /* 0x0000000883087209 */ /* 0x000fe40007810000 */
[----:B------:R-:W-:Y:S02]  /*c880*/  ISETP.LT.OR P3, PT, R70, 0x1, P3 ;  /* 0x000000014600780c */ /* 0x000fe40001f61670 */
[----:B------:R-:W-:Y:S02]  /*c890*/  FMNMX.FTZ R8, R67, R8, !PT ;  /* 0x0000000843087209 */ /* 0x000fe40007810000 */
[----:B------:R-:W-:Y:S02]  /*c8a0*/  FSEL R26, R26, -INF , !P4 ;  /* 0xff8000001a1a7808 */ /* 0x000fe40006000000 */
[----:B------:R-:W-:Y:S02]  /*c8b0*/  FMNMX.FTZ R8, R13, R8, !PT ;  /* 0x000000080d087209 */ /* 0x000fe40007810000 */
[----:B------:R-:W-:-:S02]  /*c8c0*/  ISETP.GT.AND P4, PT, R71, 0x18, P2 ;  /* 0x000000184700780c */ /* 0x000fc40001784270 */
        /* <DEDUP_REMOVED lines=14> */
[----:B------:R-:W-:-:S05]  /*c9b0*/  FMNMX.FTZ R38, R73, R8, !PT ;  /* 0x0000000849267209 */ /* 0x000fca0007810000 */
[----:B------:R-:W1:Y:S02]  /*c9c0*/  SHFL.BFLY PT, R39, R38, 0x2, 0x1f ;  /* 0x0c401f0026277f89 */ /* 0x000e6400000e0000 */
[----:B-1----:R-:W-:-:S05]  /*c9d0*/  FMNMX.FTZ R39, R38, R39, !PT ;  /* 0x0000002726277209 */ /* 0x002fca0007810000 */
[----:B------:R-:W1:Y:S02]  /*c9e0*/  SHFL.BFLY PT, R8, R39, 0x1, 0x1f ;  /* 0x0c201f0027087f89 */ /* 0x000e6400000e0000 */
[----:B-1----:R-:W-:-:S04]  /*c9f0*/  FMNMX.FTZ R8, R39, R8, !PT ;  /* 0x0000000827087209 */ /* 0x002fc80007810000 */
[C---:B------:R-:W-:Y:S01]  /*ca00*/  FSETP.NEU.FTZ.AND P6, PT, R8.reuse, -INF , PT ;  /* 0xff8000000800780b */ /* 0x040fe20003fdd000 */
[----:B------:R-:W-:-:S05]  /*ca10*/  FMUL.FTZ R38, R8, UR22 ;  /* 0x0000001608267c20 */ /* 0x000fca0008410000 */
[----:B------:R-:W-:-:S05]  /*ca20*/  FSEL R38, R38, RZ, P6 ;  /* 0x000000ff26267208 */ /* 0x000fca0003000000 */
[--C-:B------:R-:W-:Y:S01]  /*ca30*/  FFMA.FTZ R150, R77, UR22, -R38.reuse ;  /* 0x000000164d967c23 */ /* 0x100fe20008010826 */
[----:B------:R-:W-:Y:S01]  /*ca40*/  FSEL R77, R10, -INF , !P3 ;  /* 0xff8000000a4d7808 */ /* 0x000fe20005800000 */
[--C-:B------:R-:W-:Y:S01]  /*ca50*/  FFMA.FTZ R144, R79, UR22, -R38.reuse ;  /* 0x000000164f907c23 */ /* 0x100fe20008010826 */
        /* <DEDUP_REMOVED lines=26> */
[----:B------:R-:W-:Y:S01]  /*cc00*/  MUFU.EX2 R148, R148 ;  /* 0x0000009400947308 */ /* 0x000fe20000000800 */
        /* <DEDUP_REMOVED lines=10> */
[----:B------:R-:W-:Y:S01]  /*ccb0*/  ISETP.LT.OR P4, PT, R70, 0x32, P4 ;  /* 0x000000324600780c */ /* 0x000fe20002781670 */
[--C-:B------:R-:W-:Y:S01]  /*ccc0*/  FFMA.FTZ R15, R21, UR22, -R38.reuse ;  /* 0x00000016150f7c23 */ /* 0x100fe20008010826 */
[----:B------:R-:W-:Y:S01]  /*ccd0*/  FMNMX.FTZ R10, R34, R33, !PT ;  /* 0x00000021220a7209 */ /* 0x000fe20007810000 */
[--C-:B------:R-:W-:Y:S01]  /*cce0*/  FFMA.FTZ R126, R25, UR22, -R38.reuse ;  /* 0x00000016197e7c23 */ /* 0x100fe20008010826 */
[----:B------:R-:W-:Y:S01]  /*ccf0*/  ISETP.LT.OR P3, PT, R70, 0x39, P3 ;  /* 0x000000394600780c */ /* 0x000fe20001f61670 */
[----:B------:R1:W-:Y:S01]  /*cd00*/  MUFU.EX2 R33, R36 ;  /* 0x0000002400217308 */ /* 0x0003e20000000800 */
[----:B------:R-:W-:Y:S01]  /*cd10*/  FSEL R42, R42, -INF , !P4 ;  /* 0xff8000002a2a7808 */ /* 0x000fe20006000000 */
[--C-:B------:R-:W-:Y:S01]  /*cd20*/  FFMA.FTZ R129, R129, UR22, -R38.reuse ;  /* 0x0000001681817c23 */ /* 0x100fe20008010826 */
[----:B------:R-:W-:Y:S01]  /*cd30*/  FMNMX.FTZ R35, R75, R10, !PT ;  /* 0x0000000a4b237209 */ /* 0x000fe20007810000 */
[--C-:B------:R-:W-:Y:S01]  /*cd40*/  FFMA.FTZ R13, R13, UR22, -R38.reuse ;  /* 0x000000160d0d7c23 */ /* 0x100fe20008010826 */
[----:B------:R-:W-:Y:S01]  /*cd50*/  ISETP.GT.AND P4, PT, R71, 0x39, P2 ;  /* 0x000000394700780c */ /* 0x000fe20001784270 */
[--C-:B------:R-:W-:Y:S01]  /*cd60*/  FFMA.FTZ R21, R68, UR22, -R38.reuse ;  /* 0x0000001644157c23 */ /* 0x100fe20008010826 */
[----:B------:R-:W-:Y:S01]  /*cd70*/  FSEL R43, R43, -INF , !P3 ;  /* 0xff8000002b2b7808 */ /* 0x000fe20005800000 */
[----:B------:R-:W-:Y:S01]  /*cd80*/  MUFU.EX2 R150, R150 ;  /* 0x0000009600967308 */ /* 0x000fe20000000800 */
[----:B------:R-:W-:Y:S01]  /*cd90*/  FMNMX.FTZ R10, R40, R35, !PT ;  /* 0x00000023280a7209 */ /* 0x000fe20007810000 */
[--C-:B-1----:R-:W-:Y:S01]  /*cda0*/  FFMA.FTZ R36, R45, UR22, -R38.reuse ;  /* 0x000000162d247c23 */ /* 0x102fe20008010826 */
[----:B------:R-:W-:Y:S01]  /*cdb0*/  ISETP.GT.AND P3, PT, R71, 0x40, P2 ;  /* 0x000000404700780c */ /* 0x000fe20001764270 */
[--C-:B------:R-:W-:Y:S01]  /*cdc0*/  FFMA.FTZ R120, R69, UR22, -R38.reuse ;  /* 0x0000001645787c23 */ /* 0x100fe20008010826 */
[----:B------:R-:W-:Y:S01]  /*cdd0*/  ISETP.LT.OR P4, PT, R70, 0x3a, P4 ;  /* 0x0000003a4600780c */ /* 0x000fe20002781670 */
[--C-:B------:R-:W-:Y:S01]  /*cde0*/  FFMA.FTZ R25, R74, UR22, -R38.reuse ;  /* 0x000000164a197c23 */ /* 0x100fe20008010826 */
[----:B------:R-:W-:Y:S01]  /*cdf0*/  FMNMX.FTZ R35, R41, R10, !PT ;  /* 0x0000000a29237209 */ /* 0x000fe20007810000 */
[----:B------:R-:W-:Y:S01]  /*ce00*/  MUFU.EX2 R37, R76 ;  /* 0x0000004c00257308 */ /* 0x000fe20000000800 */
[----:B------:R-:W-:Y:S01]  /*ce10*/  ISETP.LT.OR P3, PT, R70, 0x41, P3 ;  /* 0x000000414600780c */ /* 0x000fe20001f61670 */
[--C-:B------:R-:W-:Y:S01]  /*ce20*/  FFMA.FTZ R122, R72, UR22, -R38.reuse ;  /* 0x00000016487a7c23 */ /* 0x100fe20008010826 */
[----:B------:R-:W-:Y:S01]  /*ce30*/  FSEL R44, R44, -INF , !P4 ;  /* 0xff8000002c2c7808 */ /* 0x000fe20006000000 */
[----:B------:R-:W-:Y:S01]  /*ce40*/  FFMA.FTZ R73, R73, UR22, -R38 ;  /* 0x0000001649497c23 */ /* 0x000fe20008010826 */
[----:B------:R-:W-:-:S02]  /*ce50*/  ISETP.GT.AND P4, PT, R71, 0x41, P2 ;  /* 0x000000414700780c */ /* 0x000fc40001784270 */
[----:B------:R-:W-:Y:S01]  /*ce60*/  FMNMX.FTZ R10, R42, R35, !PT ;  /* 0x000000232a0a7209 */ /* 0x000fe20007810000 */
[----:B------:R-:W-:Y:S01]  /*ce70*/  MUFU.EX2 R144, R144 ;  /* 0x0000009000907308 */ /* 0x000fe20000000800 */
[----:B------:R-:W-:Y:S02]  /*ce80*/  FSEL R48, R48, -INF , !P3 ;  /* 0xff80000030307808 */ /* 0x000fe40005800000 */
[----:B------:R-:W-:Y:S02]  /*ce90*/  ISETP.GT.AND P3, PT, R71, 0x48, P2 ;  /* 0x000000484700780c */ /* 0x000fe40001764270 */
[C---:B------:R-:W-:Y:S02]  /*cea0*/  ISETP.LT.OR P4, PT, R70.reuse, 0x42, P4 ;  /* 0x000000424600780c */ /* 0x040fe40002781670 */
[----:B------:R-:W-:Y:S01]  /*ceb0*/  FMNMX.FTZ R45, R43, R10, !PT ;  /* 0x0000000a2b2d7209 */ /* 0x000fe20007810000 */
[----:B------:R1:W-:Y:S01]  /*cec0*/  MUFU.EX2 R35, R36 ;  /* 0x0000002400237308 */ /* 0x0003e20000000800 */
[----:B------:R-:W-:-:S02]  /*ced0*/  ISETP.LT.OR P3, PT, R70, 0x49, P3 ;  /* 0x000000494600780c */ /* 0x000fc40001f61670 */
[----:B------:R-:W-:Y:S02]  /*cee0*/  FSEL R49, R49, -INF , !P4 ;  /* 0xff80000031317808 */ /* 0x000fe40006000000 */
[C---:B------:R-:W-:Y:S02]  /*cef0*/  ISETP.GT.AND P4, PT, R71.reuse, 0x49, P2 ;  /* 0x000000494700780c */ /* 0x040fe40001784270 */
[----:B------:R-:W-:Y:S01]  /*cf00*/  FMNMX.FTZ R45, R44, R45, !PT ;  /* 0x0000002d2c2d7209 */ /* 0x000fe20007810000 */
[----:B------:R-:W-:Y:S01]  /*cf10*/  MUFU.EX2 R27, R27 ;  /* 0x0000001b001b7308 */ /* 0x000fe20000000800 */
[----:B------:R-:W-:Y:S02]  /*cf20*/  FSEL R52, R52, -INF , !P3 ;  /* 0xff80000034347808 */ /* 0x000fe40005800000 */
[----:B------:R-:W-:Y:S02]  /*cf30*/  ISETP.GT.AND P3, PT, R71, 0x50, P2 ;  /* 0x000000504700780c */ /* 0x000fe40001764270 */
[----:B------:R-:W-:-:S02]  /*cf40*/  ISETP.LT.OR P4, PT, R70, 0x4a, P4 ;  /* 0x0000004a4600780c */ /* 0x000fc40002781670 */
[----:B------:R-:W-:Y:S01]  /*cf50*/  FMNMX.FTZ R10, R48, R45, !PT ;  /* 0x0000002d300a7209 */ /* 0x000fe20007810000 */
[----:B------:R-:W-:Y:S01]  /*cf60*/  FFMA.FTZ R45, R46, UR22, -R38 ;  /* 0x000000162e2d7c23 */ /* 0x000fe20008010826 */
[----:B------:R-:W-:Y:S01]  /*cf70*/  ISETP.LT.OR P3, PT, R70, 0x51, P3 ;  /* 0x000000514600780c */ /* 0x000fe20001f61670 */
[----:B------:R-:W-:Y:S01]  /*cf80*/  MUFU.EX2 R146, R146 ;  /* 0x0000009200927308 */ /* 0x000fe20000000800 */
[----:B------:R-:W-:Y:S02]  /*cf90*/  FSEL R54, R54, -INF , !P4 ;  /* 0xff80000036367808 */ /* 0x000fe40006000000 */
[----:B------:R-:W-:Y:S02]  /*cfa0*/  ISETP.GT.AND P4, PT, R71, 0x51, P2 ;  /* 0x000000514700780c */ /* 0x000fe40001784270 */
[----:B------:R-:W-:Y:S02]  /*cfb0*/  FMNMX.FTZ R47, R49, R10, !PT ;  /* 0x0000000a312f7209 */ /* 0x000fe40007810000 */
[----:B------:R-:W-:Y:S01]  /*cfc0*/  FSEL R55, R55, -INF , !P3 ;  /* 0xff80000037377808 */ /* 0x000fe20005800000 */
[----:B------:R-:W-:Y:S01]  /*cfd0*/  MUFU.EX2 R31, R31 ;  /* 0x0000001f001f7308 */ /* 0x000fe20000000800 */
[----:B------:R-:W-:-:S02]  /*cfe0*/  ISETP.GT.AND P3, PT, R71, 0x58, P2 ;  /* 0x000000584700780c */ /* 0x000fc40001764270 */
[----:B------:R-:W-:Y:S02]  /*cff0*/  ISETP.LT.OR P4, PT, R70, 0x52, P4 ;  /* 0x000000524600780c */ /* 0x000fe40002781670 */
[----:B------:R-:W-:Y:S02]  /*d000*/  FMNMX.FTZ R47, R52, R47, !PT ;  /* 0x0000002f342f7209 */ /* 0x000fe40007810000 */
[----:B------:R-:W-:Y:S01]  /*d010*/  ISETP.LT.OR P3, PT, R70, 0x59, P3 ;  /* 0x000000594600780c */ /* 0x000fe20001f61670 */
[----:B------:R-:W-:Y:S01]  /*d020*/  MUFU.EX2 R140, R140 ;  /* 0x0000008c008c7308 */ /* 0x000fe20000000800 */
[----:B------:R-:W-:Y:S02]  /*d030*/  FSEL R56, R56, -INF , !P4 ;  /* 0xff80000038387808 */ /* 0x000fe40006000000 */
        /* <DEDUP_REMOVED lines=9> */
[----:B------:R-:W-:-:S02]  /*d0d0*/  ISETP.LT.OR P3, PT, R70, 0x61, P3 ;  /* 0x000000614600780c */ /* 0x000fc40001f61670 */
[----:B------:R-:W-:Y:S02]  /*d0e0*/  FSEL R58, R58, -INF , !P4 ;  /* 0xff8000003a3a7808 */ /* 0x000fe40006000000 */
[----:B------:R-:W-:Y:S02]  /*d0f0*/  ISETP.GT.AND P4, PT, R71, 0x61, P2 ;  /* 0x000000614700780c */ /* 0x000fe40001784270 */
[----:B------:R-:W-:Y:S01]  /*d100*/  FMNMX.FTZ R51, R57, R10, !PT ;  /* 0x0000000a39337209 */ /* 0x000fe20007810000 */
[----:B------:R-:W-:Y:S01]  /*d110*/  MUFU.EX2 R47, R50 ;  /* 0x00000032002f7308 */ /* 0x000fe20000000800 */
[----:B------:R-:W-:Y:S02]  /*d120*/  FSEL R59, R59, -INF , !P3 ;  /* 0xff8000003b3b7808 */ /* 0x000fe40005800000 */
[----:B------:R-:W-:Y:S02]  /*d130*/  ISETP.GT.AND P3, PT, R71, 0x68, P2 ;  /* 0x000000684700780c */ /* 0x000fe40001764270 */
[----:B------:R-:W-:-:S02]  /*d140*/  ISETP.LT.OR P4, PT, R70, 0x62, P4 ;  /* 0x000000624600780c */ /* 0x000fc40002781670 */
[----:B------:R-:W-:Y:S01]  /*d150*/  FMNMX.FTZ R10, R58, R51, !PT ;  /* 0x000000333a0a7209 */ /* 0x000fe20007810000 */
[----:B------:R-:W-:Y:S01]  /*d160*/  MUFU.EX2 R45, R45 ;  /* 0x0000002d002d7308 */ /* 0x000fe20000000800 */
[----:B------:R-:W-:Y:S02]  /*d170*/  ISETP.LT.OR P3, PT, R70, 0x69, P3 ;  /* 0x000000694600780c */ /* 0x000fe40001f61670 */
[----:B------:R-:W-:Y:S02]  /*d180*/  FSEL R60, R60, -INF , !P4 ;  /* 0xff8000003c3c7808 */ /* 0x000fe40006000000 */
[----:B------:R-:W-:Y:S02]  /*d190*/  ISETP.GT.AND P4, PT, R71, 0x69, P2 ;  /* 0x000000694700780c */ /* 0x000fe40001784270 */
[----:B------:R-:W-:Y:S01]  /*d1a0*/  FMNMX.FTZ R51, R59, R10, !PT ;  /* 0x0000000a3b337209 */ /* 0x000fe20007810000 */
[----:B------:R-:W-:Y:S01]  /*d1b0*/  MUFU.EX2 R138, R138 ;  /* 0x0000008a008a7308 */ /* 0x000fe20000000800 */
[----:B------:R-:W-:-:S02]  /*d1c0*/  FSEL R61, R61, -INF , !P3 ;  /* 0xff8000003d3d7808 */ /* 0x000fc40005800000 */
[C---:B------:R-:W-:Y:S02]  /*d1d0*/  ISETP.GT.AND P3, PT, R71.reuse, 0x70, P2 ;  /* 0x000000704700780c */ /* 0x040fe40001764270 */
[----:B------:R-:W-:Y:S02]  /*d1e0*/  ISETP.LT.OR P4, PT, R70, 0x6a, P4 ;  /* 0x0000006a4600780c */ /* 0x000fe40002781670 */
[----:B------:R-:W-:Y:S01]  /*d1f0*/  FMNMX.FTZ R10, R60, R51, !PT ;  /* 0x000000333c0a7209 */ /* 0x000fe20007810000 */
[----:B------:R-:W-:Y:S01]  /*d200*/  MUFU.EX2 R132, R132 ;  /* 0x0000008400847308 */ /* 0x000fe20000000800 */
[----:B------:R-:W-:Y:S02]  /*d210*/  ISETP.LT.OR P3, PT, R70, 0x71, P3 ;  /* 0x000000714600780c */ /* 0x000fe40001f61670 */
[----:B------:R-:W-:Y:S02]  /*d220*/  FSEL R62, R62, -INF , !P4 ;  /* 0xff8000003e3e7808 */ /* 0x000fe40006000000 */
[----:B------:R-:W-:-:S02]  /*d230*/  ISETP.GT.AND P4, PT, R71, 0x71, P2 ;  /* 0x000000714700780c */ /* 0x000fc40001784270 */
[----:B------:R-:W-:Y:S01]  /*d240*/  FMNMX.FTZ R53, R61, R10, !PT ;  /* 0x0000000a3d357209 */ /* 0x000fe20007810000 */
[----:B------:R2:W-:Y:S01]  /*d250*/  MUFU.EX2 R51, R128 ;  /* 0x0000008000337308 */ /* 0x0005e20000000800 */
[----:B-1----:R-:W-:Y:S02]  /*d260*/  FSEL R36, R63, -INF , !P3 ;  /* 0xff8000003f247808 */ /* 0x002fe40005800000 */
[C---:B------:R-:W-:Y:S02]  /*d270*/  ISETP.GT.AND P3, PT, R71.reuse, 0x78, P2 ;  /* 0x000000784700780c */ /* 0x040fe40001764270 */
[----:B------:R-:W-:Y:S02]  /*d280*/  ISETP.LT.OR P4, PT, R70, 0x72, P4 ;  /* 0x000000724600780c */ /* 0x000fe40002781670 */
[----:B------:R-:W-:Y:S01]  /*d290*/  FMNMX.FTZ R53, R62, R53, !PT ;  /* 0x000000353e357209 */ /* 0x000fe20007810000 */
[----:B------:R-:W-:Y:S01]  /*d2a0*/  MUFU.EX2 R134, R134 ;  /* 0x0000008600867308 */ /* 0x000fe20000000800 */
[----:B------:R-:W-:Y:S01]  /*d2b0*/  ISETP.GT.AND P2, PT, R71, 0x79, P2 ;  /* 0x000000794700780c */ /* 0x000fe20001744270 */
[----:B--2---:R-:W-:Y:S01]  /*d2c0*/  FFMA.FTZ R128, R133, UR22, -R38 ;  /* 0x0000001685807c23 */ /* 0x004fe20008010826 */
[----:B------:R-:W-:-:S02]  /*d2d0*/  ISETP.LT.OR P3, PT, R70, 0x79, P3 ;  /* 0x000000794600780c */ /* 0x000fc40001f61670 */
[----:B------:R-:W-:Y:S02]  /*d2e0*/  FSEL R64, R64, -INF , !P4 ;  /* 0xff80000040407808 */ /* 0x000fe40006000000 */
[----:B------:R-:W-:Y:S01]  /*d2f0*/  FMNMX.FTZ R53, R36, R53, !PT ;  /* 0x0000003524357209 */ /* 0x000fe20007810000 */
[----:B------:R-:W-:Y:S01]  /*d300*/  MUFU.EX2 R128, R128 ;  /* 0x0000008000807308 */ /* 0x000fe20000000800 */
[----:B------:R-:W-:Y:S02]  /*d310*/  ISETP.LT.OR P2, PT, R70, 0x7a, P2 ;  /* 0x0000007a4600780c */ /* 0x000fe40001741670 */
[----:B------:R-:W-:Y:S02]  /*d320*/  FSEL R46, R65, -INF , !P3 ;  /* 0xff800000412e7808 */ /* 0x000fe40005800000 */
[----:B------:R-:W-:Y:S02]  /*d330*/  FMNMX.FTZ R63, R64, R53, !PT ;  /* 0x00000035403f7209 */ /* 0x000fe40007810000 */
[----:B------:R-:W-:Y:S01]  /*d340*/  FSEL R66, R66, -INF , !P2 ;  /* 0xff80000042427808 */ /* 0x000fe20005000000 */
[----:B------:R-:W-:Y:S01]  /*d350*/  MUFU.EX2 R53, R129 ;  /* 0x0000008100357308 */ /* 0x000fe20000000800 */
[----:B------:R-:W-:-:S02]  /*d360*/  FMNMX.FTZ R63, R46, R63, !PT ;  /* 0x0000003f2e3f7209 */ /* 0x000fc40007810000 */
[----:B------:R-:W-:Y:S02]  /*d370*/  FSEL R50, R8, RZ, P6 ;  /* 0x000000ff08327208 */ /* 0x000fe40003000000 */
[----:B------:R-:W-:Y:S01]  /*d380*/  FMNMX.FTZ R10, R66, R63, !PT ;  /* 0x0000003f420a7209 */ /* 0x000fe20007810000 */
[----:B------:R-:W-:Y:S02]  /*d390*/  FFMA.FTZ R63, R131, UR22, -R38 ;  /* 0x00000016833f7c23 */ /* 0x000fe40008010826 */
[----:B------:R-:W-:Y:S01]  /*d3a0*/  FADD.FTZ R50, -R50, R11 ;  /* 0x0000000b32327221 */ /* 0x000fe20000010100 */
[----:B------:R-:W-:Y:S01]  /*d3b0*/  MUFU.EX2 R130, R130 ;  /* 0x0000008200827308 */ /* 0x000fe20000000800 */
[----:B------:R-:W1:Y:S02]  /*d3c0*/  SHFL.BFLY PT, R65, R10, 0x2, 0x1f ;  /* 0x0c401f000a417f89 */ /* 0x000e6400000e0000 */
[----:B------:R-:W-:-:S05]  /*d3d0*/  FMUL.FTZ R11, R50, UR22 ;  /* 0x00000016320b7c20 */ /* 0x000fca0008410000 */
[----:B------:R-:W-:Y:S08]  /*d3e0*/  MUFU.EX2 R63, R63 ;  /* 0x0000003f003f7308 */ /* 0x000ff00000000800 */
[----:B------:R-:W2:Y:S08]  /*d3f0*/  MUFU.EX2 R11, R11 ;  /* 0x0000000b000b7308 */ /* 0x000eb00000000800 */
[----:B------:R-:W-:Y:S01]  /*d400*/  MUFU.EX2 R13, R13 ;  /* 0x0000000d000d7308 */ /* 0x000fe20000000800 */
[----:B-1----:R-:W-:-:S05]  /*d410*/  FMNMX.FTZ R65, R10, R65, !PT ;  /* 0x000000410a417209 */ /* 0x002fca0007810000 */
[----:B------:R-:W1:Y:S02]  /*d420*/  SHFL.BFLY PT, R10, R65, 0x1, 0x1f ;  /* 0x0c201f00410a7f89 */ /* 0x000e6400000e0000 */
[----:B------:R-:W-:Y:S01]  /*d430*/  MUFU.EX2 R124, R124 ;  /* 0x0000007c007c7308 */ /* 0x000fe20000000800 */
[-C--:B--2---:R-:W-:Y:S01]  /*d440*/  FMUL.FTZ R88, R88, R11.reuse ;  /* 0x0000000b58587220 */ /* 0x084fe20000410000 */
[-C--:B------:R-:W-:Y:S01]  /*d450*/  FMUL.FTZ R89, R89, R11.reuse ;  /* 0x0000000b59597220 */ /* 0x080fe20000410000 */
[-C--:B------:R-:W-:Y:S01]  /*d460*/  FMUL.FTZ R92, R92, R11.reuse ;  /* 0x0000000b5c5c7220 */ /* 0x080fe20000410000 */
[-C--:B------:R-:W-:Y:S01]  /*d470*/  FMUL.FTZ R93, R93, R11.reuse ;  /* 0x0000000b5d5d7220 */ /* 0x080fe20000410000 */
[-C--:B------:R-:W-:Y:S01]  /*d480*/  FMUL.FTZ R96, R96, R11.reuse ;  /* 0x0000000b60607220 */ /* 0x080fe20000410000 */
[-C--:B------:R-:W-:Y:S01]  /*d490*/  FMUL.FTZ R97, R97, R11.reuse ;  /* 0x0000000b61617220 */ /* 0x080fe20000410000 */
[-C--:B------:R-:W-:Y:S01]  /*d4a0*/  FMUL.FTZ R100, R100, R11.reuse ;  /* 0x0000000b64647220 */ /* 0x080fe20000410000 */
[----:B------:R-:W-:Y:S01]  /*d4b0*/  MUFU.EX2 R15, R15 ;  /* 0x0000000f000f7308 */ /* 0x000fe20000000800 */
[-C--:B------:R-:W-:Y:S01]  /*d4c0*/  FMUL.FTZ R101, R101, R11.reuse ;  /* 0x0000000b65657220 */ /* 0x080fe20000410000 */
        /* <DEDUP_REMOVED lines=8> */
[----:B------:R-:W-:Y:S01]  /*d550*/  FMUL.FTZ R117, R117, R11 ;  /* 0x0000000b75757220 */ /* 0x000fe20000410000 */
[----:B-1----:R-:W-:-:S05]  /*d560*/  FMNMX.FTZ R10, R65, R10, !PT ;  /* 0x0000000a410a7209 */ /* 0x002fca0007810000 */
[----:B------:R-:W-:Y:S01]  /*d570*/  MUFU.EX2 R21, R21 ;  /* 0x0000001500157308 */ /* 0x000fe20000000800 */
[C---:B------:R-:W-:Y:S01]  /*d580*/  FSETP.NEU.FTZ.AND P2, PT, R10.reuse, -INF , PT ;  /* 0xff8000000a00780b */ /* 0x040fe20003f5d000 */
[----:B------:R-:W-:-:S05]  /*d590*/  FMUL.FTZ R67, R10, UR22 ;  /* 0x000000160a437c20 */ /* 0x000fca0008410000 */
[----:B------:R-:W-:Y:S01]  /*d5a0*/  FSEL R67, R67, RZ, P2 ;  /* 0x000000ff43437208 */ /* 0x000fe20001000000 */
[----:B------:R-:W-:Y:S04]  /*d5b0*/  MUFU.EX2 R120, R120 ;  /* 0x0000007800787308 */ /* 0x000fe80000000800 */
[--C-:B------:R-:W-:Y:S01]  /*d5c0*/  FFMA.FTZ R141, R32, UR22, -R67.reuse ;  /* 0x00000016208d7c23 */ /* 0x100fe20008010843 */
[----:B------:R-:W-:Y:S01]  /*d5d0*/  FFMA.FTZ R32, R11, R5, R148 ;  /* 0x000000050b207223 */ /* 0x000fe20000010094 */
[--C-:B------:R-:W-:Y:S01]  /*d5e0*/  FFMA.FTZ R147, R29, UR22, -R67.reuse ;  /* 0x000000161d937c23 */ /* 0x100fe20008010843 */
[--C-:B------:R-:W-:Y:S01]  /*d5f0*/  FFMA.FTZ R38, R77, UR22, -R67.reuse ;  /* 0x000000164d267c23 */ /* 0x100fe20008010843 */
[--C-:B------:R-:W-:Y:S01]  /*d600*/  FFMA.FTZ R149, R14, UR22, -R67.reuse ;  /* 0x000000160e957c23 */ /* 0x100fe20008010843 */
[----:B------:R-:W-:Y:S01]  /*d610*/  FADD.FTZ R5, R39, R32 ;  /* 0x0000002027057221 */ /* 0x000fe20000010000 */
[--C-:B------:R-:W-:Y:S01]  /*d620*/  FFMA.FTZ R151, R20, UR22, -R67.reuse ;  /* 0x0000001614977c23 */ /* 0x100fe20008010843 */
[--C-:B------:R-:W-:Y:S01]  /*d630*/  FFMA.FTZ R20, R28, UR22, -R67.reuse ;  /* 0x000000161c147c23 */ /* 0x100fe20008010843 */
[----:B------:R-:W-:Y:S01]  /*d640*/  FFMA.FTZ R137, R41, UR22, -R67 ;  /* 0x0000001629897c23 */ /* 0x000fe20008010843 */
[----:B------:R-:W-:Y:S01]  /*d650*/  FADD.FTZ R32, R150, R5 ;  /* 0x0000000596207221 */ /* 0x000fe20000010000 */
[----:B------:R-:W-:Y:S01]  /*d660*/  FSEL R5, R10, RZ, P2 ;  /* 0x000000ff0a057208 */ /* 0x000fe20001000000 */
[----:B------:R-:W-:Y:S01]  /*d670*/  MUFU.EX2 R38, R38 ;  /* 0x0000002600267308 */ /* 0x000fe20000000800 */
[----:B------:R-:W-:Y:S01]  /*d680*/  FFMA.FTZ R28, R40, UR22, -R67 ;  /* 0x00000016281c7c23 */ /* 0x000fe20008010843 */
[----:B------:R-:W-:Y:S01]  /*d690*/  FADD.FTZ R29, R37, R32 ;  /* 0x00000020251d7221 */ /* 0x000fe20000010000 */
[----:B------:R-:W-:-:S02]  /*d6a0*/  IMAD.U32 R40, RZ, RZ, UR27 ;  /* 0x0000001bff287e24 */ /* 0x000fc4000f8e00ff */
[----:B------:R-:W-:Y:S01]  /*d6b0*/  FADD.FTZ R5, -R5, R12 ;  /* 0x0000000c05057221 */ /* 0x000fe20000010100 */
[----:B------:R-:W-:Y:S01]  /*d6c0*/  FFMA.FTZ R14, R24, UR22, -R67 ;  /* 0x00000016180e7c23 */ /* 0x000fe20008010843 */
[----:B------:R-:W-:Y:S01]  /*d6d0*/  FADD.FTZ R32, R144, R29 ;  /* 0x0000001d90207221 */ /* 0x000fe20000010000 */
[--C-:B------:R-:W-:Y:S01]  /*d6e0*/  FFMA.FTZ R145, R26, UR22, -R67.reuse ;  /* 0x000000161a917c23 */ /* 0x100fe20008010843 */
[----:B------:R-:W-:Y:S01]  /*d6f0*/  FMUL.FTZ R5, R5, UR22 ;  /* 0x0000001605057c20 */ /* 0x000fe20008410000 */
[----:B------:R-:W-:Y:S01]  /*d700*/  MUFU.EX2 R149, R149 ;  /* 0x0000009500957308 */ /* 0x000fe20000000800 */
[----:B------:R-:W-:Y:S01]  /*d710*/  FADD.FTZ R29, R27, R32 ;  /* 0x000000201b1d7221 */ /* 0x000fe20000010000 */
[----:B------:R-:W-:Y:S01]  /*d720*/  @!P1 LEA R40, R40, UR40, 0x3 ;  /* 0x0000002828289c11 */ /* 0x000fe2000f8e18ff */
[--C-:B------:R-:W-:Y:S01]  /*d730*/  FFMA.FTZ R26, R34, UR22, -R67.reuse ;  /* 0x00000016221a7c23 */ /* 0x100fe20008010843 */
[----:B------:R-:W-:Y:S01]  /*d740*/  FFMA.FTZ R24, R30, UR22, -R67 ;  /* 0x000000161e187c23 */ /* 0x000fe20008010843 */
[----:B------:R-:W-:Y:S01]  /*d750*/  FADD.FTZ R32, R146, R29 ;  /* 0x0000001d92207221 */ /* 0x000fe20000010000 */
[--C-:B------:R-:W-:Y:S01]  /*d760*/  FFMA.FTZ R30, R42, UR22, -R67.reuse ;  /* 0x000000162a1e7c23 */ /* 0x100fe20008010843 */
[----:B------:R-:W-:Y:S01]  /*d770*/  @!P1 VIADD R40, R40, 0x16860 ;  /* 0x0001686028289836 */ /* 0x000fe20000000000 */
[----:B------:R1:W2:Y:S01]  /*d780*/  MUFU.EX2 R29, R5 ;  /* 0x00000005001d7308 */ /* 0x0002a20000000800 */
[----:B------:R-:W-:Y:S01]  /*d790*/  FADD.FTZ R41, R31, R32 ;  /* 0x000000201f297221 */ /* 0x000fe20000010000 */
[--C-:B------:R-:W-:Y:S01]  /*d7a0*/  FFMA.FTZ R143, R75, UR22, -R67.reuse ;  /* 0x000000164b8f7c23 */ /* 0x100fe20008010843 */
[----:B------:R-:W-:Y:S01]  /*d7b0*/  FFMA.FTZ R44, R44, UR22, -R67 ;  /* 0x000000162c2c7c23 */ /* 0x000fe20008010843 */
[----:B------:R-:W-:Y:S01]  /*d7c0*/  @!P1 PRMT R40, RZ, 0x654, R40 ;  /* 0x00000654ff289816 */ /* 0x000fe20000000028 */
[----:B------:R-:W-:Y:S01]  /*d7d0*/  FADD.FTZ R32, R140, R41 ;  /* 0x000000298c207221 */ /* 0x000fe20000010000 */
[--C-:B------:R-:W-:Y:S01]  /*d7e0*/  FFMA.FTZ R139, R43, UR22, -R67.reuse ;  /* 0x000000162b8b7c23 */ /* 0x100fe20008010843 */
[--C-:B------:R-:W-:Y:S01]  /*d7f0*/  FFMA.FTZ R133, R48, UR22, -R67.reuse ;  /* 0x0000001630857c23 */ /* 0x100fe20008010843 */
[----:B------:R-:W3:Y:S01]  /*d800*/  MUFU.EX2 R151, R151 ;  /* 0x0000009700977308 */ /* 0x000ee20000000800 */
[----:B------:R-:W-:Y:S01]  /*d810*/  FADD.FTZ R41, R33, R32 ;  /* 0x0000002021297221 */ /* 0x000fe20000010000 */
[----:B------:R4:W-:Y:S01]  /*d820*/  @!P1 SYNCS.ARRIVE.TRANS64.RED.A1T0 RZ, [R40+URZ], RZ ;  /* 0x000000ff28ff99a7 */ /* 0x0009e2000810043f */
[--C-:B------:R-:W-:Y:S01]  /*d830*/  FFMA.FTZ R32, R49, UR22, -R67.reuse ;  /* 0x0000001631207c23 */ /* 0x100fe20008010843 */
[----:B------:R-:W-:Y:S01]  /*d840*/  FFMA.FTZ R135, R52, UR22, -R67 ;  /* 0x0000001634877c23 */ /* 0x000fe20008010843 */
[----:B------:R-:W-:Y:S01]  /*d850*/  FADD.FTZ R34, R142, R41 ;  /* 0x000000298e227221 */ /* 0x000fe20000010000 */
[----:B------:R-:W-:Y:S01]  /*d860*/  F2FP.F16.F32.PACK_AB R144, R27, R144 ;  /* 0x000000901b90723e */ /* 0x000fe200000000ff */
[--C-:B------:R-:W-:Y:S01]  /*d870*/  FFMA.FTZ R129, R55, UR22, -R67.reuse ;  /* 0x0000001637817c23 */ /* 0x100fe20008010843 */
[----:B------:R-:W5:Y:S01]  /*d880*/  MUFU.EX2 R14, R14 ;  /* 0x0000000e000e7308 */ /* 0x000f620000000800 */
[----:B-1----:R-:W-:Y:S01]  /*d890*/  FADD.FTZ R5, R35, R34 ;  /* 0x0000002223057221 */ /* 0x002fe20000010000 */
[----:B--2---:R-:W-:Y:S01]  /*d8a0*/  FFMA.FTZ R34, R29, R4, R38 ;  /* 0x000000041d227223 */ /* 0x004fe20000010026 */
[--C-:B------:R-:W-:Y:S01]  /*d8b0*/  FFMA.FTZ R4, R54, UR22, -R67.reuse ;  /* 0x0000001636047c23 */ /* 0x100fe20008010843 */
[----:B------:R-:W-:Y:S01]  /*d8c0*/  FFMA.FTZ R131, R57, UR22, -R67 ;  /* 0x0000001639837c23 */ /* 0x000fe20008010843 */
[----:B------:R-:W-:Y:S01]  /*d8d0*/  FADD.FTZ R42, R136, R5 ;  /* 0x00000005882a7221 */ /* 0x000fe20000010000 */
[----:B----4-:R-:W-:Y:S01]  /*d8e0*/  FADD.FTZ R40, R149, R34 ;  /* 0x0000002295287221 */ /* 0x010fe20000010000 */
[--C-:B------:R-:W-:Y:S01]  /*d8f0*/  FFMA.FTZ R34, R56, UR22, -R67.reuse ;  /* 0x0000001638227c23 */ /* 0x100fe20008010843 */
[----:B------:R-:W1:Y:S01]  /*d900*/  MUFU.EX2 R145, R145 ;  /* 0x0000009100917308 */ /* 0x000e620000000800 */
[----:B------:R-:W-:Y:S01]  /*d910*/  FADD.FTZ R41, R45, R42 ;  /* 0x0000002a2d297221 */ /* 0x000fe20000010000 */
[----:B---3--:R-:W-:Y:S01]  /*d920*/  FADD.FTZ R5, R151, R40 ;  /* 0x0000002897057221 */ /* 0x008fe20000010000 */
[--C-:B------:R-:W-:Y:S01]  /*d930*/  FFMA.FTZ R125, R59, UR22, -R67.reuse ;  /* 0x000000163b7d7c23 */ /* 0x100fe20008010843 */
[----:B------:R-:W-:Y:S01]  /*d940*/  FFMA.FTZ R60, R60, UR22, -R67 ;  /* 0x000000163c3c7c23 */ /* 0x000fe20008010843 */
[----:B------:R-:W-:Y:S01]  /*d950*/  FADD.FTZ R40, R138, R41 ;  /* 0x000000298a287221 */ /* 0x000fe20000010000 */
[--C-:B------:R-:W-:Y:S01]  /*d960*/  FFMA.FTZ R61, R61, UR22, -R67.reuse ;  /* 0x000000163d3d7c23 */ /* 0x100fe20008010843 */
[----:B------:R-:W-:Y:S01]  /*d970*/  FFMA.FTZ R62, R62, UR22, -R67 ;  /* 0x000000163e3e7c23 */ /* 0x000fe20008010843 */
[----:B------:R-:W2:Y:S01]  /*d980*/  MUFU.EX2 R20, R20 ;  /* 0x0000001400147308 */ /* 0x000ea20000000800 */
[----:B-----5:R-:W-:Y:S01]  /*d990*/  FADD.FTZ R42, R14, R5 ;  /* 0x000000050e2a7221 */ /* 0x020fe20000010000 */
[----:B------:R-:W-:Y:S01]  /*d9a0*/  FADD.FTZ R41, R47, R40 ;  /* 0x000000282f297221 */ /* 0x000fe20000010000 */
[--C-:B------:R-:W-:Y:S01]  /*d9b0*/  FFMA.FTZ R40, R58, UR22, -R67.reuse ;  /* 0x000000163a287c23 */ /* 0x100fe20008010843 */
[--C-:B------:R-:W-:Y:S01]  /*d9c0*/  FFMA.FTZ R36, R36, UR22, -R67.reuse ;  /* 0x0000001624247c23 */ /* 0x100fe20008010843 */
[--C-:B------:R-:W-:Y:S01]  /*d9d0*/  FFMA.FTZ R64, R64, UR22, -R67.reuse ;  /* 0x0000001640407c23 */ /* 0x100fe20008010843 */
[--C-:B------:R-:W-:Y:S01]  /*d9e0*/  FFMA.FTZ R46, R46, UR22, -R67.reuse ;  /* 0x000000162e2e7c23 */ /* 0x100fe20008010843 */
[----:B------:R-:W-:Y:S01]  /*d9f0*/  FFMA.FTZ R66, R66, UR22, -R67 ;  /* 0x0000001642427c23 */ /* 0x000fe20008010843 */
[----:B------:R-:W3:Y:S01]  /*da00*/  MUFU.EX2 R147, R147 ;  /* 0x0000009300937308 */ /* 0x000ee20000000800 */
[----:B-1----:R-:W-:Y:S01]  /*da10*/  FADD.FTZ R5, R145, R42 ;  /* 0x0000002a91057221 */ /* 0x002fe20000010000 */
[----:B------:R-:W-:Y:S01]  /*da20*/  ISETP.GT.AND P2, PT, R7, UR45, PT ;  /* 0x0000002d07007c0c */ /* 0x000fe2000bf44270 */
[----:B------:R-:W-:Y:S01]  /*da30*/  UMOV UR27, UR39 ;  /* 0x00000027001b7c82 */ /* 0x000fe20008000000 */
[----:B------:R-:W-:Y:S01]  /*da40*/  F2FP.F16.F32.PACK_AB R148, R39, R148 ;  /* 0x000000942794723e */ /* 0x000fe200000000ff */
[----:B------:R-:W-:Y:S01]  /*da50*/  VIADD R7, R7, 0xffffffff ;  /* 0xffffffff07077836 */ /* 0x000fe20000000000 */
[----:B------:R-:W-:Y:S01]  /*da60*/  F2FP.F16.F32.PACK_AB R150, R37, R150 ;  /* 0x000000962596723e */ /* 0x000fe200000000ff */
[-C--:B------:R-:W-:Y:S01]  /*da70*/  FMUL.FTZ R90, R90, R29.reuse ;  /* 0x0000001d5a5a7220 */ /* 0x080fe20000410000 */
[----:B------:R-:W1:Y:S01]  /*da80*/  MUFU.EX2 R24, R24 ;  /* 0x0000001800187308 */ /* 0x000e620000000800 */
[----:B--2---:R-:W-:Y:S01]  /*da90*/  FADD.FTZ R42, R20, R5 ;  /* 0x00000005142a7221 */ /* 0x004fe20000010000 */
[----:B------:R-:W-:Y:S01]  /*daa0*/  F2FP.F16.F32.PACK_AB R146, R31, R146 ;  /* 0x000000921f92723e */ /* 0x000fe200000000ff */
[-C--:B------:R-:W-:Y:S01]  /*dab0*/  FMUL.FTZ R91, R91, R29.reuse ;  /* 0x0000001d5b5b7220 */ /* 0x080fe20000410000 */
[----:B------:R-:W-:Y:S01]  /*dac0*/  F2FP.F16.F32.PACK_AB R140, R33, R140 ;  /* 0x0000008c218c723e */ /* 0x000fe200000000ff */
[-C--:B------:R-:W-:Y:S01]  /*dad0*/  FMUL.FTZ R94, R94, R29.reuse ;  /* 0x0000001d5e5e7220 */ /* 0x080fe20000410000 */
[----:B------:R-:W-:Y:S01]  /*dae0*/  F2FP.F16.F32.PACK_AB R142, R35, R142 ;  /* 0x0000008e238e723e */ /* 0x000fe200000000ff */
[-C--:B------:R-:W-:Y:S01]  /*daf0*/  FMUL.FTZ R95, R95, R29.reuse ;  /* 0x0000001d5f5f7220 */ /* 0x080fe20000410000 */
[----:B------:R-:W2:Y:S01]  /*db00*/  MUFU.EX2 R141, R141 ;  /* 0x0000008d008d7308 */ /* 0x000ea20000000800 */
[----:B---3--:R-:W-:Y:S01]  /*db10*/  FADD.FTZ R5, R147, R42 ;  /* 0x0000002a93057221 */ /* 0x008fe20000010000 */
[----:B------:R-:W-:Y:S01]  /*db20*/  F2FP.F16.F32.PACK_AB R136, R45, R136 ;  /* 0x000000882d88723e */ /* 0x000fe200000000ff */
[-C--:B------:R-:W-:Y:S01]  /*db30*/  FMUL.FTZ R98, R98, R29.reuse ;  /* 0x0000001d62627220 */ /* 0x080fe20000410000 */
[----:B------:R-:W-:Y:S01]  /*db40*/  F2FP.F16.F32.PACK_AB R138, R47, R138 ;  /* 0x0000008a2f8a723e */ /* 0x000fe200000000ff */
[-C--:B------:R-:W-:Y:S01]  /*db50*/  FMUL.FTZ R99, R99, R29.reuse ;  /* 0x0000001d63637220 */ /* 0x080fe20000410000 */
[----:B------:R-:W-:Y:S01]  /*db60*/  F2FP.F16.F32.PACK_AB R149, R149, R38 ;  /* 0x000000269595723e */ /* 0x000fe200000000ff */
[----:B------:R-:W-:Y:S01]  /*db70*/  FMUL.FTZ R102, R102, R29 ;  /* 0x0000001d66667220 */ /* 0x000fe20000410000 */
[----:B------:R-:W3:Y:S01]  /*db80*/  MUFU.EX2 R26, R26 ;  /* 0x0000001a001a7308 */ /* 0x000ee20000000800 */
[----:B-1----:R-:W-:Y:S01]  /*db90*/  FADD.FTZ R42, R24, R5 ;  /* 0x00000005182a7221 */ /* 0x002fe20000010000 */
[----:B------:R-:W-:Y:S01]  /*dba0*/  F2FP.F16.F32.PACK_AB R151, R14, R151 ;  /* 0x000000970e97723e */ /* 0x000fe200000000ff */
[----:B------:R-:W-:Y:S01]  /*dbb0*/  FMUL.FTZ R103, R103, R29 ;  /* 0x0000001d67677220 */ /* 0x000fe20000410000 */
[----:B------:R-:W-:Y:S01]  /*dbc0*/  F2FP.F16.F32.PACK_AB R145, R20, R145 ;  /* 0x000000911491723e */ /* 0x000fe200000000ff */
[----:B------:R-:W-:Y:S01]  /*dbd0*/  FMUL.FTZ R106, R106, R29 ;  /* 0x0000001d6a6a7220 */ /* 0x000fe20000410000 */
[----:B------:R-:W-:Y:S01]  /*dbe0*/  F2FP.F16.F32.PACK_AB R147, R24, R147 ;  /* 0x000000931893723e */ /* 0x000fe200000000ff */
[-C--:B------:R-:W-:Y:S01]  /*dbf0*/  FMUL.FTZ R107, R107, R29.reuse ;  /* 0x0000001d6b6b7220 */ /* 0x080fe20000410000 */
[----:B------:R1:W-:Y:S01]  /*dc00*/  MUFU.EX2 R12, R44 ;  /* 0x0000002c000c7308 */ /* 0x0003e20000000800 */
[----:B--2---:R-:W-:Y:S01]  /*dc10*/  FADD.FTZ R5, R141, R42 ;  /* 0x0000002a8d057221 */ /* 0x004fe20000010000 */
[-C--:B------:R-:W-:Y:S01]  /*dc20*/  FMUL.FTZ R110, R110, R29.reuse ;  /* 0x0000001d6e6e7220 */ /* 0x080fe20000410000 */
[-C--:B------:R-:W-:Y:S01]  /*dc30*/  FMUL.FTZ R111, R111, R29.reuse ;  /* 0x0000001d6f6f7220 */ /* 0x080fe20000410000 */
[-C--:B------:R-:W-:Y:S01]  /*dc40*/  FMUL.FTZ R114, R114, R29.reuse ;  /* 0x0000001d72727220 */ /* 0x080fe20000410000 */
[-C--:B------:R-:W-:Y:S01]  /*dc50*/  FMUL.FTZ R115, R115, R29.reuse ;  /* 0x0000001d73737220 */ /* 0x080fe20000410000 */
[-C--:B------:R-:W-:Y:S01]  /*dc60*/  FMUL.FTZ R118, R118, R29.reuse ;  /* 0x0000001d76767220 */ /* 0x080fe20000410000 */
[----:B------:R-:W-:Y:S01]  /*dc70*/  FMUL.FTZ R119, R119, R29 ;  /* 0x0000001d77777220 */ /* 0x000fe20000410000 */
[----:B------:R-:W2:Y:S01]  /*dc80*/  MUFU.EX2 R143, R143 ;  /* 0x0000008f008f7308 */ /* 0x000ea20000000800 */
[----:B-1----:R-:W-:Y:S01]  /*dc90*/  FADD.FTZ R44, R132, R41 ;  /* 0x00000029842c7221 */ /* 0x002fe20000010000 */
[----:B---3--:R-:W-:Y:S01]  /*dca0*/  FADD.FTZ R42, R26, R5 ;  /* 0x000000051a2a7221 */ /* 0x008fe20000010000 */
[----:B------:R-:W-:Y:S01]  /*dcb0*/  F2FP.F16.F32.PACK_AB R132, R51, R132 ;  /* 0x000000843384723e */ /* 0x000fe200000000ff */
[----:B------:R-:W-:-:S02]  /*dcc0*/  IMAD.MOV.U32 R11, RZ, RZ, R8 ;  /* 0x000000ffff0b7224 */ /* 0x000fc400078e0008 */
[----:B------:R-:W-:Y:S01]  /*dcd0*/  FADD.FTZ R41, R51, R44 ;  /* 0x0000002c33297221 */ /* 0x000fe20000010000 */
[----:B------:R-:W-:Y:S01]  /*dce0*/  F2FP.F16.F32.PACK_AB R141, R26, R141 ;  /* 0x0000008d1a8d723e */ /* 0x000fe200000000ff */
[----:B------:R-:W1:Y:S02]  /*dcf0*/  MUFU.EX2 R28, R28 ;  /* 0x0000001c001c7308 */ /* 0x000e640000000800 */
[----:B------:R-:W-:Y:S01]  /*dd00*/  FADD.FTZ R44, R134, R41 ;  /* 0x00000029862c7221 */ /* 0x000fe20000010000 */
[----:B------:R-:W-:-:S03]  /*dd10*/  F2FP.F16.F32.PACK_AB R134, R53, R134 ;  /* 0x000000863586723e */ /* 0x000fc600000000ff */
[----:B------:R-:W-:Y:S02]  /*dd20*/  FADD.FTZ R41, R53, R44 ;  /* 0x0000002c35297221 */ /* 0x000fe40000010000 */
[----:B------:R-:W3:Y:S02]  /*dd30*/  MUFU.EX2 R137, R137 ;  /* 0x0000008900897308 */ /* 0x000ee40000000800 */
[----:B------:R-:W-:Y:S01]  /*dd40*/  FADD.FTZ R44, R128, R41 ;  /* 0x00000029802c7221 */ /* 0x000fe20000010000 */
[----:B--2---:R-:W-:Y:S01]  /*dd50*/  FADD.FTZ R5, R143, R42 ;  /* 0x0000002a8f057221 */ /* 0x004fe20000010000 */
[C---:B------:R-:W-:Y:S02]  /*dd60*/  F2FP.F16.F32.PACK_AB R128, R63.reuse, R128 ;  /* 0x000000803f80723e */ /* 0x040fe400000000ff */
[----:B------:R-:W-:Y:S02]  /*dd70*/  FADD.FTZ R41, R63, R44 ;  /* 0x0000002c3f297221 */ /* 0x000fe40000010000 */
[----:B------:R-:W2:Y:S01]  /*dd80*/  MUFU.EX2 R30, R30 ;  /* 0x0000001e001e7308 */ /* 0x000ea20000000800 */
[----:B-1----:R-:W-:Y:S01]  /*dd90*/  FADD.FTZ R42, R28, R5 ;  /* 0x000000051c2a7221 */ /* 0x002fe20000010000 */
[----:B------:R-:W-:Y:S01]  /*dda0*/  FADD.FTZ R44, R130, R41 ;  /* 0x00000029822c7221 */ /* 0x000fe20000010000 */
[----:B------:R-:W-:-:S02]  /*ddb0*/  F2FP.F16.F32.PACK_AB R130, R13, R130 ;  /* 0x000000820d82723e */ /* 0x000fc400000000ff */
[----:B------:R-:W-:Y:S01]  /*ddc0*/  F2FP.F16.F32.PACK_AB R143, R28, R143 ;  /* 0x0000008f1c8f723e */ /* 0x000fe200000000ff */
[----:B------:R-:W-:Y:S02]  /*ddd0*/  FADD.FTZ R27, R13, R44 ;  /* 0x0000002c0d1b7221 */ /* 0x000fe40000010000 */
[----:B------:R-:W1:Y:S01]  /*dde0*/  MUFU.EX2 R139, R139 ;  /* 0x0000008b008b7308 */ /* 0x000e620000000800 */
[----:B---3--:R-:W-:Y:S01]  /*ddf0*/  FADD.FTZ R5, R137, R42 ;  /* 0x0000002a89057221 */ /* 0x008fe20000010000 */
[----:B------:R-:W-:Y:S01]  /*de00*/  FADD.FTZ R44, R124, R27 ;  /* 0x0000001b7c2c7221 */ /* 0x000fe20000010000 */
[----:B------:R-:W-:-:S03]  /*de10*/  F2FP.F16.F32.PACK_AB R124, R15, R124 ;  /* 0x0000007c0f7c723e */ /* 0x000fc600000000ff */
[----:B------:R-:W-:Y:S02]  /*de20*/  FADD.FTZ R27, R15, R44 ;  /* 0x0000002c0f1b7221 */ /* 0x000fe40000010000 */
[----:B------:R-:W3:Y:S01]  /*de30*/  MUFU.EX2 R133, R133 ;  /* 0x0000008500857308 */ /* 0x000ee20000000800 */
[----:B--2---:R-:W-:Y:S01]  /*de40*/  FADD.FTZ R42, R30, R5 ;  /* 0x000000051e2a7221 */ /* 0x004fe20000010000 */
[----:B------:R-:W-:Y:S01]  /*de50*/  FADD.FTZ R44, R126, R27 ;  /* 0x0000001b7e2c7221 */ /* 0x000fe20000010000 */
[C---:B------:R-:W-:Y:S02]  /*de60*/  F2FP.F16.F32.PACK_AB R126, R21.reuse, R126 ;  /* 0x0000007e157e723e */ /* 0x040fe400000000ff */
[----:B------:R-:W-:Y:S01]  /*de70*/  F2FP.F16.F32.PACK_AB R137, R30, R137 ;  /* 0x000000891e89723e */ /* 0x000fe200000000ff */
[----:B------:R-:W-:Y:S02]  /*de80*/  FADD.FTZ R27, R21, R44 ;  /* 0x0000002c151b7221 */ /* 0x000fe40000010000 */
[----:B------:R-:W2:Y:S01]  /*de90*/  MUFU.EX2 R32, R32 ;  /* 0x0000002000207308 */ /* 0x000ea20000000800 */
[----:B-1----:R-:W-:Y:S01]  /*dea0*/  FADD.FTZ R5, R139, R42 ;  /* 0x0000002a8b057221 */ /* 0x002fe20000010000 */
[----:B------:R-:W-:Y:S01]  /*deb0*/  FADD.FTZ R44, R120, R27 ;  /* 0x0000001b782c7221 */ /* 0x000fe20000010000 */
[----:B------:R-:W-:-:S02]  /*dec0*/  F2FP.F16.F32.PACK_AB R139, R12, R139 ;  /* 0x0000008b0c8b723e */ /* 0x000fc400000000ff */
[----:B------:R-:W-:Y:S01]  /*ded0*/  FADD.FTZ R42, R12, R5 ;  /* 0x000000050c2a7221 */ /* 0x000fe20000010000 */
[----:B------:R-:W-:Y:S02]  /*dee0*/  IMAD.MOV.U32 R12, RZ, RZ, R10 ;  /* 0x000000ffff0c7224 */ /* 0x000fe400078e000a */
[----:B------:R-:W1:Y:S01]  /*def0*/  MUFU.EX2 R135, R135 ;  /* 0x0000008700877308 */ /* 0x000e620000000800 */
[----:B---3--:R-:W-:-:S07]  /*df00*/  FADD.FTZ R5, R133, R42 ;  /* 0x0000002a85057221 */ /* 0x008fce0000010000 */
[----:B------:R-:W3:Y:S01]  /*df10*/  MUFU.EX2 R25, R25 ;  /* 0x0000001900197308 */ /* 0x000ee20000000800 */
[C---:B--2---:R-:W-:Y:S01]  /*df20*/  FADD.FTZ R42, R32.reuse, R5 ;  /* 0x00000005202a7221 */ /* 0x044fe20000010000 */
[----:B------:R-:W-:-:S06]  /*df30*/  F2FP.F16.F32.PACK_AB R133, R32, R133 ;  /* 0x000000852085723e */ /* 0x000fcc00000000ff */
[----:B------:R-:W2:Y:S01]  /*df40*/  MUFU.EX2 R4, R4 ;  /* 0x0000000400047308 */ /* 0x000ea20000000800 */
[----:B-1----:R-:W-:-:S07]  /*df50*/  FADD.FTZ R5, R135, R42 ;  /* 0x0000002a87057221 */ /* 0x002fce0000010000 */
[----:B------:R-:W1:Y:S01]  /*df60*/  MUFU.EX2 R122, R122 ;  /* 0x0000007a007a7308 */ /* 0x000e620000000800 */
[C---:B---3--:R-:W-:Y:S01]  /*df70*/  FADD.FTZ R13, R25.reuse, R44 ;  /* 0x0000002c190d7221 */ /* 0x048fe20000010000 */
[----:B------:R-:W-:-:S06]  /*df80*/  F2FP.F16.F32.PACK_AB R120, R25, R120 ;  /* 0x000000781978723e */ /* 0x000fcc00000000ff */
[----:B------:R-:W3:Y:S01]  /*df90*/  MUFU.EX2 R129, R129 ;  /* 0x0000008100817308 */ /* 0x000ee20000000800 */
[C---:B--2---:R-:W-:Y:S01]  /*dfa0*/  FADD.FTZ R42, R4.reuse, R5 ;  /* 0x00000005042a7221 */ /* 0x044fe20000010000 */
[----:B------:R-:W-:-:S06]  /*dfb0*/  F2FP.F16.F32.PACK_AB R135, R4, R135 ;  /* 0x000000870487723e */ /* 0x000fcc00000000ff */
[----:B------:R-:W2:Y:S01]  /*dfc0*/  MUFU.EX2 R34, R34 ;  /* 0x0000002200227308 */ /* 0x000ea20000000800 */
[----:B-1----:R-:W-:-:S07]  /*dfd0*/  FADD.FTZ R44, R122, R13 ;  /* 0x0000000d7a2c7221 */ /* 0x002fce0000010000 */
        /* <DEDUP_REMOVED lines=11> */
[----:B--2---:R-:W-:-:S07]  /*e090*/  FADD.FTZ R42, R125, R42 ;  /* 0x0000002a7d2a7221 */ /* 0x004fce0000010000 */
[----:B------:R-:W2:Y:S01]  /*e0a0*/  MUFU.EX2 R62, R62 ;  /* 0x0000003e003e7308 */ /* 0x000ea20000000800 */
[C---:B-1----:R-:W-:Y:S01]  /*e0b0*/  FADD.FTZ R42, R60.reuse, R42 ;  /* 0x0000002a3c2a7221 */ /* 0x042fe20000010000 */
[----:B------:R-:W-:-:S06]  /*e0c0*/  F2FP.F16.F32.PACK_AB R125, R60, R125 ;  /* 0x0000007d3c7d723e */ /* 0x000fcc00000000ff */
        /* <DEDUP_REMOVED lines=11> */
[----:B--2---:R-:W-:Y:S01]  /*e180*/  FADD.FTZ R42, R123, R42 ;  /* 0x0000002a7b2a7221 */ /* 0x004fe20000010000 */
[C---:B-1----:R-:W-:Y:S01]  /*e190*/  FADD.FTZ R5, R65.reuse, R44 ;  /* 0x0000002c41057221 */ /* 0x042fe20000010000 */
[----:B------:R-:W-:Y:S02]  /*e1a0*/  F2FP.F16.F32.PACK_AB R122, R65, R122 ;  /* 0x0000007a417a723e */ /* 0x000fe400000000ff */
[C---:B---3--:R-:W-:Y:S01]  /*e1b0*/  FADD.FTZ R4, R66.reuse, R42 ;  /* 0x0000002a42047221 */ /* 0x048fe20000010000 */
[----:B------:R-:W-:Y:S01]  /*e1c0*/  F2FP.F16.F32.PACK_AB R123, R66, R123 ;  /* 0x0000007b427b723e */ /* 0x000fe200000000ff */
[----:B------:R-:W-:Y:S06]  /*e1d0*/  @P2 BRA `(.L_x_725) ;  /* 0xffffffc800e42947 */ /* 0x000fec000383ffff */
.L_x_708:
[----:B------:R-:W-:Y:S06]  /*e1e0*/  BAR.ARV 0x8, 0x1a0 ;  /* 0x0206800000007b1d */ /* 0x000fec0000002000 */
[----:B------:R-:W-:Y:S05]  /*e1f0*/  @!P0 BRA `(.L_x_726) ;  /* 0x0000000000048947 */ /* 0x000fea0003800000 */
[----:B------:R-:W-:Y:S01]  /*e200*/  BPT.TRAP 0x1 ;  /* 0x000000040000795c */ /* 0x000fe20000300000 */
.L_x_726:
[----:B------:R-:W-:Y:S01]  /*e210*/  ULEA UR5, UR39, UR40, 0x3 ;  /* 0x0000002827057291 */ /* 0x000fe2000f8e183f */
[----:B------:R-:W-:-:S05]  /*e220*/  IMAD.U32 R0, RZ, RZ, UR37 ;  /* 0x00000025ff007e24 */ /* 0x000fca000f8e00ff */
[----:B------:R-:W-:-:S04]  /*e230*/  SHF.L.U32 R0, R0, 0x1f, RZ ;  /* 0x0000001f00007819 */ /* 0x000fc800000006ff */
[----:B------:R1:W2:Y:S01]  /*e240*/  SYNCS.PHASECHK.TRANS64.TRYWAIT P2, [UR5+0x16850], R0 ;  /* 0x01685000ff0075a7 */ /* 0x0002a20008040145 */
[----:B------:R-:W-:Y:S05]  /*e250*/  @!P0 BRA `(.L_x_727) ;  /* 0x0000000000048947 */ /* 0x000fea0003800000 */
[----:B------:R-:W-:Y:S01]  /*e260*/  BPT.TRAP 0x1 ;  /* 0x000000040000795c */ /* 0x000fe20000300000 */
.L_x_727:
[----:B--2---:R-:W-:Y:S05]  /*e270*/  @P2 BRA `(.L_x_728) ;  /* 0x0000000000082947 */ /* 0x004fea0003800000 */
[----:B------:R-:W2:Y:S02]  /*e280*/  SYNCS.PHASECHK.TRANS64.TRYWAIT P0, [UR5+0x16850], R0 ;  /* 0x01685000ff0075a7 */ /* 0x000ea40008000145 */
[----:B--2---:R-:W-:Y:S05]  /*e290*/  @!P0 BRA `(.L_x_729) ;  /* 0x0000004400588947 */ /* 0x004fea0003800000 */
.L_x_728:
[----:B------:R-:W-:Y:S01]  /*e2a0*/  UIADD3 UR40, UR40, 0x400, URZ ;  /* 0x0000040028287890 */ /* 0x000fe2000fffe03f */
[----:B------:R-:W-:Y:S01]  /*e2b0*/  WARPGROUP.ARRIVE ;  /* 0x00000000000079c5 */ /* 0x000fe20000000000 */
[----:B------:R-:W-:Y:S01]  /*e2c0*/  UMOV UR7, 0x40000040 ;  /* 0x4000004000077882 */ /* 0x000fe20000000000 */
[----:B-12---:R-:W1:Y:S01]  /*e2d0*/  SHFL.BFLY PT, R0, R5, 0x2, 0x1f ;  /* 0x0c401f0005007f89 */ /* 0x006e6200000e0000 */
[----:B------:R-:W-:Y:S01]  /*e2e0*/  USHF.R.U32.HI UR40, URZ, 0x4, UR40 ;  /* 0x000000043f287899 */ /* 0x000fe20008011628 */
[----:B------:R-:W-:Y:S01]  /*e2f0*/  IMAD.MOV.U32 R15, RZ, RZ, -0x800000 ;  /* 0xff800000ff0f7424 */ /* 0x000fe200078e00ff */
[----:B------:R-:W-:Y:S01]  /*e300*/  UIADD3 UR36, UR36, 0x1, URZ ;  /* 0x0000000124247890 */ /* 0x000fe2000fffe03f */
[----:B------:R-:W2:Y:S01]  /*e310*/  SHFL.BFLY PT, R3, R4, 0x2, 0x1f ;  /* 0x0c401f0004037f89 */ /* 0x000ea200000e0000 */
[----:B------:R-:W-:Y:S01]  /*e320*/  ULOP3.LUT UR4, UR40, 0x3fff, URZ, 0xc0, !UPT ;  /* 0x00003fff28047892 */ /* 0x000fe2000f8ec03f */
[----:B------:R-:W-:-:S03]  /*e330*/  IMAD.MOV.U32 R11, RZ, RZ, RZ ;  /* 0x000000ffff0b7224 */ /* 0x000fc600078e00ff */
[----:B------:R-:W-:Y:S02]  /*e340*/  ULEA UR4, UR39, UR4, 0xa ;  /* 0x0000000427047291 */ /* 0x000fe4000f8e503f */
[----:B------:R-:W-:-:S04]  /*e350*/  UIADD3 UR39, UR39, 0x1, URZ ;  /* 0x0000000127277890 */ /* 0x000fc8000fffe03f */
[----:B------:R-:W-:Y:S01]  /*e360*/  UISETP.NE.AND UP0, UPT, UR39, 0x2, UPT ;  /* 0x000000022700788c */ /* 0x000fe2000bf05270 */
[----:B------:R-:W-:Y:S02]  /*e370*/  UMOV UR6, UR4 ;  /* 0x0000000400067c82 */ /* 0x000fe40008000000 */
[----:B------:R-:W-:Y:S01]  /*e380*/  HGMMA.64x64x16.F32 R88, R148, gdesc[UR4].tnspB, R88, gsb0 ;  /* 0x40e0000494587df0 */ /* 0x000fe20008000858 */
[----:B------:R-:W-:Y:S01]  /*e390*/  UIADD3 UR6, UR4, 0x80, URZ ;  /* 0x0000008004067890 */ /* 0x000fe2000fffe03f */
[----:B------:R-:W-:Y:S01]  /*e3a0*/  UMOV UR7, 0x40000040 ;  /* 0x4000004000077882 */ /* 0x000fe20000000000 */
[----:B------:R-:W-:Y:S01]  /*e3b0*/  USEL UR39, UR39, URZ, UP0 ;  /* 0x0000003f27277287 */ /* 0x000fe20008000000 */
[----:B-1----:R-:W-:Y:S01]  /*e3c0*/  FADD.FTZ R0, R0, R5 ;  /* 0x0000000500007221 */ /* 0x002fe20000010000 */
[----:B------:R-:W-:Y:S02]  /*e3d0*/  IMAD.U32 R5, RZ, RZ, UR22 ;  /* 0x00000016ff057e24 */ /* 0x000fe4000f8e00ff */
[----:B--2---:R-:W-:Y:S01]  /*e3e0*/  FADD.FTZ R6, R3, R4 ;  /* 0x0000000403067221 */ /* 0x004fe20000010000 */
[----:B------:R-:W-:Y:S01]  /*e3f0*/  IMAD.MOV.U32 R4, RZ, RZ, RZ ;  /* 0x000000ffff047224 */ /* 0x000fe200078e00ff */
[----:B------:R-:W1:Y:S04]  /*e400*/  SHFL.BFLY PT, R3, R0, 0x1, 0x1f ;  /* 0x0c201f0000037f89 */ /* 0x000e6800000e0000 */
[----:B------:R-:W2:Y:S01]  /*e410*/  SHFL.BFLY PT, R7, R6, 0x1, 0x1f ;  /* 0x0c201f0006077f89 */ /* 0x000ea200000e0000 */
[----:B-1----:R-:W-:Y:S01]  /*e420*/  FADD.FTZ R12, R0, R3 ;  /* 0x00000003000c7221 */ /* 0x002fe20000010000 */
[----:B------:R-:W-:-:S02]  /*e430*/  IMAD.U32 R0, RZ, RZ, UR22 ;  /* 0x00000016ff007e24 */ /* 0x000fc4000f8e00ff */
[----:B------:R-:W-:Y:S02]  /*e440*/  IMAD.MOV.U32 R3, RZ, RZ, -0x800000 ;  /* 0xff800000ff037424 */ /* 0x000fe400078e00ff */
[----:B--2---:R-:W-:Y:S01]  /*e450*/  FADD.FTZ R13, R6, R7 ;  /* 0x00000007060d7221 */ /* 0x004fe20000010000 */
[----:B------:R-:W-:Y:S01]  /*e460*/  FSETP.NE.FTZ.AND P0, PT, R12, RZ, PT ;  /* 0x000000ff0c00720b */ /* 0x000fe20003f15000 */
[----:B------:R-:W-:-:S03]  /*e470*/  IMAD.U32 R6, RZ, RZ, UR5 ;  /* 0x00000005ff067e24 */ /* 0x000fc6000f8e00ff */
[----:B------:R-:W-:Y:S01]  /*e480*/  FSETP.NE.FTZ.AND P2, PT, R13, RZ, PT ;  /* 0x000000ff0d00720b */ /* 0x000fe20003f55000 */
[----:B------:R-:W-:-:S08]  /*e490*/  @!P1 VIADD R6, R6, 0x16860 ;  /* 0x0001686006069836 */ /* 0x000fd00000000000 */
[----:B------:R-:W1:Y:S01]  /*e4a0*/  @P0 MUFU.LG2 R7, R12 ;  /* 0x0000000c00070308 */ /* 0x000e620000000c00 */
[----:B------:R-:W-:-:S07]  /*e4b0*/  @P0 FMUL.FTZ R5, R5, 0.69314718246459960938 ;  /* 0x3f31721805050820 */ /* 0x000fce0000410000 */
[----:B------:R2:W-:Y:S08]  /*e4c0*/  @P0 MUFU.RCP R4, R12 ;  /* 0x0000000c00040308 */ /* 0x0005f00000001000 */
[----:B------:R-:W3:Y:S01]  /*e4d0*/  @P2 MUFU.LG2 R9, R13 ;  /* 0x0000000d00092308 */ /* 0x000ee20000000c00 */
[----:B--2---:R-:W-:Y:S01]  /*e4e0*/  @P2 FMUL.FTZ R12, R0, 0.69314718246459960938 ;  /* 0x3f317218000c2820 */ /* 0x004fe20000410000 */
[----:B-1----:R-:W-:-:S04]  /*e4f0*/  @P0 FMUL.FTZ R0, R7, 0.69314718246459960938 ;  /* 0x3f31721807000820 */ /* 0x002fc80000410000 */
[----:B------:R-:W-:Y:S01]  /*e500*/  @P0 FFMA.FTZ R15, R5, R8, R0 ;  /* 0x00000008050f0223 */ /* 0x000fe20000010000 */
[----:B------:R-:W-:Y:S01]  /*e510*/  @!P1 PRMT R5, RZ, 0x654, R6 ;  /* 0x00000654ff059816 */ /* 0x000fe20000000006 */
[----:B------:R-:W1:Y:S01]  /*e520*/  @P2 MUFU.RCP R11, R13 ;  /* 0x0000000d000b2308 */ /* 0x000e620000001000 */
[----:B------:R-:W-:Y:S02]  /*e530*/  WARPGROUP.DEPBAR.LE gsb0, 0x0 ;  /* 0x00008000000079c5 */ /* 0x000fe40000010000 */
[----:B------:R-:W-:Y:S01]  /*e540*/  WARPGROUP.ARRIVE ;  /* 0x00000000000079c5 */ /* 0x000fe20000000000 */
[----:B------:R-:W-:-:S05]  /*e550*/  PLOP3.LUT P0, PT, PT, PT, PT, 0x8, 0x0 ;  /* 0x000000000000781c */ /* 0x000fca0003f0e170 */
[----:B------:R-:W-:Y:S01]  /*e560*/  HGMMA.64x64x16.F32 R88, R144, gdesc[UR4].tnspB, R88, gsb0 ;  /* 0x40e0000490587df0 */ /* 0x000fe20008000858 */
[----:B------:R-:W-:Y:S01]  /*e570*/  UIADD3 UR6, UR4, 0x100, URZ ;  /* 0x0000010004067890 */ /* 0x000fe2000fffe03f */
[----:B---3--:R-:W-:Y:S01]  /*e580*/  @P2 FMUL.FTZ R9, R9, 0.69314718246459960938 ;  /* 0x3f31721809092820 */ /* 0x008fe20000410000 */
[----:B------:R-:W-:-:S03]  /*e590*/  UMOV UR7, 0x40000040 ;  /* 0x4000004000077882 */ /* 0x000fc60000000000 */
[----:B------:R-:W-:Y:S01]  /*e5a0*/  @P2 FFMA.FTZ R3, R12, R10, R9 ;  /* 0x0000000a0c032223 */ /* 0x000fe20000010009 */
[----:B------:R-:W-:Y:S02]  /*e5b0*/  WARPGROUP.DEPBAR.LE gsb0, 0x0 ;  /* 0x00008000000079c5 */ /* 0x000fe40000010000 */
[----:B------:R-:W-:-:S06]  /*e5c0*/  WARPGROUP.ARRIVE ;  /* 0x00000000000079c5 */ /* 0x000fcc0000000000 */
[----:B------:R-:W-:Y:S01]  /*e5d0*/  HGMMA.64x64x16.F32 R88, R140, gdesc[UR4].tnspB, R88, gsb0 ;  /* 0x40e000048c587df0 */ /* 0x000fe20008000858 */
[----:B------:R-:W-:Y:S01]  /*e5e0*/  UIADD3 UR6, UR4, 0x180, URZ ;  /* 0x0000018004067890 */ /* 0x000fe2000fffe03f */
[----:B------:R-:W-:Y:S01]  /*e5f0*/  UMOV UR7, 0x40000040 ;  /* 0x4000004000077882 */ /* 0x000fe20000000000 */
        /* <DEDUP_REMOVED lines=15> */
[----:B------:R-:W-:Y:S01]  /*e6f0*/  UIADD3 UR4, UR4, 0x380, URZ ;  /* 0x0000038004047890 */ /* 0x000fe2000fffe03f */
[----:B------:R-:W-:Y:S02]  /*e700*/  WARPGROUP.DEPBAR.LE gsb0, 0x0 ;  /* 0x00008000000079c5 */ /* 0x000fe40000010000 */
[----:B------:R-:W-:-:S06]  /*e710*/  WARPGROUP.ARRIVE ;  /* 0x00000000000079c5 */ /* 0x000fcc0000000000 */
[----:B------:R-:W-:Y:S01]  /*e720*/  HGMMA.64x64x16.F32 R88, R124, gdesc[UR4].tnspB, R88, gsb0 ;  /* 0x40e000047c587df0 */ /* 0x000fe20008000858 */
[----:B------:R-:W-:Y:S01]  /*e730*/  UMOV UR6, UR4 ;  /* 0x0000000400067c82 */ /* 0x000fe20008000000 */
[----:B------:R-:W-:Y:S01]  /*e740*/  UMOV UR7, 0x40000040 ;  /* 0x4000004000077882 */ /* 0x000fe20000000000 */
[----:B------:R-:W-:-:S04]  /*e750*/  USEL UR4, URZ, 0x1, UP0 ;  /* 0x000000013f047887 */ /* 0x000fc80008000000 */
[----:B------:R-:W-:Y:S01]  /*e760*/  ULOP3.LUT UR37, UR37, UR4, URZ, 0x3c, !UPT ;  /* 0x0000000425257292 */ /* 0x000fe2000f8e3c3f */
[----:B------:R-:W-:Y:S02]  /*e770*/  WARPGROUP.DEPBAR.LE gsb0, 0x0 ;  /* 0x00008000000079c5 */ /* 0x000fe40000010000 */
[----:B------:R-:W-:-:S06]  /*e780*/  WARPGROUP.ARRIVE ;  /* 0x00000000000079c5 */ /* 0x000fcc0000000000 */
[----:B------:R-:W-:Y:S03]  /*e790*/  HGMMA.64x64x16.F32 R88, R120, gdesc[UR4].tnspB, R88, gsb0 ;  /* 0x40e0000478587df0 */ /* 0x000fe60008000858 */
        /* <DEDUP_REMOVED lines=33> */
[----:B--2---:R-:W-:-:S07]  /*e9b0*/  FMUL.FTZ R119, R119, R11 ;  /* 0x0000000b77777220 */ /* 0x004fce0000410000 */
.L_x_659:
[----:B------:R-:W1:Y:S08]  /*e9c0*/  S2UR UR4, SR_CgaCtaId ;  /* 0x00000000000479c3 */ /* 0x000e700000008800 */
[----:B------:R-:W-:Y:S01]  /*e9d0*/  BAR.SYNC.DEFER_BLOCKING 0x5, 0x1a0 ;  /* 0x0146800000007b1d */ /* 0x000fe20000010000 */
[----:B------:R-:W-:-:S05]  /*e9e0*/  VIADD R8, R2, 0xffffff80 ;  /* 0xffffff8002087836 */ /* 0x000fca0000000000 */
[----:B------:R-:W-:Y:S02]  /*e9f0*/  UMOV UR40, 0x400 ;  /* 0x0000040000287882 */ /* 0x000fe40000000000 */
[----:B-1----:R-:W-:-:S09]  /*ea00*/  ULEA UR40, UR4, UR40, 0x18 ;  /* 0x0000002804287291 */ /* 0x002fd2000f8ec03f */
[----:B------:R-:W1:Y:S02]  /*ea10*/  LDS R4, [UR40+0x168d0] ;  /* 0x0168d028ff047984 */ /* 0x000e640008000800 */
[----:B-1----:R-:W-:Y:S01]  /*ea20*/  R2UR UR4, R4 ;  /* 0x00000000040472ca */ /* 0x002fe200000e0000 */
[----:B------:R-:W-:Y:S06]  /*ea30*/  BAR.ARV 0x4, 0x1a0 ;  /* 0x0106800000007b1d */ /* 0x000fec0000002000 */
[----:B------:R-:W-:Y:S08]  /*ea40*/  @P0 BRA `(.L_x_730) ;  /* 0x0000000400a40947 */ /* 0x000ff00003800000 */
[----:B------:R-:W-:Y:S01]  /*ea50*/  SHF.R.S32.HI R11, RZ, 0x1f, R8 ;  /* 0x0000001fff0b7819 */ /* 0x000fe20000011408 */
[----:B------:R-:W-:Y:S01]  /*ea60*/  BAR.SYNC.DEFER_BLOCKING 0x1, 0x180 ;  /* 0x0046000000007b1d */ /* 0x000fe20000010000 */
[----:B------:R-:W-:Y:S01]  /*ea70*/  IADD3 R13, P3, R22, 0x20, RZ ;  /* 0x00000020160d7810 */ /* 0x000fe20007f7e0ff */
[----:B------:R-:W-:Y:S01]  /*ea80*/  USHF.R.S32.HI UR5, URZ, 0x1f, UR43 ;  /* 0x0000001f3f057899 */ /* 0x000fe2000801142b */
[-C--:B------:R-:W-:Y:S01]  /*ea90*/  LEA.HI R4, R11, R8.reuse, RZ, 0x7 ;  /* 0x000000080b047211 */ /* 0x080fe200078f38ff */
[----:B------:R-:W-:Y:S01]  /*eaa0*/  VIADD R25, R18, UR42 ;  /* 0x0000002a12197c36 */ /* 0x000fe20008000000 */
[----:B------:R-:W-:Y:S01]  /*eab0*/  LOP3.LUT R12, R13, 0x380, RZ, 0xc0, !PT ;  /* 0x000003800d0c7812 */ /* 0x000fe200078ec0ff */
[----:B------:R-:W-:Y:S01]  /*eac0*/  ULDC.64 UR8, c[0x0][0xb70] ;  /* 0x0002dc0000087ab9 */ /* 0x000fe20000000a00 */
[----:B------:R-:W-:Y:S01]  /*ead0*/  LOP3.LUT R21, R4, 0xffffff80, RZ, 0xc0, !PT ;  /* 0xffffff8004157812 */ /* 0x000fe200078ec0ff */
[----:B------:R-:W-:Y:S01]  /*eae0*/  UIMAD UR5, UR5, UR8, URZ ;  /* 0x00000008050572a4 */ /* 0x000fe2000f8e023f */
[----:B------:R-:W-:Y:S01]  /*eaf0*/  SHF.R.U64 R12, R12, 0x3, RZ ;  /* 0x000000030c0c7819 */ /* 0x000fe200000012ff */
[----:B------:R-:W-:Y:S01]  /*eb00*/  UIMAD.WIDE.U32 UR6, UR43, UR8, URZ ;  /* 0x000000082b0672a5 */ /* 0x000fe2000f8e003f */
[----:B------:R-:W-:Y:S01]  /*eb10*/  LEA.HI R24, R11, R8, RZ, 0x5 ;  /* 0x000000080b187211 */ /* 0x000fe200078f28ff */
[----:B------:R-:W-:Y:S01]  /*eb20*/  IMAD.IADD R21, R8, 0x1, -R21 ;  /* 0x0000000108157824 */ /* 0x000fe200078e0a15 */
[C---:B------:R-:W-:Y:S01]  /*eb30*/  LOP3.LUT R5, R22.reuse, 0x380, RZ, 0xc0, !PT ;  /* 0x0000038016057812 */ /* 0x040fe200078ec0ff */
[----:B------:R-:W-:Y:S01]  /*eb40*/  UIMAD UR5, UR43, UR9, UR5 ;  /* 0x000000092b0572a4 */ /* 0x000fe2000f8e0205 */
[----:B------:R-:W-:Y:S01]  /*eb50*/  IADD3 R11, P2, R22, 0x40, RZ ;  /* 0x00000040160b7810 */ /* 0x000fe20007f5e0ff */
[----:B------:R-:W-:Y:S01]  /*eb60*/  USHF.R.S32.HI UR8, URZ, 0x1f, UR44 ;  /* 0x0000001f3f087899 */ /* 0x000fe2000801142c */
[----:B------:R-:W-:Y:S01]  /*eb70*/  LOP3.LUT P0, RZ, R21, 0x3, RZ, 0xc0, !PT ;  /* 0x0000000315ff7812 */ /* 0x000fe2000780c0ff */
[----:B------:R-:W-:Y:S01]  /*eb80*/  UIADD3 UR5, UR7, UR5, URZ ;  /* 0x0000000507057290 */ /* 0x000fe2000fffe03f */
[----:B------:R-:W1:Y:S01]  /*eb90*/  LDC.64 R20, c[0x0][0xb78] ;  /* 0x0002de00ff147b82 */ /* 0x000e620000000a00 */
[----:B------:R-:W-:-:S02]  /*eba0*/  LOP3.LUT R12, R12, R13, RZ, 0x3c, !PT ;  /* 0x0000000d0c0c7212 */ /* 0x000fc400078e3cff */
[----:B------:R-:W-:Y:S02]  /*ebb0*/  IADD3 R13, P1, R22, 0x60, RZ ;  /* 0x00000060160d7810 */ /* 0x000fe40007f3e0ff */
[----:B------:R-:W-:Y:S02]  /*ebc0*/  SHF.R.U64 R5, R5, 0x3, RZ ;  /* 0x0000000305057819 */ /* 0x000fe400000012ff */
[----:B------:R-:W-:Y:S02]  /*ebd0*/  LOP3.LUT R10, R11, 0x380, RZ, 0xc0, !PT ;  /* 0x000003800b0a7812 */ /* 0x000fe400078ec0ff */
[----:B------:R-:W-:Y:S02]  /*ebe0*/  LOP3.LUT R8, R13, 0x380, RZ, 0xc0, !PT ;  /* 0x000003800d087812 */ /* 0x000fe400078ec0ff */
[----:B------:R-:W-:Y:S01]  /*ebf0*/  LOP3.LUT R4, R5, R22, RZ, 0x3c, !PT ;  /* 0x0000001605047212 */ /* 0x000fe200078e3cff */
[----:B------:R-:W-:Y:S01]  /*ec00*/  IMAD.MOV.U32 R5, RZ, RZ, R23 ;  /* 0x000000ffff057224 */ /* 0x000fe200078e0017 */
[----:B------:R-:W-:-:S02]  /*ec10*/  SHF.R.U64 R10, R10, 0x3, RZ ;  /* 0x000000030a0a7819 */ /* 0x000fc400000012ff */
[----:B------:R-:W-:Y:S02]  /*ec20*/  SHF.R.U64 R8, R8, 0x3, RZ ;  /* 0x0000000308087819 */ /* 0x000fe400000012ff */
[----:B------:R-:W-:Y:S01]  /*ec30*/  LOP3.LUT R10, R10, R11, RZ, 0x3c, !PT ;  /* 0x0000000b0a0a7212 */ /* 0x000fe200078e3cff */
[--C-:B------:R-:W-:Y:S01]  /*ec40*/  IMAD.X R11, RZ, RZ, R23.reuse, P2 ;  /* 0x000000ffff0b7224 */ /* 0x100fe200010e0617 */
[----:B------:R-:W-:Y:S01]  /*ec50*/  F2FP.F16.F32.PACK_AB R6, R6, R9 ;  /* 0x000000090606723e */ /* 0x000fe200000000ff */
[----:B------:R-:W-:Y:S01]  /*ec60*/  IMAD.X R9, RZ, RZ, R23, P1 ;  /* 0x000000ffff097224 */ /* 0x000fe200008e0617 */
[----:B------:R-:W-:Y:S02]  /*ec70*/  MOV R14, R4 ;  /* 0x00000004000e7202 */ /* 0x000fe40000000f00 */
[----:B------:R-:W-:Y:S01]  /*ec80*/  F2FP.F16.F32.PACK_AB R4, R89, R0 ;  /* 0x000000005904723e */ /* 0x000fe200000000ff */
[----:B-1----:R-:W-:Y:S01]  /*ec90*/  IMAD R0, R20, UR8, RZ ;  /* 0x0000000814007c24 */ /* 0x002fe2000f8e02ff */
[----:B------:R-:W-:-:S02]  /*eca0*/  F2FP.F16.F32.PACK_AB R5, R91, R90 ;  /* 0x0000005a5b05723e */ /* 0x000fc400000000ff */
[----:B------:R-:W-:Y:S01]  /*ecb0*/  F2FP.F16.F32.PACK_AB R7, R7, R94 ;  /* 0x0000005e0707723e */ /* 0x000fe200000000ff */
[----:B------:R-:W-:Y:S01]  /*ecc0*/  IMAD R0, R21, UR44, R0 ;  /* 0x0000002c15007c24 */ /* 0x000fe2000f8e0200 */
[----:B------:R-:W-:Y:S01]  /*ecd0*/  LOP3.LUT R8, R8, R13, RZ, 0x3c, !PT ;  /* 0x0000000d08087212 */ /* 0x000fe200078e3cff */
[----:B------:R-:W-:Y:S01]  /*ece0*/  IMAD.X R13, RZ, RZ, R23, P3 ;  /* 0x000000ffff0d7224 */ /* 0x000fe200018e0617 */
[----:B------:R-:W-:Y:S01]  /*ecf0*/  MOV R11, R10 ;  /* 0x0000000a000b7202 */ /* 0x000fe20000000f00 */
[----:B------:R1:W-:Y:S01]  /*ed00*/  STSM.16.M88.4 [R14], R4 ;  /* 0x000000040e007844 */ /* 0x0003e20000000200 */
[----:B------:R-:W-:Y:S01]  /*ed10*/  MOV R10, R8 ;  /* 0x00000008000a7202 */ /* 0x000fe20000000f00 */
[----:B------:R-:W-:Y:S01]  /*ed20*/  IMAD.U32 R9, RZ, RZ, UR7 ;  /* 0x00000007ff097e24 */ /* 0x000fe2000f8e00ff */
[----:B------:R-:W-:Y:S01]  /*ed30*/  F2FP.F16.F32.PACK_AB R104, R105, R104 ;  /* 0x000000686968723e */ /* 0x000fe200000000ff */
[----:B------:R-:W-:Y:S01]  /*ed40*/  IMAD.U32 R8, RZ, RZ, UR6 ;  /* 0x00000006ff087e24 */ /* 0x000fe2000f8e00ff */
[----:B------:R-:W-:Y:S01]  /*ed50*/  MOV R12, R12 ;  /* 0x0000000c000c7202 */ /* 0x000fe20000000f00 */
[----:B------:R-:W-:Y:S01]  /*ed60*/  IMAD.U32 R9, RZ, RZ, UR5 ;  /* 0x00000005ff097e24 */ /* 0x000fe2000f8e00ff */
[----:B------:R-:W-:Y:S01]  /*ed70*/  F2FP.F16.F32.PACK_AB R105, R107, R106 ;  /* 0x0000006a6b69723e */ /* 0x000fe200000000ff */
[----:B------:R-:W-:Y:S01]  /*ed80*/  VIADD R13, R25, 0x8 ;  /* 0x00000008190d7836 */ /* 0x000fe20000000000 */
[----:B------:R-:W-:Y:S01]  /*ed90*/  F2FP.F16.F32.PACK_AB R112, R113, R112 ;  /* 0x000000707170723e */ /* 0x000fe200000000ff */
[----:B------:R-:W-:Y:S01]  /*eda0*/  IMAD.WIDE.U32 R8, R20, UR44, R8 ;  /* 0x0000002c14087c25 */ /* 0x000fe2000f8e0008 */
[----:B------:R-:W-:Y:S01]  /*edb0*/  F2FP.F16.F32.PACK_AB R106, R109, R108 ;  /* 0x0000006c6d6a723e */ /* 0x000fe200000000ff */
[----:B------:R-:W-:Y:S01]  /*edc0*/  ULDC UR5, c[0x0][0xa88] ;  /* 0x0002a20000057ab9 */ /* 0x000fe20000000800 */
[----:B------:R-:W-:Y:S01]  /*edd0*/  F2FP.F16.F32.PACK_AB R107, R111, R110 ;  /* 0x0000006e6f6b723e */ /* 0x000fe200000000ff */
[----:B------:R-:W-:Y:S01]  /*ede0*/  ULDC.64 UR6, c[0x0][0xb40] ;  /* 0x0002d00000067ab9 */ /* 0x000fe20000000a00 */
[----:B------:R-:W-:-:S02]  /*edf0*/  F2FP.F16.F32.PACK_AB R113, R115, R114 ;  /* 0x000000727371723e */ /* 0x000fc400000000ff */
[----:B-1----:R-:W-:Y:S02]  /*ee00*/  F2FP.F16.F32.PACK_AB R4, R97, R96 ;  /* 0x000000606104723e */ /* 0x002fe400000000ff */
[----:B------:R-:W-:Y:S02]  /*ee10*/  F2FP.F16.F32.PACK_AB R5, R99, R98 ;  /* 0x000000626305723e */ /* 0x000fe400000000ff */
[----:B------:R-:W-:Y:S02]  /*ee20*/  F2FP.F16.F32.PACK_AB R6, R101, R100 ;  /* 0x000000646506723e */ /* 0x000fe400000000ff */
[----:B------:R-:W-:Y:S02]  /*ee30*/  F2FP.F16.F32.PACK_AB R7, R103, R102 ;  /* 0x000000666707723e */ /* 0x000fe400000000ff */
[----:B------:R-:W-:Y:S02]  /*ee40*/  F2FP.F16.F32.PACK_AB R114, R117, R116 ;  /* 0x000000747572723e */ /* 0x000fe400000000ff */
[----:B------:R-:W-:Y:S01]  /*ee50*/  F2FP.F16.F32.PACK_AB R115, R119, R118 ;  /* 0x000000767773723e */ /* 0x000fe200000000ff */
[----:B------:R1:W-:Y:S01]  /*ee60*/  STSM.16.M88.4 [R12], R4 ;  /* 0x000000040c007844 */ /* 0x0003e20000000200 */
[----:B------:R-:W-:-:S02]  /*ee70*/  ISETP.GE.OR P1, PT, R13, UR5, P0 ;  /* 0x000000050d007c0c */ /* 0x000fc40008726670 */
[----:B------:R-:W-:Y:S01]  /*ee80*/  SHF.R.S32.HI R13, RZ, 0x1f, R25 ;  /* 0x0000001fff0d7819 */ /* 0x000fe20000011419 */
[----:B------:R-:W-:Y:S01]  /*ee90*/  STSM.16.M88.4 [R11], R104 ;  /* 0x000000680b007844 */ /* 0x000fe20000000200 */
[----:B------:R-:W-:Y:S02]  /*eea0*/  SHF.R.S32.HI R24, RZ, 0x5, R24 ;  /* 0x00000005ff187819 */ /* 0x000fe40000011418 */
[C---:B------:R-:W-:Y:S01]  /*eeb0*/  ISETP.GE.OR P0, PT, R25.reuse, UR5, P0 ;  /* 0x0000000519007c0c */ /* 0x040fe20008706670 */
[----:B------:R-:W-:Y:S01]  /*eec0*/  STSM.16.M88.4 [R10], R112 ;  /* 0x000000700a007844 */ /* 0x000fe20000000200 */
[----:B------:R-:W-:Y:S01]  /*eed0*/  @!PT LDS RZ, [RZ] ;  /* 0x00000000fffff984 */ /* 0x000fe20000000800 */
[----:B------:R-:W-:Y:S01]  /*eee0*/  @!PT LDS RZ, [RZ] ;  /* 0x00000000fffff984 */ /* 0x000fe20000000800 */
[----:B------:R-:W-:Y:S01]  /*eef0*/  @!PT LDS RZ, [RZ] ;  /* 0x00000000fffff984 */ /* 0x000fe20000000800 */
[----:B------:R-:W-:Y:S01]  /*ef00*/  @!PT LDS RZ, [RZ] ;  /* 0x00000000fffff984 */ /* 0x000fe20000000800 */
[----:B------:R2:W-:Y:S06]  /*ef10*/  MEMBAR.ALL.CTA ;  /* 0x0000000000007992 */ /* 0x0005ec0000008000 */
[----:B--2---:R-:W2:Y:S02]  /*ef20*/  FENCE.VIEW.ASYNC.S ;  /* 0x00000000000073c6 */ /* 0x004ea40000000000 */
[----:B--2---:R-:W-:Y:S06]  /*ef30*/  BAR.ARV 0x1, 0x1a0 ;  /* 0x0046800000007b1d */ /* 0x004fec0000002000 */
[----:B-1----:R-:W-:-:S04]  /*ef40*/  IADD3 R5, P2, R25, R8, RZ ;  /* 0x0000000819057210 */ /* 0x002fc80007f5e0ff */
[----:B------:R-:W-:Y:S02]  /*ef50*/  IADD3.X R8, R13, R9, R0, P2, !PT ;  /* 0x000000090d087210 */ /* 0x000fe400017fe400 */
[----:B------:R-:W1:Y:S01]  /*ef60*/  SHFL.IDX PT, R0, R24, RZ, 0x1f ;  /* 0x00001fff18007589 */ /* 0x000e6200000e0000 */
[----:B------:R-:W-:-:S04]  /*ef70*/  LEA R4, P2, R5, UR6, 0x2 ;  /* 0x0000000605047c11 */ /* 0x000fc8000f8410ff */
[----:B------:R-:W-:-:S05]  /*ef80*/  LEA.HI.X R5, R5, UR7, R8, 0x2, P2 ;  /* 0x0000000705057c11 */ /* 0x000fca00090f1408 */
[----:B------:R2:W-:Y:S04]  /*ef90*/  @!P1 STG.E desc[UR50][R4.64+0x20], R3 ;  /* 0x0000200304009986 */ /* 0x0005e8000c101932 */
[----:B------:R2:W-:Y:S01]  /*efa0*/  @!P0 STG.E desc[UR50][R4.64], R15 ;  /* 0x0000000f04008986 */ /* 0x0005e2000c101932 */
[----:B-1----:R-:W-:-:S13]  /*efb0*/  ISETP.NE.AND P0, PT, R0, 0xb, PT ;  /* 0x0000000b0000780c */ /* 0x002fda0003f05270 */
[----:B--2---:R-:W-:Y:S05]  /*efc0*/  @P0 BRA `(.L_x_731) ;  /* 0x0000000800280947 */ /* 0x004fea0003800000 */
[----:B------:R-:W-:Y:S01]  /*efd0*/  BAR.SYNC.DEFER_BLOCKING 0x1, 0x1a0 ;  /* 0x0046800000007b1d */ /* 0x000fe20000010000 */
[----:B------:R-:W-:-:S05]  /*efe0*/  ELECT P0, URZ, PT ;  /* 0x00000000003f782f */ /* 0x000fca0003800000 */
[----:B------:R-:W-:Y:S08]  /*eff0*/  BSSY B0, `(.L_x_732) ;  /* 0x000000d000007945 */ /* 0x000ff00003800000 */
[----:B------:R-:W-:Y:S05]  /*f000*/  @!P0 BRA `(.L_x_733) ;  /* 0x00000000002c8947 */ /* 0x000fea0003800000 */
[----:B------:R-:W-:Y:S01]  /*f010*/  ULDC.64 UR6, c[0x0][0x198] ;  /* 0x0000660000067ab9 */ /* 0x000fe20000000a00 */
[----:B------:R-:W-:Y:S01]  /*f020*/  UMOV UR41, URZ ;  /* 0x0000003f00297c82 */ /* 0x000fe20008000000 */
[----:B------:R-:W-:Y:S01]  /*f030*/  UIADD3 UR6, UP0, UR6, 0x9f0, URZ ;  /* 0x000009f006067890 */ /* 0x000fe2000ff1e03f */
[----:B------:R-:W-:Y:S01]  /*f040*/  UMOV UR45, URZ ;  /* 0x0000003f002d7c82 */ /* 0x000fe20008000000 */
[----:B------:R-:W-:Y:S02]  /*f050*/  UIADD3 UR5, UR40, 0x16820, URZ ;  /* 0x0001682028057890 */ /* 0x000fe4000fffe03f */
[----:B------:R-:W-:Y:S02]  /*f060*/  UIADD3.X UR7, URZ, UR7, URZ, UP0, !UPT ;  /* 0x000000073f077290 */ /* 0x000fe400087fe43f */
[----:B------:R-:W-:-:S07]  /*f070*/  UPRMT UR5, URZ, 0x654, UR5 ;  /* 0x000006543f057896 */ /* 0x000fce0008000005 */
[----:B------:R1:W-:Y:S01]  /*f080*/  UTMASTG.5D [UR40], [UR6] ;  /* 0x00000028060073b5 */ /* 0x0003e20008020000 */
[----:B------:R0:W-:Y:S01]  /*f090*/  UTMACMDFLUSH ;  /* 0x00000000000079b7 */ /* 0x0001e20000000000 */
[----:B------:R-:W-:-:S04]  /*f0a0*/  DEPBAR.LE SB0, 0x0 ;  /* 0x000080000000791a */ /* 0x000fc80000000000 */
[----:B-1----:R-:W-:Y:S01]  /*f0b0*/  SYNCS.ARRIVE.TRANS64.RED.A1T0 RZ, [UR5], RZ ;  /* 0x000000ffffff79a7 */ /* 0x002fe20008100405 */
.L_x_733:
[----:B------:R-:W-:Y:S05]  /*f0c0*/  BSYNC B0 ;  /* 0x0000000000007941 */ /* 0x000fea0003800000 */
.L_x_732:
[----:B------:R-:W-:Y:S05]  /*f0d0*/  BRA `(.L_x_731) ;  /* 0x0000000400e47947 */ /* 0x000fea0003800000 */
.L_x_730:
[----:B------:R-:W1:Y:S01]  /*f0e0*/  LDC.64 R12, c[0x0][0xae0] ;  /* 0x0002b800ff0c7b82 */ /* 0x000e620000000a00 */
[----:B------:R-:W-:Y:S01]  /*f0f0*/  SHF.R.S32.HI R3, RZ, 0x1f, R8 ;  /* 0x0000001fff037819 */ /* 0x000fe20000011408 */
[----:B------:R-:W-:Y:S01]  /*f100*/  USHF.R.S32.HI UR5, URZ, 0x1f, UR43 ;  /* 0x0000001f3f057899 */ /* 0x000fe2000801142b */
[----:B------:R-:W-:Y:S01]  /*f110*/  ISETP.GT.AND P0, PT, R8, 0xbf, PT ;  /* 0x000000bf0800780c */ /* 0x000fe20003f04270 */
[----:B------:R-:W-:Y:S01]  /*f120*/  USHF.R.S32.HI UR6, URZ, 0x1f, UR44 ;  /* 0x0000001f3f067899 */ /* 0x000fe2000801142c */
[----:B------:R-:W-:Y:S01]  /*f130*/  LEA.HI R26, R3, R8, RZ, 0x3 ;  /* 0x00000008031a7211 */ /* 0x000fe200078f18ff */
[----:B------:R-:W-:Y:S02]  /*f140*/  BSSY B0, `(.L_x_734) ;  /* 0x000001f000007945 */ /* 0x000fe40003800000 */
[----:B------:R-:W2:Y:S01]  /*f150*/  LDC R11, c[0x0][0xdac] ;  /* 0x00036b00ff0b7b82 */ /* 0x000ea20000000800 */
[----:B------:R-:W-:-:S05]  /*f160*/  LOP3.LUT R3, R26, 0x1ffffff8, RZ, 0xc0, !PT ;  /* 0x1ffffff81a037812 */ /* 0x000fca00078ec0ff */
[----:B------:R-:W-:Y:S02]  /*f170*/  IMAD.IADD R3, R8, 0x1, -R3 ;  /* 0x0000000108037824 */ /* 0x000fe400078e0a03 */
[----:B------:R-:W3:Y:S02]  /*f180*/  LDC.64 R24, c[0x0][0xa88] ;  /* 0x0002a200ff187b82 */ /* 0x000ee40000000a00 */
[----:B------:R-:W-:-:S05]  /*f190*/  IMAD.SHL.U32 R8, R3, 0x8, RZ ;  /* 0x0000000803087824 */ /* 0x000fca00078e00ff */
[----:B------:R-:W-:Y:S01]  /*f1a0*/  SHF.R.S32.HI R9, RZ, 0x1f, R8 ;  /* 0x0000001fff097819 */ /* 0x000fe20000011408 */
[----:B------:R-:W4:Y:S01]  /*f1b0*/  LDC.64 R14, c[0x0][0xae8] ;  /* 0x0002ba00ff0e7b82 */ /* 0x000f220000000a00 */
[----:B-1----:R-:W-:Y:S01]  /*f1c0*/  IMAD R10, R12, UR5, RZ ;  /* 0x000000050c0a7c24 */ /* 0x002fe2000f8e02ff */
[----:B------:R-:W-:Y:S06]  /*f1d0*/  @P0 BRA `(.L_x_735) ;  /* 0x0000000000540947 */ /* 0x000fec0003800000 */
[----:B------:R-:W-:Y:S01]  /*f1e0*/  IMAD.U32 R5, RZ, RZ, UR42 ;  /* 0x0000002aff057e24 */ /* 0x000fe2000f8e00ff */
[----:B------:R-:W-:-:S04]  /*f1f0*/  ULDC UR7, c[0x0][0xa88] ;  /* 0x0002a20000077ab9 */ /* 0x000fc80000000800 */
[----:B------:R-:W-:-:S04]  /*f200*/  IADD3 R4, R5, -0x80, R2 ;  /* 0xffffff8005047810 */ /* 0x000fc80007ffe002 */
[----:B------:R-:W-:-:S13]  /*f210*/  ISETP.GE.AND P0, PT, R4, UR7, PT ;  /* 0x0000000704007c0c */ /* 0x000fda000bf06270 */
[----:B------:R-:W-:Y:S05]  /*f220*/  @P0 BRA `(.L_x_735) ;  /* 0x0000000000400947 */ /* 0x000fea0003800000 */
[----:B------:R-:W1:Y:S01]  /*f230*/  LDC.64 R6, c[0x0][0xb70] ;  /* 0x0002dc00ff067b82 */ /* 0x000e620000000a00 */
[----:B------:R-:W-:Y:S01]  /*f240*/  SHF.R.S32.HI R5, RZ, 0x1f, R4 ;  /* 0x0000001fff057819 */ /* 0x000fe20000011404 */
[----:B------:R-:W-:-:S06]  /*f250*/  ULDC.64 UR8, c[0x0][0xb40] ;  /* 0x0002d00000087ab9 */ /* 0x000fcc0000000a00 */
[----:B------:R-:W5:Y:S01]  /*f260*/  LDC.64 R20, c[0x0][0xb78] ;  /* 0x0002de00ff147b82 */ /* 0x000f620000000a00 */
[C---:B-1----:R-:W-:Y:S02]  /*f270*/  IMAD R0, R6.reuse, UR5, RZ ;  /* 0x0000000506007c24 */ /* 0x042fe4000f8e02ff */
[----:B------:R-:W-:-:S04]  /*f280*/  IMAD.WIDE.U32 R4, R6, UR43, R4 ;  /* 0x0000002b06047c25 */ /* 0x000fc8000f8e0004 */
[----:B------:R-:W-:Y:S02]  /*f290*/  IMAD R3, R7, UR43, R0 ;  /* 0x0000002b07037c24 */ /* 0x000fe4000f8e0200 */
[C---:B-----5:R-:W-:Y:S02]  /*f2a0*/  IMAD R0, R20.reuse, UR6, RZ ;  /* 0x0000000614007c24 */ /* 0x060fe4000f8e02ff */
[----:B------:R-:W-:Y:S02]  /*f2b0*/  IMAD.IADD R5, R5, 0x1, R3 ;  /* 0x0000000105057824 */ /* 0x000fe400078e0203 */
[----:B------:R-:W-:Y:S02]  /*f2c0*/  IMAD R3, R21, UR44, R0 ;  /* 0x0000002c15037c24 */ /* 0x000fe4000f8e0200 */
[----:B------:R-:W-:-:S04]  /*f2d0*/  IMAD.WIDE.U32 R4, R20, UR44, R4 ;  /* 0x0000002c14047c25 */ /* 0x000fc8000f8e0004 */
[----:B------:R-:W-:Y:S01]  /*f2e0*/  IMAD.IADD R3, R5, 0x1, R3 ;  /* 0x0000000105037824 */ /* 0x000fe200078e0203 */
[----:B------:R-:W-:-:S04]  /*f2f0*/  LEA R6, P0, R4, UR8, 0x2 ;  /* 0x0000000804067c11 */ /* 0x000fc8000f8010ff */
[----:B------:R-:W-:Y:S01]  /*f300*/  LEA.HI.X R7, R4, UR9, R3, 0x2, P0 ;  /* 0x0000000904077c11 */ /* 0x000fe200080f1403 */
[----:B------:R-:W-:-:S05]  /*f310*/  IMAD.MOV.U32 R3, RZ, RZ, -0x800000 ;  /* 0xff800000ff037424 */ /* 0x000fca00078e00ff */
[----:B------:R1:W-:Y:S03]  /*f320*/  STG.E desc[UR50][R6.64], R3 ;  /* 0x0000000306007986 */ /* 0x0003e6000c101932 */
.L_x_735:
[----:B------:R-:W-:Y:S05]  /*f330*/  BSYNC B0 ;  /* 0x0000000000007941 */ /* 0x000fea0003800000 */
.L_x_734:
[----:B------:R-:W-:Y:S01]  /*f340*/  ULOP3.LUT UR48, URZ, UR48, URZ, 0x33, !UPT ;  /* 0x000000303f307292 */ /* 0x000fe2000f8e333f */
[----:B-1----:R-:W-:Y:S01]  /*f350*/  IMAD R3, R13, UR43, R10 ;  /* 0x0000002b0d037c24 */ /* 0x002fe2000f8e020a */
[----:B------:R-:W-:Y:S01]  /*f360*/  SHF.R.S32.HI R4, RZ, 0x3, R26 ;  /* 0x00000003ff047819 */ /* 0x000fe2000001141a */
[----:B------:R-:W-:Y:S01]  /*f370*/  IMAD.WIDE.U32 R6, R12, UR43, R8 ;  /* 0x0000002b0c067c25 */ /* 0x000fe2000f8e0008 */
[----:B---3--:R-:W-:Y:S01]  /*f380*/  ISETP.GE.AND P0, PT, R8, R25, PT ;  /* 0x000000190800720c */ /* 0x008fe20003f06270 */
[----:B------:R-:W-:Y:S02]  /*f390*/  BSSY B0, `(.L_x_736) ;  /* 0x000001d000007945 */ /* 0x000fe40003800000 */
[----:B--2---:R-:W-:Y:S02]  /*f3a0*/  VIADD R11, R11, UR48 ;  /* 0x000000300b0b7c36 */ /* 0x004fe40008000000 */
[----:B------:R-:W-:Y:S02]  /*f3b0*/  IMAD.IADD R7, R7, 0x1, R3 ;  /* 0x0000000107077824 */ /* 0x000fe400078e0203 */
[----:B------:R-:W-:-:S02]  /*f3c0*/  IMAD R8, R11, -0xc0, R24 ;  /* 0xffffff400b087824 */ /* 0x000fc400078e0218 */
[C---:B------:R-:W-:Y:S02]  /*f3d0*/  VIADD R0, R4.reuse, 0x30 ;  /* 0x0000003004007836 */ /* 0x040fe40000000000 */
[C---:B------:R-:W-:Y:S02]  /*f3e0*/  VIADD R3, R4.reuse, 0x60 ;  /* 0x0000006004037836 */ /* 0x040fe40000000000 */
[----:B------:R-:W-:Y:S01]  /*f3f0*/  VIADD R5, R4, 0x90 ;  /* 0x0000009004057836 */ /* 0x000fe20000000000 */
[-C--:B------:R-:W-:Y:S01]  /*f400*/  ISETP.GE.OR P3, PT, R0, R8.reuse, P0 ;  /* 0x000000080000720c */ /* 0x080fe20000766670 */
[----:B----4-:R-:W-:Y:S01]  /*f410*/  IMAD R0, R14, UR6, RZ ;  /* 0x000000060e007c24 */ /* 0x010fe2000f8e02ff */
[-C--:B------:R-:W-:Y:S02]  /*f420*/  ISETP.GE.OR P1, PT, R3, R8.reuse, P0 ;  /* 0x000000080300720c */ /* 0x080fe40000726670 */
[-C--:B------:R-:W-:Y:S01]  /*f430*/  ISETP.GE.OR P2, PT, R5, R8.reuse, P0 ;  /* 0x000000080500720c */ /* 0x080fe20000746670 */
[----:B------:R-:W-:Y:S01]  /*f440*/  IMAD R3, R15, UR44, R0 ;  /* 0x0000002c0f037c24 */ /* 0x000fe2000f8e0200 */
[----:B------:R-:W-:Y:S01]  /*f450*/  ISETP.GE.OR P0, PT, R4, R8, P0 ;  /* 0x000000080400720c */ /* 0x000fe20000706670 */
[----:B------:R-:W-:Y:S01]  /*f460*/  IMAD.WIDE.U32 R8, R14, UR44, R6 ;  /* 0x0000002c0e087c25 */ /* 0x000fe2000f8e0006 */
[----:B------:R-:W-:-:S03]  /*f470*/  SHF.R.S32.HI R5, RZ, 0x1f, R4 ;  /* 0x0000001fff057819 */ /* 0x000fc60000011404 */
[----:B------:R-:W-:-:S04]  /*f480*/  IMAD.WIDE R6, R11, 0xc0, R4 ;  /* 0x000000c00b067825 */ /* 0x000fc800078e0204 */
[----:B------:R-:W-:-:S04]  /*f490*/  IMAD.IADD R11, R9, 0x1, R3 ;  /* 0x00000001090b7824 */ /* 0x000fc800078e0203 */
[----:B------:R-:W-:Y:S05]  /*f4a0*/  @P0 BRA `(.L_x_737) ;  /* 0x00000000002c0947 */ /* 0x000fea0003800000 */
[----:B------:R-:W-:Y:S01]  /*f4b0*/  ULDC.64 UR6, c[0x0][0xad8] ;  /* 0x0002b60000067ab9 */ /* 0x000fe20000000a00 */
[----:B------:R-:W-:Y:S02]  /*f4c0*/  IMAD.MOV.U32 R4, RZ, RZ, R8 ;  /* 0x000000ffff047224 */ /* 0x000fe400078e0008 */
        /* <DEDUP_REMOVED lines=9> */
.L_x_737:
[----:B------:R-:W-:Y:S05]  /*f560*/  BSYNC B0 ;  /* 0x0000000000007941 */ /* 0x000fea0003800000 */
.L_x_736:
        /* <DEDUP_REMOVED lines=11> */
[----:B-1----:R-:W-:Y:S01]  /*f620*/  LEA R12, P0, R4, UR6, 0x1 ;  /* 0x00000006040c7c11 */ /* 0x002fe2000f8008ff */
[----:B------:R-:W-:-:S05]  /*f630*/  IMAD.IADD R3, R5, 0x1, R3 ;  /* 0x0000000105037824 */ /* 0x000fca00078e0203 */
[----:B------:R-:W-:-:S05]  /*f640*/  LEA.HI.X R13, R4, UR7, R3, 0x1, P0 ;  /* 0x00000007040d7c11 */ /* 0x000fca00080f0c03 */
[----:B------:R2:W-:Y:S02]  /*f650*/  STG.E.128 desc[UR50][R12.64], RZ ;  /* 0x000000ff0c007986 */ /* 0x0005e4000c101d32 */
.L_x_739:
[----:B------:R-:W-:Y:S05]  /*f660*/  BSYNC B0 ;  /* 0x0000000000007941 */ /* 0x000fea0003800000 */
.L_x_738:
        /* <DEDUP_REMOVED lines=11> */
[----:B-12---:R-:W-:Y:S01]  /*f720*/  LEA R12, P0, R4, UR6, 0x1 ;  /* 0x00000006040c7c11 */ /* 0x006fe2000f8008ff */
[----:B------:R-:W-:-:S05]  /*f730*/  IMAD.IADD R3, R5, 0x1, R3 ;  /* 0x0000000105037824 */ /* 0x000fca00078e0203 */
[----:B------:R-:W-:-:S05]  /*f740*/  LEA.HI.X R13, R4, UR7, R3, 0x1, P0 ;  /* 0x00000007040d7c11 */ /* 0x000fca00080f0c03 */
[----:B------:R3:W-:Y:S02]  /*f750*/  STG.E.128 desc[UR50][R12.64], RZ ;  /* 0x000000ff0c007986 */ /* 0x0007e4000c101d32 */
.L_x_741:
[----:B------:R-:W-:Y:S05]  /*f760*/  BSYNC B0 ;  /* 0x0000000000007941 */ /* 0x000fea0003800000 */
.L_x_740:
        /* <DEDUP_REMOVED lines=14> */
[----:B------:R4:W-:Y:S02]  /*f850*/  STG.E.128 desc[UR50][R6.64], RZ ;  /* 0x000000ff06007986 */ /* 0x0009e4000c101d32 */
.L_x_742:
[----:B------:R-:W-:Y:S05]  /*f860*/  BSYNC B0 ;  /* 0x0000000000007941 */ /* 0x000fea0003800000 */
.L_x_731:
[----:B------:R-:W5:Y:S02]  /*f870*/  LDC R0, c[0x0][0xda8] ;  /* 0x00036a00ff007b82 */ /* 0x000f640000000800 */
[----:B-----5:R-:W-:-:S13]  /*f880*/  ISETP.LE.AND P0, PT, R0, UR4, PT ;  /* 0x0000000400007c0c */ /* 0x020fda000bf03270 */
[----:B------:R-:W-:Y:S05]  /*f890*/  @!P0 BRA `(.L_x_743) ;  /* 0xffffff1400308947 */ /* 0x000fea000383ffff */
[----:B------:R-:W-:Y:S05]  /*f8a0*/  EXIT ;  /* 0x000000000000794d */ /* 0x000fea0003800000 */
.L_x_649:
[----:B------:R-:W-:-:S08]  /*f8b0*/  NOP ;  /* 0x0000000000007918 */ /* 0x000fd00000000000 */
[----:B------:R-:W1:-:S00]  /*f8c0*/  USETMAXREG.DEALLOC.CTAPOOL 0x20 ;  /* 0x00000020000079c8 */ /* 0x000e4000080e0500 */
[----:B-1----:R-:W-:-:S05]  /*f8d0*/  LOP3.LUT R16, R0, 0x3, RZ, 0xc0, !PT ;  /* 0x0000000300107812 */ /* 0x002fca00078ec0ff */
[----:B------:R-:W1:Y:S02]  /*f8e0*/  SHFL.IDX PT, R0, R16, RZ, 0x1f ;  /* 0x00001fff10007589 */ /* 0x000e6400000e0000 */
[----:B-1----:R-:W-:-:S13]  /*f8f0*/  ISETP.NE.AND P0, PT, R0, RZ, PT ;  /* 0x000000ff0000720c */ /* 0x002fda0003f05270 */
[----:B------:R-:W-:Y:S05]  /*f900*/  @P0 EXIT ;  /* 0x000000000000094d */ /* 0x000fea0003800000 */
[----:B------:R-:W1:Y:S01]  /*f910*/  S2UR UR4, SR_CTAID.X ;  /* 0x00000000000479c3 */ /* 0x000e620000002500 */
[----:B------:R-:W-:Y:S01]  /*f920*/  UMOV UR47, URZ ;  /* 0x0000003f002f7c82 */ /* 0x000fe20008000000 */
[----:B------:R-:W-:Y:S02]  /*f930*/  IMAD.MOV.U32 R19, RZ, RZ, RZ ;  /* 0x000000ffff137224 */ /* 0x000fe400078e00ff */
[----:B------:R-:W-:-:S04]  /*f940*/  IMAD.MOV.U32 R18, RZ, RZ, 0x1 ;  /* 0x00000001ff127424 */ /* 0x000fc800078e00ff */
[----:B------:R-:W1:Y:S02]  /*f950*/  LDC R0, c[0x0][0xda8] ;  /* 0x00036a00ff007b82 */ /* 0x000e640000000800 */
[----:B-1----:R-:W-:-:S13]  /*f960*/  ISETP.LE.AND P0, PT, R0, UR4, PT ;  /* 0x0000000400007c0c */ /* 0x002fda000bf03270 */
[----:B------:R-:W-:Y:S05]  /*f970*/  @P0 BRA `(.L_x_744) ;  /* 0x0000002800200947 */ /* 0x000fea0003800000 */
[----:B------:R-:W-:Y:S01]  /*f980*/  LOP3.LUT R23, R2, 0x1f, RZ, 0xc0, !PT ;  /* 0x0000001f02177812 */ /* 0x000fe200078ec0ff */
[----:B------:R-:W-:Y:S01]  /*f990*/  IMAD.U32 R22, RZ, RZ, UR4 ;  /* 0x00000004ff167e24 */ /* 0x000fe2000f8e00ff */
[----:B------:R-:W-:Y:S01]  /*f9a0*/  ULDC UR46, c[0x0][0xc] ;  /* 0x00000300002e7ab9 */ /* 0x000fe20000000800 */
[----:B------:R-:W-:Y:S01]  /*f9b0*/  IMAD.MOV.U32 R18, RZ, RZ, 0x1 ;  /* 0x00000001ff127424 */ /* 0x000fe200078e00ff */
[----:B------:R-:W-:Y:S01]  /*f9c0*/  ULDC.64 UR48, c[0x0][0x198] ;  /* 0x0000660000307ab9 */ /* 0x000fe20000000a00 */
[----:B------:R-:W-:Y:S01]  /*f9d0*/  IMAD.MOV.U32 R19, RZ, RZ, RZ ;  /* 0x000000ffff137224 */ /* 0x000fe200078e00ff */
[----:B------:R-:W-:-:S06]  /*f9e0*/  UMOV UR47, URZ ;  /* 0x0000003f002f7c82 */ /* 0x000fcc0008000000 */
.L_x_798:
[----:B------:R-:W-:Y:S01]  /*f9f0*/  ULDC UR8, c[0x0][0xdd0] ;  /* 0x0003740000087ab9 */ /* 0x000fe20000000800 */
[----:B-1----:R-:W1:Y:S01]  /*fa00*/  LDC R0, c[0x0][0xde8] ;  /* 0x00037a00ff007b82 */ /* 0x002e620000000800 */
[C---:B------:R-:W-:Y:S01]  /*fa10*/  R2UR UR6, R22.reuse ;  /* 0x00000000160672ca */ /* 0x040fe200000e0000 */
[----:B------:R-:W-:Y:S01]  /*fa20*/  UISETP.NE.AND UP0, UPT, UR8, 0x1, UPT ;  /* 0x000000010800788c */ /* 0x000fe2000bf05270 */
[----:B------:R-:W-:-:S10]  /*fa30*/  R2UR UR7, R22 ;  /* 0x00000000160772ca */ /* 0x000fd400000e0000 */
[----:B------:R-:W-:Y:S01]  /*fa40*/  @UP0 ULDC UR4, c[0x0][0xdd4] ;  /* 0x0003750000040ab9 */ /* 0x000fe20000000800 */
[----:B------:R-:W-:Y:S01]  /*fa50*/  @UP0 ULDC UR9, c[0x0][0xdd8] ;  /* 0x0003760000090ab9 */ /* 0x000fe20000000800 */
[----:B------:R-:W-:-:S04]  /*fa60*/  UIMAD.WIDE.U32 UR4, UR6, UR4, URZ ;  /* 0x00000004060472a5 */ /* 0x000fc8000f8e003f */
[----:B------:R-:W-:-:S04]  /*fa70*/  @UP0 USHF.R.U32.HI UR6, URZ, UR9, UR5 ;  /* 0x000000093f060299 */ /* 0x000fc80008011605 */
[----:B------:R-:W-:Y:S02]  /*fa80*/  UIADD3 UR4, -UR6, URZ, URZ ;  /* 0x0000003f06047290 */ /* 0x000fe4000fffe13f */
[----:B-1----:R-:W-:Y:S02]  /*fa90*/  ISETP.LE.AND P0, PT, R0, UR6, PT ;  /* 0x0000000600007c0c */ /* 0x002fe4000bf03270 */
[----:B------:R-:W-:-:S11]  /*faa0*/  UIMAD UR8, UR8, UR4, UR7 ;  /* 0x00000004080872a4 */ /* 0x000fd6000f8e0207 */
[----:B------:R-:W-:Y:S05]  /*fab0*/  @!P0 BRA `(.L_x_745) ;  /* 0x0000000000208947 */ /* 0x000fea0003800000 */
        /* <DEDUP_REMOVED lines=8> */
.L_x_745:
[----:B------:R-:W-:Y:S01]  /*fb40*/  ULDC UR9, c[0x0][0xdc4] ;  /* 0x0003710000097ab9 */ /* 0x000fe20000000800 */
[----:B------:R-:W-:Y:S01]  /*fb50*/  UMOV UR7, UR8 ;  /* 0x0000000800077c82 */ /* 0x000fe20008000000 */
[----:B------:R-:W-:-:S11]  /*fb60*/  UISETP.NE.AND UP0, UPT, UR9, 0x1, UPT ;  /* 0x000000010900788c */ /* 0x000fd6000bf05270 */
[----:B------:R-:W-:Y:S02]  /*fb70*/  @UP0 ULDC.64 UR10, c[0x0][0xdc8] ;  /* 0x00037200000a0ab9 */ /* 0x000fe40000000a00 */
[----:B------:R-:W-:-:S04]  /*fb80*/  UIMAD.WIDE.U32 UR4, UR8, UR10, URZ ;  /* 0x0000000a080472a5 */ /* 0x000fc8000f8e003f */
[----:B------:R-:W-:-:S04]  /*fb90*/  @UP0 USHF.R.U32.HI UR7, URZ, UR11, UR5 ;  /* 0x0000000b3f070299 */ /* 0x000fc80008011605 */
[----:B------:R-:W-:-:S12]  /*fba0*/  UIMAD UR4, UR7, UR9, URZ ;  /* 0x00000009070472a4 */ /* 0x000fd8000f8e023f */
.L_x_746:
[----:B------:R-:W-:Y:S01]  /*fbb0*/  ULDC.64 UR10, c[0x0][0x3f8] ;  /* 0x0000fe00000a7ab9 */ /* 0x000fe20000000a00 */
[----:B------:R-:W-:Y:S02]  /*fbc0*/  UIADD3 UR8, UR8, -UR4, URZ ;  /* 0x8000000408087290 */ /* 0x000fe4000fffe03f */
[----:B------:R-:W-:Y:S02]  /*fbd0*/  UISETP.NE.U32.AND UP0, UPT, UR10, URZ, UPT ;  /* 0x0000003f0a00728c */ /* 0x000fe4000bf05070 */
[----:B------:R-:W-:Y:S01]  /*fbe0*/  ULOP3.LUT UR7, URZ, UR7, URZ, 0x33, !UPT ;  /* 0x000000073f077292 */ /* 0x000fe2000f8e333f */
[----:B------:R-:W-:Y:S01]  /*fbf0*/  ULDC UR10, c[0x0][0xdb8] ;  /* 0x00036e00000a7ab9 */ /* 0x000fe20000000800 */
[----:B------:R-:W-:Y:S01]  /*fc00*/  ULDC.64 UR4, c[0x0][0x9e0] ;  /* 0x0002780000047ab9 */ /* 0x000fe20000000a00 */
[----:B------:R-:W-:Y:S01]  /*fc10*/  UISETP.NE.AND UP1, UPT, UR10, 0x1, UPT ;  /* 0x000000010a00788c */ /* 0x000fe2000bf25270 */
[----:B------:R-:W-:Y:S01]  /*fc20*/  ULDC UR9, c[0x0][0xdc4] ;  /* 0x0003710000097ab9 */ /* 0x000fe20000000800 */
[----:B------:R-:W-:Y:S01]  /*fc30*/  ULDC UR41, c[0x0][0xdac] ;  /* 0x00036b0000297ab9 */ /* 0x000fe20000000800 */
[----:B------:R-:W-:-:S02]  /*fc40*/  UISETP.GE.AND UP2, UPT, UR5, 0x1, UPT ;  /* 0x000000010500788c */ /* 0x000fc4000bf46270 */
[----:B------:R-:W-:Y:S02]  /*fc50*/  UIMAD UR9, UR6, UR9, UR8 ;  /* 0x00000009060972a4 */ /* 0x000fe4000f8e0208 */
[----:B------:R-:W-:Y:S02]  /*fc60*/  UIADD3 UR41, UR7, UR41, URZ ;  /* 0x0000002907297290 */ /* 0x000fe4000fffe03f */
[----:B------:R-:W-:Y:S01]  /*fc70*/  UISETP.NE.AND.EX UP0, UPT, UR11, URZ, UPT, UP0 ;  /* 0x0000003f0b00728c */ /* 0x000fe2000bf05300 */
[----:B------:R-:W-:Y:S01]  /*fc80*/  PLOP3.LUT P1, PT, PT, PT, UP2, 0x80, 0x0 ;  /* 0x000000000000781c */ /* 0x000fe20003f2f028 */
[----:B------:R-:W-:Y:S01]  /*fc90*/  @UP1 ULDC UR6, c[0x0][0xdbc] ;  /* 0x00036f0000061ab9 */ /* 0x000fe20000000800 */
[----:B------:R-:W-:Y:S02]  /*fca0*/  UIMAD UR41, UR41, 0xc0, URZ ;  /* 0x000000c0292978a4 */ /* 0x000fe4000f8e023f */
[----:B------:R-:W-:Y:S01]  /*fcb0*/  UIMAD.WIDE.U32 UR6, UR9, UR6, URZ ;  /* 0x00000006090672a5 */ /* 0x000fe2000f8e003f */
[----:B------:R-:W-:Y:S01]  /*fcc0*/  ULDC UR11, c[0x0][0x404] ;  /* 0x00010100000b7ab9 */ /* 0x000fe20000000800 */
[----:B------:R-:W-:Y:S01]  /*fcd0*/  ULDC UR12, c[0x0][0x288] ;  /* 0x0000a200000c7ab9 */ /* 0x000fe20000000800 */
[----:B------:R-:W-:Y:S01]  /*fce0*/  @UP1 ULDC UR14, c[0x0][0xdc0] ;  /* 0x00037000000e1ab9 */ /* 0x000fe20000000800 */
[----:B------:R-:W-:Y:S01]  /*fcf0*/  UMOV UR43, UR9 ;  /* 0x00000009002b7c82 */ /* 0x000fe20008000000 */
[----:B------:R-:W-:-:S02]  /*fd00*/  USEL UR11, UR11, 0x1, UP0 ;  /* 0x000000010b0b7887 */ /* 0x000fc40008000000 */
[----:B------:R-:W-:Y:S02]  /*fd10*/  UIADD3 UR8, UR41, 0xc0, -UR12 ;  /* 0x000000c029087890 */ /* 0x000fe4000fffe80c */
[----:B------:R-:W-:Y:S01]  /*fd20*/  @UP1 USHF.R.U32.HI UR43, URZ, UR14, UR7 ;  /* 0x0000000e3f2b1299 */ /* 0x000fe20008011607 */
[----:B------:R-:W-:Y:S02]  /*fd30*/  ULDC UR13, c[0x0][0x2e0] ;  /* 0x0000b800000d7ab9 */ /* 0x000fe40000000800 */
[----:B------:R-:W-:Y:S02]  /*fd40*/  UIMAD UR6, UR11, UR13, UR8 ;  /* 0x0000000d0b0672a4 */ /* 0x000fe4000f8e0208 */
[----:B------:R-:W-:Y:S02]  /*fd50*/  UIADD3 UR42, -UR43, URZ, URZ ;  /* 0x0000003f2b2a7290 */ /* 0x000fe4000fffe13f */
[----:B------:R-:W-:Y:S02]  /*fd60*/  UIADD3 UR4, UR6, UR4, URZ ;  /* 0x0000000406047290 */ /* 0x000fe4000fffe03f */
[----:B------:R-:W-:Y:S01]  /*fd70*/  UIMAD UR42, UR10, UR42, UR9 ;  /* 0x0000002a0a2a72a4 */ /* 0x000fe2000f8e0209 */
[----:B------:R-:W-:Y:S11]  /*fd80*/  @!P1 BRA `(.L_x_747) ;  /* 0x0000000000449947 */ /* 0x000ff60003800000 */
        /* <DEDUP_REMOVED lines=10> */
.L_x_748:
[----:B------:R-:W-:-:S11]  /*fe30*/  UISETP.NE.AND UP0, UPT, UR5, 0x1, UPT ;  /* 0x000000010500788c */ /* 0x000fd6000bf05270 */
[----:B------:R-:W-:Y:S02]  /*fe40*/  @UP0 ULDC.64 UR14, c[0x0][0x9e8] ;  /* 0x00027a00000e0ab9 */ /* 0x000fe40000000a00 */
[----:B------:R-:W-:-:S04]  /*fe50*/  UIMAD.WIDE.U32 UR6, UR8, UR14, URZ ;  /* 0x0000000e080672a5 */ /* 0x000fc8000f8e003f */
[----:B------:R-:W-:-:S12]  /*fe60*/  @UP0 USHF.R.U32.HI UR8, URZ, UR15, UR7 ;  /* 0x0000000f3f080299 */ /* 0x000fd80008011607 */
.L_x_749:
[----:B------:R-:W-:-:S04]  /*fe70*/  UIMAD UR8, UR8, UR5, UR5 ;  /* 0x00000005080872a4 */ /* 0x000fc8000f8e0205 */
[----:B------:R-:W-:-:S04]  /*fe80*/  UISETP.LT.AND UP0, UPT, UR4, UR8, UPT ;  /* 0x000000080400728c */ /* 0x000fc8000bf01270 */
[----:B------:R-:W-:-:S12]  /*fe90*/  USEL UR4, UR4, UR8, UP0 ;  /* 0x0000000804047287 */ /* 0x000fd80008000000 */
.L_x_747:
[----:B------:R-:W-:Y:S02]  /*fea0*/  UIMAD UR7, UR11, UR13, 0x7f ;  /* 0x0000007f0b0774a4 */ /* 0x000fe4000f8e020d */
[----:B------:R-:W-:Y:S02]  /*feb0*/  UIADD3 UR4, UR4, 0x7f, URZ ;  /* 0x0000007f04047890 */ /* 0x000fe4000fffe03f */
[----:B------:R-:W-:Y:S02]  /*fec0*/  USHF.R.S32.HI UR8, URZ, 0x1f, UR7 ;  /* 0x0000001f3f087899 */ /* 0x000fe40008011407 */
[----:B------:R-:W-:Y:S02]  /*fed0*/  USHF.R.S32.HI UR6, URZ, 0x1f, UR4 ;  /* 0x0000001f3f067899 */ /* 0x000fe40008011404 */
[----:B------:R-:W-:Y:S02]  /*fee0*/  ULEA.HI UR8, UR8, UR7, URZ, 0x7 ;  /* 0x0000000708087291 */ /* 0x000fe4000f8f383f */
[----:B------:R-:W-:-:S02]  /*fef0*/  ULEA.HI UR6, UR6, UR4, URZ, 0x7 ;  /* 0x0000000406067291 */ /* 0x000fc4000f8f383f */
[----:B------:R-:W-:Y:S02]  /*ff00*/  UIADD3 UR4, UR41, -UR12, URZ ;  /* 0x8000000c29047290 */ /* 0x000fe4000fffe03f */
[----:B------:R-:W-:Y:S02]  /*ff10*/  USHF.R.S32.HI UR45, URZ, 0x7, UR8 ;  /* 0x000000073f2d7899 */ /* 0x000fe40008011408 */
[----:B------:R-:W-:Y:S02]  /*ff20*/  USHF.R.S32.HI UR6, URZ, 0x7, UR6 ;  /* 0x000000073f067899 */ /* 0x000fe40008011406 */
[----:B------:R-:W-:Y:S02]  /*ff30*/  UIMAD UR4, UR11, UR13, UR4 ;  /* 0x0000000d0b0472a4 */ /* 0x000fe4000f8e0204 */
[----:B------:R-:W-:Y:S01]  /*ff40*/  UISETP.LT.AND UP0, UPT, UR45, UR6, UPT ;  /* 0x000000062d00728c */ /* 0x000fe2000bf01270 */
[----:B------:R-:W-:Y:S02]  /*ff50*/  ULDC UR8, c[0x0][0x9dc] ;  /* 0x0002770000087ab9 */ /* 0x000fe40000000800 */
[----:B------:R-:W-:-:S02]  /*ff60*/  UIADD3 UR8, UR4, -UR8, URZ ;  /* 0x8000000804087290 */ /* 0x000fc4000fffe03f */
[----:B------:R-:W-:Y:S01]  /*ff70*/  USEL UR45, UR45, UR6, UP0 ;  /* 0x000000062d2d7287 */ /* 0x000fe20008000000 */
[----:B------:R-:W-:Y:S11]  /*ff80*/  @!P1 BRA `(.L_x_750) ;  /* 0x0000000000449947 */ /* 0x000ff60003800000 */
        /* <DEDUP_REMOVED lines=10> */
.L_x_751:
[----:B------:R-:W-:-:S11]  /*10030*/  UISETP.NE.AND UP0, UPT, UR5, 0x1, UPT ;  /* 0x000000010500788c */ /* 0x000fd6000bf05270 */
[----:B------:R-:W-:Y:S02]  /*10040*/  @UP0 ULDC.64 UR10, c[0x0][0x9e8] ;  /* 0x00027a00000a0ab9 */ /* 0x000fe40000000a00 */
[----:B------:R-:W-:-:S04]  /*10050*/  UIMAD.WIDE.U32 UR6, UR4, UR10, URZ ;  /* 0x0000000a040672a5 */ /* 0x000fc8000f8e003f */
[----:B------:R-:W-:-:S12]  /*10060*/  @UP0 USHF.R.U32.HI UR4, URZ, UR11, UR7 ;  /* 0x0000000b3f040299 */ /* 0x000fd80008011607 */
.L_x_752:
[----:B------:R-:W-:-:S04]  /*10070*/  UIMAD UR4, UR4, UR5, URZ ;  /* 0x00000005040472a4 */ /* 0x000fc8000f8e023f */
[----:B------:R-:W-:-:S04]  /*10080*/  UISETP.LT.AND UP0, UPT, UR8, UR4, UPT ;  /* 0x000000040800728c */ /* 0x000fc8000bf01270 */
[----:B------:R-:W-:-:S12]  /*10090*/  USEL UR8, UR8, UR4, !UP0 ;  /* 0x0000000408087287 */ /* 0x000fd8000c000000 */
.L_x_750:
[----:B------:R-:W-:Y:S01]  /*100a0*/  USHF.R.S32.HI UR4, URZ, 0x1f, UR8 ;  /* 0x0000001f3f047899 */ /* 0x000fe20008011408 */
[----:B------:R-:W-:Y:S03]  /*100b0*/  BSSY B6, `(.L_x_753) ;  /* 0x0000205000067945 */ /* 0x000fe60003800000 */
[----:B------:R-:W-:-:S04]  /*100c0*/  ULEA.HI UR4, UR4, UR8, URZ, 0x7 ;  /* 0x0000000804047291 */ /* 0x000fc8000f8f383f */
[----:B------:R-:W-:-:S04]  /*100d0*/  USHF.R.S32.HI UR4, URZ, 0x7, UR4 ;  /* 0x000000073f047899 */ /* 0x000fc80008011404 */
[----:B------:R-:W-:-:S04]  /*100e0*/  UISETP.LT.AND UP0, UPT, URZ, UR4, UPT ;  /* 0x000000043f00728c */ /* 0x000fc8000bf01270 */
[----:B------:R-:W-:-:S04]  /*100f0*/  USEL UR44, URZ, UR4, !UP0 ;  /* 0x000000043f2c7287 */ /* 0x000fc8000c000000 */
[----:B------:R-:W-:-:S06]  /*10100*/  UISETP.GT.AND UP0, UPT, UR45, UR44, UPT ;  /* 0x0000002c2d00728c */ /* 0x000fcc000bf04270 */
[----:B------:R-:W-:-:S13]  /*10110*/  PLOP3.LUT P0, PT, PT, PT, UP0, 0x80, 0x0 ;  /* 0x000000000000781c */ /* 0x000fda0003f0f008 */
[----:B------:R-:W-:Y:S05]  /*10120*/  @P0 BRA `(.L_x_754) ;  /* 0x0000000000400947 */ /* 0x000fea0003800000 */
[----:B------:R-:W-:Y:S01]  /*10130*/  ISETP.NE.AND P0, PT, R23, RZ, PT ;  /* 0x000000ff1700720c */ /* 0x000fe20003f05270 */
[----:B------:R-:W-:-:S12]  /*10140*/  IMAD.MOV.U32 R13, RZ, RZ, R22 ;  /* 0x000000ffff0d7224 */ /* 0x000fd800078e0016 */
[----:B------:R-:W-:Y:S05]  /*10150*/  @P0 BRA `(.L_x_755) ;  /* 0x0000001c00e80947 */ /* 0x000fea0003800000 */
[----:B------:R-:W1:Y:S01]  /*10160*/  S2R R7, SR_LANEID ;  /* 0x0000000000077919 */ /* 0x000e620000000000 */
[----:B------:R-:W-:Y:S01]  /*10170*/  VOTEU.ANY UR4, UPT, PT ;  /* 0x0000000000047886 */ /* 0x000fe200038e0100 */
[----:B------:R-:W2:Y:S01]  /*10180*/  LDC.64 R2, c[0x0][0xdf0] ;  /* 0x00037c00ff027b82 */ /* 0x000ea20000000a00 */
[----:B------:R-:W1:Y:S08]  /*10190*/  FLO.U32 R0, UR4 ;  /* 0x0000000400007d00 */ /* 0x000e7000080e0000 */
[----:B------:R-:W2:Y:S01]  /*101a0*/  POPC R5, UR4 ;  /* 0x0000000400057d09 */ /* 0x000ea20008000000 */
[----:B-1----:R-:W-:-:S13]  /*101b0*/  ISETP.EQ.U32.AND P0, PT, R0, R7, PT ;  /* 0x000000070000720c */ /* 0x002fda0003f02070 */
[----:B--2---:R-:W2:Y:S01]  /*101c0*/  @P0 ATOMG.E.ADD.STRONG.GPU PT, R3, desc[UR50][R2.64], R5 ;  /* 0x00000005020309a8 */ /* 0x004ea200081ee1f2 */
[----:B------:R-:W1:Y:S02]  /*101d0*/  S2R R4, SR_LTMASK ;  /* 0x0000000000047919 */ /* 0x000e640000003900 */
[----:B-1----:R-:W-:-:S04]  /*101e0*/  LOP3.LUT R4, R4, UR4, RZ, 0xc0, !PT ;  /* 0x0000000404047c12 */ /* 0x002fc8000f8ec0ff */
[----:B------:R-:W1:Y:S01]  /*101f0*/  POPC R13, R4 ;  /* 0x00000004000d7309 */ /* 0x000e620000000000 */
[----:B--2---:R-:W1:Y:S02]  /*10200*/  SHFL.IDX PT, R0, R3, R0, 0x1f ;  /* 0x00001f0003007589 */ /* 0x004e6400000e0000 */
[----:B-1----:R-:W-:Y:S01]  /*10210*/  IADD3 R13, R0, UR46, R13 ;  /* 0x0000002e000d7c10 */ /* 0x002fe2000fffe00d */
[----:B------:R-:W-:Y:S06]  /*10220*/  BRA `(.L_x_755) ;  /* 0x0000001c00b47947 */ /* 0x000fec0003800000 */
.L_x_754:
[----:B------:R-:W1:Y:S01]  /*10230*/  S2UR UR4, SR_CgaCtaId ;  /* 0x00000000000479c3 */ /* 0x000e620000008800 */
[----:B------:R-:W-:Y:S02]  /*10240*/  UMOV UR39, 0x400 ;  /* 0x0000040000277882 */ /* 0x000fe40000000000 */
[----:B-1----:R-:W-:-:S04]  /*10250*/  ULEA UR39, UR4, UR39, 0x18 ;  /* 0x0000002704277291 */ /* 0x002fc8000f8ec03f */
[----:B------:R-:W-:-:S04]  /*10260*/  UIADD3 UR4, UR39, 0xe400, URZ ;  /* 0x0000e40027047890 */ /* 0x000fc8000fffe03f */
[----:B------:R-:W-:-:S06]  /*10270*/  ULOP3.LUT UP0, URZ, UR4, 0x3ff, URZ, 0xc0, !UPT ;  /* 0x000003ff043f7892 */ /* 0x000fcc000f80c03f */
[----:B------:R-:W-:-:S13]  /*10280*/  PLOP3.LUT P0, PT, PT, PT, UP0, 0x80, 0x0 ;  /* 0x000000000000781c */ /* 0x000fda0003f0f008 */
[----:B------:R-:W-:Y:S05]  /*10290*/  @!P0 BRA `(.L_x_756) ;  /* 0x0000000000408947 */ /* 0x000fea0003800000 */
[----:B------:R-:W-:Y:S01]  /*102a0*/  MOV R2, 0x0 ;  /* 0x0000000000027802 */ /* 0x000fe20000000f00 */
[----:B------:R-:W-:Y:S01]  /*102b0*/  ULDC.64 UR4, c[0x4][0xa8] ;  /* 0x01002a0000047ab9 */ /* 0x000fe20000000a00 */
[----:B------:R-:W-:Y:S01]  /*102c0*/  ULDC.64 UR6, c[0x4][0xb0] ;  /* 0x01002c0000067ab9 */ /* 0x000fe20000000a00 */
[----:B------:R-:W-:Y:S02]  /*102d0*/  IMAD.U32 R4, RZ, RZ, UR4 ;  /* 0x00000004ff047e24 */ /* 0x000fe4000f8e00ff */
[----:B------:R-:W-:Y:S01]  /*102e0*/  IMAD.U32 R5, RZ, RZ, UR5 ;  /* 0x00000005ff057e24 */ /* 0x000fe2000f8e00ff */
[----:B------:R-:W1:Y:S01]  /*102f0*/  LDC.64 R2, c[0x4][R2] ;  /* 0x0100000002027b82 */ /* 0x000e620000000a00 */
[----:B------:R-:W-:Y:S01]  /*10300*/  ULDC.64 UR4, c[0x4][0x8] ;  /* 0x0100020000047ab9 */ /* 0x000fe20000000a00 */
[----:B------:R-:W-:Y:S02]  /*10310*/  IMAD.U32 R6, RZ, RZ, UR6 ;  /* 0x00000006ff067e24 */ /* 0x000fe4000f8e00ff */
[----:B------:R-:W-:-:S02]  /*10320*/  IMAD.U32 R7, RZ, RZ, UR7 ;  /* 0x00000007ff077e24 */ /* 0x000fc4000f8e00ff */
[----:B------:R-:W-:Y:S02]  /*10330*/  IMAD.U32 R10, RZ, RZ, UR4 ;  /* 0x00000004ff0a7e24 */ /* 0x000fe4000f8e00ff */
[----:B------:R-:W-:Y:S02]  /*10340*/  IMAD.U32 R11, RZ, RZ, UR5 ;  /* 0x00000005ff0b7e24 */ /* 0x000fe4000f8e00ff */
[----:B------:R-:W-:Y:S02]  /*10350*/  IMAD.MOV.U32 R8, RZ, RZ, 0x70 ;  /* 0x00000070ff087424 */ /* 0x000fe400078e00ff */
[----:B------:R-:W-:Y:S02]  /*10360*/  IMAD.MOV.U32 R12, RZ, RZ, 0x1 ;  /* 0x00000001ff0c7424 */ /* 0x000fe400078e00ff */
[----:B------:R-:W-:-:S07]  /*10370*/  IMAD.MOV.U32 R13, RZ, RZ, RZ ;  /* 0x000000ffff0d7224 */ /* 0x000fce00078e00ff */
[----:B------:R-:W-:-:S07]  /*10380*/  LEPC R20, `(.L_x_756) ;  /* 0x000000001014794e */ /* 0x000fce0000000000 */
[----:B-1----:R-:W-:Y:S05]  /*10390*/  CALL.ABS.NOINC R2 ;  /* 0x0000000002007343 */ /* 0x002fea0003c00000 */
.L_x_756:
[----:B------:R-:W-:-:S04]  /*103a0*/  UIADD3 UR4, UR39, 0x400, URZ ;  /* 0x0000040027047890 */ /* 0x000fc8000fffe03f */
[----:B------:R-:W-:-:S06]  /*103b0*/  ULOP3.LUT UP0, URZ, UR4, 0x3ff, URZ, 0xc0, !UPT ;  /* 0x000003ff043f7892 */ /* 0x000fcc000f80c03f */
[----:B------:R-:W-:-:S13]  /*103c0*/  PLOP3.LUT P0, PT, PT, PT, UP0, 0x80, 0x0 ;  /* 0x000000000000781c */ /* 0x000fda0003f0f008 */
[----:B------:R-:W-:Y:S05]  /*103d0*/  @!P0 BRA `(.L_x_757) ;  /* 0x00000000007c8947 */ /* 0x000fea0003800000 */
        /* <DEDUP_REMOVED lines=16> */
.L_x_758:
[----:B------:R1:W2:Y:S01]  /*104e0*/  LDC.64 R2, c[0x4][R24] ;  /* 0x0100000018027b82 */ /* 0x0002a20000000a00 */
[----:B------:R-:W-:Y:S01]  /*104f0*/  ULDC.64 UR4, c[0x4][0xa8] ;  /* 0x01002a0000047ab9 */ /* 0x000fe20000000a00 */
[----:B------:R-:W-:Y:S01]  /*10500*/  ULDC.64 UR6, c[0x4][0xb0] ;  /* 0x01002c0000067ab9 */ /* 0x000fe20000000a00 */
[----:B------:R-:W-:Y:S02]  /*10510*/  IMAD.U32 R4, RZ, RZ, UR4 ;  /* 0x00000004ff047e24 */ /* 0x000fe4000f8e00ff */
        /* <DEDUP_REMOVED lines=11> */
.L_x_757:
[----:B------:R-:W-:Y:S01]  /*105d0*/  ULDC.64 UR4, c[0x0][0x9f8] ;  /* 0x00027e0000047ab9 */ /* 0x000fe20000000a00 */
[----:B------:R-:W-:Y:S01]  /*105e0*/  IMAD.U32 R5, RZ, RZ, UR43 ;  /* 0x0000002bff057e24 */ /* 0x000fe2000f8e00ff */
[----:B------:R-:W-:Y:S01]  /*105f0*/  ISETP.NE.U32.AND P0, PT, RZ, UR4, PT ;  /* 0x00000004ff007c0c */ /* 0x000fe2000bf05070 */
[----:B------:R-:W-:-:S03]  /*10600*/  IMAD.U32 R0, RZ, RZ, UR43 ;  /* 0x0000002bff007e24 */ /* 0x000fc6000f8e00ff */
[----:B------:R-:W-:-:S13]  /*10610*/  ISETP.NE.AND.EX P0, PT, RZ, UR5, PT, P0 ;  /* 0x00000005ff007c0c */ /* 0x000fda000bf05300 */
[----:B------:R-:W1:Y:S02]  /*10620*/  @P0 LDC.64 R2, c[0x0][0x9f8] ;  /* 0x00027e00ff020b82 */ /* 0x000e640000000a00 */
[----:B-1----:R-:W-:-:S06]  /*10630*/  @P0 IMAD.WIDE R4, R5, 0x4, R2 ;  /* 0x0000000405040825 */ /* 0x002fcc00078e0202 */
[----:B------:R-:W1:Y:S01]  /*10640*/  LDC R2, c[0x0][0x428] ;  /* 0x00010a00ff027b82 */ /* 0x000e620000000800 */
[----:B------:R2:W3:Y:S01]  /*10650*/  @P0 LDG.E R0, desc[UR50][R4.64] ;  /* 0x0000003204000981 */ /* 0x0004e2000c1e1900 */
[----:B------:R-:W-:Y:S01]  /*10660*/  ISETP.NE.AND P1, PT, R23, RZ, PT ;  /* 0x000000ff1700720c */ /* 0x000fe20003f25270 */
[----:B------:R-:W-:Y:S01]  /*10670*/  UMOV UR40, URZ ;  /* 0x0000003f00287c82 */ /* 0x000fe20008000000 */
[----:B------:R-:W-:Y:S01]  /*10680*/  UMOV UR6, 0xffffffff ;  /* 0xffffffff00067882 */ /* 0x000fe20000000000 */
[----:B------:R-:W-:-:S04]  /*10690*/  IMAD.U32 R7, RZ, RZ, UR45 ;  /* 0x0000002dff077e24 */ /* 0x000fc8000f8e00ff */
[----:B------:R-:W-:-:S06]  /*106a0*/  VIADD R7, R7, 0xffffffff ;  /* 0xffffffff07077836 */ /* 0x000fcc0000000000 */
[----:B------:R-:W-:-:S05]  /*106b0*/  VOTEU.ALL UP1, P1 ;  /* 0x00000000003f7886 */ /* 0x000fca0000820000 */
[----:B------:R-:W-:Y:S01]  /*106c0*/  @!UP1 UIADD3 UR4, UP0, UR48, 0x270, URZ ;  /* 0x0000027030049890 */ /* 0x000fe2000ff1e03f */
[----:B-1----:R-:W-:Y:S02]  /*106d0*/  ISETP.NE.AND P2, PT, R2, 0x1, PT ;  /* 0x000000010200780c */ /* 0x002fe40003f45270 */
[----:B------:R-:W1:Y:S01]  /*106e0*/  LDC.64 R2, c[0x0][0x3f8] ;  /* 0x0000fe00ff027b82 */ /* 0x000e620000000a00 */
[----:B------:R-:W-:-:S09]  /*106f0*/  @!UP1 UIADD3.X UR5, URZ, UR49, URZ, UP0, !UPT ;  /* 0x000000313f059290 */ /* 0x000fd200087fe43f */
[----:B------:R4:W-:Y:S01]  /*10700*/  @!UP1 UTMAPF.L2.4D [UR40], [UR4] ;  /* 0x00000028040095b8 */ /* 0x0009e20008018000 */
[----:B------:R-:W2:Y:S08]  /*10710*/  @P2 LDC R6, c[0x0][0x42c] ;  /* 0x00010b00ff062b82 */ /* 0x000eb00000000800 */
[----:B------:R-:W5:Y:S01]  /*10720*/  @P2 LDC R9, c[0x0][0x430] ;  /* 0x00010c00ff092b82 */ /* 0x000f620000000800 */
[----:B-1----:R-:W-:-:S04]  /*10730*/  ISETP.NE.U32.AND P0, PT, R2, RZ, PT ;  /* 0x000000ff0200720c */ /* 0x002fc80003f05070 */
[----:B------:R-:W-:Y:S01]  /*10740*/  ISETP.NE.AND.EX P0, PT, R3, RZ, PT, P0 ;  /* 0x000000ff0300720c */ /* 0x000fe20003f05300 */
[----:B--2---:R-:W-:-:S04]  /*10750*/  @P2 IMAD.HI.U32 R4, R6, UR42, RZ ;  /* 0x0000002a06042c27 */ /* 0x004fc8000f8e00ff */
[----:B------:R-:W-:Y:S01]  /*10760*/  IMAD.U32 R6, RZ, RZ, UR42 ;  /* 0x0000002aff067e24 */ /* 0x000fe2000f8e00ff */
[----:B-----5:R-:W-:Y:S02]  /*10770*/  @P2 SHF.R.U32.HI R6, RZ, R9, R4 ;  /* 0x00000009ff062219 */ /* 0x020fe40000011604 */
[----:B---3--:R-:W-:Y:S01]  /*10780*/  SEL R9, R0, RZ, !P0 ;  /* 0x000000ff00097207 */ /* 0x008fe20004000000 */
[----:B----4-:R-:W-:Y:S06]  /*10790*/  BRA.DIV UR6, `(.L_x_759) ;  /* 0x0000002206307947 */ /* 0x010fec000b800000 */
.L_x_810:
[----:B------:R-:W-:Y:S01]  /*107a0*/  UMOV UR4, 0xffffffff ;  /* 0xffffffff00047882 */ /* 0x000fe20000000000 */
[----:B------:R-:W-:Y:S02]  /*107b0*/  SHF.R.S32.HI R8, RZ, 0x1f, R0 ;  /* 0x0000001fff087819 */ /* 0x000fe40000011400 */
[----:B------:R-:W-:Y:S05]  /*107c0*/  BRA.DIV UR4, `(.L_x_760) ;  /* 0x0000002204447947 */ /* 0x000fea000b800000 */
[----:B------:R-:W-:-:S13]  /*107d0*/  ELECT P6, URZ, PT ;  /* 0x00000000003f782f */ /* 0x000fda00038c0000 */
.L_x_813:
[----:B------:R-:W-:Y:S05]  /*107e0*/  @!P6 BRA `(.L_x_761) ;  /* 0x0000000000bce947 */ /* 0x000fea0003800000 */
[----:B------:R-:W-:Y:S01]  /*107f0*/  LEA R13, R19, UR39, 0x3 ;  /* 0x00000027130d7c11 */ /* 0x000fe2000f8e18ff */
[----:B------:R-:W-:Y:S01]  /*10800*/  IMAD.MOV.U32 R9, RZ, RZ, R0 ;  /* 0x000000ffff097224 */ /* 0x000fe200078e0000 */
[----:B------:R-:W-:Y:S01]  /*10810*/  SHF.L.U32 R12, R18, 0x1f, RZ ;  /* 0x0000001f120c7819 */ /* 0x000fe200000006ff */
        /* <DEDUP_REMOVED lines=9> */
[----:B------:R-:W-:-:S04]  /*108b0*/  @P2 SHF.R.U32.HI R15, RZ, R5, R4 ;  /* 0x00000005ff0f2219 */ /* 0x000fc80000011604 */
[--C-:B------:R-:W-:Y:S01]  /*108c0*/  SHF.R.S32.HI R5, RZ, 0x1f, R15.reuse ;  /* 0x0000001fff057819 */ /* 0x100fe2000001140f */
[----:B------:R-:W-:-:S04]  /*108d0*/  IMAD.MOV.U32 R4, RZ, RZ, R15 ;  /* 0x000000ffff047224 */ /* 0x000fc800078e000f */
[----:B------:R-:W-:-:S04]  /*108e0*/  IMAD.WIDE.U32 R10, R0, UR4, R4 ;  /* 0x00000004000a7c25 */ /* 0x000fc8000f8e0004 */
[----:B------:R-:W-:Y:S01]  /*108f0*/  IMAD.IADD R5, R11, 0x1, R9 ;  /* 0x000000010b057824 */ /* 0x000fe200078e0209 */
[----:B------:R-:W-:-:S04]  /*10900*/  LEA R4, P2, R10, R2, 0x2 ;  /* 0x000000020a047211 */ /* 0x000fc800078410ff */
[----:B------:R-:W-:-:S05]  /*10910*/  LEA.HI.X R5, R10, R3, R5, 0x2, P2 ;  /* 0x000000030a057211 */ /* 0x000fca00010f1405 */
[----:B------:R1:W5:Y:S01]  /*10920*/  LDG.E R9, desc[UR50][R4.64] ;  /* 0x0000003204097981 */ /* 0x000362000c1e1900 */
[----:B------:R-:W-:-:S04]  /*10930*/  IMAD.MOV R10, RZ, RZ, -R15 ;  /* 0x000000ffff0a7224 */ /* 0x000fc800078e0a0f */
[----:B------:R-:W-:-:S07]  /*10940*/  IMAD R7, R14, R10, R7 ;  /* 0x0000000a0e077224 */ /* 0x000fce00078e0207 */
.L_x_762:
[----:B------:R-:W2:Y:S01]  /*10950*/  SYNCS.PHASECHK.TRANS64.TRYWAIT P2, [R13+URZ+0x16840], R12 ;  /* 0x0168400c0d0075a7 */ /* 0x000ea2000804017f */
[----:B------:R-:W-:Y:S01]  /*10960*/  ISETP.NE.AND P3, PT, R17, RZ, PT ;  /* 0x000000ff1100720c */ /* 0x000fe20003f65270 */
[----:B--2---:R-:W-:-:S12]  /*10970*/  @!P2 BRA `(.L_x_763) ;  /* 0x0000001c00f8a947 */ /* 0x004fd80003800000 */
.L_x_814:
[----:B------:R-:W-:Y:S05]  /*10980*/  @P3 BRA `(.L_x_764) ;  /* 0x0000000000143947 */ /* 0x000fea0003800000 */
[----:B------:R-:W-:Y:S01]  /*10990*/  ISETP.NE.AND P2, PT, R23, RZ, PT ;  /* 0x000000ff1700720c */ /* 0x000fe20003f45270 */
[----:B-1----:R-:W-:-:S04]  /*109a0*/  IMAD.MOV.U32 R4, RZ, RZ, 0x4000 ;  /* 0x00004000ff047424 */ /* 0x002fc800078e00ff */
[----:B------:R3:W-:Y:S08]  /*109b0*/  SYNCS.ARRIVE.TRANS64 RZ, [R13+URZ+0x16830], R4 ;  /* 0x016830040dff79a7 */ /* 0x0007f0000800003f */
[----:B------:R-:W-:Y:S05]  /*109c0*/  @!P2 BRA `(.L_x_764) ;  /* 0x000000000004a947 */ /* 0x000fea0003800000 */
[----:B------:R-:W-:Y:S01]  /*109d0*/  BPT.TRAP 0x1 ;  /* 0x000000040000795c */ /* 0x000fe20000300000 */
.L_x_764:
        /* <DEDUP_REMOVED lines=8> */
[----:B-----5:R-:W-:Y:S01]  /*10a60*/  R2UR UR13, R9 ;  /* 0x00000000090d72ca */ /* 0x020fe200000e0000 */
[----:B------:R-:W-:-:S04]  /*10a70*/  UMOV UR10, URZ ;  /* 0x0000003f000a7c82 */ /* 0x000fc80008000000 */
[----:B------:R-:W-:Y:S02]  /*10a80*/  ULEA UR8, UR8, UR39, 0xe ;  /* 0x0000002708087291 */ /* 0x000fe4000f8e703f */
[----:B------:R-:W-:Y:S02]  /*10a90*/  USHF.L.U32 UR11, UR11, 0x7, URZ ;  /* 0x000000070b0b7899 */ /* 0x000fe4000800063f */
[----:B------:R-:W-:Y:S02]  /*10aa0*/  UIADD3 UR9, UR9, 0x16830, URZ ;  /* 0x0001683009097890 */ /* 0x000fe4000fffe03f */
[----:B------:R-:W-:-:S09]  /*10ab0*/  UIADD3 UR8, UR8, 0xe400, URZ ;  /* 0x0000e40008087890 */ /* 0x000fd2000fffe03f */
[----:B------:R4:W-:Y:S02]  /*10ac0*/  UTMALDG.4D [UR8], [UR4], desc[UR6] ;  /* 0x00000608040075b4 */ /* 0x0009e40008019000 */
[----:B----4-:R-:W-:Y:S01]  /*10ad0*/  NOP ;  /* 0x0000000000007918 */ /* 0x010fe20000000000 */
.L_x_761:
[----:B------:R-:W-:Y:S05]  /*10ae0*/  WARPSYNC.ALL ;  /* 0x0000000000007948 */ /* 0x000fea0003800000 */
[----:B------:R-:W-:Y:S01]  /*10af0*/  BAR.SYNC.DEFER_BLOCKING 0x8, 0x1a0 ;  /* 0x0206800000007b1d */ /* 0x000fe20000010000 */
[----:B------:R-:W-:Y:S01]  /*10b00*/  ELECT P2, URZ, PT ;  /* 0x00000000003f782f */ /* 0x000fe20003840000 */
[----:B------:R-:W-:Y:S02]  /*10b10*/  UIADD3 UR47, UR47, 0x1, URZ ;  /* 0x000000012f2f7890 */ /* 0x000fe4000fffe03f */
[----:B------:R-:W-:Y:S02]  /*10b20*/  UIADD3 UR6, UP0, UR48, 0x270, URZ ;  /* 0x0000027030067890 */ /* 0x000fe4000ff1e03f */
[----:B------:R-:W-:-:S02]  /*10b30*/  ULEA.HI UR4, UR47, UR47, URZ, 0x1 ;  /* 0x0000002f2f047291 */ /* 0x000fc4000f8f083f */
[----:B------:R-:W-:Y:S02]  /*10b40*/  UIADD3 UR8, UR39, 0x8400, URZ ;  /* 0x0000840027087890 */ /* 0x000fe4000fffe03f */
[----:B------:R-:W-:Y:S02]  /*10b50*/  ULOP3.LUT UR4, UR4, 0xfffffffe, URZ, 0xc0, !UPT ;  /* 0xfffffffe04047892 */ /* 0x000fe4000f8ec03f */
[----:B------:R-:W-:Y:S02]  /*10b60*/  UIADD3 UR9, UR39, 0x16800, URZ ;  /* 0x0001680027097890 */ /* 0x000fe4000fffe03f */
[----:B-1-3--:R-:W-:Y:S01]  /*10b70*/  @P2 IMAD.MOV.U32 R4, RZ, RZ, 0x6000 ;  /* 0x00006000ff042424 */ /* 0x00afe200078e00ff */
[----:B------:R-:W-:Y:S02]  /*10b80*/  UIADD3 UR4, UR47, -UR4, URZ ;  /* 0x800000042f047290 */ /* 0x000fe4000fffe03f */
[----:B------:R-:W-:Y:S01]  /*10b90*/  UIADD3.X UR7, URZ, UR49, URZ, UP0, !UPT ;  /* 0x000000313f077290 */ /* 0x000fe200087fe43f */
[----:B------:R-:W-:Y:S01]  /*10ba0*/  UMOV UR11, UR41 ;  /* 0x00000029000b7c82 */ /* 0x000fe20008000000 */
[----:B------:R-:W-:Y:S01]  /*10bb0*/  UMOV UR12, UR42 ;  /* 0x0000002a000c7c82 */ /* 0x000fe20008000000 */
[----:B------:R-:W-:Y:S01]  /*10bc0*/  UMOV UR13, UR43 ;  /* 0x0000002b000d7c82 */ /* 0x000fe20008000000 */
[----:B------:R-:W-:Y:S01]  /*10bd0*/  UMOV UR5, 0x12f00000 ;  /* 0x12f0000000057882 */ /* 0x000fe20000000000 */
[----:B------:R-:W-:Y:S01]  /*10be0*/  UMOV UR10, URZ ;  /* 0x0000003f000a7c82 */ /* 0x000fe20008000000 */
[----:B------:R1:W-:Y:S02]  /*10bf0*/  @P2 SYNCS.ARRIVE.TRANS64 RZ, [UR39+0x16800], R4 ;  /* 0x01680004ffff29a7 */ /* 0x0003e40008000027 */
[----:B-1----:R-:W-:Y:S01]  /*10c00*/  IMAD.U32 R4, RZ, RZ, UR4 ;  /* 0x00000004ff047e24 */ /* 0x002fe2000f8e00ff */
[----:B------:R-:W-:-:S02]  /*10c10*/  UMOV UR4, 0x0 ;  /* 0x0000000000047882 */ /* 0x000fc40000000000 */
[----:B------:R1:W-:Y:S02]  /*10c20*/  UTMALDG.4D [UR8], [UR6], desc[UR4] ;  /* 0x00000408060075b4 */ /* 0x0003e40008019000 */
[----:B------:R-:W-:-:S04]  /*10c30*/  SHF.L.U32 R4, R4, 0x1f, RZ ;  /* 0x0000001f04047819 */ /* 0x000fc800000006ff */
[----:B------:R-:W3:Y:S02]  /*10c40*/  SYNCS.PHASECHK.TRANS64.TRYWAIT P2, [UR39+0x16820], R4 ;  /* 0x01682004ff0075a7 */ /* 0x000ee40008040167 */
[----:B-1-3--:R-:W-:Y:S05]  /*10c50*/  @!P2 BRA `(.L_x_765) ;  /* 0x0000001c0054a947 */ /* 0x00afea0003800000 */
.L_x_815:
[----:B------:R-:W-:-:S04]  /*10c60*/  UIADD3 UR4, UR45, -0x2, URZ ;  /* 0xfffffffe2d047890 */ /* 0x000fc8000fffe03f */
[----:B------:R-:W-:-:S06]  /*10c70*/  UISETP.GE.AND UP0, UPT, UR4, UR44, UPT ;  /* 0x0000002c0400728c */ /* 0x000fcc000bf06270 */
[----:B------:R-:W-:-:S13]  /*10c80*/  PLOP3.LUT P2, PT, PT, PT, UP0, 0x80, 0x0 ;  /* 0x000000000000781c */ /* 0x000fda0003f4f008 */
[----:B------:R-:W-:Y:S05]  /*10c90*/  @!P2 BRA `(.L_x_766) ;  /* 0x00000010004ca947 */ /* 0x000fea0003800000 */
[----:B-1----:R-:W-:Y:S01]  /*10ca0*/  IMAD R5, RZ, RZ, -UR45 ;  /* 0x8000002dff057e24 */ /* 0x002fe2000f8e02ff */
[----:B------:R-:W-:Y:S01]  /*10cb0*/  LOP3.LUT R10, RZ, UR44, RZ, 0x33, !PT ;  /* 0x0000002cff0a7c12 */ /* 0x000fe2000f8e33ff */
[----:B------:R-:W-:Y:S01]  /*10cc0*/  IMAD.U32 R11, RZ, RZ, UR4 ;  /* 0x00000004ff0b7e24 */ /* 0x000fe2000f8e00ff */
[----:B------:R-:W-:Y:S02]  /*10cd0*/  ULDC.64 UR36, c[0x0][0x408] ;  /* 0x0001020000247ab9 */ /* 0x000fe40000000a00 */
[----:B------:R-:W-:-:S05]  /*10ce0*/  VIADDMNMX R10, R5, 0x1, R10, !PT ;  /* 0x00000001050a7846 */ /* 0x000fca000780010a */
[----:B------:R-:W-:-:S05]  /*10cf0*/  VIADD R4, R10, UR45 ;  /* 0x0000002d0a047c36 */ /* 0x000fca0008000000 */
[----:B------:R-:W-:-:S04]  /*10d00*/  LOP3.LUT R4, R4, 0x1, RZ, 0xc0, !PT ;  /* 0x0000000104047812 */ /* 0x000fc800078ec0ff */
[----:B------:R-:W-:-:S13]  /*10d10*/  ISETP.NE.U32.AND P2, PT, R4, 0x1, PT ;  /* 0x000000010400780c */ /* 0x000fda0003f45070 */
[----:B------:R-:W-:Y:S05]  /*10d20*/  @P2 BRA `(.L_x_767) ;  /* 0x0000000400602947 */ /* 0x000fea0003800000 */
[----:B--2---:R-:W-:Y:S01]  /*10d30*/  VIADD R12, R19, 0x1 ;  /* 0x00000001130c7836 */ /* 0x004fe20000000000 */
[----:B------:R-:W-:Y:S04]  /*10d40*/  BSSY B0, `(.L_x_768) ;  /* 0x0000052000007945 */ /* 0x000fe80003800000 */
[----:B------:R-:W-:-:S04]  /*10d50*/  ISETP.NE.AND P2, PT, R12, 0x2, PT ;  /* 0x000000020c00780c */ /* 0x000fc80003f45270 */
[----:B------:R-:W-:Y:S02]  /*10d60*/  SEL R13, RZ, 0x1, P2 ;  /* 0x00000001ff0d7807 */ /* 0x000fe40001000000 */
[----:B------:R-:W-:Y:S02]  /*10d70*/  SEL R12, R12, RZ, P2 ;  /* 0x000000ff0c0c7207 */ /* 0x000fe40001000000 */
[----:B------:R-:W-:Y:S01]  /*10d80*/  LOP3.LUT R13, R18, R13, RZ, 0x3c, !PT ;  /* 0x0000000d120d7212 */ /* 0x000fe200078e3cff */
[----:B------:R-:W-:Y:S06]  /*10d90*/  @!P6 BRA `(.L_x_769) ;  /* 0x000000040030e947 */ /* 0x000fec0003800000 */
[----:B------:R-:W-:Y:S01]  /*10da0*/  IMAD.MOV.U32 R4, RZ, RZ, R9 ;  /* 0x000000ffff047224 */ /* 0x000fe200078e0009 */
        /* <DEDUP_REMOVED lines=19> */
.L_x_770:
[----:B-1----:R-:W-:Y:S02]  /*10ee0*/  LEA R3, R12, UR39, 0x3 ;  /* 0x000000270c037c11 */ /* 0x002fe4000f8e18ff */
[----:B------:R-:W-:Y:S02]  /*10ef0*/  SHF.L.U32 R2, R13, 0x1f, RZ ;  /* 0x0000001f0d027819 */ /* 0x000fe400000006ff */
[----:B------:R-:W-:Y:S02]  /*10f00*/  ISETP.NE.AND P2, PT, R17, RZ, PT ;  /* 0x000000ff1100720c */ /* 0x000fe40003f45270 */
[----:B------:R-:W1:Y:S02]  /*10f10*/  SYNCS.PHASECHK.TRANS64.TRYWAIT P3, [R3+URZ+0x16840], R2 ;  /* 0x01684002030075a7 */ /* 0x000e64000806017f */
[----:B-1----:R-:W-:Y:S09]  /*10f20*/  @!P3 BRA `(.L_x_771) ;  /* 0x0000001800b8b947 */ /* 0x002ff20003800000 */
.L_x_816:
[----:B------:R-:W-:Y:S05]  /*10f30*/  @P2 BRA `(.L_x_772) ;  /* 0x0000000000142947 */ /* 0x000fea0003800000 */
[----:B------:R-:W-:Y:S01]  /*10f40*/  ISETP.NE.AND P3, PT, R23, RZ, PT ;  /* 0x000000ff1700720c */ /* 0x000fe20003f65270 */
[----:B-1----:R-:W-:-:S04]  /*10f50*/  IMAD.MOV.U32 R2, RZ, RZ, 0x4000 ;  /* 0x00004000ff027424 */ /* 0x002fc800078e00ff */
[----:B------:R2:W-:Y:S08]  /*10f60*/  SYNCS.ARRIVE.TRANS64 RZ, [R3+URZ+0x16830], R2 ;  /* 0x0168300203ff79a7 */ /* 0x0005f0000800003f */
[----:B------:R-:W-:Y:S05]  /*10f70*/  @!P3 BRA `(.L_x_772) ;  /* 0x000000000004b947 */ /* 0x000fea0003800000 */
[----:B------:R-:W-:Y:S01]  /*10f80*/  BPT.TRAP 0x1 ;  /* 0x000000040000795c */ /* 0x000fe20000300000 */
.L_x_772:
[----:B------:R-:W-:Y:S01]  /*10f90*/  R2UR UR8, R12 ;  /* 0x000000000c0872ca */ /* 0x000fe200000e0000 */
[----:B------:R-:W-:Y:S01]  /*10fa0*/  UIADD3 UR6, UP0, UR48, 0x370, URZ ;  /* 0x0000037030067890 */ /* 0x000fe2000ff1e03f */
[----:B------:R-:W-:Y:S01]  /*10fb0*/  R2UR UR9, R3 ;  /* 0x00000000030972ca */ /* 0x000fe200000e0000 */
[----:B------:R-:W-:Y:S01]  /*10fc0*/  UIADD3 UR4, UR39, 0x16800, URZ ;  /* 0x0001680027047890 */ /* 0x000fe2000fffe03f */
[----:B------:R-:W-:Y:S01]  /*10fd0*/  R2UR UR11, R11 ;  /* 0x000000000b0b72ca */ /* 0x000fe200000e0000 */
[----:B------:R-:W-:Y:S01]  /*10fe0*/  UIADD3.X UR7, URZ, UR49, URZ, UP0, !UPT ;  /* 0x000000313f077290 */ /* 0x000fe200087fe43f */
[----:B------:R-:W-:Y:S01]  /*10ff0*/  R2UR UR12, R6 ;  /* 0x00000000060c72ca */ /* 0x000fe200000e0000 */
[----:B------:R-:W-:Y:S01]  /*11000*/  UMOV UR14, 0x0 ;  /* 0x00000000000e7882 */ /* 0x000fe20000000000 */
[----:B-----5:R-:W-:Y:S01]  /*11010*/  R2UR UR13, R4 ;  /* 0x00000000040d72ca */ /* 0x020fe200000e0000 */
[----:B------:R-:W-:Y:S01]  /*11020*/  UMOV UR15, 0x14f00000 ;  /* 0x14f00000000f7882 */ /* 0x000fe20000000000 */
[----:B-12---:R-:W-:Y:S01]  /*11030*/  SHF.L.U32 R3, R18, 0x1f, RZ ;  /* 0x0000001f12037819 */ /* 0x006fe200000006ff */
[----:B------:R-:W-:Y:S01]  /*11040*/  UMOV UR10, URZ ;  /* 0x0000003f000a7c82 */ /* 0x000fe20008000000 */
[----:B------:R-:W-:Y:S01]  /*11050*/  LEA R2, R19, UR4, 0x3 ;  /* 0x0000000413027c11 */ /* 0x000fe2000f8e18ff */
[----:B------:R-:W-:-:S02]  /*11060*/  ULEA UR8, UR8, UR39, 0xe ;  /* 0x0000002708087291 */ /* 0x000fc4000f8e703f */
[----:B------:R-:W-:Y:S02]  /*11070*/  UIADD3 UR9, UR9, 0x16830, URZ ;  /* 0x0001683009097890 */ /* 0x000fe4000fffe03f */
[----:B------:R-:W-:Y:S02]  /*11080*/  USHF.L.U32 UR11, UR11, 0x7, URZ ;  /* 0x000000070b0b7899 */ /* 0x000fe4000800063f */
[----:B------:R-:W-:-:S09]  /*11090*/  UIADD3 UR8, UR8, 0xe400, URZ ;  /* 0x0000e40008087890 */ /* 0x000fd2000fffe03f */
[----:B------:R1:W-:Y:S01]  /*110a0*/  UTMALDG.4D [UR8], [UR6], desc[UR14] ;  /* 0x00000e08060075b4 */ /* 0x0003e20008019000 */
[----:B------:R-:W2:Y:S02]  /*110b0*/  SYNCS.PHASECHK.TRANS64.TRYWAIT P3, [R2+URZ+0x60], R3 ;  /* 0x00006003020075a7 */ /* 0x000ea4000806017f */
[----:B-12---:R-:W-:Y:S05]  /*110c0*/  @!P3 BRA `(.L_x_773) ;  /* 0x000000180064b947 */ /* 0x006fea0003800000 */
.L_x_817:
[----:B------:R-:W-:Y:S05]  /*110d0*/  @P2 BRA `(.L_x_774) ;  /* 0x0000000000182947 */ /* 0x000fea0003800000 */
[----:B------:R-:W-:Y:S01]  /*110e0*/  ISETP.NE.AND P2, PT, R23, RZ, PT ;  /* 0x000000ff1700720c */ /* 0x000fe20003f45270 */
[----:B-1----:R-:W-:Y:S01]  /*110f0*/  IMAD.MOV.U32 R3, RZ, RZ, 0x4000 ;  /* 0x00004000ff037424 */ /* 0x002fe200078e00ff */
[----:B------:R-:W-:-:S04]  /*11100*/  LEA R2, R19, UR39, 0x3 ;  /* 0x0000002713027c11 */ /* 0x000fc8000f8e18ff */
[----:B------:R2:W-:Y:S07]  /*11110*/  SYNCS.ARRIVE.TRANS64 RZ, [R2+URZ+0x16850], R3 ;  /* 0x0168500302ff79a7 */ /* 0x0005ee000800003f */
[----:B------:R-:W-:Y:S05]  /*11120*/  @!P2 BRA `(.L_x_774) ;  /* 0x000000000004a947 */ /* 0x000fea0003800000 */
[----:B------:R-:W-:Y:S01]  /*11130*/  BPT.TRAP 0x1 ;  /* 0x000000040000795c */ /* 0x000fe20000300000 */
.L_x_774:
        /* <DEDUP_REMOVED lines=9> */
[----:B------:R-:W-:Y:S02]  /*111d0*/  IMAD.MOV.U32 R9, RZ, RZ, R4 ;  /* 0x000000ffff097224 */ /* 0x000fe400078e0004 */
[----:B------:R-:W-:-:S02]  /*111e0*/  IMAD.MOV.U32 R7, RZ, RZ, R11 ;  /* 0x000000ffff077224 */ /* 0x000fc400078e000b */
[----:B------:R-:W-:Y:S02]  /*111f0*/  ULEA UR8, UR9, UR39, 0xe ;  /* 0x0000002709087291 */ /* 0x000fe4000f8e703f */
[----:B------:R-:W-:Y:S02]  /*11200*/  ULEA UR9, UR9, UR39, 0x3 ;  /* 0x0000002709097291 */ /* 0x000fe4000f8e183f */
[----:B------:R-:W-:Y:S02]  /*11210*/  USHF.L.U32 UR11, UR11, 0x7, URZ ;  /* 0x000000070b0b7899 */ /* 0x000fe4000800063f */
[----:B------:R-:W-:Y:S02]  /*11220*/  UIADD3 UR8, UR8, 0x400, URZ ;  /* 0x0000040008087890 */ /* 0x000fe4000fffe03f */
[----:B------:R-:W-:-:S09]  /*11230*/  UIADD3 UR9, UR9, 0x16850, URZ ;  /* 0x0001685009097890 */ /* 0x000fd2000fffe03f */
[----:B------:R3:W-:Y:S02]  /*11240*/  UTMALDG.4D [UR8], [UR4], desc[UR6] ;  /* 0x00000608040075b4 */ /* 0x0007e40008019000 */
[----:B---3--:R-:W-:Y:S01]  /*11250*/  NOP ;  /* 0x0000000000007918 */ /* 0x008fe20000000000 */
.L_x_769:
[----:B------:R-:W-:Y:S05]  /*11260*/  BSYNC B0 ;  /* 0x0000000000007941 */ /* 0x000fea0003800000 */
.L_x_768:
[----:B------:R-:W-:Y:S01]  /*11270*/  UIADD3 UR4, UR45, -0x3, URZ ;  /* 0xfffffffd2d047890 */ /* 0x000fe2000fffe03f */
[----:B------:R-:W-:Y:S02]  /*11280*/  IMAD.MOV.U32 R19, RZ, RZ, R12 ;  /* 0x000000ffff137224 */ /* 0x000fe400078e000c */
[----:B------:R-:W-:-:S03]  /*11290*/  IMAD.MOV.U32 R18, RZ, RZ, R13 ;  /* 0x000000ffff127224 */ /* 0x000fc600078e000d */
[----:B------:R-:W-:-:S07]  /*112a0*/  IMAD.U32 R11, RZ, RZ, UR4 ;  /* 0x00000004ff0b7e24 */ /* 0x000fce000f8e00ff */
.L_x_767:
[----:B------:R-:W-:Y:S01]  /*112b0*/  ULOP3.LUT UR4, URZ, UR45, URZ, 0x33, !UPT ;  /* 0x0000002d3f047292 */ /* 0x000fe2000f8e333f */
[----:B------:R-:W-:Y:S01]  /*112c0*/  VIADD R10, R10, 0xfffffffe ;  /* 0xfffffffe0a0a7836 */ /* 0x000fe20000000000 */
[----:B------:R-:W-:Y:S04]  /*112d0*/  BSSY B0, `(.L_x_766) ;  /* 0x00000af000007945 */ /* 0x000fe80003800000 */
[----:B------:R-:W-:-:S13]  /*112e0*/  ISETP.NE.AND P2, PT, R10, UR4, PT ;  /* 0x000000040a007c0c */ /* 0x000fda000bf45270 */
[----:B------:R-:W-:Y:S05]  /*112f0*/  @!P2 BRA `(.L_x_775) ;  /* 0x0000000800b0a947 */ /* 0x000fea0003800000 */
[----:B-12---:R-:W-:-:S07]  /*11300*/  IMAD.MOV.U32 R2, RZ, RZ, R9 ;  /* 0x000000ffff027224 */ /* 0x006fce00078e0009 */
.L_x_790:
[----:B------:R-:W-:Y:S01]  /*11310*/  VIADD R10, R19, 0x1 ;  /* 0x00000001130a7836 */ /* 0x000fe20000000000 */
[----:B------:R-:W-:Y:S05]  /*11320*/  YIELD ;  /* 0x0000000000007946 */ /* 0x000fea0003800000 */
[----:B------:R-:W-:Y:S01]  /*11330*/  ISETP.NE.AND P2, PT, R10, 0x2, PT ;  /* 0x000000020a00780c */ /* 0x000fe20003f45270 */
[----:B------:R-:W-:Y:S03]  /*11340*/  BSSY B1, `(.L_x_776) ;  /* 0x0000050000017945 */ /* 0x000fe60003800000 */
[----:B-12---:R-:W-:-:S02]  /*11350*/  SEL R3, RZ, 0x1, P2 ;  /* 0x00000001ff037807 */ /* 0x006fc40001000000 */
[----:B------:R-:W-:Y:S02]  /*11360*/  SEL R10, R10, RZ, P2 ;  /* 0x000000ff0a0a7207 */ /* 0x000fe40001000000 */
[----:B------:R-:W-:Y:S01]  /*11370*/  LOP3.LUT R12, R18, R3, RZ, 0x3c, !PT ;  /* 0x00000003120c7212 */ /* 0x000fe200078e3cff */
[----:B------:R-:W-:Y:S06]  /*11380*/  @!P6 BRA `(.L_x_777) ;  /* 0x00000004002ce947 */ /* 0x000fec0003800000 */
[----:B------:R-:W-:Y:S01]  /*11390*/  IMAD.MOV.U32 R14, RZ, RZ, R11 ;  /* 0x000000ffff0e7224 */ /* 0x000fe200078e000b */
[----:B------:R-:W-:Y:S06]  /*113a0*/  @!P0 BRA `(.L_x_778) ;  /* 0x0000000000488947 */ /* 0x000fec0003800000 */
[----:B------:R-:W1:Y:S01]  /*113b0*/  LDC R14, c[0x0][0x41c] ;  /* 0x00010700ff0e7b82 */ /* 0x000e620000000800 */
[----:B------:R-:W-:Y:S02]  /*113c0*/  IMAD.MOV.U32 R13, RZ, RZ, R11 ;  /* 0x000000ffff0d7224 */ /* 0x000fe400078e000b */
[----:B------:R-:W-:-:S04]  /*113d0*/  IMAD R15, R8, UR36, RZ ;  /* 0x00000024080f7c24 */ /* 0x000fc8000f8e02ff */
[----:B------:R-:W-:Y:S01]  /*113e0*/  IMAD R15, R0, UR37, R15 ;  /* 0x00000025000f7c24 */ /* 0x000fe2000f8e020f */
[----:B------:R-:W2:Y:S01]  /*113f0*/  LDC.64 R2, c[0x0][0x3f8] ;  /* 0x0000fe00ff027b82 */ /* 0x000ea20000000a00 */
        /* <DEDUP_REMOVED lines=8> */
[----:B--2---:R-:W-:-:S04]  /*11480*/  LEA R2, P2, R4, R2, 0x2 ;  /* 0x0000000204027211 */ /* 0x004fc800078410ff */
[----:B------:R-:W-:-:S05]  /*11490*/  LEA.HI.X R3, R4, R3, R5, 0x2, P2 ;  /* 0x0000000304037211 */ /* 0x000fca00010f1405 */
[----:B------:R1:W5:Y:S01]  /*114a0*/  LDG.E R2, desc[UR50][R2.64] ;  /* 0x0000003202027981 */ /* 0x000362000c1e1900 */
[----:B------:R-:W-:-:S04]  /*114b0*/  IMAD.MOV R4, RZ, RZ, -R13 ;  /* 0x000000ffff047224 */ /* 0x000fc800078e0a0d */
[----:B------:R-:W-:-:S07]  /*114c0*/  IMAD R14, R14, R4, R11 ;  /* 0x000000040e0e7224 */ /* 0x000fce00078e020b */
.L_x_778:
[----:B------:R-:W-:Y:S02]  /*114d0*/  LEA R4, R10, UR39, 0x3 ;  /* 0x000000270a047c11 */ /* 0x000fe4000f8e18ff */
[----:B-1----:R-:W-:Y:S02]  /*114e0*/  SHF.L.U32 R3, R12, 0x1f, RZ ;  /* 0x0000001f0c037819 */ /* 0x002fe400000006ff */
[----:B------:R-:W-:Y:S02]  /*114f0*/  ISETP.NE.AND P2, PT, R17, RZ, PT ;  /* 0x000000ff1100720c */ /* 0x000fe40003f45270 */
[----:B------:R-:W1:Y:S02]  /*11500*/  SYNCS.PHASECHK.TRANS64.TRYWAIT P3, [R4+URZ+0x16840], R3 ;  /* 0x01684003040075a7 */ /* 0x000e64000806017f */
[----:B-1----:R-:W-:Y:S09]  /*11510*/  @!P3 BRA `(.L_x_779) ;  /* 0x000000140064b947 */ /* 0x002ff20003800000 */
.L_x_818:
[----:B------:R-:W-:Y:S05]  /*11520*/  @P2 BRA `(.L_x_780) ;  /* 0x0000000000142947 */ /* 0x000fea0003800000 */
[----:B------:R-:W-:Y:S01]  /*11530*/  ISETP.NE.AND P3, PT, R23, RZ, PT ;  /* 0x000000ff1700720c */ /* 0x000fe20003f65270 */
[----:B-1----:R-:W-:-:S04]  /*11540*/  IMAD.MOV.U32 R3, RZ, RZ, 0x4000 ;  /* 0x00004000ff037424 */ /* 0x002fc800078e00ff */
[----:B------:R2:W-:Y:S08]  /*11550*/  SYNCS.ARRIVE.TRANS64 RZ, [R4+URZ+0x16830], R3 ;  /* 0x0168300304ff79a7 */ /* 0x0005f0000800003f */
[----:B------:R-:W-:Y:S05]  /*11560*/  @!P3 BRA `(.L_x_780) ;  /* 0x000000000004b947 */ /* 0x000fea0003800000 */
[----:B------:R-:W-:Y:S01]  /*11570*/  BPT.TRAP 0x1 ;  /* 0x000000040000795c */ /* 0x000fe20000300000 */
.L_x_780:
        /* <DEDUP_REMOVED lines=10> */
[----:B------:R-:W-:Y:S01]  /*11620*/  SHF.L.U32 R18, R18, 0x1f, RZ ;  /* 0x0000001f12127819 */ /* 0x000fe200000006ff */
[----:B------:R-:W-:Y:S01]  /*11630*/  UMOV UR10, URZ ;  /* 0x0000003f000a7c82 */ /* 0x000fe20008000000 */
[----:B-12---:R-:W-:Y:S01]  /*11640*/  LEA R3, R19, UR4, 0x3 ;  /* 0x0000000413037c11 */ /* 0x006fe2000f8e18ff */
[----:B------:R-:W-:-:S02]  /*11650*/  ULEA UR8, UR8, UR39, 0xe ;  /* 0x0000002708087291 */ /* 0x000fc4000f8e703f */
[----:B------:R-:W-:Y:S02]  /*11660*/  UIADD3 UR9, UR9, 0x16830, URZ ;  /* 0x0001683009097890 */ /* 0x000fe4000fffe03f */
[----:B------:R-:W-:Y:S02]  /*11670*/  USHF.L.U32 UR11, UR11, 0x7, URZ ;  /* 0x000000070b0b7899 */ /* 0x000fe4000800063f */
[----:B------:R-:W-:-:S09]  /*11680*/  UIADD3 UR8, UR8, 0xe400, URZ ;  /* 0x0000e40008087890 */ /* 0x000fd2000fffe03f */
[----:B------:R1:W-:Y:S01]  /*11690*/  UTMALDG.4D [UR8], [UR6], desc[UR14] ;  /* 0x00000e08060075b4 */ /* 0x0003e20008019000 */
[----:B------:R-:W2:Y:S02]  /*116a0*/  SYNCS.PHASECHK.TRANS64.TRYWAIT P3, [R3+URZ+0x60], R18 ;  /* 0x00006012030075a7 */ /* 0x000ea4000806017f */
[----:B-12---:R-:W-:Y:S05]  /*116b0*/  @!P3 BRA `(.L_x_781) ;  /* 0x000000140010b947 */ /* 0x006fea0003800000 */
.L_x_819:
[----:B------:R-:W-:Y:S05]  /*116c0*/  @P2 BRA `(.L_x_782) ;  /* 0x0000000000142947 */ /* 0x000fea0003800000 */
[----:B------:R-:W-:Y:S01]  /*116d0*/  ISETP.NE.AND P2, PT, R23, RZ, PT ;  /* 0x000000ff1700720c */ /* 0x000fe20003f45270 */
[----:B------:R-:W-:-:S04]  /*116e0*/  IMAD.MOV.U32 R4, RZ, RZ, 0x4000 ;  /* 0x00004000ff047424 */ /* 0x000fc800078e00ff */
[----:B------:R2:W-:Y:S08]  /*116f0*/  SYNCS.ARRIVE.TRANS64 RZ, [R3+URZ+0x50], R4 ;  /* 0x0000500403ff79a7 */ /* 0x0005f0000800003f */
[----:B------:R-:W-:Y:S05]  /*11700*/  @!P2 BRA `(.L_x_782) ;  /* 0x000000000004a947 */ /* 0x000fea0003800000 */
[----:B------:R-:W-:Y:S01]  /*11710*/  BPT.TRAP 0x1 ;  /* 0x000000040000795c */ /* 0x000fe20000300000 */
.L_x_782:
        /* <DEDUP_REMOVED lines=9> */
[----:B------:R-:W-:Y:S01]  /*117b0*/  UMOV UR10, URZ ;  /* 0x0000003f000a7c82 */ /* 0x000fe20008000000 */
[----:B------:R-:W-:-:S02]  /*117c0*/  IMAD.MOV.U32 R7, RZ, RZ, R14 ;  /* 0x000000ffff077224 */ /* 0x000fc400078e000e */
[----:B------:R-:W-:Y:S01]  /*117d0*/  IMAD.MOV.U32 R9, RZ, RZ, R2 ;  /* 0x000000ffff097224 */ /* 0x000fe200078e0002 */
[----:B------:R-:W-:Y:S02]  /*117e0*/  ULEA UR8, UR8, UR39, 0xe ;  /* 0x0000002708087291 */ /* 0x000fe4000f8e703f */
[----:B------:R-:W-:Y:S02]  /*117f0*/  USHF.L.U32 UR11, UR11, 0x7, URZ ;  /* 0x000000070b0b7899 */ /* 0x000fe4000800063f */
[----:B------:R-:W-:Y:S02]  /*11800*/  UIADD3 UR9, UR9, 0x50, URZ ;  /* 0x0000005009097890 */ /* 0x000fe4000fffe03f */
[----:B------:R-:W-:-:S09]  /*11810*/  UIADD3 UR8, UR8, 0x400, URZ ;  /* 0x0000040008087890 */ /* 0x000fd2000fffe03f */
[----:B------:R3:W-:Y:S02]  /*11820*/  UTMALDG.4D [UR8], [UR4], desc[UR6] ;  /* 0x00000608040075b4 */ /* 0x0007e40008019000 */
[----:B---3--:R-:W-:Y:S01]  /*11830*/  NOP ;  /* 0x0000000000007918 */ /* 0x008fe20000000000 */
.L_x_777:
[----:B------:R-:W-:Y:S05]  /*11840*/  BSYNC B1 ;  /* 0x0000000000017941 */ /* 0x000fea0003800000 */
.L_x_776:
[----:B------:R-:W-:Y:S01]  /*11850*/  VIADD R19, R10, 0x1 ;  /* 0x000000010a137836 */ /* 0x000fe20000000000 */
[----:B------:R-:W-:Y:S01]  /*11860*/  BSSY B1, `(.L_x_783) ;  /* 0x0000052000017945 */ /* 0x000fe20003800000 */
[----:B------:R-:W-:-:S03]  /*11870*/  VIADD R13, R11, 0xffffffff ;  /* 0xffffffff0b0d7836 */ /* 0x000fc60000000000 */
[----:B------:R-:W-:-:S04]  /*11880*/  ISETP.NE.AND P2, PT, R19, 0x2, PT ;  /* 0x000000021300780c */ /* 0x000fc80003f45270 */
[----:B-12---:R-:W-:Y:S02]  /*11890*/  SEL R3, RZ, 0x1, P2 ;  /* 0x00000001ff037807 */ /* 0x006fe40001000000 */
        /* <DEDUP_REMOVED lines=9> */
[----:B-1----:R-:W-:-:S13]  /*11930*/  ISETP.NE.AND P2, PT, R14, 0x1, PT ;  /* 0x000000010e00780c */ /* 0x002fda0003f45270 */
[----:B------:R-:W1:Y:S02]  /*11940*/  @P2 LDC.64 R2, c[0x0][0x420] ;  /* 0x00010800ff022b82 */ /* 0x000e640000000a00 */
[----:B-1----:R-:W-:-:S05]  /*11950*/  @P2 IMAD.HI.U32 R2, R13, R2, RZ ;  /* 0x000000020d022227 */ /* 0x002fca00078e00ff */
[----:B------:R-:W-:Y:S02]  /*11960*/  @P2 SHF.R.U32.HI R15, RZ, R3, R2 ;  /* 0x00000003ff0f2219 */ /* 0x000fe40000011602 */
[----:B------:R-:W1:Y:S02]  /*11970*/  LDC.64 R2, c[0x0][0x3f8] ;  /* 0x0000fe00ff027b82 */ /* 0x000e640000000a00 */
[--C-:B------:R-:W-:Y:S01]  /*11980*/  SHF.R.S32.HI R5, RZ, 0x1f, R15.reuse ;  /* 0x0000001fff057819 */ /* 0x100fe2000001140f */
[----:B------:R-:W-:-:S04]  /*11990*/  IMAD.MOV.U32 R4, RZ, RZ, R15 ;  /* 0x000000ffff047224 */ /* 0x000fc800078e000f */
[----:B------:R-:W-:-:S04]  /*119a0*/  IMAD.WIDE.U32 R4, R0, UR36, R4 ;  /* 0x0000002400047c25 */ /* 0x000fc8000f8e0004 */
[----:B------:R-:W-:Y:S01]  /*119b0*/  IMAD.IADD R5, R21, 0x1, R5 ;  /* 0x0000000115057824 */ /* 0x000fe200078e0205 */
[----:B-1----:R-:W-:-:S04]  /*119c0*/  LEA R2, P2, R4, R2, 0x2 ;  /* 0x0000000204027211 */ /* 0x002fc800078410ff */
[----:B------:R-:W-:-:S05]  /*119d0*/  LEA.HI.X R3, R4, R3, R5, 0x2, P2 ;  /* 0x0000000304037211 */ /* 0x000fca00010f1405 */
[----:B------:R1:W5:Y:S01]  /*119e0*/  LDG.E R2, desc[UR50][R2.64] ;  /* 0x0000003202027981 */ /* 0x000362000c1e1900 */
[----:B------:R-:W-:-:S04]  /*119f0*/  IMAD.MOV R4, RZ, RZ, -R15 ;  /* 0x000000ffff047224 */ /* 0x000fc800078e0a0f */
[----:B------:R-:W-:-:S07]  /*11a00*/  IMAD R14, R14, R4, R13 ;  /* 0x000000040e0e7224 */ /* 0x000fce00078e020d */
.L_x_785:
[----:B-1----:R-:W-:Y:S02]  /*11a10*/  LEA R3, R19, UR39, 0x3 ;  /* 0x0000002713037c11 */ /* 0x002fe4000f8e18ff */
[----:B------:R-:W-:Y:S02]  /*11a20*/  SHF.L.U32 R4, R18, 0x1f, RZ ;  /* 0x0000001f12047819 */ /* 0x000fe400000006ff */
[----:B------:R-:W-:Y:S02]  /*11a30*/  ISETP.NE.AND P2, PT, R17, RZ, PT ;  /* 0x000000ff1100720c */ /* 0x000fe40003f45270 */
[----:B------:R-:W1:Y:S02]  /*11a40*/  SYNCS.PHASECHK.TRANS64.TRYWAIT P3, [R3+URZ+0x16840], R4 ;  /* 0x01684004030075a7 */ /* 0x000e64000806017f */
[----:B-1----:R-:W-:Y:S09]  /*11a50*/  @!P3 BRA `(.L_x_786) ;  /* 0x00000010003cb947 */ /* 0x002ff20003800000 */
.L_x_820:
[----:B------:R-:W-:Y:S05]  /*11a60*/  @P2 BRA `(.L_x_787) ;  /* 0x0000000000142947 */ /* 0x000fea0003800000 */
[----:B------:R-:W-:Y:S01]  /*11a70*/  ISETP.NE.AND P3, PT, R23, RZ, PT ;  /* 0x000000ff1700720c */ /* 0x000fe20003f65270 */
[----:B-1----:R-:W-:-:S04]  /*11a80*/  IMAD.MOV.U32 R4, RZ, RZ, 0x4000 ;  /* 0x00004000ff047424 */ /* 0x002fc800078e00ff */
[----:B------:R2:W-:Y:S08]  /*11a90*/  SYNCS.ARRIVE.TRANS64 RZ, [R3+URZ+0x16830], R4 ;  /* 0x0168300403ff79a7 */ /* 0x0005f0000800003f */
[----:B------:R-:W-:Y:S05]  /*11aa0*/  @!P3 BRA `(.L_x_787) ;  /* 0x000000000004b947 */ /* 0x000fea0003800000 */
[----:B------:R-:W-:Y:S01]  /*11ab0*/  BPT.TRAP 0x1 ;  /* 0x000000040000795c */ /* 0x000fe20000300000 */
.L_x_787:
[----:B------:R-:W-:Y:S01]  /*11ac0*/  R2UR UR9, R19 ;  /* 0x00000000130972ca */ /* 0x000fe200000e0000 */
[----:B------:R-:W-:Y:S01]  /*11ad0*/  UIADD3 UR4, UR39, 0x16800, URZ ;  /* 0x0001680027047890 */ /* 0x000fe2000fffe03f */
[----:B------:R-:W-:Y:S01]  /*11ae0*/  R2UR UR11, R14 ;  /* 0x000000000e0b72ca */ /* 0x000fe200000e0000 */
[----:B------:R-:W-:Y:S01]  /*11af0*/  UIADD3 UR6, UP0, UR48, 0x370, URZ ;  /* 0x0000037030067890 */ /* 0x000fe2000ff1e03f */
[----:B------:R-:W-:Y:S01]  /*11b00*/  R2UR UR12, R6 ;  /* 0x00000000060c72ca */ /* 0x000fe200000e0000 */
[----:B------:R-:W-:Y:S01]  /*11b10*/  UMOV UR14, 0x0 ;  /* 0x00000000000e7882 */ /* 0x000fe20000000000 */
[----:B-----5:R-:W-:Y:S01]  /*11b20*/  R2UR UR13, R2 ;  /* 0x00000000020d72ca */ /* 0x020fe200000e0000 */
[----:B------:R-:W-:Y:S01]  /*11b30*/  UIADD3.X UR7, URZ, UR49, URZ, UP0, !UPT ;  /* 0x000000313f077290 */ /* 0x000fe200087fe43f */
[----:B------:R-:W-:Y:S01]  /*11b40*/  SHF.L.U32 R12, R12, 0x1f, RZ ;  /* 0x0000001f0c0c7819 */ /* 0x000fe200000006ff */
[----:B------:R-:W-:Y:S01]  /*11b50*/  UMOV UR15, 0x14f00000 ;  /* 0x14f00000000f7882 */ /* 0x000fe20000000000 */
[----:B-12---:R-:W-:Y:S01]  /*11b60*/  LEA R3, R10, UR4, 0x3 ;  /* 0x000000040a037c11 */ /* 0x006fe2000f8e18ff */
[----:B------:R-:W-:-:S02]  /*11b70*/  UMOV UR10, URZ ;  /* 0x0000003f000a7c82 */ /* 0x000fc40008000000 */
[----:B------:R-:W-:Y:S02]  /*11b80*/  ULEA UR8, UR9, UR39, 0xe ;  /* 0x0000002709087291 */ /* 0x000fe4000f8e703f */
[----:B------:R-:W-:Y:S02]  /*11b90*/  ULEA UR9, UR9, UR4, 0x3 ;  /* 0x0000000409097291 */ /* 0x000fe4000f8e183f */
[----:B------:R-:W-:Y:S02]  /*11ba0*/  USHF.L.U32 UR11, UR11, 0x7, URZ ;  /* 0x000000070b0b7899 */ /* 0x000fe4000800063f */
[----:B------:R-:W-:Y:S02]  /*11bb0*/  UIADD3 UR8, UR8, 0xe400, URZ ;  /* 0x0000e40008087890 */ /* 0x000fe4000fffe03f */
[----:B------:R-:W-:-:S09]  /*11bc0*/  UIADD3 UR9, UR9, 0x30, URZ ;  /* 0x0000003009097890 */ /* 0x000fd2000fffe03f */
[----:B------:R1:W-:Y:S01]  /*11bd0*/  UTMALDG.4D [UR8], [UR6], desc[UR14] ;  /* 0x00000e08060075b4 */ /* 0x0003e20008019000 */
[----:B------:R-:W2:Y:S02]  /*11be0*/  SYNCS.PHASECHK.TRANS64.TRYWAIT P3, [R3+URZ+0x60], R12 ;  /* 0x0000600c030075a7 */ /* 0x000ea4000806017f */
[----:B-12---:R-:W-:Y:S05]  /*11bf0*/  @!P3 BRA `(.L_x_788) ;  /* 0x0000000c00e8b947 */ /* 0x006fea0003800000 */
.L_x_821:
[----:B------:R-:W-:Y:S05]  /*11c00*/  @P2 BRA `(.L_x_789) ;  /* 0x0000000000142947 */ /* 0x000fea0003800000 */
[----:B------:R-:W-:Y:S01]  /*11c10*/  ISETP.NE.AND P2, PT, R23, RZ, PT ;  /* 0x000000ff1700720c */ /* 0x000fe20003f45270 */
[----:B------:R-:W-:-:S04]  /*11c20*/  IMAD.MOV.U32 R4, RZ, RZ, 0x4000 ;  /* 0x00004000ff047424 */ /* 0x000fc800078e00ff */
[----:B------:R2:W-:Y:S08]  /*11c30*/  SYNCS.ARRIVE.TRANS64 RZ, [R3+URZ+0x50], R4 ;  /* 0x0000500403ff79a7 */ /* 0x0005f0000800003f */
[----:B------:R-:W-:Y:S05]  /*11c40*/  @!P2 BRA `(.L_x_789) ;  /* 0x000000000004a947 */ /* 0x000fea0003800000 */
[----:B------:R-:W-:Y:S01]  /*11c50*/  BPT.TRAP 0x1 ;  /* 0x000000040000795c */ /* 0x000fe20000300000 */
.L_x_789:
        /* <DEDUP_REMOVED lines=18> */
.L_x_784:
[----:B------:R-:W-:Y:S05]  /*11d80*/  BSYNC B1 ;  /* 0x0000000000017941 */ /* 0x000fea0003800000 */
.L_x_783:
[----:B------:R-:W-:Y:S01]  /*11d90*/  ISETP.GT.AND P2, PT, R13, UR44, PT ;  /* 0x0000002c0d007c0c */ /* 0x000fe2000bf44270 */
[----:B------:R-:W-:-:S12]  /*11da0*/  VIADD R11, R11, 0xfffffffe ;  /* 0xfffffffe0b0b7836 */ /* 0x000fd80000000000 */
[----:B------:R-:W-:Y:S05]  /*11db0*/  @P2 BRA `(.L_x_790) ;  /* 0xfffffff400542947 */ /* 0x000fea000383ffff */
.L_x_775:
[----:B------:R-:W-:Y:S05]  /*11dc0*/  BSYNC B0 ;  /* 0x0000000000007941 */ /* 0x000fea0003800000 */
.L_x_766:
[----:B------:R-:W-:Y:S04]  /*11dd0*/  BSSY B0, `(.L_x_791) ;  /* 0x000000e000007945 */ /* 0x000fe80003800000 */
[----:B------:R-:W-:Y:S05]  /*11de0*/  @P1 BRA `(.L_x_792) ;  /* 0x0000000000301947 */ /* 0x000fea0003800000 */
[----:B------:R-:W3:Y:S01]  /*11df0*/  S2R R11, SR_LANEID ;  /* 0x00000000000b7919 */ /* 0x000ee20000000000 */
[----:B------:R-:W-:Y:S01]  /*11e00*/  VOTEU.ANY UR4, UPT, PT ;  /* 0x0000000000047886 */ /* 0x000fe200038e0100 */
[----:B-12---:R-:W1:Y:S01]  /*11e10*/  LDC.64 R2, c[0x0][0xdf0] ;  /* 0x00037c00ff027b82 */ /* 0x006e620000000a00 */
[----:B------:R-:W3:Y:S08]  /*11e20*/  FLO.U32 R0, UR4 ;  /* 0x0000000400007d00 */ /* 0x000ef000080e0000 */
[----:B------:R-:W1:Y:S01]  /*11e30*/  POPC R5, UR4 ;  /* 0x0000000400057d09 */ /* 0x000e620008000000 */
[----:B---3--:R-:W-:-:S13]  /*11e40*/  ISETP.EQ.U32.AND P0, PT, R0, R11, PT ;  /* 0x0000000b0000720c */ /* 0x008fda0003f02070 */
[----:B-1----:R-:W2:Y:S01]  /*11e50*/  @P0 ATOMG.E.ADD.STRONG.GPU PT, R3, desc[UR50][R2.64], R5 ;  /* 0x00000005020309a8 */ /* 0x002ea200081ee1f2 */
[----:B------:R-:W1:Y:S02]  /*11e60*/  S2R R4, SR_LTMASK ;  /* 0x0000000000047919 */ /* 0x000e640000003900 */
[----:B-1----:R-:W-:-:S04]  /*11e70*/  LOP3.LUT R4, R4, UR4, RZ, 0xc0, !PT ;  /* 0x0000000404047c12 */ /* 0x002fc8000f8ec0ff */
[----:B------:R-:W1:Y:S01]  /*11e80*/  POPC R11, R4 ;  /* 0x00000004000b7309 */ /* 0x000e620000000000 */
[----:B--2---:R-:W1:Y:S02]  /*11e90*/  SHFL.IDX PT, R0, R3, R0, 0x1f ;  /* 0x00001f0003007589 */ /* 0x004e6400000e0000 */
[----:B-1----:R-:W-:-:S07]  /*11ea0*/  IADD3 R22, R0, UR46, R11 ;  /* 0x0000002e00167c10 */ /* 0x002fce000fffe00b */
.L_x_792:
[----:B------:R-:W-:Y:S05]  /*11eb0*/  BSYNC B0 ;  /* 0x0000000000007941 */ /* 0x000fea0003800000 */
.L_x_791:
[----:B------:R-:W-:Y:S04]  /*11ec0*/  BSSY B0, `(.L_x_793) ;  /* 0x000001d000007945 */ /* 0x000fe80003800000 */
[----:B------:R-:W-:Y:S05]  /*11ed0*/  @!P6 BRA `(.L_x_794) ;  /* 0x00000000006ce947 */ /* 0x000fea0003800000 */
[----:B-12---:R-:W-:Y:S02]  /*11ee0*/  LEA R3, R19, UR39, 0x3 ;  /* 0x0000002713037c11 */ /* 0x006fe4000f8e18ff */
[----:B------:R-:W-:Y:S02]  /*11ef0*/  SHF.L.U32 R0, R18, 0x1f, RZ ;  /* 0x0000001f12007819 */ /* 0x000fe400000006ff */
[----:B------:R-:W-:Y:S02]  /*11f00*/  ISETP.NE.AND P1, PT, R17, RZ, PT ;  /* 0x000000ff1100720c */ /* 0x000fe40003f25270 */
[----:B------:R-:W1:Y:S02]  /*11f10*/  SYNCS.PHASECHK.TRANS64.TRYWAIT P0, [R3+URZ+0x16860], R0 ;  /* 0x01686000030075a7 */ /* 0x000e64000800017f */
[----:B-1----:R-:W-:Y:S09]  /*11f20*/  @!P0 BRA `(.L_x_795) ;  /* 0x0000000c00308947 */ /* 0x002ff20003800000 */
.L_x_822:
[----:B------:R-:W-:Y:S05]  /*11f30*/  @P1 BRA `(.L_x_796) ;  /* 0x0000000000141947 */ /* 0x000fea0003800000 */
[----:B------:R-:W-:Y:S01]  /*11f40*/  ISETP.NE.AND P0, PT, R23, RZ, PT ;  /* 0x000000ff1700720c */ /* 0x000fe20003f05270 */
[----:B-1----:R-:W-:-:S04]  /*11f50*/  IMAD.MOV.U32 R0, RZ, RZ, 0x4000 ;  /* 0x00004000ff007424 */ /* 0x002fc800078e00ff */
[----:B------:R2:W-:Y:S08]  /*11f60*/  SYNCS.ARRIVE.TRANS64 RZ, [R3+URZ+0x16850], R0 ;  /* 0x0168500003ff79a7 */ /* 0x0005f0000800003f */
[----:B------:R-:W-:Y:S05]  /*11f70*/  @!P0 BRA `(.L_x_796) ;  /* 0x0000000000048947 */ /* 0x000fea0003800000 */
[----:B------:R-:W-:Y:S01]  /*11f80*/  BPT.TRAP 0x1 ;  /* 0x000000040000795c */ /* 0x000fe20000300000 */
.L_x_796:
        /* <DEDUP_REMOVED lines=10> */
[----:B------:R-:W-:Y:S02]  /*12030*/  ULEA UR8, UR8, UR39, 0xe ;  /* 0x0000002708087291 */ /* 0x000fe4000f8e703f */
[----:B------:R-:W-:Y:S02]  /*12040*/  USHF.L.U32 UR11, UR11, 0x7, URZ ;  /* 0x000000070b0b7899 */ /* 0x000fe4000800063f */
[----:B------:R-:W-:Y:S02]  /*12050*/  UIADD3 UR9, UR9, 0x16850, URZ ;  /* 0x0001685009097890 */ /* 0x000fe4000fffe03f */
[----:B------:R-:W-:-:S09]  /*12060*/  UIADD3 UR8, UR8, 0x400, URZ ;  /* 0x0000040008087890 */ /* 0x000fd2000fffe03f */
[----:B------:R3:W-:Y:S02]  /*12070*/  UTMALDG.4D [UR8], [UR4], desc[UR6] ;  /* 0x00000608040075b4 */ /* 0x0007e40008019000 */
[----:B---3--:R-:W-:Y:S01]  /*12080*/  NOP ;  /* 0x0000000000007918 */ /* 0x008fe20000000000 */
.L_x_794:
[----:B------:R-:W-:Y:S05]  /*12090*/  BSYNC B0 ;  /* 0x0000000000007941 */ /* 0x000fea0003800000 */
.L_x_793:
[----:B------:R-:W-:Y:S02]  /*120a0*/  VIADD R19, R19, 0x1 ;  /* 0x0000000113137836 */ /* 0x000fe40000000000 */
[----:B--2---:R-:W-:-:S03]  /*120b0*/  IMAD.MOV.U32 R13, RZ, RZ, R22 ;  /* 0x000000ffff0d7224 */ /* 0x004fc600078e0016 */
[----:B------:R-:W-:-:S04]  /*120c0*/  ISETP.NE.AND P0, PT, R19, 0x2, PT ;  /* 0x000000021300780c */ /* 0x000fc80003f05270 */
[----:B-1----:R-:W-:Y:S02]  /*120d0*/  SEL R3, RZ, 0x1, P0 ;  /* 0x00000001ff037807 */ /* 0x002fe40000000000 */
[----:B------:R-:W-:Y:S02]  /*120e0*/  SEL R19, R19, RZ, P0 ;  /* 0x000000ff13137207 */ /* 0x000fe40000000000 */
[----:B------:R-:W-:-:S07]  /*120f0*/  LOP3.LUT R18, R18, R3, RZ, 0x3c, !PT ;  /* 0x0000000312127212 */ /* 0x000fce00078e3cff */
.L_x_755:
[----:B------:R-:W-:Y:S05]  /*12100*/  BSYNC B6 ;  /* 0x0000000000067941 */ /* 0x000fea0003800000 */
.L_x_753:
[----:B------:R-:W-:-:S03]  /*12110*/  UMOV UR4, 0xffffffff ;  /* 0xffffffff00047882 */ /* 0x000fc60000000000 */
[----:B------:R-:W-:Y:S05]  /*12120*/  BRA.DIV UR4, `(.L_x_797) ;  /* 0x0000000a04c47947 */ /* 0x000fea000b800000 */
[----:B------:R1:W2:Y:S02]  /*12130*/  SHFL.IDX PT, R14, R13, RZ, 0x1f ;  /* 0x00001fff0d0e7589 */ /* 0x0002a400000e0000 */
.L_x_825:
[----:B------:R-:W-:Y:S01]  /*12140*/  ISETP.NE.AND P0, PT, R23, RZ, PT ;  /* 0x000000ff1700720c */ /* 0x000fe20003f05270 */
[----:B------:R-:W-:Y:S05]  /*12150*/  WARPSYNC.ALL ;  /* 0x0000000000007948 */ /* 0x000fea0003800000 */
[----:B------:R-:W-:Y:S01]  /*12160*/  BAR.SYNC.DEFER_BLOCKING 0x4, 0x1a0 ;  /* 0x0106800000007b1d */ /* 0x000fe20000010000 */
[----:B--2---:R-:W-:-:S05]  /*12170*/  IMAD.MOV.U32 R22, RZ, RZ, R14 ;  /* 0x000000ffff167224 */ /* 0x004fca00078e000e */
[----:B------:R-:W-:Y:S01]  /*12180*/  ULDC UR4, c[0x0][0xda8] ;  /* 0x00036a0000047ab9 */ /* 0x000fe20000000800 */
[----:B------:R-:W-:Y:S01]  /*12190*/  @!P0 MOV R0, 0x400 ;  /* 0x0000040000008802 */ /* 0x000fe20000000f00 */
[----:B------:R-:W2:Y:S03]  /*121a0*/  @!P0 S2R R3, SR_CgaCtaId ;  /* 0x0000000000038919 */ /* 0x000ea60000008800 */
[----:B--2---:R-:W-:-:S05]  /*121b0*/  @!P0 LEA R0, R3, R0, 0x18 ;  /* 0x0000000003008211 */ /* 0x004fca00078ec0ff */
[----:B------:R2:W-:Y:S01]  /*121c0*/  @!P0 STS [R0+0x168d0], R13 ;  /* 0x0168d00d00008388 */ /* 0x0005e20000000800 */
[----:B------:R-:W-:Y:S06]  /*121d0*/  BAR.ARV 0x5, 0x1a0 ;  /* 0x0146800000007b1d */ /* 0x000fec0000002000 */
[----:B------:R-:W-:-:S13]  /*121e0*/  ISETP.GE.AND P0, PT, R22, UR4, PT ;  /* 0x0000000416007c0c */ /* 0x000fda000bf06270 */
[----:B--2---:R-:W-:Y:S05]  /*121f0*/  @!P0 BRA `(.L_x_798) ;  /* 0xffffffd400fc8947 */ /* 0x004fea000383ffff */
.L_x_744:
[----:B------:R-:W2:Y:S01]  /*12200*/  S2R R3, SR_CgaCtaId ;  /* 0x0000000000037919 */ /* 0x000ea20000008800 */
[----:B------:R-:W-:Y:S01]  /*12210*/  UIADD3 UR47, UR47, 0x1, URZ ;  /* 0x000000012f2f7890 */ /* 0x000fe2000fffe03f */
[----:B------:R-:W-:-:S03]  /*12220*/  MOV R0, 0x400 ;  /* 0x0000040000007802 */ /* 0x000fc60000000f00 */
[----:B------:R-:W-:-:S04]  /*12230*/  ULEA.HI UR4, UR47, UR47, URZ, 0x1 ;  /* 0x0000002f2f047291 */ /* 0x000fc8000f8f083f */
[----:B------:R-:W-:-:S04]  /*12240*/  ULOP3.LUT UR4, UR4, 0xfffffffe, URZ, 0xc0, !UPT ;  /* 0xfffffffe04047892 */ /* 0x000fc8000f8ec03f */
[----:B------:R-:W-:-:S06]  /*12250*/  UIADD3 UR4, UR47, -UR4, URZ ;  /* 0x800000042f047290 */ /* 0x000fcc000fffe03f */
[----:B------:R-:W-:Y:S01]  /*12260*/  IMAD.U32 R2, RZ, RZ, UR4 ;  /* 0x00000004ff027e24 */ /* 0x000fe2000f8e00ff */
[----:B--2---:R-:W-:-:S04]  /*12270*/  LEA R9, R3, R0, 0x18 ;  /* 0x0000000003097211 */ /* 0x004fc800078ec0ff */
[----:B------:R-:W-:-:S04]  /*12280*/  SHF.L.U32 R0, R2, 0x1f, RZ ;  /* 0x0000001f02007819 */ /* 0x000fc800000006ff */
[----:B------:R-:W2:Y:S02]  /*12290*/  SYNCS.PHASECHK.TRANS64.TRYWAIT P0, [R9+URZ+0x16820], R0 ;  /* 0x01682000090075a7 */ /* 0x000ea4000800017f */
[----:B--2---:R-:W-:Y:S05]  /*122a0*/  @!P0 BRA `(.L_x_799) ;  /* 0x0000000800888947 */ /* 0x004fea0003800000 */
.L_x_826:
[----:B------:R-:W3:Y:S02]  /*122b0*/  SHFL.IDX PT, R16, R16, RZ, 0x1f ;  /* 0x00001fff10107589 */ /* 0x000ee400000e0000 */
[----:B---3--:R-:W-:-:S13]  /*122c0*/  ISETP.NE.AND P0, PT, R16, RZ, PT ;  /* 0x000000ff1000720c */ /* 0x008fda0003f05270 */
[----:B------:R-:W-:Y:S05]  /*122d0*/  @P0 EXIT ;  /* 0x000000000000094d */ /* 0x000fea0003800000 */
[----:B------:R-:W-:Y:S01]  /*122e0*/  ELECT P0, URZ, PT ;  /* 0x00000000003f782f */ /* 0x000fe20003800000 */
[----:B------:R-:W-:-:S12]  /*122f0*/  BSSY B0, `(.L_x_800) ;  /* 0x0000020000007945 */ /* 0x000fd80003800000 */
[----:B------:R-:W-:Y:S05]  /*12300*/  @!P0 BRA `(.L_x_801) ;  /* 0x0000000000788947 */ /* 0x000fea0003800000 */
[----:B------:R-:W-:-:S06]  /*12310*/  ULOP3.LUT UR4, UR38, 0x2, URZ, 0xfc, !UPT ;  /* 0x0000000226047892 */ /* 0x000fcc000f8efc3f */
[----:B--2---:R-:W-:-:S05]  /*12320*/  IMAD.U32 R0, RZ, RZ, UR4 ;  /* 0x00000004ff007e24 */ /* 0x004fca000f8e00ff */
[----:B------:R-:W-:-:S13]  /*12330*/  ISETP.NE.AND P2, PT, R0, 0x3, PT ;  /* 0x000000030000780c */ /* 0x000fda0003f45270 */
[----:B------:R-:W-:Y:S05]  /*12340*/  @!P2 BRA `(.L_x_802) ;  /* 0x000000000004a947 */ /* 0x000fea0003800000 */
[----:B------:R-:W-:Y:S01]  /*12350*/  BPT.TRAP 0x1 ;  /* 0x000000040000795c */ /* 0x000fe20000300000 */
.L_x_802:
[----:B------:R-:W-:Y:S01]  /*12360*/  VIADD R0, R9, 0x16840 ;  /* 0x0001684009007836 */ /* 0x000fe20000000000 */
[----:B------:R-:W-:Y:S01]  /*12370*/  SHF.L.U32 R4, R18, 0x1f, RZ ;  /* 0x0000001f12047819 */ /* 0x000fe200000006ff */
[C---:B------:R-:W-:Y:S02]  /*12380*/  VIADD R2, R19.reuse, 0x1 ;  /* 0x0000000113027836 */ /* 0x040fe40000000000 */
[----:B------:R-:W-:-:S03]  /*12390*/  IMAD R5, R19, 0x8, R0 ;  /* 0x0000000813057824 */ /* 0x000fc600078e0200 */
[C---:B------:R-:W-:Y:S01]  /*123a0*/  ISETP.NE.AND P1, PT, R2.reuse, 0x2, PT ;  /* 0x000000020200780c */ /* 0x040fe20003f25270 */
[----:B------:R-:W2:Y:S03]  /*123b0*/  SYNCS.PHASECHK.TRANS64.TRYWAIT P0, [R5+URZ], R4 ;  /* 0x00000004050075a7 */ /* 0x000ea6000800017f */
[----:B------:R-:W-:Y:S02]  /*123c0*/  SEL R3, RZ, 0x1, P1 ;  /* 0x00000001ff037807 */ /* 0x000fe40000800000 */
[----:B------:R-:W-:Y:S02]  /*123d0*/  SEL R7, R2, RZ, P1 ;  /* 0x000000ff02077207 */ /* 0x000fe40000800000 */
[----:B------:R-:W-:-:S03]  /*123e0*/  LOP3.LUT R2, R18, R3, RZ, 0x3c, !PT ;  /* 0x0000000312027212 */ /* 0x000fc600078e3cff */
[----:B------:R-:W-:Y:S01]  /*123f0*/  IMAD R3, R7, 0x8, R0 ;  /* 0x0000000807037824 */ /* 0x000fe200078e0200 */
[----:B------:R-:W-:Y:S01]  /*12400*/  SHF.L.U32 R2, R2, 0x1f, RZ ;  /* 0x0000001f02027819 */ /* 0x000fe200000006ff */
[----:B--2---:R-:W-:Y:S06]  /*12410*/  @!P0 BRA `(.L_x_803) ;  /* 0x0000000800408947 */ /* 0x004fec0003800000 */
.L_x_827:
[----:B------:R-:W3:Y:S02]  /*12420*/  SYNCS.PHASECHK.TRANS64.TRYWAIT P0, [R3+URZ], R2 ;  /* 0x00000002030075a7 */ /* 0x000ee4000800017f */
[----:B---3--:R-:W-:Y:S05]  /*12430*/  @!P0 BRA `(.L_x_804) ;  /* 0x00000008004c8947 */ /* 0x008fea0003800000 */
.L_x_828:
[----:B------:R-:W-:Y:S05]  /*12440*/  @!P2 BRA `(.L_x_805) ;  /* 0x000000000004a947 */ /* 0x000fea0003800000 */
[----:B------:R-:W-:Y:S01]  /*12450*/  BPT.TRAP 0x1 ;  /* 0x000000040000795c */ /* 0x000fe20000300000 */
.L_x_805:
[----:B------:R-:W-:-:S04]  /*12460*/  VIADD R0, R9, 0x16860 ;  /* 0x0001686009007836 */ /* 0x000fc80000000000 */
[----:B------:R-:W-:-:S04]  /*12470*/  IMAD R19, R19, 0x8, R0 ;  /* 0x0000000813137824 */ /* 0x000fc800078e0200 */
[----:B------:R-:W4:Y:S02]  /*12480*/  SYNCS.PHASECHK.TRANS64.TRYWAIT P0, [R19+URZ], R4 ;  /* 0x00000004130075a7 */ /* 0x000f24000800017f */
[----:B----4-:R-:W-:Y:S05]  /*12490*/  @!P0 BRA `(.L_x_806) ;  /* 0x0000000800488947 */ /* 0x010fea0003800000 */
.L_x_829:
[----:B------:R-:W-:-:S07]  /*124a0*/  IMAD R7, R7, 0x8, R0 ;  /* 0x0000000807077824 */ /* 0x000fce00078e0200 */
.L_x_807:
[----:B------:R1:W1:Y:S02]  /*124b0*/  SYNCS.PHASECHK.TRANS64.TRYWAIT P0, [R7+URZ], R2 ;  /* 0x00000002070075a7 */ /* 0x000264000800017f */
[----:B-1----:R-:W-:Y:S05]  /*124c0*/  @!P0 NANOSLEEP.SYNCS 0x989680 ;  /* 0x009896800000895d */ /* 0x002fea0003900000 */
[----:B------:R-:W1:Y:S02]  /*124d0*/  @!P0 SYNCS.PHASECHK.TRANS64 P0, [R7+URZ], R2 ;  /* 0x00000002070085a7 */ /* 0x000e64000800007f */
[----:B-1----:R-:W-:Y:S05]  /*124e0*/  @!P0 BRA `(.L_x_807) ;  /* 0xfffffffc00f08947 */ /* 0x002fea000383ffff */
.L_x_801:
[----:B------:R-:W-:Y:S05]  /*124f0*/  BSYNC B0 ;  /* 0x0000000000007941 */ /* 0x000fea0003800000 */
.L_x_800:
[----:B------:R-:W-:Y:S05]  /*12500*/  EXIT ;  /* 0x000000000000794d */ /* 0x000fea0003800000 */
.L_x_661:
[----:B-1----:R-:W-:-:S04]  /*12510*/  IMAD.U32 R3, RZ, RZ, UR40 ;  /* 0x00000028ff037e24 */ /* 0x002fc8000f8e00ff */
[----:B------:R1:W2:Y:S03]  /*12520*/  SYNCS.PHASECHK.TRANS64.TRYWAIT P1, [R3+URZ+0x16800], R0 ;  /* 0x01680000030075a7 */ /* 0x0002a6000802017f */
[----:B--2---:R-:W-:Y:S05]  /*12530*/  @!P1 NANOSLEEP.SYNCS 0x989680 ;  /* 0x009896800000995d */ /* 0x004fea0003900000 */
[----:B------:R-:W2:Y:S02]  /*12540*/  @!P1 SYNCS.PHASECHK.TRANS64 P1, [R3+URZ+0x16800], R0 ;  /* 0x01680000030095a7 */ /* 0x000ea4000802007f */
[----:B--2---:R-:W-:Y:S05]  /*12550*/  @!P1 BRA `(.L_x_661) ;  /* 0xfffffffc00ec9947 */ /* 0x004fea000383ffff */
[----:B------:R-:W-:Y:S05]  /*12560*/  BRA `(.L_x_808) ;  /* 0xfffffef000b87947 */ /* 0x000fea000383ffff */
.L_x_665:
[----:B--2---:R2:W3:Y:S02]  /*12570*/  SYNCS.PHASECHK.TRANS64.TRYWAIT P2, [R3+URZ+0x16830], R0 ;  /* 0x01683000030075a7 */ /* 0x0044e4000804017f */
[----:B---3--:R-:W-:Y:S05]  /*12580*/  @!P2 NANOSLEEP.SYNCS 0x989680 ;  /* 0x009896800000a95d */ /* 0x008fea0003900000 */
[----:B------:R-:W3:Y:S02]  /*12590*/  @!P2 SYNCS.PHASECHK.TRANS64 P2, [R3+URZ+0x16830], R0 ;  /* 0x016830000300a5a7 */ /* 0x000ee4000804007f */
[----:B---3--:R-:W-:Y:S05]  /*125a0*/  @!P2 BRA `(.L_x_665) ;  /* 0xfffffffc00f0a947 */ /* 0x008fea000383ffff */
[----:B------:R-:W-:Y:S05]  /*125b0*/  BRA `(.L_x_664) ;  /* 0xfffffef000d87947 */ /* 0x000fea000383ffff */
.L_x_681:
[----:B--2---:R-:W-:-:S04]  /*125c0*/  IMAD.U32 R12, RZ, RZ, UR6 ;  /* 0x00000006ff0c7e24 */ /* 0x004fc8000f8e00ff */
[----:B------:R2:W3:Y:S03]  /*125d0*/  SYNCS.PHASECHK.TRANS64.TRYWAIT P2, [R12+URZ+0x16830], R11 ;  /* 0x0168300b0c0075a7 */ /* 0x0004e6000804017f */
[----:B---3--:R-:W-:Y:S05]  /*125e0*/  @!P2 NANOSLEEP.SYNCS 0x989680 ;  /* 0x009896800000a95d */ /* 0x008fea0003900000 */
[----:B------:R-:W3:Y:S02]  /*125f0*/  @!P2 SYNCS.PHASECHK.TRANS64 P2, [R12+URZ+0x16830], R11 ;  /* 0x0168300b0c00a5a7 */ /* 0x000ee4000804007f */
[----:B---3--:R-:W-:Y:S05]  /*12600*/  @!P2 BRA `(.L_x_681) ;  /* 0xfffffffc00eca947 */ /* 0x008fea000383ffff */
[----:B------:R-:W-:Y:S05]  /*12610*/  BRA `(.L_x_678) ;  /* 0xffffff2c00107947 */ /* 0x000fea000383ffff */
.L_x_685:
[----:B--2---:R-:W-:-:S04]  /*12620*/  IMAD.U32 R12, RZ, RZ, UR6 ;  /* 0x00000006ff0c7e24 */ /* 0x004fc8000f8e00ff */
[----:B------:R2:W3:Y:S03]  /*12630*/  SYNCS.PHASECHK.TRANS64.TRYWAIT P2, [R12+URZ+0x16850], R11 ;  /* 0x0168500b0c0075a7 */ /* 0x0004e6000804017f */
[----:B---3--:R-:W-:Y:S05]  /*12640*/  @!P2 NANOSLEEP.SYNCS 0x989680 ;  /* 0x009896800000a95d */ /* 0x008fea0003900000 */
[----:B------:R-:W3:Y:S02]  /*12650*/  @!P2 SYNCS.PHASECHK.TRANS64 P2, [R12+URZ+0x16850], R11 ;  /* 0x0168500b0c00a5a7 */ /* 0x000ee4000804007f */
[----:B---3--:R-:W-:Y:S05]  /*12660*/  @!P2 BRA `(.L_x_685) ;  /* 0xfffffffc00eca947 */ /* 0x008fea000383ffff */
[----:B------:R-:W-:Y:S05]  /*12670*/  BRA `(.L_x_682) ;  /* 0xffffff2c00807947 */ /* 0x000fea000383ffff */
.L_x_702:
[----:B--2---:R-:W-:-:S04]  /*12680*/  IMAD.U32 R13, RZ, RZ, UR6 ;  /* 0x00000006ff0d7e24 */ /* 0x004fc8000f8e00ff */
[----:B------:R2:W3:Y:S03]  /*12690*/  SYNCS.PHASECHK.TRANS64.TRYWAIT P2, [R13+URZ+0x16830], R8 ;  /* 0x016830080d0075a7 */ /* 0x0004e6000804017f */
[----:B---3--:R-:W-:Y:S05]  /*126a0*/  @!P2 NANOSLEEP.SYNCS 0x989680 ;  /* 0x009896800000a95d */ /* 0x008fea0003900000 */
[----:B------:R-:W3:Y:S02]  /*126b0*/  @!P2 SYNCS.PHASECHK.TRANS64 P2, [R13+URZ+0x16830], R8 ;  /* 0x016830080d00a5a7 */ /* 0x000ee4000804007f */
[----:B---3--:R-:W-:Y:S05]  /*126c0*/  @!P2 BRA `(.L_x_702) ;  /* 0xfffffffc00eca947 */ /* 0x008fea000383ffff */
[----:B------:R-:W-:Y:S05]  /*126d0*/  BRA `(.L_x_699) ;  /* 0xffffff6000a87947 */ /* 0x000fea000383ffff */
.L_x_706:
[----:B--2---:R-:W-:-:S04]  /*126e0*/  IMAD.U32 R13, RZ, RZ, UR6 ;  /* 0x00000006ff0d7e24 */ /* 0x004fc8000f8e00ff */
[----:B------:R2:W3:Y:S03]  /*126f0*/  SYNCS.PHASECHK.TRANS64.TRYWAIT P2, [R13+URZ+0x16850], R8 ;  /* 0x016850080d0075a7 */ /* 0x0004e6000804017f */
[----:B---3--:R-:W-:Y:S05]  /*12700*/  @!P2 NANOSLEEP.SYNCS 0x989680 ;  /* 0x009896800000a95d */ /* 0x008fea0003900000 */
[----:B------:R-:W3:Y:S02]  /*12710*/  @!P2 SYNCS.PHASECHK.TRANS64 P2, [R13+URZ+0x16850], R8 ;  /* 0x016850080d00a5a7 */ /* 0x000ee4000804007f */
[----:B---3--:R-:W-:Y:S05]  /*12720*/  @!P2 BRA `(.L_x_706) ;  /* 0xfffffffc00eca947 */ /* 0x008fea000383ffff */
[----:B------:R-:W-:Y:S05]  /*12730*/  BRA `(.L_x_703) ;  /* 0xffffff6400187947 */ /* 0x000fea000383ffff */
.L_x_712:
[----:B--2---:R-:W-:-:S04]  /*12740*/  IMAD.U32 R13, RZ, RZ, UR6 ;  /* 0x00000006ff0d7e24 */ /* 0x004fc8000f8e00ff */
[----:B------:R2:W3:Y:S03]  /*12750*/  SYNCS.PHASECHK.TRANS64.TRYWAIT P2, [R13+URZ+0x16830], R8 ;  /* 0x016830080d0075a7 */ /* 0x0004e6000804017f */
[----:B---3--:R-:W-:Y:S05]  /*12760*/  @!P2 NANOSLEEP.SYNCS 0x989680 ;  /* 0x009896800000a95d */ /* 0x008fea0003900000 */
[----:B------:R-:W3:Y:S02]  /*12770*/  @!P2 SYNCS.PHASECHK.TRANS64 P2, [R13+URZ+0x16830], R8 ;  /* 0x016830080d00a5a7 */ /* 0x000ee4000804007f */
[----:B---3--:R-:W-:Y:S05]  /*12780*/  @!P2 BRA `(.L_x_712) ;  /* 0xfffffffc00eca947 */ /* 0x008fea000383ffff */
[----:B------:R-:W-:Y:S05]  /*12790*/  BRA `(.L_x_709) ;  /* 0xffffff8400bc7947 */ /* 0x000fea000383ffff */
.L_x_716:
[----:B--2---:R-:W-:-:S04]  /*127a0*/  IMAD.U32 R13, RZ, RZ, UR6 ;  /* 0x00000006ff0d7e24 */ /* 0x004fc8000f8e00ff */
[----:B------:R2:W3:Y:S03]  /*127b0*/  SYNCS.PHASECHK.TRANS64.TRYWAIT P2, [R13+URZ+0x16850], R8 ;  /* 0x016850080d0075a7 */ /* 0x0004e6000804017f */
[----:B---3--:R-:W-:Y:S05]  /*127c0*/  @!P2 NANOSLEEP.SYNCS 0x989680 ;  /* 0x009896800000a95d */ /* 0x008fea0003900000 */
[----:B------:R-:W3:Y:S02]  /*127d0*/  @!P2 SYNCS.PHASECHK.TRANS64 P2, [R13+URZ+0x16850], R8 ;  /* 0x016850080d00a5a7 */ /* 0x000ee4000804007f */
[----:B---3--:R-:W-:Y:S05]  /*127e0*/  @!P2 BRA `(.L_x_716) ;  /* 0xfffffffc00eca947 */ /* 0x008fea000383ffff */
[----:B------:R-:W-:Y:S05]  /*127f0*/  BRA `(.L_x_713) ;  /* 0xffffff88002c7947 */ /* 0x000fea000383ffff */
.L_x_729:
[----:B--2---:R-:W-:-:S04]  /*12800*/  IMAD.U32 R3, RZ, RZ, UR5 ;  /* 0x00000005ff037e24 */ /* 0x004fc8000f8e00ff */
[----:B------:R2:W3:Y:S03]  /*12810*/  SYNCS.PHASECHK.TRANS64.TRYWAIT P0, [R3+URZ+0x16850], R0 ;  /* 0x01685000030075a7 */ /* 0x0004e6000800017f */
[----:B---3--:R-:W-:Y:S05]  /*12820*/  @!P0 NANOSLEEP.SYNCS 0x989680 ;  /* 0x009896800000895d */ /* 0x008fea0003900000 */
[----:B------:R-:W3:Y:S02]  /*12830*/  @!P0 SYNCS.PHASECHK.TRANS64 P0, [R3+URZ+0x16850], R0 ;  /* 0x01685000030085a7 */ /* 0x000ee4000800007f */
[----:B---3--:R-:W-:Y:S05]  /*12840*/  @!P0 BRA `(.L_x_729) ;  /* 0xfffffffc00ec8947 */ /* 0x008fea000383ffff */
[----:B------:R-:W-:Y:S05]  /*12850*/  BRA `(.L_x_728) ;  /* 0xffffffb800907947 */ /* 0x000fea000383ffff */
.L_x_759:
[----:B------:R-:W-:Y:S02]  /*12860*/  IMAD.MOV.U32 R13, RZ, RZ, R16 ;  /* 0x000000ffff0d7224 */ /* 0x000fe400078e0010 */
[----:B------:R-:W-:Y:S02]  /*12870*/  IMAD.MOV.U32 R12, RZ, RZ, RZ ;  /* 0x000000ffff0c7224 */ /* 0x000fe400078e00ff */
[----:B------:R-:W-:Y:S02]  /*12880*/  IMAD.MOV.U32 R11, RZ, RZ, 0x1f ;  /* 0x0000001fff0b7424 */ /* 0x000fe400078e00ff */
[----:B------:R-:W-:-:S07]  /*12890*/  IMAD.MOV.U32 R15, RZ, RZ, -0x1 ;  /* 0xffffffffff0f7424 */ /* 0x000fce00078e00ff */
[----:B------:R-:W-:Y:S05]  /*128a0*/  WARPSYNC.COLLECTIVE R15, `(.L_x_809) ;  /* 0x000000000f087348 */ /* 0x000fea0003c00000 */
[----:B------:R1:W2:Y:S02]  /*128b0*/  SHFL.IDX P6, R14, R13, R12, R11 ;  /* 0x0000000c0d0e7389 */ /* 0x0002a400000c000b */
[----:B-12---:R-:W-:Y:S01]  /*128c0*/  ENDCOLLECTIVE ;  /* 0x000000000000791b */ /* 0x006fe20003800000 */
.L_x_809:
[----:B------:R-:W-:Y:S05]  /*128d0*/  BRA `(.L_x_810) ;  /* 0xffffffdc00b07947 */ /* 0x000fea000383ffff */
.L_x_760:
[----:B------:R-:W-:Y:S01]  /*128e0*/  BSSY B0, `(.L_x_811) ;  /* 0x0000006000007945 */ /* 0x000fe20003800000 */
[----:B------:R-:W-:-:S07]  /*128f0*/  IMAD.MOV.U32 R15, RZ, RZ, -0x1 ;  /* 0xffffffffff0f7424 */ /* 0x000fce00078e00ff */
[----:B------:R-:W-:Y:S05]  /*12900*/  WARPSYNC.COLLECTIVE R15, `(.L_x_812) ;  /* 0x000000000f0c7348 */ /* 0x000fea0003c00000 */
[----:B------:R-:W-:Y:S02]  /*12910*/  ELECT P6, UR62, PT ;  /* 0x00000000003e782f */ /* 0x000fe400038c0000 */
[----:B------:R-:W-:Y:S01]  /*12920*/  MOV R14, UR62 ;  /* 0x0000003e000e7c02 */ /* 0x000fe20008000f00 */
[----:B------:R-:W-:Y:S10]  /*12930*/  ENDCOLLECTIVE ;  /* 0x000000000000791b */ /* 0x000ff40003800000 */
.L_x_812:
[----:B------:R-:W-:Y:S05]  /*12940*/  BSYNC B0 ;  /* 0x0000000000007941 */ /* 0x000fea0003800000 */
.L_x_811:
[----:B------:R-:W-:Y:S05]  /*12950*/  BRA `(.L_x_813) ;  /* 0xffffffdc00a07947 */ /* 0x000fea000383ffff */
.L_x_763:
[----:B--2---:R2:W3:Y:S02]  /*12960*/  SYNCS.PHASECHK.TRANS64.TRYWAIT P2, [R13+URZ+0x16840], R12 ;  /* 0x0168400c0d0075a7 */ /* 0x0044e4000804017f */
[----:B---3--:R-:W-:Y:S05]  /*12970*/  @!P2 NANOSLEEP.SYNCS 0x989680 ;  /* 0x009896800000a95d */ /* 0x008fea0003900000 */
[----:B------:R-:W3:Y:S02]  /*12980*/  @!P2 SYNCS.PHASECHK.TRANS64 P2, [R13+URZ+0x16840], R12 ;  /* 0x0168400c0d00a5a7 */ /* 0x000ee4000804007f */
[----:B---3--:R-:W-:Y:S05]  /*12990*/  @!P2 BRA `(.L_x_763) ;  /* 0xfffffffc00f0a947 */ /* 0x008fea000383ffff */
[----:B------:R-:W-:Y:S05]  /*129a0*/  BRA `(.L_x_814) ;  /* 0xffffffdc00f47947 */ /* 0x000fea000383ffff */
.L_x_765:
[----:B-1----:R-:W-:-:S04]  /*129b0*/  IMAD.U32 R5, RZ, RZ, UR39 ;  /* 0x00000027ff057e24 */ /* 0x002fc8000f8e00ff */
[----:B------:R1:W3:Y:S03]  /*129c0*/  SYNCS.PHASECHK.TRANS64.TRYWAIT P2, [R5+URZ+0x16820], R4 ;  /* 0x01682004050075a7 */ /* 0x0002e6000804017f */
[----:B---3--:R-:W-:Y:S05]  /*129d0*/  @!P2 NANOSLEEP.SYNCS 0x989680 ;  /* 0x009896800000a95d */ /* 0x008fea0003900000 */
[----:B------:R-:W3:Y:S02]  /*129e0*/  @!P2 SYNCS.PHASECHK.TRANS64 P2, [R5+URZ+0x16820], R4 ;  /* 0x016820040500a5a7 */ /* 0x000ee4000804007f */
[----:B---3--:R-:W-:Y:S05]  /*129f0*/  @!P2 BRA `(.L_x_765) ;  /* 0xfffffffc00eca947 */ /* 0x008fea000383ffff */
[----:B------:R-:W-:Y:S05]  /*12a00*/  BRA `(.L_x_815) ;  /* 0xffffffe000947947 */ /* 0x000fea000383ffff */
.L_x_771:
[----:B-1----:R1:W2:Y:S02]  /*12a10*/  SYNCS.PHASECHK.TRANS64.TRYWAIT P3, [R3+URZ+0x16840], R2 ;  /* 0x01684002030075a7 */ /* 0x0022a4000806017f */
[----:B--2---:R-:W-:Y:S05]  /*12a20*/  @!P3 NANOSLEEP.SYNCS 0x989680 ;  /* 0x009896800000b95d */ /* 0x004fea0003900000 */
[----:B------:R-:W2:Y:S02]  /*12a30*/  @!P3 SYNCS.PHASECHK.TRANS64 P3, [R3+URZ+0x16840], R2 ;  /* 0x016840020300b5a7 */ /* 0x000ea4000806007f */
[----:B--2---:R-:W-:Y:S05]  /*12a40*/  @!P3 BRA `(.L_x_771) ;  /* 0xfffffffc00f0b947 */ /* 0x004fea000383ffff */
[----:B------:R-:W-:Y:S05]  /*12a50*/  BRA `(.L_x_816) ;  /* 0xffffffe400347947 */ /* 0x000fea000383ffff */
.L_x_773:
[----:B-1----:R1:W2:Y:S02]  /*12a60*/  SYNCS.PHASECHK.TRANS64.TRYWAIT P3, [R2+URZ+0x60], R3 ;  /* 0x00006003020075a7 */ /* 0x0022a4000806017f */
[----:B--2---:R-:W-:Y:S05]  /*12a70*/  @!P3 NANOSLEEP.SYNCS 0x989680 ;  /* 0x009896800000b95d */ /* 0x004fea0003900000 */
[----:B------:R-:W2:Y:S02]  /*12a80*/  @!P3 SYNCS.PHASECHK.TRANS64 P3, [R2+URZ+0x60], R3 ;  /* 0x000060030200b5a7 */ /* 0x000ea4000806007f */
[----:B--2---:R-:W-:Y:S05]  /*12a90*/  @!P3 BRA `(.L_x_773) ;  /* 0xfffffffc00f0b947 */ /* 0x004fea000383ffff */
[----:B------:R-:W-:Y:S05]  /*12aa0*/  BRA `(.L_x_817) ;  /* 0xffffffe400887947 */ /* 0x000fea000383ffff */
.L_x_779:
[----:B-1----:R1:W2:Y:S02]  /*12ab0*/  SYNCS.PHASECHK.TRANS64.TRYWAIT P3, [R4+URZ+0x16840], R3 ;  /* 0x01684003040075a7 */ /* 0x0022a4000806017f */
[----:B--2---:R-:W-:Y:S05]  /*12ac0*/  @!P3 NANOSLEEP.SYNCS 0x989680 ;  /* 0x009896800000b95d */ /* 0x004fea0003900000 */
[----:B------:R-:W2:Y:S02]  /*12ad0*/  @!P3 SYNCS.PHASECHK.TRANS64 P3, [R4+URZ+0x16840], R3 ;  /* 0x016840030400b5a7 */ /* 0x000ea4000806007f */
[----:B--2---:R-:W-:Y:S05]  /*12ae0*/  @!P3 BRA `(.L_x_779) ;  /* 0xfffffffc00f0b947 */ /* 0x004fea000383ffff */
[----:B------:R-:W-:Y:S05]  /*12af0*/  BRA `(.L_x_818) ;  /* 0xffffffe800887947 */ /* 0x000fea000383ffff */
.L_x_781:
[----:B-1----:R1:W2:Y:S02]  /*12b00*/  SYNCS.PHASECHK.TRANS64.TRYWAIT P3, [R3+URZ+0x60], R18 ;  /* 0x00006012030075a7 */ /* 0x0022a4000806017f */
[----:B--2---:R-:W-:Y:S05]  /*12b10*/  @!P3 NANOSLEEP.SYNCS 0x989680 ;  /* 0x009896800000b95d */ /* 0x004fea0003900000 */
[----:B------:R-:W2:Y:S02]  /*12b20*/  @!P3 SYNCS.PHASECHK.TRANS64 P3, [R3+URZ+0x60], R18 ;  /* 0x000060120300b5a7 */ /* 0x000ea4000806007f */
[----:B--2---:R-:W-:Y:S05]  /*12b30*/  @!P3 BRA `(.L_x_781) ;  /* 0xfffffffc00f0b947 */ /* 0x004fea000383ffff */
[----:B------:R-:W-:Y:S05]  /*12b40*/  BRA `(.L_x_819) ;  /* 0xffffffe800dc7947 */ /* 0x000fea000383ffff */
.L_x_786:
[----:B-1----:R1:W2:Y:S02]  /*12b50*/  SYNCS.PHASECHK.TRANS64.TRYWAIT P3, [R3+URZ+0x16840], R4 ;  /* 0x01684004030075a7 */ /* 0x0022a4000806017f */
[----:B--2---:R-:W-:Y:S05]  /*12b60*/  @!P3 NANOSLEEP.SYNCS 0x989680 ;  /* 0x009896800000b95d */ /* 0x004fea0003900000 */
[----:B------:R-:W2:Y:S02]  /*12b70*/  @!P3 SYNCS.PHASECHK.TRANS64 P3, [R3+URZ+0x16840], R4 ;  /* 0x016840040300b5a7 */ /* 0x000ea4000806007f */
[----:B--2---:R-:W-:Y:S05]  /*12b80*/  @!P3 BRA `(.L_x_786) ;  /* 0xfffffffc00f0b947 */ /* 0x004fea000383ffff */
[----:B------:R-:W-:Y:S05]  /*12b90*/  BRA `(.L_x_820) ;  /* 0xffffffec00b07947 */ /* 0x000fea000383ffff */
.L_x_788:
[----:B-1----:R1:W2:Y:S02]  /*12ba0*/  SYNCS.PHASECHK.TRANS64.TRYWAIT P3, [R3+URZ+0x60], R12 ;  /* 0x0000600c030075a7 */ /* 0x0022a4000806017f */
[----:B--2---:R-:W-:Y:S05]  /*12bb0*/  @!P3 NANOSLEEP.SYNCS 0x989680 ;  /* 0x009896800000b95d */ /* 0x004fea0003900000 */
[----:B------:R-:W2:Y:S02]  /*12bc0*/  @!P3 SYNCS.PHASECHK.TRANS64 P3, [R3+URZ+0x60], R12 ;  /* 0x0000600c0300b5a7 */ /* 0x000ea4000806007f */
[----:B--2---:R-:W-:Y:S05]  /*12bd0*/  @!P3 BRA `(.L_x_788) ;  /* 0xfffffffc00f0b947 */ /* 0x004fea000383ffff */
[----:B------:R-:W-:Y:S05]  /*12be0*/  BRA `(.L_x_821) ;  /* 0xfffffff000047947 */ /* 0x000fea000383ffff */
.L_x_795:
[----:B-1----:R1:W2:Y:S02]  /*12bf0*/  SYNCS.PHASECHK.TRANS64.TRYWAIT P0, [R3+URZ+0x16860], R0 ;  /* 0x01686000030075a7 */ /* 0x0022a4000800017f */
[----:B--2---:R-:W-:Y:S05]  /*12c00*/  @!P0 NANOSLEEP.SYNCS 0x989680 ;  /* 0x009896800000895d */ /* 0x004fea0003900000 */
[----:B------:R-:W2:Y:S02]  /*12c10*/  @!P0 SYNCS.PHASECHK.TRANS64 P0, [R3+URZ+0x16860], R0 ;  /* 0x01686000030085a7 */ /* 0x000ea4000800007f */
[----:B--2---:R-:W-:Y:S05]  /*12c20*/  @!P0 BRA `(.L_x_795) ;  /* 0xfffffffc00f08947 */ /* 0x004fea000383ffff */
[----:B------:R-:W-:Y:S05]  /*12c30*/  BRA `(.L_x_822) ;  /* 0xfffffff000bc7947 */ /* 0x000fea000383ffff */
.L_x_797:
[----:B------:R-:W-:Y:S01]  /*12c40*/  BSSY B0, `(.L_x_823) ;  /* 0x0000007000007945 */ /* 0x000fe20003800000 */
[----:B------:R-:W-:Y:S02]  /*12c50*/  IMAD.MOV.U32 R12, RZ, RZ, RZ ;  /* 0x000000ffff0c7224 */ /* 0x000fe400078e00ff */
[----:B------:R-:W-:Y:S02]  /*12c60*/  IMAD.MOV.U32 R11, RZ, RZ, 0x1f ;  /* 0x0000001fff0b7424 */ /* 0x000fe400078e00ff */
[----:B------:R-:W-:-:S07]  /*12c70*/  IMAD.MOV.U32 R15, RZ, RZ, -0x1 ;  /* 0xffffffffff0f7424 */ /* 0x000fce00078e00ff */
[----:B------:R-:W-:Y:S05]  /*12c80*/  WARPSYNC.COLLECTIVE R15, `(.L_x_824) ;  /* 0x000000000f087348 */ /* 0x000fea0003c00000 */
[----:B------:R1:W2:Y:S02]  /*12c90*/  SHFL.IDX P6, R14, R13, R12, R11 ;  /* 0x0000000c0d0e7389 */ /* 0x0002a400000c000b */
[----:B-12---:R-:W-:Y:S01]  /*12ca0*/  ENDCOLLECTIVE ;  /* 0x000000000000791b */ /* 0x006fe20003800000 */
.L_x_824:
[----:B------:R-:W-:Y:S05]  /*12cb0*/  BSYNC B0 ;  /* 0x0000000000007941 */ /* 0x000fea0003800000 */
.L_x_823:
[----:B------:R-:W-:Y:S05]  /*12cc0*/  BRA `(.L_x_825) ;  /* 0xfffffff4001c7947 */ /* 0x000fea000383ffff */
.L_x_799:
[----:B--2---:R2:W3:Y:S02]  /*12cd0*/  SYNCS.PHASECHK.TRANS64.TRYWAIT P0, [R9+URZ+0x16820], R0 ;  /* 0x01682000090075a7 */ /* 0x0044e4000800017f */
[----:B---3--:R-:W-:Y:S05]  /*12ce0*/  @!P0 NANOSLEEP.SYNCS 0x989680 ;  /* 0x009896800000895d */ /* 0x008fea0003900000 */
[----:B------:R-:W3:Y:S02]  /*12cf0*/  @!P0 SYNCS.PHASECHK.TRANS64 P0, [R9+URZ+0x16820], R0 ;  /* 0x01682000090085a7 */ /* 0x000ee4000800007f */
[----:B---3--:R-:W-:Y:S05]  /*12d00*/  @!P0 BRA `(.L_x_799) ;  /* 0xfffffffc00f08947 */ /* 0x008fea000383ffff */
[----:B------:R-:W-:Y:S05]  /*12d10*/  BRA `(.L_x_826) ;  /* 0xfffffff400647947 */ /* 0x000fea000383ffff */
.L_x_803:
[----:B--2---:R2:W3:Y:S02]  /*12d20*/  SYNCS.PHASECHK.TRANS64.TRYWAIT P0, [R5+URZ], R4 ;  /* 0x00000004050075a7 */ /* 0x0044e4000800017f */
[----:B---3--:R-:W-:Y:S05]  /*12d30*/  @!P0 NANOSLEEP.SYNCS 0x989680 ;  /* 0x009896800000895d */ /* 0x008fea0003900000 */
[----:B------:R-:W3:Y:S02]  /*12d40*/  @!P0 SYNCS.PHASECHK.TRANS64 P0, [R5+URZ], R4 ;  /* 0x00000004050085a7 */ /* 0x000ee4000800007f */
[----:B---3--:R-:W-:Y:S05]  /*12d50*/  @!P0 BRA `(.L_x_803) ;  /* 0xfffffffc00f08947 */ /* 0x008fea000383ffff */
[----:B------:R-:W-:Y:S05]  /*12d60*/  BRA `(.L_x_827) ;  /* 0xfffffff400ac7947 */ /* 0x000fea000383ffff */
.L_x_804:
[----:B---3--:R3:W4:Y:S02]  /*12d70*/  SYNCS.PHASECHK.TRANS64.TRYWAIT P0, [R3+URZ], R2 ;  /* 0x00000002030075a7 */ /* 0x008724000800017f */
[----:B----4-:R-:W-:Y:S05]  /*12d80*/  @!P0 NANOSLEEP.SYNCS 0x989680 ;  /* 0x009896800000895d */ /* 0x010fea0003900000 */
[----:B------:R-:W4:Y:S02]  /*12d90*/  @!P0 SYNCS.PHASECHK.TRANS64 P0, [R3+URZ], R2 ;  /* 0x00000002030085a7 */ /* 0x000f24000800007f */
[----:B----4-:R-:W-:Y:S05]  /*12da0*/  @!P0 BRA `(.L_x_804) ;  /* 0xfffffffc00f08947 */ /* 0x010fea000383ffff */
[----:B------:R-:W-:Y:S05]  /*12db0*/  BRA `(.L_x_828) ;  /* 0xfffffff400a07947 */ /* 0x000fea000383ffff */
.L_x_806:
[----:B----4-:R4:W1:Y:S02]  /*12dc0*/  SYNCS.PHASECHK.TRANS64.TRYWAIT P0, [R19+URZ], R4 ;  /* 0x00000004130075a7 */ /* 0x010864000800017f */
[----:B-1----:R-:W-:Y:S05]  /*12dd0*/  @!P0 NANOSLEEP.SYNCS 0x989680 ;  /* 0x009896800000895d */ /* 0x002fea0003900000 */
[----:B------:R-:W1:Y:S02]  /*12de0*/  @!P0 SYNCS.PHASECHK.TRANS64 P0, [R19+URZ], R4 ;  /* 0x00000004130085a7 */ /* 0x000e64000800007f */
[----:B-1----:R-:W-:Y:S05]  /*12df0*/  @!P0 BRA `(.L_x_806) ;  /* 0xfffffffc00f08947 */ /* 0x002fea000383ffff */
[----:B------:R-:W-:Y:S05]  /*12e00*/  BRA `(.L_x_829) ;  /* 0xfffffff400a47947 */ /* 0x000fea000383ffff */
.L_x_830:
        /* <DEDUP_REMOVED lines=15> */
.L_x_2278:


//--------------------- .text._ZN7cutlass13device_kernelIN5flash11enable_sm90INS1_16FlashAttnFwdSm90INS1_25CollectiveMainloopFwdSm90ILi2EN4cute5tupleIJNS5_1CILi1EEES8_S8_EEENS6_IJNS7_ILi192EEENS7_ILi128EEENS7_ILi64EEEEEELi64ENS_6half_tEfNS_4arch4Sm90ELb0ELb1ELb1ELb1ELb0ELb0ELb0ELb1ELb1ELb0ELb0ELb0EEENS1_21CollectiveEpilogueFwdINS6_IJSA_SC_SB_EEES9_SE_SG_Li384ELb1ELb0ELb0ELb0EEENS1_36VarlenDynamicPersistentTileSchedulerILi192ELi128ELi384ELi32ELb0ELb0ELb1ELb1ELb0ELb1EEEEEEEEEvNT_6ParamsE --------------------------
	.section	.text._ZN7cutlass13device_kernelIN5flash11enable_sm90INS1_16FlashAttnFwdSm90INS1_25CollectiveMainloopFwdSm90ILi2EN4cute5tupleIJNS5_1CILi1EEES8_S8_EEENS6_IJNS7_ILi192EEENS7_ILi128EEENS7_ILi64EEEEEELi64ENS_6half_tEfNS_4arch4Sm90ELb0ELb1ELb1ELb1ELb0ELb0ELb0ELb1ELb1ELb0ELb0ELb0EEENS1_21CollectiveEpilogueFwdINS6_IJSA_SC_SB_EEES9_SE_SG_Li384ELb1ELb0ELb0ELb0EEENS1_36VarlenDynamicPersistentTileSchedulerILi192ELi128ELi384ELi32ELb0ELb0ELb1ELb1ELb0ELb1EEEEEEEEEvNT_6ParamsE,"ax",@progbits
	.align	128
.text._ZN7cutlass13device_kernelIN5flash11enable_sm90INS1_16FlashAttnFwdSm90INS1_25CollectiveMainloopFwdSm90ILi2EN4cute5tupleIJNS5_1CILi1EEES8_S8_EEENS6_IJNS7_ILi192EEENS7_ILi128EEENS7_ILi64EEEEEELi64ENS_6half_tEfNS_4arch4Sm90ELb0ELb1ELb1ELb1ELb0ELb0ELb0ELb1ELb1ELb0ELb0ELb0EEENS1_21CollectiveEpilogueFwdINS6_IJSA_SC_SB_EEES9_SE_SG_Li384ELb1ELb0ELb0ELb0EEENS1_36VarlenDynamicPersistentTileSchedulerILi192ELi128ELi384ELi32ELb0ELb0ELb1ELb1ELb0ELb1EEEEEEEEEvNT_6ParamsE:
        .type           _ZN7cutlass13device_kernelIN5flash11enable_sm90INS1_16FlashAttnFwdSm90INS1_25CollectiveMainloopFwdSm90ILi2EN4cute5tupleIJNS5_1CILi1EEES8_S8_EEENS6_IJNS7_ILi192EEENS7_ILi128EEENS7_ILi64EEEEEELi64ENS_6half_tEfNS_4arch4Sm90ELb0ELb1ELb1ELb1ELb0ELb0ELb0ELb1ELb1ELb0ELb0ELb0EEENS1_21CollectiveEpilogueFwdINS6_IJSA_SC_SB_EEES9_SE_SG_Li384ELb1ELb0ELb0ELb0EEENS1_36VarlenDynamicPersistentTileSchedulerILi192ELi128ELi384ELi32ELb0ELb0ELb1ELb1ELb0ELb1EEEEEEEEEvNT_6ParamsE,@function
        .size           _ZN7cutlass13device_kernelIN5flash11enable_sm90INS1_16FlashAttnFwdSm90INS1_25CollectiveMainloopFwdSm90ILi2EN4cute5tupleIJNS5_1CILi1EEES8_S8_EEENS6_IJNS7_ILi192EEENS7_ILi128EEENS7_ILi64EEEEEELi64ENS_6half_tEfNS_4arch4Sm90ELb0ELb1ELb1ELb1ELb0ELb0ELb0ELb1ELb1ELb0ELb0ELb0EEENS1_21CollectiveEpilogueFwdINS6_IJSA_SC_SB_EEES9_SE_SG_Li384ELb1ELb0ELb0ELb0EEENS1_36VarlenDynamicPersistentTileSchedulerILi192ELi128ELi384ELi32ELb0ELb0ELb1ELb1ELb0ELb1EEEEEEEEEvNT_6ParamsE,(.L_x_2279 - _ZN7cutlass13device_kernelIN5flash11enable_sm90INS1_16FlashAttnFwdSm90INS1_25CollectiveMainloopFwdSm90ILi2EN4cute5tupleIJNS5_1CILi1EEES8_S8_EEENS6_IJNS7_ILi192EEENS7_ILi128EEENS7_ILi64EEEEEELi64ENS_6half_tEfNS_4arch4Sm90ELb0ELb1ELb1ELb1ELb0ELb0ELb0ELb1ELb1ELb0ELb0ELb0EEENS1_21CollectiveEpilogueFwdINS6_IJSA_SC_SB_EEES9_SE_SG_Li384ELb1ELb0ELb0ELb0EEENS1_36VarlenDynamicPersistentTileSchedulerILi192ELi128ELi384ELi32ELb0ELb0ELb1ELb1ELb0ELb1EEEEEEEEEvNT_6ParamsE)
        .other          _ZN7cutlass13device_kernelIN5flash11enable_sm90INS1_16FlashAttnFwdSm90INS1_25CollectiveMainloopFwdSm90ILi2EN4cute5tupleIJNS5_1CILi1EEES8_S8_EEENS6_IJNS7_ILi192EEENS7_ILi128EEENS7_ILi64EEEEEELi64ENS_6half_tEfNS_4arch4Sm90ELb0ELb1ELb1ELb1ELb0ELb0ELb0ELb1ELb1ELb0ELb0ELb0EEENS1_21CollectiveEpilogueFwdINS6_IJSA_SC_SB_EEES9_SE_SG_Li384ELb1ELb0ELb0ELb0EEENS1_36VarlenDynamicPersistentTileSchedulerILi192ELi128ELi384ELi32ELb0ELb0ELb1ELb1ELb0ELb1EEEEEEEEEvNT_6ParamsE,@"STO_CUDA_ENTRY STV_DEFAULT"
_ZN7cutlass13device_kernelIN5flash11enable_sm90INS1_16FlashAttnFwdSm90INS1_25CollectiveMainloopFwdSm90ILi2EN4cute5tupleIJNS5_1CILi1EEES8_S8_EEENS6_IJNS7_ILi192EEENS7_ILi128EEENS7_ILi64EEEEEELi64ENS_6half_tEfNS_4arch4Sm90ELb0ELb1ELb1ELb1ELb0ELb0ELb0ELb1ELb1ELb0ELb0ELb0EEENS1_21CollectiveEpilogueFwdINS6_IJSA_SC_SB_EEES9_SE_SG_Li384ELb1ELb0ELb0ELb0EEENS1_36VarlenDynamicPersistentTileSchedulerILi192ELi128ELi384ELi32ELb0ELb0ELb1ELb1ELb0ELb1EEEEEEEEEvNT_6ParamsE:
        /* <DEDUP_REMOVED lines=21> */
.L_x_832:
[----:B------:R-:W-:Y:S05]  /*0150*/  BSYNC B0 ;  /* 0x0000000000007941 */ /* 0x000fea0003800000 */
.L_x_831:
        /* <DEDUP_REMOVED lines=41> */
.L_x_833:
        /* <DEDUP_REMOVED lines=22> */
.L_x_834:
        /* <DEDUP_REMOVED lines=18> */
.L_x_835:
        /* <DEDUP_REMOVED lines=22> */
.L_x_836:
        /* <DEDUP_REMOVED lines=22> */
.L_x_837:
[----:B------:R-:W-:Y:S01]  /*0930*/  PLOP3.LUT P0, PT, PT, PT, UP0, 0x80, 0x0 ;  /* 0x000000000000781c */ /* 0x000fe20003f0f008 */
[----:B------:R-:W-:Y:S01]  /*0940*/  UMOV UR36, 0x1 ;  /* 0x0000000100247882 */ /* 0x000fe20000000000 */
[----:B------:R-:W-:Y:S01]  /*0950*/  NOP ;  /* 0x0000000000007918 */ /* 0x000fe20000000000 */
[----:B------:R-:W-:Y:S01]  /*0960*/  USEL UR36, UR36, 0x2, !UP0 ;  /* 0x0000000224247887 */ /* 0x000fe2000c000000 */
[----:B------:R-:W-:Y:S01]  /*0970*/  ULDC.64 UR46, c[0x0][0x208] ;  /* 0x00008200002e7ab9 */ /* 0x000fe20000000a00 */
[----:B012-4-:R-:W-:Y:S08]  /*0980*/  BAR.SYNC.DEFER_BLOCKING 0x0 ;  /* 0x0000000000007b1d */ /* 0x017ff00000010000 */
[----:B------:R-:W-:Y:S05]  /*0990*/  @!P0 BRA `(.L_x_838) ;  /* 0x000000f800fc8947 */ /* 0x000fea0003800000 */
.L_x_839:
        /* <DEDUP_REMOVED lines=8> */
[----:B-1----:R-:W-:Y:S01]  /*0a20*/  ULEA UR4, UR5, UR4, 0x18 ;  /* 0x0000000405047291 */ /* 0x002fe2000f8ec03f */
[----:B0-----:R-:W-:-:S04]  /*0a30*/  LOP3.LUT R0, R2, 0xffffff80, RZ, 0xc0, !PT ;  /* 0xffffff8002007812 */ /* 0x001fc800078ec0ff */
[----:B------:R-:W-:-:S13]  /*0a40*/  ISETP.NE.AND P0, PT, R0, 0x80, PT ;  /* 0x000000800000780c */ /* 0x000fda0003f05270 */
[----:B------:R-:W-:Y:S08]  /*0a50*/  @!P0 BAR.ARV 0x9, 0x100 ;  /* 0x0244000000008b1d */ /* 0x000ff00000002000 */
[----:B------:R-:W-:Y:S06]  /*0a60*/  BAR.SYNC.DEFER_BLOCKING 0x5, 0x1a0 ;  /* 0x0146800000007b1d */ /* 0x000fec0000010000 */
[----:B------:R-:W0:Y:S01]  /*0a70*/  LDS.128 R152, [UR4+0x168d0] ;  /* 0x0168d004ff987984 */ /* 0x000e220008000c00 */
[----:B------:R-:W-:Y:S01]  /*0a80*/  ULDC UR4, c[0x0][0xc14] ;  /* 0x0003050000047ab9 */ /* 0x000fe20000000800 */
[----:B------:R-:W-:Y:S06]  /*0a90*/  BAR.ARV 0x4, 0x1a0 ;  /* 0x0106800000007b1d */ /* 0x000fec0000002000 */
[----:B0-----:R-:W-:-:S13]  /*0aa0*/  ISETP.GE.AND P0, PT, R155, UR4, PT ;  /* 0x000000049b007c0c */ /* 0x001fda000bf06270 */
[----:B------:R-:W-:Y:S05]  /*0ab0*/  @P0 EXIT ;  /* 0x000000000000094d */ /* 0x000fea0003800000 */
[----:B------:R-:W-:Y:S01]  /*0ac0*/  VIADD R12, R2, 0xffffff80 ;  /* 0xffffff80020c7836 */ /* 0x000fe20000000000 */
[----:B------:R-:W-:Y:S01]  /*0ad0*/  R2UR UR6, R154 ;  /* 0x000000009a0672ca */ /* 0x000fe200000e0000 */
[----:B------:R-:W-:Y:S01]  /*0ae0*/  ULOP3.LUT UR40, UR36, 0x1, URZ, 0xfc, !UPT ;  /* 0x0000000124287892 */ /* 0x000fe2000f8efc3f */
[----:B------:R-:W-:Y:S01]  /*0af0*/  R2UR UR5, R155 ;  /* 0x000000009b0572ca */ /* 0x000fe200000e0000 */
[----:B------:R-:W-:Y:S01]  /*0b00*/  UMOV UR37, URZ ;  /* 0x0000003f00257c82 */ /* 0x000fe20008000000 */
[----:B------:R-:W-:Y:S01]  /*0b10*/  SHF.R.S32.HI R0, RZ, 0x1f, R12 ;  /* 0x0000001fff007819 */ /* 0x000fe2000001140c */
[----:B------:R-:W-:Y:S01]  /*0b20*/  UMOV UR38, URZ ;  /* 0x0000003f00267c82 */ /* 0x000fe20008000000 */
[----:B------:R-:W-:Y:S02]  /*0b30*/  UMOV UR39, URZ ;  /* 0x0000003f00277c82 */ /* 0x000fe40008000000 */
[CC--:B------:R-:W-:Y:S02]  /*0b40*/  LEA.HI R2, R0.reuse, R12.reuse, RZ, 0x7 ;  /* 0x0000000c00027211 */ /* 0x0c0fe400078f38ff */
[----:B------:R-:W-:-:S02]  /*0b50*/  LEA.HI R4, R0, R12, RZ, 0x5 ;  /* 0x0000000c00047211 */ /* 0x000fc400078f28ff */
[----:B------:R-:W-:Y:S02]  /*0b60*/  LOP3.LUT R3, R2, 0xffffff80, RZ, 0xc0, !PT ;  /* 0xffffff8002037812 */ /* 0x000fe400078ec0ff */
[----:B------:R-:W-:Y:S01]  /*0b70*/  SHF.R.S32.HI R13, RZ, 0x7, R2 ;  /* 0x00000007ff0d7819 */ /* 0x000fe20000011402 */
[----:B------:R-:W-:Y:S02]  /*0b80*/  IMAD.SHL.U32 R5, R4, 0x20, RZ ;  /* 0x0000002004057824 */ /* 0x000fe400078e00ff */
[----:B------:R-:W-:Y:S01]  /*0b90*/  IMAD.IADD R11, R12, 0x1, -R3 ;  /* 0x000000010c0b7824 */ /* 0x000fe200078e0a03 */
[----:B------:R-:W-:Y:S02]  /*0ba0*/  LEA.HI R3, R0, R12, RZ, 0x4 ;  /* 0x0000000c00037211 */ /* 0x000fe400078f20ff */
[----:B------:R-:W-:Y:S02]  /*0bb0*/  LOP3.LUT R5, R5, 0xfffffc00, RZ, 0xc0, !PT ;  /* 0xfffffc0005057812 */ /* 0x000fe400078ec0ff */
[----:B------:R-:W-:-:S02]  /*0bc0*/  SHF.R.S32.HI R7, RZ, 0x1f, R11 ;  /* 0x0000001fff077819 */ /* 0x000fc4000001140b */
[----:B------:R-:W-:Y:S02]  /*0bd0*/  SHF.R.S32.HI R4, RZ, 0x4, R3 ;  /* 0x00000004ff047819 */ /* 0x000fe40000011403 */
[----:B------:R-:W-:Y:S02]  /*0be0*/  LEA.HI R8, R7, R11, RZ, 0x2 ;  /* 0x0000000b07087211 */ /* 0x000fe400078f10ff */
[C---:B------:R-:W-:Y:S02]  /*0bf0*/  LOP3.LUT R2, R3.reuse, 0x3fffff0, RZ, 0xc0, !PT ;  /* 0x03fffff003027812 */ /* 0x040fe400078ec0ff */
[--C-:B------:R-:W-:Y:S02]  /*0c00*/  SHF.R.S32.HI R9, RZ, 0x2, R8.reuse ;  /* 0x00000002ff097819 */ /* 0x100fe40000011408 */
[----:B------:R-:W-:Y:S01]  /*0c10*/  SHF.R.S32.HI R6, RZ, 0x1f, R8 ;  /* 0x0000001fff067819 */ /* 0x000fe20000011408 */
[----:B------:R-:W-:Y:S01]  /*0c20*/  IMAD.IADD R2, R12, 0x1, -R2 ;  /* 0x000000010c027824 */ /* 0x000fe200078e0a02 */
[----:B------:R-:W-:-:S02]  /*0c30*/  LEA.HI R3, R3, R4, RZ, 0x1 ;  /* 0x0000000403037211 */ /* 0x000fc400078f08ff */
[----:B------:R-:W-:Y:S01]  /*0c40*/  LEA.HI R10, R6, R9, RZ, 0x3 ;  /* 0x00000009060a7211 */ /* 0x000fe200078f18ff */
[----:B------:R-:W-:Y:S01]  /*0c50*/  IMAD.HI R6, R13, 0x55555556, RZ ;  /* 0x555555560d067827 */ /* 0x000fe200078e02ff */
[----:B------:R-:W-:Y:S02]  /*0c60*/  LEA.HI R7, R7, R11, RZ, 0x5 ;  /* 0x0000000b07077211 */ /* 0x000fe400078f28ff */
[----:B------:R-:W-:Y:S01]  /*0c70*/  LOP3.LUT R10, R10, 0xfffffff8, RZ, 0xc0, !PT ;  /* 0xfffffff80a0a7812 */ /* 0x000fe200078ec0ff */
[----:B------:R-:W-:Y:S01]  /*0c80*/  IMAD R2, R2, 0x40, R5 ;  /* 0x0000004002027824 */ /* 0x000fe200078e0205 */
[----:B------:R-:W-:Y:S02]  /*0c90*/  LOP3.LUT R3, R3, 0x1ffffffe, RZ, 0xc0, !PT ;  /* 0x1ffffffe03037812 */ /* 0x000fe400078ec0ff */
[----:B------:R-:W-:Y:S01]  /*0ca0*/  LEA.HI R6, R6, R6, RZ, 0x1 ;  /* 0x0000000606067211 */ /* 0x000fe200078f08ff */
[----:B------:R-:W-:Y:S01]  /*0cb0*/  IMAD.IADD R10, R9, 0x1, -R10 ;  /* 0x00000001090a7824 */ /* 0x000fe200078e0a0a */
[----:B------:R-:W-:Y:S01]  /*0cc0*/  SHF.R.S32.HI R7, RZ, 0x5, R7 ;  /* 0x00000005ff077819 */ /* 0x000fe20000011407 */
[----:B------:R-:W-:Y:S01]  /*0cd0*/  IMAD.IADD R3, R4, 0x1, -R3 ;  /* 0x0000000104037824 */ /* 0x000fe200078e0a03 */
[----:B------:R-:W-:Y:S01]  /*0ce0*/  LEA.HI R0, R0, R12, RZ, 0x3 ;  /* 0x0000000c00007211 */ /* 0x000fe200078f18ff */
[----:B------:R-:W-:Y:S01]  /*0cf0*/  IMAD R6, R6, -0x3, R13 ;  /* 0xfffffffd06067824 */ /* 0x000fe200078e020d */
[----:B------:R-:W-:Y:S01]  /*0d00*/  LOP3.LUT R16, R8, 0x7ffffffc, RZ, 0xc0, !PT ;  /* 0x7ffffffc08107812 */ /* 0x000fe200078ec0ff */
[----:B------:R-:W-:Y:S01]  /*0d10*/  IMAD R7, R7, 0x10, R10 ;  /* 0x0000001007077824 */ /* 0x000fe200078e020a */
[----:B------:R-:W-:Y:S01]  /*0d20*/  SHF.R.S32.HI R156, RZ, 0x3, R0 ;  /* 0x00000003ff9c7819 */ /* 0x000fe20000011400 */
[----:B------:R-:W-:Y:S01]  /*0d30*/  IMAD R4, R3, 0x8, R2 ;  /* 0x0000000803047824 */ /* 0x000fe200078e0202 */
[----:B------:R-:W-:Y:S01]  /*0d40*/  LOP3.LUT R2, R0, 0x1ffffff8, RZ, 0xc0, !PT ;  /* 0x1ffffff800027812 */ /* 0x000fe200078ec0ff */
[----:B------:R-:W-:-:S02]  /*0d50*/  IMAD R3, R6, 0x40, R7 ;  /* 0x0000004006037824 */ /* 0x000fc400078e0207 */
[----:B------:R-:W-:Y:S01]  /*0d60*/  IMAD.IADD R16, R11, 0x1, -R16 ;  /* 0x000000010b107824 */ /* 0x000fe200078e0a10 */
[----:B------:R0:W-:Y:S01]  /*0d70*/  STL [R1+0x8], R4 ;  /* 0x0000080401007387 */ /* 0x0001e20000100800 */
[----:B------:R-:W-:-:S03]  /*0d80*/  IMAD.IADD R2, R12, 0x1, -R2 ;  /* 0x000000010c027824 */ /* 0x000fc600078e0a02 */
[----:B------:R0:W-:Y:S01]  /*0d90*/  STL [R1+0x4], R3 ;  /* 0x0000040301007387 */ /* 0x0001e20000100800 */
[----:B------:R-:W-:-:S07]  /*0da0*/  IMAD.SHL.U32 R19, R2, 0x8, RZ ;  /* 0x0000000802137824 */ /* 0x000fce00078e00ff */
.L_x_939:
[----:B------:R-:W-:Y:S01]  /*0db0*/  ULDC.64 UR8, c[0x0][0xa28] ;  /* 0x00028a0000087ab9 */ /* 0x000fe20000000a00 */
[----:B-1----:R-:W1:Y:S01]  /*0dc0*/  LDC R18, c[0x0][0x288] ;  /* 0x0000a200ff127b82 */ /* 0x002e620000000800 */
[----:B------:R-:W-:Y:S01]  /*0dd0*/  UISETP.NE.U32.AND UP0, UPT, UR8, URZ, UPT ;  /* 0x0000003f0800728c */ /* 0x000fe2000bf05070 */
[----:B----45:R-:W-:-:S03]  /*0de0*/  IMAD.MOV.U32 R6, RZ, RZ, RZ ;  /* 0x000000ffff067224 */ /* 0x030fc600078e00ff */
[----:B------:R-:W-:-:S03]  /*0df0*/  UISETP.NE.AND.EX UP0, UPT, UR9, URZ, UPT, UP0 ;  /* 0x0000003f0900728c */ /* 0x000fc6000bf05300 */
[----:B------:R-:W-:Y:S01]  /*0e00*/  ULDC.64 UR8, c[0x0][0xa18] ;  /* 0x0002860000087ab9 */ /* 0x000fe20000000a00 */
[----:B0-23--:R-:W2:Y:S01]  /*0e10*/  LDC.64 R8, c[0x0][0x3f8] ;  /* 0x0000fe00ff087b82 */ /* 0x00dea20000000a00 */
[----:B------:R-:W-:Y:S01]  /*0e20*/  UISETP.NE.U32.AND UP1, UPT, UR8, URZ, UPT ;  /* 0x0000003f0800728c */ /* 0x000fe2000bf25070 */
[----:B------:R-:W-:-:S03]  /*0e30*/  PLOP3.LUT P0, PT, PT, PT, UP0, 0x80, 0x0 ;  /* 0x000000000000781c */ /* 0x000fc60003f0f008 */
[----:B------:R-:W-:-:S03]  /*0e40*/  UISETP.NE.AND.EX UP1, UPT, UR9, URZ, UPT, UP1 ;  /* 0x0000003f0900728c */ /* 0x000fc6000bf25310 */
[----:B------:R-:W-:Y:S01]  /*0e50*/  @UP0 ULDC.64 UR8, c[0x0][0xa28] ;  /* 0x00028a0000080ab9 */ /* 0x000fe20000000a00 */
[----:B------:R-:W3:Y:S01]  /*0e60*/  LDC R0, c[0x0][0x404] ;  /* 0x00010100ff007b82 */ /* 0x000ee20000000800 */
[----:B------:R-:W-:Y:S01]  /*0e70*/  @UP0 UIMAD.WIDE UR8, UR5, 0x4, UR8 ;  /* 0x00000004050808a5 */ /* 0x000fe2000f8e0208 */
[----:B------:R-:W-:-:S05]  /*0e80*/  PLOP3.LUT P2, PT, PT, PT, UP1, 0x80, 0x0 ;  /* 0x000000000000781c */ /* 0x000fca0003f4f018 */
[----:B------:R-:W-:Y:S01]  /*0e90*/  @UP1 ULDC.64 UR10, c[0x0][0xa18] ;  /* 0x00028600000a1ab9 */ /* 0x000fe20000000a00 */
[----:B------:R-:W-:Y:S01]  /*0ea0*/  IMAD.U32 R2, RZ, RZ, UR8 ;  /* 0x00000008ff027e24 */ /* 0x000fe2000f8e00ff */
[----:B------:R-:W4:Y:S01]  /*0eb0*/  LDC R17, c[0x0][0x2e0] ;  /* 0x0000b800ff117b82 */ /* 0x000f220000000800 */
[----:B0-----:R-:W-:Y:S01]  /*0ec0*/  IMAD.U32 R3, RZ, RZ, UR9 ;  /* 0x00000009ff037e24 */ /* 0x001fe2000f8e00ff */
[----:B------:R-:W-:-:S04]  /*0ed0*/  @UP1 UIMAD.WIDE UR8, UR5, 0x4, UR10 ;  /* 0x00000004050818a5 */ /* 0x000fc8000f8e020a */
[----:B------:R0:W5:Y:S02]  /*0ee0*/  @P0 LDG.E R6, desc[UR46][R2.64] ;  /* 0x0000002e02060981 */ /* 0x000164000c1e1900 */
[----:B------:R-:W-:Y:S02]  /*0ef0*/  IMAD.U32 R4, RZ, RZ, UR8 ;  /* 0x00000008ff047e24 */ /* 0x000fe4000f8e00ff */
[----:B------:R-:W-:Y:S01]  /*0f00*/  IMAD.U32 R5, RZ, RZ, UR9 ;  /* 0x00000009ff057e24 */ /* 0x000fe2000f8e00ff */
[----:B------:R-:W-:-:S04]  /*0f10*/  ULDC.64 UR8, c[0x0][0xa20] ;  /* 0x0002880000087ab9 */ /* 0x000fc80000000a00 */
[----:B-1----:R0:W5:Y:S01]  /*0f20*/  @P2 LDG.E R18, desc[UR46][R4.64] ;  /* 0x0000002e04122981 */ /* 0x002162000c1e1900 */
[----:B--2---:R-:W-:Y:S01]  /*0f30*/  ISETP.NE.U32.AND P0, PT, R8, RZ, PT ;  /* 0x000000ff0800720c */ /* 0x004fe20003f05070 */
[----:B------:R-:W-:Y:S01]  /*0f40*/  UMOV UR41, UR6 ;  /* 0x0000000600297c82 */ /* 0x000fe20008000000 */
[----:B------:R-:W-:Y:S02]  /*0f50*/  ISETP.NE.U32.AND P1, PT, RZ, UR8, PT ;  /* 0x00000008ff007c0c */ /* 0x000fe4000bf25070 */
[----:B------:R-:W-:Y:S02]  /*0f60*/  ISETP.NE.AND.EX P0, PT, R9, RZ, PT, P0 ;  /* 0x000000ff0900720c */ /* 0x000fe40003f05300 */
[----:B------:R-:W-:Y:S02]  /*0f70*/  ISETP.NE.AND.EX P1, PT, RZ, UR9, PT, P1 ;  /* 0x00000009ff007c0c */ /* 0x000fe4000bf25310 */
[----:B---3--:R-:W-:Y:S01]  /*0f80*/  SEL R0, R0, 0x1, P0 ;  /* 0x0000000100007807 */ /* 0x008fe20000000000 */
[----:B0-----:R-:W-:Y:S10]  /*0f90*/  @P2 BRA `(.L_x_840) ;  /* 0x00000000002c2947 */ /* 0x001ff40003800000 */
        /* <DEDUP_REMOVED lines=8> */
[----:B-----5:R-:W2:Y:S04]  /*1020*/  LDG.E R18, desc[UR46][R2.64] ;  /* 0x0000002e02127981 */ /* 0x020ea8000c1e1900 */
[----:B------:R-:W2:Y:S02]  /*1030*/  LDG.E R5, desc[UR46][R2.64+0x4] ;  /* 0x0000042e02057981 */ /* 0x000ea4000c1e1900 */
[----:B--2---:R-:W-:-:S07]  /*1040*/  IMAD.IADD R18, R5, 0x1, -R18 ;  /* 0x0000000105127824 */ /* 0x004fce00078e0a12 */
.L_x_840:
[----:B------:R-:W-:Y:S01]  /*1050*/  UMOV UR42, UR5 ;  /* 0x00000005002a7c82 */ /* 0x000fe20008000000 */
[----:B----4-:R-:W-:Y:S02]  /*1060*/  IMAD R17, R0, R17, RZ ;  /* 0x0000001100117224 */ /* 0x010fe400078e02ff */
[----:B------:R-:W-:Y:S01]  /*1070*/  IMAD.MOV.U32 R23, RZ, RZ, R153 ;  /* 0x000000ffff177224 */ /* 0x000fe200078e0099 */
[----:B------:R-:W-:Y:S06]  /*1080*/  @!P1 BRA `(.L_x_841) ;  /* 0x0000000000189947 */ /* 0x000fec0003800000 */
[----:B------:R-:W-:Y:S02]  /*1090*/  ULDC.64 UR6, c[0x0][0xa20] ;  /* 0x0002880000067ab9 */ /* 0x000fe40000000a00 */
[----:B------:R-:W-:-:S06]  /*10a0*/  UIMAD.WIDE UR4, UR5, 0x4, UR6 ;  /* 0x00000004050478a5 */ /* 0x000fcc000f8e0206 */
[----:B------:R-:W-:Y:S02]  /*10b0*/  IMAD.U32 R2, RZ, RZ, UR4 ;  /* 0x00000004ff027e24 */ /* 0x000fe4000f8e00ff */
[----:B------:R-:W-:-:S05]  /*10c0*/  IMAD.U32 R3, RZ, RZ, UR5 ;  /* 0x00000005ff037e24 */ /* 0x000fca000f8e00ff */
[----:B------:R0:W5:Y:S01]  /*10d0*/  LDG.E R17, desc[UR46][R2.64] ;  /* 0x0000002e02117981 */ /* 0x000162000c1e1900 */
[----:B------:R-:W-:Y:S05]  /*10e0*/  BRA `(.L_x_842) ;  /* 0x00000000002c7947 */ /* 0x000fea0003800000 */
.L_x_841:
        /* <DEDUP_REMOVED lines=9> */
[----:B------:R-:W2:Y:S02]  /*1180*/  LDG.E R0, desc[UR46][R2.64+0x4] ;  /* 0x0000042e02007981 */ /* 0x000ea4000c1e1900 */
[----:B--2---:R-:W-:-:S07]  /*1190*/  IMAD.IADD R17, R0, 0x1, -R17 ;  /* 0x0000000100117824 */ /* 0x004fce00078e0a11 */
.L_x_842:
[----:B------:R-:W1:Y:S01]  /*11a0*/  LDC.64 R8, c[0x0][0x9e0] ;  /* 0x00027800ff087b82 */ /* 0x000e620000000a00 */
[----:B------:R-:W-:Y:S02]  /*11b0*/  IMAD.MOV.U32 R0, RZ, RZ, 0xc0 ;  /* 0x000000c0ff007424 */ /* 0x000fe400078e00ff */
[----:B-----5:R-:W-:Y:S02]  /*11c0*/  IMAD.IADD R17, R17, 0x1, -R6 ;  /* 0x0000000111117824 */ /* 0x020fe400078e0a06 */
[----:B------:R-:W-:-:S05]  /*11d0*/  IMAD R0, R153, R0, 0xc0 ;  /* 0x000000c099007424 */ /* 0x000fca00078e0200 */
[----:B0-----:R-:W-:Y:S02]  /*11e0*/  IADD3 R3, R17, R0, -R18 ;  /* 0x0000000011037210 */ /* 0x001fe40007ffe812 */
[----:B-1----:R-:W-:-:S03]  /*11f0*/  ISETP.GE.AND P1, PT, R9, 0x1, PT ;  /* 0x000000010900780c */ /* 0x002fc60003f26270 */
[----:B------:R-:W-:-:S10]  /*1200*/  IMAD.IADD R0, R3, 0x1, R8 ;  /* 0x0000000103007824 */ /* 0x000fd400078e0208 */
[----:B------:R-:W-:Y:S05]  /*1210*/  @!P1 BRA `(.L_x_843) ;  /* 0x0000000000409947 */ /* 0x000fea0003800000 */
[C---:B------:R-:W-:Y:S01]  /*1220*/  ISETP.GT.AND P0, PT, R3.reuse, RZ, PT ;  /* 0x000000ff0300720c */ /* 0x040fe20003f04270 */
[----:B------:R-:W-:-:S12]  /*1230*/  VIADD R2, R3, 0xffffffff ;  /* 0xffffffff03027836 */ /* 0x000fd80000000000 */
[----:B------:R-:W-:Y:S05]  /*1240*/  @P0 BRA `(.L_x_844) ;  /* 0x00000000001c0947 */ /* 0x000fea0003800000 */
[----:B------:R-:W-:Y:S01]  /*1250*/  ISETP.NE.AND P0, PT, R9, 0x1, PT ;  /* 0x000000010900780c */ /* 0x000fe20003f05270 */
[----:B------:R-:W-:-:S12]  /*1260*/  IMAD.MOV R3, RZ, RZ, -R3 ;  /* 0x000000ffff037224 */ /* 0x000fd800078e0a03 */
[----:B------:R-:W0:Y:S02]  /*1270*/  @P0 LDC.64 R4, c[0x0][0x9e8] ;  /* 0x00027a00ff040b82 */ /* 0x000e240000000a00 */
[----:B0-----:R-:W-:-:S05]  /*1280*/  @P0 IMAD.HI.U32 R2, R3, R4, RZ ;  /* 0x0000000403020227 */ /* 0x001fca00078e00ff */
[----:B------:R-:W-:-:S04]  /*1290*/  @P0 SHF.R.U32.HI R3, RZ, R5, R2 ;  /* 0x00000005ff030219 */ /* 0x000fc80000011602 */
[----:B------:R-:W-:Y:S01]  /*12a0*/  LOP3.LUT R2, RZ, R3, RZ, 0x33, !PT ;  /* 0x00000003ff027212 */ /* 0x000fe200078e33ff */
[----:B------:R-:W-:Y:S06]  /*12b0*/  BRA `(.L_x_845) ;  /* 0x0000000000107947 */ /* 0x000fec0003800000 */
.L_x_844:
[----:B------:R-:W-:-:S13]  /*12c0*/  ISETP.NE.AND P0, PT, R9, 0x1, PT ;  /* 0x000000010900780c */ /* 0x000fda0003f05270 */
[----:B------:R-:W0:Y:S02]  /*12d0*/  @P0 LDC.64 R4, c[0x0][0x9e8] ;  /* 0x00027a00ff040b82 */ /* 0x000e240000000a00 */
[----:B0-----:R-:W-:-:S05]  /*12e0*/  @P0 IMAD.HI.U32 R4, R2, R4, RZ ;  /* 0x0000000402040227 */ /* 0x001fca00078e00ff */
[----:B------:R-:W-:-:S07]  /*12f0*/  @P0 SHF.R.U32.HI R2, RZ, R5, R4 ;  /* 0x00000005ff020219 */ /* 0x000fce0000011604 */
.L_x_845:
[----:B------:R-:W-:-:S05]  /*1300*/  IMAD R3, R2, R9, R9 ;  /* 0x0000000902037224 */ /* 0x000fca00078e0209 */
[----:B------:R-:W-:-:S07]  /*1310*/  VIMNMX R0, R0, R3, PT ;  /* 0x0000000300007248 */ /* 0x000fce0003fe0100 */
.L_x_843:
[----:B------:R-:W-:Y:S01]  /*1320*/  VIADD R2, R0, 0x7f ;  /* 0x0000007f00027836 */ /* 0x000fe20000000000 */
[----:B------:R-:W-:Y:S01]  /*1330*/  ULDC UR4, c[0x0][0x9dc] ;  /* 0x0002770000047ab9 */ /* 0x000fe20000000800 */
[----:B------:R-:W-:Y:S02]  /*1340*/  VIADD R0, R17, 0x7f ;  /* 0x0000007f11007836 */ /* 0x000fe40000000000 */
[----:B------:R-:W-:Y:S01]  /*1350*/  IMAD R4, R153, 0xc0, -R18 ;  /* 0x000000c099047824 */ /* 0x000fe200078e0a12 */
[----:B------:R-:W-:Y:S02]  /*1360*/  SHF.R.S32.HI R5, RZ, 0x1f, R2 ;  /* 0x0000001fff057819 */ /* 0x000fe40000011402 */
[----:B------:R-:W-:Y:S01]  /*1370*/  SHF.R.S32.HI R3, RZ, 0x1f, R0 ;  /* 0x0000001fff037819 */ /* 0x000fe20000011400 */
[----:B------:R-:W-:Y:S01]  /*1380*/  IMAD.IADD R4, R17, 0x1, R4 ;  /* 0x0000000111047824 */ /* 0x000fe200078e0204 */
[----:B------:R-:W-:Y:S02]  /*1390*/  LEA.HI R5, R5, R2, RZ, 0x7 ;  /* 0x0000000205057211 */ /* 0x000fe400078f38ff */
[----:B------:R-:W-:Y:S01]  /*13a0*/  LEA.HI R3, R3, R0, RZ, 0x7 ;  /* 0x0000000003037211 */ /* 0x000fe200078f38ff */
[----:B------:R-:W-:Y:S01]  /*13b0*/  VIADD R6, R4, -UR4 ;  /* 0x8000000404067c36 */ /* 0x000fe20008000000 */
[----:B------:R-:W-:-:S02]  /*13c0*/  SHF.R.S32.HI R88, RZ, 0x7, R5 ;  /* 0x00000007ff587819 */ /* 0x000fc40000011405 */
[----:B------:R-:W-:Y:S02]  /*13d0*/  SHF.R.S32.HI R3, RZ, 0x7, R3 ;  /* 0x00000007ff037819 */ /* 0x000fe40000011403 */
[----:B------:R-:W-:Y:S02]  /*13e0*/  R2UR UR4, R6 ;  /* 0x00000000060472ca */ /* 0x000fe400000e0000 */
[----:B------:R-:W-:Y:S01]  /*13f0*/  VIMNMX R88, R3, R88, PT ;  /* 0x0000005803587248 */ /* 0x000fe20003fe0100 */
[----:B------:R-:W-:-:S12]  /*1400*/  @!P1 BRA `(.L_x_846) ;  /* 0x0000000000449947 */ /* 0x000fd80003800000 */
[----:B------:R-:W-:-:S13]  /*1410*/  ISETP.GT.AND P0, PT, R4, -0x1, PT ;  /* 0xffffffff0400780c */ /* 0x000fda0003f04270 */
[----:B------:R-:W-:Y:S05]  /*1420*/  @P0 BRA `(.L_x_847) ;  /* 0x00000000001c0947 */ /* 0x000fea0003800000 */
[----:B------:R-:W-:Y:S02]  /*1430*/  ISETP.NE.AND P0, PT, R9, 0x1, PT ;  /* 0x000000010900780c */ /* 0x000fe40003f05270 */
[----:B------:R-:W-:-:S11]  /*1440*/  LOP3.LUT R3, RZ, R4, RZ, 0x33, !PT ;  /* 0x00000004ff037212 */ /* 0x000fd600078e33ff */
[----:B------:R-:W0:Y:S02]  /*1450*/  @P0 LDC.64 R6, c[0x0][0x9e8] ;  /* 0x00027a00ff060b82 */ /* 0x000e240000000a00 */
[----:B0-----:R-:W-:-:S05]  /*1460*/  @P0 IMAD.HI.U32 R0, R3, R6, RZ ;  /* 0x0000000603000227 */ /* 0x001fca00078e00ff */
[----:B------:R-:W-:-:S04]  /*1470*/  @P0 SHF.R.U32.HI R3, RZ, R7, R0 ;  /* 0x00000007ff030219 */ /* 0x000fc80000011600 */
[----:B------:R-:W-:Y:S01]  /*1480*/  LOP3.LUT R4, RZ, R3, RZ, 0x33, !PT ;  /* 0x00000003ff047212 */ /* 0x000fe200078e33ff */
[----:B------:R-:W-:Y:S06]  /*1490*/  BRA `(.L_x_848) ;  /* 0x0000000000107947 */ /* 0x000fec0003800000 */
.L_x_847:
[----:B------:R-:W-:-:S13]  /*14a0*/  ISETP.NE.AND P0, PT, R9, 0x1, PT ;  /* 0x000000010900780c */ /* 0x000fda0003f05270 */
[----:B------:R-:W0:Y:S02]  /*14b0*/  @P0 LDC.64 R2, c[0x0][0x9e8] ;  /* 0x00027a00ff020b82 */ /* 0x000e240000000a00 */
[----:B0-----:R-:W-:-:S05]  /*14c0*/  @P0 IMAD.HI.U32 R0, R4, R2, RZ ;  /* 0x0000000204000227 */ /* 0x001fca00078e00ff */
[----:B------:R-:W-:-:S07]  /*14d0*/  @P0 SHF.R.U32.HI R4, RZ, R3, R0 ;  /* 0x00000003ff040219 */ /* 0x000fce0000011600 */
.L_x_848:
[----:B------:R-:W-:-:S05]  /*14e0*/  IMAD R4, R4, R9, RZ ;  /* 0x0000000904047224 */ /* 0x000fca00078e02ff */
[----:B------:R-:W-:-:S13]  /*14f0*/  R2UR UR5, R4 ;  /* 0x00000000040572ca */ /* 0x000fda00000e0000 */
[----:B------:R-:W-:-:S04]  /*1500*/  UISETP.LT.AND UP0, UPT, UR4, UR5, UPT ;  /* 0x000000050400728c */ /* 0x000fc8000bf01270 */
[----:B------:R-:W-:-:S12]  /*1510*/  USEL UR4, UR4, UR5, !UP0 ;  /* 0x0000000504047287 */ /* 0x000fd8000c000000 */
.L_x_846:
        /* <DEDUP_REMOVED lines=10> */
[----:B------:R-:W-:Y:S01]  /*15c0*/  CS2R R14, SRZ ;  /* 0x00000000000e7805 */ /* 0x000fe2000001ff00 */
[----:B------:R-:W-:Y:S01]  /*15d0*/  IMAD.MOV.U32 R110, RZ, RZ, RZ ;  /* 0x000000ffff6e7224 */ /* 0x000fe200078e00ff */
[----:B------:R-:W-:Y:S01]  /*15e0*/  UISETP.LT.AND UP0, UPT, URZ, UR5, UPT ;  /* 0x000000053f00728c */ /* 0x000fe2000bf01270 */
[----:B------:R-:W-:Y:S02]  /*15f0*/  CS2R R24, SRZ ;  /* 0x0000000000187805 */ /* 0x000fe4000001ff00 */
[----:B------:R-:W-:Y:S01]  /*1600*/  CS2R R12, SRZ ;  /* 0x00000000000c7805 */ /* 0x000fe2000001ff00 */
[----:B------:R-:W-:Y:S01]  /*1610*/  IMAD.MOV.U32 R106, RZ, RZ, RZ ;  /* 0x000000ffff6a7224 */ /* 0x000fe200078e00ff */
[----:B------:R-:W-:Y:S01]  /*1620*/  USEL UR43, URZ, UR5, !UP0 ;  /* 0x000000053f2b7287 */ /* 0x000fe2000c000000 */
[----:B------:R-:W-:Y:S01]  /*1630*/  IMAD.MOV.U32 R27, RZ, RZ, RZ ;  /* 0x000000ffff1b7224 */ /* 0x000fe200078e00ff */
[----:B------:R-:W-:Y:S02]  /*1640*/  CS2R R102, SRZ ;  /* 0x0000000000667805 */ /* 0x000fe4000001ff00 */
[----:B------:R-:W-:-:S02]  /*1650*/  CS2R R100, SRZ ;  /* 0x0000000000647805 */ /* 0x000fc4000001ff00 */
[----:B------:R-:W-:Y:S02]  /*1660*/  CS2R R98, SRZ ;  /* 0x0000000000627805 */ /* 0x000fe4000001ff00 */
[----:B------:R-:W-:Y:S02]  /*1670*/  CS2R R96, SRZ ;  /* 0x0000000000607805 */ /* 0x000fe4000001ff00 */
[----:B------:R-:W-:Y:S02]  /*1680*/  ISETP.GT.AND P1, PT, R88, UR43, PT ;  /* 0x0000002b58007c0c */ /* 0x000fe4000bf24270 */
[----:B------:R-:W-:Y:S02]  /*1690*/  CS2R R94, SRZ ;  /* 0x00000000005e7805 */ /* 0x000fe4000001ff00 */
[----:B------:R-:W-:Y:S02]  /*16a0*/  CS2R R92, SRZ ;  /* 0x00000000005c7805 */ /* 0x000fe4000001ff00 */
[----:B------:R-:W-:Y:S01]  /*16b0*/  CS2R R90, SRZ ;  /* 0x00000000005a7805 */ /* 0x000fe2000001ff00 */
[----:B------:R-:W-:-:S06]  /*16c0*/  IMAD.MOV.U32 R89, RZ, RZ, RZ ;  /* 0x000000ffff597224 */ /* 0x000fcc00078e00ff */
[----:B------:R-:W-:Y:S05]  /*16d0*/  @!P1 BRA `(.L_x_849) ;  /* 0x000000d400549947 */ /* 0x000fea0003800000 */
[----:B------:R-:W0:Y:S01]  /*16e0*/  S2R R3, SR_TID.X ;  /* 0x0000000000037919 */ /* 0x000e220000002100 */
[----:B------:R-:W1:Y:S01]  /*16f0*/  S2UR UR6, SR_CgaCtaId ;  /* 0x00000000000679c3 */ /* 0x000e620000008800 */
[----:B------:R-:W-:Y:S02]  /*1700*/  UMOV UR45, 0x400 ;  /* 0x00000400002d7882 */ /* 0x000fe40000000000 */
[----:B-1----:R-:W-:Y:S01]  /*1710*/  ULEA UR45, UR6, UR45, 0x18 ;  /* 0x0000002d062d7291 */ /* 0x002fe2000f8ec03f */
[----:B0-----:R-:W-:-:S05]  /*1720*/  VIADD R4, R3, 0xffffff80 ;  /* 0xffffff8003047836 */ /* 0x001fca0000000000 */
[----:B------:R-:W-:-:S04]  /*1730*/  SHF.R.S32.HI R3, RZ, 0x1f, R4 ;  /* 0x0000001fff037819 */ /* 0x000fc80000011404 */
[----:B------:R-:W-:-:S04]  /*1740*/  LEA.HI R3, R3, R4, RZ, 0x7 ;  /* 0x0000000403037211 */ /* 0x000fc800078f38ff */
[----:B------:R-:W-:-:S05]  /*1750*/  SHF.R.S32.HI R3, RZ, 0x7, R3 ;  /* 0x00000007ff037819 */ /* 0x000fca0000011403 */
[----:B------:R-:W0:Y:S02]  /*1760*/  SHFL.IDX PT, R0, R3, RZ, 0x1f ;  /* 0x00001fff03007589 */ /* 0x000e2400000e0000 */
[----:B0-----:R-:W-:-:S13]  /*1770*/  R2UR UR44, R0 ;  /* 0x00000000002c72ca */ /* 0x001fda00000e0000 */
        /* <DEDUP_REMOVED lines=14> */
[----:B------:R0:W1:Y:S01]  /*1860*/  LDC.64 R2, c[0x4][R0] ;  /* 0x0100000000027b82 */ /* 0x0000620000000a00 */
        /* <DEDUP_REMOVED lines=8> */
[----:B0-----:R-:W-:-:S07]  /*18f0*/  IMAD.MOV.U32 R13, RZ, RZ, RZ ;  /* 0x000000ffff0d7224 */ /* 0x001fce00078e00ff */
[----:B------:R-:W-:-:S07]  /*1900*/  LEPC R20, `(.L_x_850) ;  /* 0x000000001014794e */ /* 0x000fce0000000000 */
[----:B-1----:R-:W-:Y:S05]  /*1910*/  CALL.ABS.NOINC R2 ;  /* 0x0000000002007343 */ /* 0x002fea0003c00000 */
.L_x_850:
        /* <DEDUP_REMOVED lines=9> */
.L_x_1033:
[----:B------:R-:W-:Y:S05]  /*19b0*/  @!P0 BRA `(.L_x_852) ;  /* 0x0000000000048947 */ /* 0x000fea0003800000 */
[----:B------:R-:W-:Y:S01]  /*19c0*/  BPT.TRAP 0x1 ;  /* 0x000000040000795c */ /* 0x000fe20000300000 */
.L_x_852:
[----:B------:R-:W-:Y:S02]  /*19d0*/  IMAD.U32 R4, RZ, RZ, UR39 ;  /* 0x00000027ff047e24 */ /* 0x000fe4000f8e00ff */
[----:B0-----:R-:W-:-:S03]  /*19e0*/  IMAD.U32 R3, RZ, RZ, UR38 ;  /* 0x00000026ff037e24 */ /* 0x001fc6000f8e00ff */
[----:B------:R-:W-:Y:S02]  /*19f0*/  LEA R4, R4, UR45, 0x3 ;  /* 0x0000002d04047c11 */ /* 0x000fe4000f8e18ff */
[----:B------:R-:W-:-:S04]  /*1a00*/  SHF.L.U32 R3, R3, 0x1f, RZ ;  /* 0x0000001f03037819 */ /* 0x000fc800000006ff */
[----:B------:R0:W1:Y:S01]  /*1a10*/  SYNCS.PHASECHK.TRANS64.TRYWAIT P2, [R4+URZ+0x16830], R3 ;  /* 0x01683003040075a7 */ /* 0x000062000804017f */
[----:B------:R-:W-:Y:S05]  /*1a20*/  @!P0 BRA `(.L_x_853) ;  /* 0x0000000000048947 */ /* 0x000fea0003800000 */
[----:B------:R-:W-:Y:S01]  /*1a30*/  BPT.TRAP 0x1 ;  /* 0x000000040000795c */ /* 0x000fe20000300000 */
.L_x_853:
[----:B------:R-:W2:Y:S02]  /*1a40*/  S2R R0, SR_TID.X ;  /* 0x0000000000007919 */ /* 0x000ea40000002100 */
[----:B--2---:R-:W-:Y:S01]  /*1a50*/  LOP3.LUT P1, RZ, R0, 0x7f, RZ, 0xc0, !PT ;  /* 0x0000007f00ff7812 */ /* 0x004fe2000782c0ff */
[----:B-1----:R-:W-:-:S12]  /*1a60*/  @P2 BRA `(.L_x_854) ;  /* 0x0000000000082947 */ /* 0x002fd80003800000 */
[----:B------:R-:W1:Y:S02]  /*1a70*/  SYNCS.PHASECHK.TRANS64.TRYWAIT P2, [R4+URZ+0x16830], R3 ;  /* 0x01683003040075a7 */ /* 0x000e64000804017f */
[----:B-1----:R-:W-:Y:S05]  /*1a80*/  @!P2 BRA `(.L_x_855) ;  /* 0x000001300044a947 */ /* 0x002fea0003800000 */
.L_x_854:
[----:B------:R-:W-:Y:S05]  /*1a90*/  WARPSYNC.ALL ;  /* 0x0000000000007948 */ /* 0x000fea0003800000 */
[----:B------:R-:W-:Y:S01]  /*1aa0*/  UIADD3 UR4, UR45, 0xe400, URZ ;  /* 0x0000e4002d047890 */ /* 0x000fe2000fffe03f */
[----:B------:R-:W2:Y:S01]  /*1ab0*/  LDL R98, [R1+0x4] ;  /* 0x0000040001627983 */ /* 0x000ea20000100800 */
[----:B------:R-:W-:Y:S01]  /*1ac0*/  ULOP3.LUT UR16, UR48, 0x10000, URZ, 0xfc, !UPT ;  /* 0x0001000030107892 */ /* 0x000fe2000f8efc3f */
[----:B------:R-:W-:Y:S01]  /*1ad0*/  WARPGROUP.ARRIVE ;  /* 0x00000000000079c5 */ /* 0x000fe20000000000 */
[----:B------:R-:W-:Y:S01]  /*1ae0*/  USHF.R.U32.HI UR4, URZ, 0x4, UR4 ;  /* 0x000000043f047899 */ /* 0x000fe20008011604 */
[----:B------:R-:W-:Y:S01]  /*1af0*/  IMAD.MOV.U32 R21, RZ, RZ, -0x80 ;  /* 0xffffff80ff157424 */ /* 0x000fe200078e00ff */
[----:B------:R-:W-:Y:S01]  /*1b00*/  UMOV UR17, 0x40000040 ;  /* 0x4000004000117882 */ /* 0x000fe20000000000 */
[----:B------:R-:W-:Y:S01]  /*1b10*/  UMOV UR19, 0x40000040 ;  /* 0x4000004000137882 */ /* 0x000fe20000000000 */
[----:B------:R-:W-:Y:S01]  /*1b20*/  ULOP3.LUT UR4, UR4, 0x3fff, URZ, 0xc0, !UPT ;  /* 0x00003fff04047892 */ /* 0x000fe2000f8ec03f */
[----:B01----:R-:W-:Y:S01]  /*1b30*/  @!P1 VIADD R4, R4, 0x16840 ;  /* 0x0001684004049836 */ /* 0x003fe20000000000 */
[----:B------:R-:W-:Y:S01]  /*1b40*/  UMOV UR5, 0x40000040 ;  /* 0x4000004000057882 */ /* 0x000fe20000000000 */
[----:B------:R-:W-:Y:S01]  /*1b50*/  UMOV UR7, 0x40000040 ;  /* 0x4000004000077882 */ /* 0x000fe20000000000 */
[----:B------:R-:W-:-:S02]  /*1b60*/  ULOP3.LUT UR20, UR4, 0x10000, URZ, 0xfc, !UPT ;  /* 0x0001000004147892 */ /* 0x000fc4000f8efc3f */
[----:B------:R-:W-:Y:S01]  /*1b70*/  UIADD3 UR4, UR16, 0x2, URZ ;  /* 0x0000000210047890 */ /* 0x000fe2000fffe03f */
[----:B------:R-:W-:Y:S01]  /*1b80*/  @!P1 PRMT R4, RZ, 0x654, R4 ;  /* 0x00000654ff049816 */ /* 0x000fe20000000004 */
[----:B------:R-:W-:Y:S02]  /*1b90*/  ULEA UR18, UR39, UR20, 0xa ;  /* 0x0000001427127291 */ /* 0x000fe4000f8e503f */
[----:B------:R-:W-:Y:S02]  /*1ba0*/  UIADD3 UR8, UR16, 0x4, URZ ;  /* 0x0000000410087890 */ /* 0x000fe4000fffe03f */
[----:B------:R-:W-:Y:S02]  /*1bb0*/  UIADD3 UR6, UR18, 0x2, URZ ;  /* 0x0000000212067890 */ /* 0x000fe4000fffe03f */
[----:B------:R-:W-:Y:S01]  /*1bc0*/  UIADD3 UR10, UR18, 0x4, URZ ;  /* 0x00000004120a7890 */ /* 0x000fe2000fffe03f */
[----:B------:R-:W-:Y:S02]  /*1bd0*/  UMOV UR9, 0x40000040 ;  /* 0x4000004000097882 */ /* 0x000fe40000000000 */
[----:B------:R-:W-:Y:S01]  /*1be0*/  HGMMA.64x128x16.F32 R24, gdesc[UR16], RZ, !UPT, gsb0 ;  /* 0x01e00000101879f0 */ /* 0x000fe2000c0008ff */
[----:B------:R-:W-:Y:S01]  /*1bf0*/  UMOV UR11, 0x40000040 ;  /* 0x40000040000b7882 */ /* 0x000fe20000000000 */
[----:B------:R-:W-:-:S02]  /*1c00*/  UIADD3 UR12, UR16, 0x6, URZ ;  /* 0x00000006100c7890 */ /* 0x000fc4000fffe03f */
        /* <DEDUP_REMOVED lines=54> */
[----:B------:R-:W-:-:S02]  /*1f70*/  IMAD.IADD R57, R17, 0x1, R74 ;  /* 0x0000000111397824 */ /* 0x000fc400078e024a */
        /* <DEDUP_REMOVED lines=28> */
[--C-:B------:R-:W-:Y:S01]  /*2140*/  IADD3 R59, -R18, 0x1, R57.reuse ;  /* 0x00000001123b7810 */ /* 0x100fe20007ffe139 */
[----:B------:R-:W0:Y:S01]  /*2150*/  MUFU.TANH R2, R2 ;  /* 0x0000000200027308 */ /* 0x000e220000002400 */
[----:B------:R2:W-:Y:S01]  /*2160*/  @!P1 SYNCS.ARRIVE.TRANS64.RED.A1T0 RZ, [R4+URZ], RZ ;  /* 0x000000ff04ff99a7 */ /* 0x0005e2000810043f */
[----:B------:R-:W-:Y:S01]  /*2170*/  FMUL.FTZ R73, R73, UR10 ;  /* 0x0000000a49497c20 */ /* 0x000fe20008410000 */
[----:B------:R-:W-:Y:S01]  /*2180*/  IMAD R75, R16, -0x2, R57 ;  /* 0xfffffffe104b7824 */ /* 0x000fe200078e0239 */
[----:B------:R-:W-:Y:S01]  /*2190*/  LEA R78, R88, 0xffffff80, 0x7 ;  /* 0xffffff80584e7811 */ /* 0x000fe200078e38ff */
[----:B------:R-:W-:-:S03]  /*21a0*/  IMAD R59, R16, -0x2, R59 ;  /* 0xfffffffe103b7824 */ /* 0x000fc600078e023b */
[----:B------:R-:W1:Y:S01]  /*21b0*/  MUFU.TANH R5, R5 ;  /* 0x0000000500057308 */ /* 0x000e620000002400 */
[----:B--2---:R-:W-:Y:S02]  /*21c0*/  IMAD R4, R153, 0xc0, R98 ;  /* 0x000000c099047824 */ /* 0x004fe400078e0262 */
[C---:B------:R-:W-:Y:S02]  /*21d0*/  VIADD R82, R59.reuse, UR6 ;  /* 0x000000063b527c36 */ /* 0x040fe40008000000 */
[----:B------:R-:W-:-:S03]  /*21e0*/  VIADD R79, R59, UR21 ;  /* 0x000000153b4f7c36 */ /* 0x000fc60008000000 */
[----:B------:R-:W2:Y:S01]  /*21f0*/  MUFU.TANH R0, R0 ;  /* 0x0000000000007308 */ /* 0x000ea20000002400 */
[----:B------:R-:W-:-:S07]  /*2200*/  VIADDMNMX R70, R4, R82, R75, PT ;  /* 0x0000005204467246 */ /* 0x000fce000380014b */
[----:B------:R-:W3:Y:S08]  /*2210*/  MUFU.TANH R3, R3 ;  /* 0x0000000300037308 */ /* 0x000ef00000002400 */
[----:B------:R-:W4:Y:S08]  /*2220*/  MUFU.TANH R89, R89 ;  /* 0x0000005900597308 */ /* 0x000f300000002400 */
[----:B------:R-:W0:Y:S08]  /*2230*/  MUFU.TANH R90, R90 ;  /* 0x0000005a005a7308 */ /* 0x000e300000002400 */
        /* <DEDUP_REMOVED lines=57> */
[----:B------:R5:W0:Y:S02]  /*25d0*/  MUFU.TANH R97, R73 ;  /* 0x0000004900617308 */ /* 0x000a240000002400 */
[----:B-----5:R-:W-:Y:S01]  /*25e0*/  IMAD.IADD R73, R79, 0x1, R4 ;  /* 0x000000014f497824 */ /* 0x020fe200078e0204 */
[----:B-1234-:R-:W-:Y:S06]  /*25f0*/  @P2 BRA `(.L_x_856) ;  /* 0x0000000000582947 */ /* 0x01efec0003800000 */
[----:B------:R-:W-:Y:S01]  /*2600*/  IADD3 R57, -R18, R17, R4 ;  /* 0x0000001112397210 */ /* 0x000fe20007ffe104 */
[----:B------:R-:W-:Y:S03]  /*2610*/  BSSY B0, `(.L_x_857) ;  /* 0x0000010000007945 */ /* 0x000fe60003800000 */
        /* <DEDUP_REMOVED lines=10> */
.L_x_858:
[----:B------:R-:W-:-:S06]  /*26c0*/  UISETP.NE.AND UP1, UPT, UR7, 0x1, UPT ;  /* 0x000000010700788c */ /* 0x000fcc000bf25270 */
[----:B------:R-:W-:-:S05]  /*26d0*/  PLOP3.LUT P2, PT, PT, PT, UP1, 0x80, 0x0 ;  /* 0x000000000000781c */ /* 0x000fca0003f4f018 */
[----:B------:R-:W-:-:S08]  /*26e0*/  @UP1 ULDC.64 UR10, c[0x0][0x9e8] ;  /* 0x00027a00000a1ab9 */ /* 0x000fd00000000a00 */
[----:B------:R-:W-:-:S05]  /*26f0*/  @P2 IMAD.HI.U32 R58, R57, UR10, RZ ;  /* 0x0000000a393a2c27 */ /* 0x000fca000f8e00ff */
[----:B------:R-:W-:-:S07]  /*2700*/  @P2 SHF.R.U32.HI R57, RZ, UR11, R58 ;  /* 0x0000000bff392c19 */ /* 0x000fce000801163a */
.L_x_859:
[----:B------:R-:W-:Y:S05]  /*2710*/  BSYNC B0 ;  /* 0x0000000000007941 */ /* 0x000fea0003800000 */
.L_x_857:
[----:B------:R-:W-:-:S04]  /*2720*/  IMAD R57, R57, UR7, -R78 ;  /* 0x0000000739397c24 */ /* 0x000fc8000f8e0a4e */
[----:B------:R-:W-:-:S05]  /*2730*/  IMAD R57, R16, -0x2, R57 ;  /* 0xfffffffe10397824 */ /* 0x000fca00078e0239 */
[----:B------:R-:W-:Y:S02]  /*2740*/  VIMNMX R73, R73, R57, !PT ;  /* 0x0000003949497248 */ /* 0x000fe40007fe0100 */
[----:B------:R-:W-:-:S07]  /*2750*/  VIADDMNMX R70, R57, UR7, R70, PT ;  /* 0x0000000739467c46 */ /* 0x000fce000b800146 */
.L_x_856:
[C---:B------:R-:W-:Y:S02]  /*2760*/  ISETP.GE.AND P4, PT, R74.reuse, 0x9, PT ;  /* 0x000000094a00780c */ /* 0x040fe40003f86270 */
[C---:B------:R-:W-:Y:S02]  /*2770*/  ISETP.GE.AND P2, PT, R74.reuse, 0x2, PT ;  /* 0x000000024a00780c */ /* 0x040fe40003f46270 */
[----:B------:R-:W-:Y:S02]  /*2780*/  ISETP.GE.AND P5, PT, R74, 0xa, PT ;  /* 0x0000000a4a00780c */ /* 0x000fe40003fa6270 */
[----:B------:R-:W-:Y:S02]  /*2790*/  LOP3.LUT R22, R22, 0xfffffffd, RZ, 0xc0, !PT ;  /* 0xfffffffd16167812 */ /* 0x000fe400078ec0ff */
[----:B------:R-:W-:-:S04]  /*27a0*/  ISETP.GT.AND P3, PT, R73, 0x1, !P2 ;  /* 0x000000014900780c */ /* 0x000fc80005764270 */
[----:B------:R-:W-:Y:S02]  /*27b0*/  ISETP.LT.OR P3, PT, R70, 0x2, P3 ;  /* 0x000000024600780c */ /* 0x000fe40001f61670 */
[----:B------:R-:W-:Y:S02]  /*27c0*/  @P4 LOP3.LUT R22, R22, 0x2, RZ, 0xfc, !PT ;  /* 0x0000000216164812 */ /* 0x000fe400078efcff */
[----:B------:R-:W-:Y:S01]  /*27d0*/  FSEL R71, R5, -INF , !P3 ;  /* 0xff80000005477808 */ /* 0x000fe20005800000 */
[----:B------:R-:W-:Y:S01]  /*27e0*/  VIADD R5, R4, 0x8 ;  /* 0x0000000804057836 */ /* 0x000fe20000000000 */
[----:B------:R-:W-:Y:S02]  /*27f0*/  LOP3.LUT R22, R22, 0xfffffffb, RZ, 0xc0, !PT ;  /* 0xfffffffb16167812 */ /* 0x000fe400078ec0ff */
[----:B------:R-:W-:Y:S02]  /*2800*/  ISETP.GT.AND P4, PT, R73, 0x8, !P4 ;  /* 0x000000084900780c */ /* 0x000fe40006784270 */
[----:B------:R-:W-:-:S02]  /*2810*/  @P5 LOP3.LUT R22, R22, 0x4, RZ, 0xfc, !PT ;  /* 0x0000000416165812 */ /* 0x000fc400078efcff */
[----:B------:R-:W-:Y:S02]  /*2820*/  ISETP.GT.AND P3, PT, R73, 0x9, !P5 ;  /* 0x000000094900780c */ /* 0x000fe40006f64270 */
[----:B------:R-:W-:Y:S02]  /*2830*/  ISETP.GE.AND P5, PT, R74, 0x11, PT ;  /* 0x000000114a00780c */ /* 0x000fe40003fa6270 */
[C---:B------:R-:W-:Y:S02]  /*2840*/  ISETP.LT.OR P4, PT, R70.reuse, 0x9, P4 ;  /* 0x000000094600780c */ /* 0x040fe40002781670 */
[----:B------:R-:W-:Y:S02]  /*2850*/  ISETP.LT.OR P3, PT, R70, 0xa, P3 ;  /* 0x0000000a4600780c */ /* 0x000fe40001f61670 */
[----:B------:R-:W-:Y:S02]  /*2860*/  FSEL R89, R89, -INF , !P4 ;  /* 0xff80000059597808 */ /* 0x000fe40006000000 */
[----:B------:R-:W-:-:S02]  /*2870*/  ISETP.GE.AND P4, PT, R74, 0x12, PT ;  /* 0x000000124a00780c */ /* 0x000fc40003f86270 */
[----:B------:R-:W-:Y:S02]  /*2880*/  LOP3.LUT R22, R22, 0xfffffff7, RZ, 0xc0, !PT ;  /* 0xfffffff716167812 */ /* 0x000fe400078ec0ff */
[----:B0-----:R-:W-:Y:S02]  /*2890*/  FSEL R90, R90, -INF , !P3 ;  /* 0xff8000005a5a7808 */ /* 0x001fe40005800000 */
        /* <DEDUP_REMOVED lines=159> */
[----:B------:R-:W-:Y:S02]  /*3290*/  FSEL R76, R2, -INF , !P6 ;  /* 0xff800000024c7808 */ /* 0x000fe40007000000 */
[----:B------:R-:W-:Y:S01]  /*32a0*/  ISETP.GE.AND P6, PT, R74, 0x7a, PT ;  /* 0x0000007a4a00780c */ /* 0x000fe20003fc6270 */
[----:B------:R-:W-:-:S12]  /*32b0*/  IMAD.IADD R74, R79, 0x1, R5 ;  /* 0x000000014f4a7824 */ /* 0x000fd800078e0205 */
[----:B------:R-:W-:Y:S02]  /*32c0*/  @P6 LOP3.LUT R22, R22, 0x8000000, RZ, 0xfc, !PT ;  /* 0x0800000016166812 */ /* 0x000fe400078efcff */
[----:B------:R-:W-:-:S04]  /*32d0*/  ISETP.GT.AND P6, PT, R73, 0x79, !P6 ;  /* 0x000000794900780c */ /* 0x000fc800077c4270 */
[----:B------:R-:W-:Y:S02]  /*32e0*/  ISETP.LT.OR P6, PT, R70, 0x7a, P6 ;  /* 0x0000007a4600780c */ /* 0x000fe400037c1670 */
[----:B------:R-:W-:Y:S02]  /*32f0*/  VIADDMNMX R70, R5, R82, R75, PT ;  /* 0x0000005205467246 */ /* 0x000fe4000380014b */
[----:B------:R-:W-:Y:S02]  /*3300*/  FSEL R2, R85, -INF , !P6 ;  /* 0xff80000055027808 */ /* 0x000fe40007000000 */
[----:B------:R-:W-:-:S13]  /*3310*/  PLOP3.LUT P6, PT, PT, PT, UP0, 0x40, 0x0 ;  /* 0x000000000000781c */ /* 0x000fda0003fce808 */
[----:B------:R-:W-:Y:S05]  /*3320*/  @P6 BRA `(.L_x_860) ;  /* 0x0000000000646947 */ /* 0x000fea0003800000 */
[----:B------:R-:W-:Y:S01]  /*3330*/  IADD3 R73, R17, 0x8, R4 ;  /* 0x0000000811497810 */ /* 0x000fe20007ffe004 */
[----:B------:R-:W-:Y:S04]  /*3340*/  BSSY B0, `(.L_x_861) ;  /* 0x0000013000007945 */ /* 0x000fe80003800000 */
        /* <DEDUP_REMOVED lines=12> */
.L_x_862:
[----:B------:R-:W-:-:S06]  /*3410*/  UISETP.NE.AND UP1, UPT, UR7, 0x1, UPT ;  /* 0x000000010700788c */ /* 0x000fcc000bf25270 */
[----:B------:R-:W-:-:S05]  /*3420*/  PLOP3.LUT P6, PT, PT, PT, UP1, 0x80, 0x0 ;  /* 0x000000000000781c */ /* 0x000fca0003fcf018 */
[----:B------:R-:W-:-:S08]  /*3430*/  @UP1 ULDC.64 UR10, c[0x0][0x9e8] ;  /* 0x00027a00000a1ab9 */ /* 0x000fd00000000a00 */
[----:B------:R-:W-:Y:S01]  /*3440*/  @P6 IMAD.HI.U32 R40, R73, UR10, RZ ;  /* 0x0000000a49286c27 */ /* 0x000fe2000f8e00ff */
[----:B------:R-:W-:-:S13]  /*3450*/  PLOP3.LUT P6, PT, PT, PT, UP1, 0x80, 0x0 ;  /* 0x000000000000781c */ /* 0x000fda0003fcf018 */
[----:B------:R-:W-:-:S07]  /*3460*/  @P6 SHF.R.U32.HI R73, RZ, UR11, R40 ;  /* 0x0000000bff496c19 */ /* 0x000fce0008011628 */
.L_x_863:
[----:B------:R-:W-:Y:S05]  /*3470*/  BSYNC B0 ;  /* 0x0000000000007941 */ /* 0x000fea0003800000 */
.L_x_861:
[----:B------:R-:W-:-:S04]  /*3480*/  IMAD R73, R73, UR7, -R78 ;  /* 0x0000000749497c24 */ /* 0x000fc8000f8e0a4e */
[----:B------:R-:W-:-:S05]  /*3490*/  IMAD R73, R16, -0x2, R73 ;  /* 0xfffffffe10497824 */ /* 0x000fca00078e0249 */
[----:B------:R-:W-:Y:S02]  /*34a0*/  VIMNMX R74, R74, R73, !PT ;  /* 0x000000494a4a7248 */ /* 0x000fe40007fe0100 */
[----:B------:R-:W-:-:S07]  /*34b0*/  VIADDMNMX R70, R73, UR7, R70, PT ;  /* 0x0000000749467c46 */ /* 0x000fce000b800146 */
.L_x_860:
[----:B------:R-:W-:Y:S01]  /*34c0*/  ISETP.GT.AND P2, PT, R74, 0x1, !P2 ;  /* 0x000000014a00780c */ /* 0x000fe20005744270 */
[----:B------:R-:W-:Y:S01]  /*34d0*/  ULDC UR10, c[0x0][0x988] ;  /* 0x00026200000a7ab9 */ /* 0x000fe20000000800 */
[----:B------:R-:W-:Y:S02]  /*34e0*/  LOP3.LUT P6, RZ, R22, 0x8, RZ, 0xc0, !PT ;  /* 0x0000000816ff7812 */ /* 0x000fe400078cc0ff */
[----:B------:R-:W-:Y:S02]  /*34f0*/  ISETP.LT.OR P2, PT, R70, 0x2, P2 ;  /* 0x000000024600780c */ /* 0x000fe40001741670 */
[----:B------:R-:W-:Y:S02]  /*3500*/  ISETP.GT.AND P3, PT, R74, 0x70, !P3 ;  /* 0x000000704a00780c */ /* 0x000fe40005f64270 */
[----:B------:R-:W-:Y:S02]  /*3510*/  FSEL R3, R3, -INF , !P2 ;  /* 0xff80000003037808 */ /* 0x000fe40005000000 */
[----:B------:R-:W-:-:S02]  /*3520*/  LOP3.LUT P2, RZ, R22, 0x2, RZ, 0xc0, !PT ;  /* 0x0000000216ff7812 */ /* 0x000fc4000784c0ff */
[C---:B------:R-:W-:Y:S02]  /*3530*/  ISETP.GT.AND P4, PT, R74.reuse, 0x71, !P4 ;  /* 0x000000714a00780c */ /* 0x040fe40006784270 */
[----:B------:R-:W-:Y:S02]  /*3540*/  ISETP.GT.AND P2, PT, R74, 0x8, !P2 ;  /* 0x000000084a00780c */ /* 0x000fe40005744270 */
[C---:B------:R-:W-:Y:S02]  /*3550*/  ISETP.LT.OR P3, PT, R70.reuse, 0x71, P3 ;  /* 0x000000714600780c */ /* 0x040fe40001f61670 */
[----:B------:R-:W-:Y:S02]  /*3560*/  ISETP.LT.OR P2, PT, R70, 0x9, P2 ;  /* 0x000000094600780c */ /* 0x000fe40001741670 */
[----:B------:R-:W-:Y:S02]  /*3570*/  ISETP.GT.AND P5, PT, R74, 0x78, !P5 ;  /* 0x000000784a00780c */ /* 0x000fe40006fa4270 */
[----:B------:R-:W-:-:S02]  /*3580*/  FSEL R40, R7, -INF , !P2 ;  /* 0xff80000007287808 */ /* 0x000fc40005000000 */
[----:B------:R-:W-:Y:S02]  /*3590*/  LOP3.LUT P2, RZ, R22, 0x4, RZ, 0xc0, !PT ;  /* 0x0000000416ff7812 */ /* 0x000fe4000784c0ff */
[----:B------:R-:W-:Y:S02]  /*35a0*/  ISETP.LT.OR P4, PT, R70, 0x72, P4 ;  /* 0x000000724600780c */ /* 0x000fe40002781670 */
        /* <DEDUP_REMOVED lines=81> */
[----:B------:R-:W0:Y:S01]  /*3ac0*/  SHFL.BFLY PT, R7, R6, 0x2, 0x1f ;  /* 0x0c401f0006077f89 */ /* 0x000e2200000e0000 */
[----:B------:R-:W-:-:S02]  /*3ad0*/  LOP3.LUT P6, RZ, R22, 0x10, RZ, 0xc0, !PT ;  /* 0x0000001016ff7812 */ /* 0x000fc400078cc0ff */
[----:B------:R-:W-:Y:S02]  /*3ae0*/  ISETP.LT.OR P2, PT, R70, 0x3a, P2 ;  /* 0x0000003a4600780c */ /* 0x000fe40001741670 */
[----:B------:R-:W-:Y:S02]  /*3af0*/  FSEL R26, R26, -INF , !P5 ;  /* 0xff8000001a1a7808 */ /* 0x000fe40006800000 */
[----:B------:R-:W-:Y:S02]  /*3b00*/  FSEL R30, R30, -INF , !P2 ;  /* 0xff8000001e1e7808 */ /* 0x000fe40005000000 */
[----:B------:R-:W-:-:S04]  /*3b10*/  LOP3.LUT P2, RZ, R22, 0x4000, RZ, 0xc0, !PT ;  /* 0x0000400016ff7812 */ /* 0x000fc8000784c0ff */
[----:B------:R-:W-:-:S04]  /*3b20*/  ISETP.GT.AND P2, PT, R74, 0x40, !P2 ;  /* 0x000000404a00780c */ /* 0x000fc80005744270 */
[----:B------:R-:W-:-:S04]  /*3b30*/  ISETP.LT.OR P2, PT, R70, 0x41, P2 ;  /* 0x000000414600780c */ /* 0x000fc80001741670 */
[----:B------:R-:W-:Y:S02]  /*3b40*/  FSEL R33, R33, -INF , !P2 ;  /* 0xff80000021217808 */ /* 0x000fe40005000000 */
[----:B------:R-:W-:Y:S02]  /*3b50*/  LOP3.LUT P2, RZ, R22, 0x2000, RZ, 0xc0, !PT ;  /* 0x0000200016ff7812 */ /* 0x000fe4000784c0ff */
[----:B0-----:R-:W-:Y:S02]  /*3b60*/  FMNMX.FTZ R73, R6, R7, !PT ;  /* 0x0000000706497209 */ /* 0x001fe40007810000 */
[----:B------:R-:W-:-:S03]  /*3b70*/  ISETP.GT.AND P2, PT, R74, 0x41, !P2 ;  /* 0x000000414a00780c */ /* 0x000fc60005744270 */
[----:B------:R-:W0:Y:S01]  /*3b80*/  SHFL.BFLY PT, R78, R73, 0x1, 0x1f ;  /* 0x0c201f00494e7f89 */ /* 0x000e2200000e0000 */
[----:B------:R-:W-:-:S04]  /*3b90*/  ISETP.LT.OR P2, PT, R70, 0x42, P2 ;  /* 0x000000424600780c */ /* 0x000fc80001741670 */
        /* <DEDUP_REMOVED lines=41> */
[----:B------:R-:W-:Y:S02]  /*3e30*/  ISETP.GT.AND P2, PT, R74, RZ, !P6 ;  /* 0x000000ff4a00720c */ /* 0x000fe40007744270 */
        /* <DEDUP_REMOVED lines=9> */
[--C-:B------:R-:W-:Y:S01]  /*3ed0*/  FFMA.FTZ R148, R76, UR10, -R75.reuse ;  /* 0x0000000a4c947c23 */ /* 0x100fe2000801084b */
[----:B------:R-:W-:Y:S01]  /*3ee0*/  FMNMX.FTZ R77, R0, R3, !PT ;  /* 0x00000003004d7209 */ /* 0x000fe20007810000 */
[--C-:B------:R-:W-:Y:S01]  /*3ef0*/  FFMA.FTZ R71, R71, UR10, -R75.reuse ;  /* 0x0000000a47477c23 */ /* 0x100fe2000801084b */
[----:B------:R-:W-:Y:S01]  /*3f00*/  ISETP.GT.AND P2, PT, R74, 0x69, !P2 ;  /* 0x000000694a00780c */ /* 0x000fe20005744270 */
[--C-:B------:R-:W-:Y:S01]  /*3f10*/  FFMA.FTZ R150, R89, UR10, -R75.reuse ;  /* 0x0000000a59967c23 */ /* 0x100fe2000801084b */
[----:B------:R-:W-:Y:S01]  /*3f20*/  FMNMX.FTZ R77, R40, R77, !PT ;  /* 0x0000004d284d7209 */ /* 0x000fe20007810000 */
[----:B------:R-:W-:Y:S01]  /*3f30*/  MUFU.EX2 R148, R148 ;  /* 0x0000009400947308 */ /* 0x000fe20000000800 */
[----:B------:R-:W-:Y:S01]  /*3f40*/  ISETP.LT.OR P2, PT, R70, 0x6a, P2 ;  /* 0x0000006a4600780c */ /* 0x000fe20001741670 */
[--C-:B------:R-:W-:Y:S01]  /*3f50*/  FFMA.FTZ R73, R90, UR10, -R75.reuse ;  /* 0x0000000a5a497c23 */ /* 0x100fe2000801084b */
[----:B------:R-:W-:Y:S01]  /*3f60*/  FMNMX.FTZ R6, R42, R77, !PT ;  /* 0x0000004d2a067209 */ /* 0x000fe20007810000 */
[--C-:B------:R-:W-:Y:S01]  /*3f70*/  FFMA.FTZ R81, R32, UR10, -R75.reuse ;  /* 0x0000000a20517c23 */ /* 0x100fe2000801084b */
[----:B------:R-:W-:Y:S01]  /*3f80*/  FSEL R12, R12, -INF , !P2 ;  /* 0xff8000000c0c7808 */ /* 0x000fe20005000000 */
[--C-:B------:R-:W-:Y:S01]  /*3f90*/  FFMA.FTZ R144, R72, UR10, -R75.reuse ;  /* 0x0000000a48907c23 */ /* 0x100fe2000801084b */
[----:B------:R-:W-:Y:S01]  /*3fa0*/  FMNMX.FTZ R77, R9, R6, !PT ;  /* 0x00000006094d7209 */ /* 0x000fe20007810000 */
[----:B------:R-:W0:Y:S01]  /*3fb0*/  MUFU.EX2 R71, R71 ;  /* 0x0000004700477308 */ /* 0x000e220000000800 */
[----:B------:R-:W-:Y:S01]  /*3fc0*/  FSEL R58, R15, -INF , !P4 ;  /* 0xff8000000f3a7808 */ /* 0x000fe20006000000 */
[--C-:B------:R-:W-:Y:S01]  /*3fd0*/  FFMA.FTZ R69, R69, UR10, -R75.reuse ;  /* 0x0000000a45457c23 */ /* 0x100fe2000801084b */
[----:B------:R-:W-:Y:S01]  /*3fe0*/  FMNMX.FTZ R6, R8, R77, !PT ;  /* 0x0000004d08067209 */ /* 0x000fe20007810000 */
[--C-:B------:R-:W-:Y:S01]  /*3ff0*/  FFMA.FTZ R146, R68, UR10, -R75.reuse ;  /* 0x0000000a44927c23 */ /* 0x100fe2000801084b */
[----:B------:R-:W-:Y:S01]  /*4000*/  ISETP.LT.OR P6, PT, R70, 0x7a, P6 ;  /* 0x0000007a4600780c */ /* 0x000fe200037c1670 */
[--C-:B------:R-:W-:Y:S01]  /*4010*/  FFMA.FTZ R63, R63, UR10, -R75.reuse ;  /* 0x0000000a3f3f7c23 */ /* 0x100fe2000801084b */
[----:B------:R-:W-:Y:S01]  /*4020*/  FMNMX.FTZ R77, R11, R6, !PT ;  /* 0x000000060b4d7209 */ /* 0x000fe20007810000 */
[----:B------:R-:W1:Y:S01]  /*4030*/  MUFU.EX2 R150, R150 ;  /* 0x0000009600967308 */ /* 0x000e620000000800 */
[--C-:B------:R-:W-:Y:S01]  /*4040*/  FFMA.FTZ R120, R34, UR10, -R75.reuse ;  /* 0x0000000a22787c23 */ /* 0x100fe2000801084b */
[--C-:B------:R-:W-:Y:S01]  /*4050*/  FFMA.FTZ R142, R66, UR10, -R75.reuse ;  /* 0x0000000a428e7c23 */ /* 0x100fe2000801084b */
[----:B------:R-:W-:Y:S01]  /*4060*/  FMNMX.FTZ R77, R10, R77, !PT ;  /* 0x0000004d0a4d7209 */ /* 0x000fe20007810000 */
[--C-:B------:R-:W-:Y:S01]  /*4070*/  FFMA.FTZ R122, R31, UR10, -R75.reuse ;  /* 0x0000000a1f7a7c23 */ /* 0x100fe2000801084b */
[--C-:B------:R-:W-:Y:S01]  /*4080*/  FFMA.FTZ R31, R2, UR10, -R75.reuse ;  /* 0x0000000a021f7c23 */ /* 0x100fe2000801084b */
[--C-:B------:R-:W-:Y:S01]  /*4090*/  FFMA.FTZ R61, R61, UR10, -R75.reuse ;  /* 0x0000000a3d3d7c23 */ /* 0x100fe2000801084b */
[----:B------:R-:W-:Y:S01]  /*40a0*/  FMNMX.FTZ R6, R14, R77, !PT ;  /* 0x0000004d0e067209 */ /* 0x000fe20007810000 */
[----:B------:R-:W2:Y:S01]  /*40b0*/  MUFU.EX2 R73, R73 ;  /* 0x0000004900497308 */ /* 0x000ea20000000800 */
[--C-:B------:R-:W-:Y:S01]  /*40c0*/  FFMA.FTZ R79, R36, UR10, -R75.reuse ;  /* 0x0000000a244f7c23 */ /* 0x100fe2000801084b */
[--C-:B------:R-:W-:Y:S01]  /*40d0*/  FFMA.FTZ R136, R65, UR10, -R75.reuse ;  /* 0x0000000a41887c23 */ /* 0x100fe2000801084b */
[----:B------:R-:W-:Y:S01]  /*40e0*/  FMNMX.FTZ R6, R13, R6, !PT ;  /* 0x000000060d067209 */ /* 0x000fe20007810000 */
[--C-:B------:R-:W-:Y:S01]  /*40f0*/  FFMA.FTZ R65, R62, UR10, -R75.reuse ;  /* 0x0000000a3e417c23 */ /* 0x100fe2000801084b */
[--C-:B------:R-:W-:Y:S01]  /*4100*/  FFMA.FTZ R138, R64, UR10, -R75.reuse ;  /* 0x0000000a408a7c23 */ /* 0x100fe2000801084b */
[--C-:B------:R-:W-:Y:S01]  /*4110*/  FFMA.FTZ R126, R38, UR10, -R75.reuse ;  /* 0x0000000a267e7c23 */ /* 0x100fe2000801084b */
[----:B------:R-:W-:Y:S01]  /*4120*/  FMNMX.FTZ R67, R25, R6, !PT ;  /* 0x0000000619437209 */ /* 0x000fe20007810000 */
[----:B------:R-:W3:Y:S01]  /*4130*/  MUFU.EX2 R144, R144 ;  /* 0x0000009000907308 */ /* 0x000ee20000000800 */
[--C-:B------:R-:W-:Y:S01]  /*4140*/  FFMA.FTZ R59, R59, UR10, -R75.reuse ;  /* 0x0000000a3b3b7c23 */ /* 0x100fe2000801084b */
        /* <DEDUP_REMOVED lines=8> */
[----:B------:R-:W-:Y:S01]  /*41d0*/  FFMA.FTZ R55, R55, UR10, -R75 ;  /* 0x0000000a37377c23 */ /* 0x000fe2000801084b */
[----:B------:R-:W-:-:S04]  /*41e0*/  FMNMX.FTZ R6, R27, R6, !PT ;  /* 0x000000061b067209 */ /* 0x000fc80007810000 */
[----:B------:R-:W-:Y:S01]  /*41f0*/  FMNMX.FTZ R77, R29, R6, !PT ;  /* 0x000000061d4d7209 */ /* 0x000fe20007810000 */
[----:B------:R5:W-:Y:S03]  /*4200*/  MUFU.EX2 R67, R60 ;  /* 0x0000003c00437308 */ /* 0x000be60000000800 */
[----:B------:R-:W-:-:S04]  /*4210*/  FMNMX.FTZ R6, R30, R77, !PT ;  /* 0x0000004d1e067209 */ /* 0x000fc80007810000 */
[----:B------:R-:W-:Y:S01]  /*4220*/  FMNMX.FTZ R6, R33, R6, !PT ;  /* 0x0000000621067209 */ /* 0x000fe20007810000 */
[----:B------:R-:W4:Y:S01]  /*4230*/  MUFU.EX2 R146, R146 ;  /* 0x0000009200927308 */ /* 0x000f220000000800 */
[----:B-----5:R-:W-:Y:S01]  /*4240*/  FSEL R60, R21, -INF , !P6 ;  /* 0xff800000153c7808 */ /* 0x020fe20007000000 */
        /* <DEDUP_REMOVED lines=22> */
[----:B------:R-:W-:-:S05]  /*43b0*/  FMNMX.FTZ R77, R60, R77, !PT ;  /* 0x0000004d3c4d7209 */ /* 0x000fca0007810000 */
[----:B------:R-:W0:Y:S01]  /*43c0*/  SHFL.BFLY PT, R6, R77, 0x2, 0x1f ;  /* 0x0c401f004d067f89 */ /* 0x000e2200000e0000 */
[----:B------:R-:W-:Y:S08]  /*43d0*/  MUFU.EX2 R59, R59 ;  /* 0x0000003b003b7308 */ /* 0x000ff00000000800 */
[----:B------:R-:W-:Y:S08]  /*43e0*/  MUFU.EX2 R132, R132 ;  /* 0x0000008400847308 */ /* 0x000ff00000000800 */
[----:B------:R-:W-:Y:S01]  /*43f0*/  MUFU.EX2 R15, R15 ;  /* 0x0000000f000f7308 */ /* 0x000fe20000000800 */
[----:B0-----:R-:W-:-:S07]  /*4400*/  FMNMX.FTZ R46, R77, R6, !PT ;  /* 0x000000064d2e7209 */ /* 0x001fce0007810000 */
[----:B------:R-:W-:Y:S01]  /*4410*/  MUFU.EX2 R134, R134 ;  /* 0x0000008600867308 */ /* 0x000fe20000000800 */
[----:B------:R-:W-:Y:S01]  /*4420*/  FFMA.FTZ R77, R44, UR10, -R75 ;  /* 0x0000000a2c4d7c23 */ /* 0x000fe2000801084b */
[----:B------:R-:W0:Y:S06]  /*4430*/  SHFL.BFLY PT, R83, R46, 0x1, 0x1f ;  /* 0x0c201f002e537f89 */ /* 0x000e2c00000e0000 */
[----:B------:R-:W-:Y:S08]  /*4440*/  MUFU.EX2 R21, R21 ;  /* 0x0000001500157308 */ /* 0x000ff00000000800 */
[----:B------:R-:W-:Y:S08]  /*4450*/  MUFU.EX2 R128, R128 ;  /* 0x0000008000807308 */ /* 0x000ff00000000800 */
[----:B------:R-:W-:Y:S01]  /*4460*/  MUFU.EX2 R57, R57 ;  /* 0x0000003900397308 */ /* 0x000fe20000000800 */
[----:B0-----:R-:W-:-:S04]  /*4470*/  FMNMX.FTZ R6, R46, R83, !PT ;  /* 0x000000532e067209 */ /* 0x001fc80007810000 */
[C---:B------:R-:W-:Y:S01]  /*4480*/  FSETP.NEU.FTZ.AND P2, PT, R6.reuse, -INF , PT ;  /* 0xff8000000600780b */ /* 0x040fe20003f5d000 */
[----:B------:R-:W-:Y:S02]  /*4490*/  FMUL.FTZ R32, R6, UR10 ;  /* 0x0000000a06207c20 */ /* 0x000fe40008410000 */
[----:B------:R-:W-:Y:S03]  /*44a0*/  MUFU.EX2 R130, R130 ;  /* 0x0000008200827308 */ /* 0x000fe60000000800 */
[----:B------:R-:W-:Y:S02]  /*44b0*/  FSEL R32, R32, RZ, P2 ;  /* 0x000000ff20207208 */ /* 0x000fe40001000000 */
[----:B------:R-:W-:-:S03]  /*44c0*/  PLOP3.LUT P2, PT, PT, PT, UP0, 0x40, 0x0 ;  /* 0x000000000000781c */ /* 0x000fc60003f4e808 */
[----:B------:R-:W-:Y:S01]  /*44d0*/  MUFU.EX2 R55, R55 ;  /* 0x0000003700377308 */ /* 0x000fe20000000800 */
[--C-:B------:R-:W-:Y:S01]  /*44e0*/  FFMA.FTZ R149, R0, UR10, -R32.reuse ;  /* 0x0000000a00957c23 */ /* 0x100fe20008010820 */
[--C-:B------:R-:W-:Y:S01]  /*44f0*/  FFMA.FTZ R0, R3, UR10, -R32.reuse ;  /* 0x0000000a03007c23 */ /* 0x100fe20008010820 */
[----:B------:R-:W-:Y:S01]  /*4500*/  FADD.FTZ R3, R148, R71 ;  /* 0x0000004794037221 */ /* 0x000fe20000010000 */
[--C-:B------:R-:W-:Y:S01]  /*4510*/  FFMA.FTZ R151, R40, UR10, -R32.reuse ;  /* 0x0000000a28977c23 */ /* 0x100fe20008010820 */
[--C-:B------:R-:W-:Y:S01]  /*4520*/  FFMA.FTZ R2, R42, UR10, -R32.reuse ;  /* 0x0000000a2a027c23 */ /* 0x100fe20008010820 */
[--C-:B------:R-:W-:Y:S01]  /*4530*/  FFMA.FTZ R145, R9, UR10, -R32.reuse ;  /* 0x0000000a09917c23 */ /* 0x100fe20008010820 */
[----:B-1----:R-:W-:Y:S01]  /*4540*/  FADD.FTZ R34, R150, R3 ;  /* 0x0000000396227221 */ /* 0x002fe20000010000 */
[----:B------:R-:W-:Y:S01]  /*4550*/  MUFU.EX2 R149, R149 ;  /* 0x0000009500957308 */ /* 0x000fe20000000800 */
[--C-:B------:R-:W-:Y:S01]  /*4560*/  FFMA.FTZ R8, R8, UR10, -R32.reuse ;  /* 0x0000000a08087c23 */ /* 0x100fe20008010820 */
[----:B------:R-:W-:Y:S01]  /*4570*/  FFMA.FTZ R147, R11, UR10, -R32 ;  /* 0x0000000a0b937c23 */ /* 0x000fe20008010820 */
[----:B--2---:R-:W-:Y:S01]  /*4580*/  FADD.FTZ R3, R73, R34 ;  /* 0x0000002249037221 */ /* 0x004fe20000010000 */
[--C-:B------:R-:W-:Y:S01]  /*4590*/  FFMA.FTZ R10, R10, UR10, -R32.reuse ;  /* 0x0000000a0a0a7c23 */ /* 0x100fe20008010820 */
[--C-:B------:R-:W-:Y:S01]  /*45a0*/  FFMA.FTZ R141, R14, UR10, -R32.reuse ;  /* 0x0000000a0e8d7c23 */ /* 0x100fe20008010820 */
[--C-:B------:R-:W-:Y:S01]  /*45b0*/  FFMA.FTZ R14, R13, UR10, -R32.reuse ;  /* 0x0000000a0d0e7c23 */ /* 0x100fe20008010820 */
[----:B---3--:R-:W-:Y:S01]  /*45c0*/  FADD.FTZ R34, R144, R3 ;  /* 0x0000000390227221 */ /* 0x008fe20000010000 */
[----:B------:R-:W0:Y:S01]  /*45d0*/  MUFU.EX2 R0, R0 ;  /* 0x0000000000007308 */ /* 0x000e220000000800 */
[--C-:B------:R-:W-:Y:S01]  /*45e0*/  FFMA.FTZ R143, R25, UR10, -R32.reuse ;  /* 0x0000000a198f7c23 */ /* 0x100fe20008010820 */
[----:B------:R-:W-:Y:S01]  /*45f0*/  FFMA.FTZ R24, R24, UR10, -R32 ;  /* 0x0000000a18187c23 */ /* 0x000fe20008010820 */
[----:B----4-:R-:W-:Y:S01]  /*4600*/  FADD.FTZ R3, R69, R34 ;  /* 0x0000002245037221 */ /* 0x010fe20000010000 */
[--C-:B------:R-:W-:Y:S01]  /*4610*/  FFMA.FTZ R137, R28, UR10, -R32.reuse ;  /* 0x0000000a1c897c23 */ /* 0x100fe20008010820 */
[--C-:B------:R-:W-:Y:S01]  /*4620*/  FFMA.FTZ R28, R27, UR10, -R32.reuse ;  /* 0x0000000a1b1c7c23 */ /* 0x100fe20008010820 */
[--C-:B------:R-:W-:Y:S01]  /*4630*/  FFMA.FTZ R139, R29, UR10, -R32.reuse ;  /* 0x0000000a1d8b7c23 */ /* 0x100fe20008010820 */
[----:B------:R-:W-:Y:S01]  /*4640*/  FADD.FTZ R36, R146, R3 ;  /* 0x0000000392247221 */ /* 0x000fe20000010000 */
[----:B------:R-:W1:Y:S01]  /*4650*/  MUFU.EX2 R151, R151 ;  /* 0x0000009700977308 */ /* 0x000e620000000800 */
[--C-:B------:R-:W-:Y:S01]  /*4660*/  FFMA.FTZ R30, R30, UR10, -R32.reuse ;  /* 0x0000000a1e1e7c23 */ /* 0x100fe20008010820 */
[----:B------:R-:W-:Y:S01]  /*4670*/  FFMA.FTZ R133, R33, UR10, -R32 ;  /* 0x0000000a21857c23 */ /* 0x000fe20008010820 */
[----:B-----5:R-:W-:Y:S01]  /*4680*/  FADD.FTZ R3, R63, R36 ;  /* 0x000000243f037221 */ /* 0x020fe20000010000 */
[--C-:B------:R-:W-:Y:S01]  /*4690*/  FFMA.FTZ R34, R35, UR10, -R32.reuse ;  /* 0x0000000a23227c23 */ /* 0x100fe20008010820 */
[--C-:B------:R-:W-:Y:S01]  /*46a0*/  FFMA.FTZ R135, R37, UR10, -R32.reuse ;  /* 0x0000000a25877c23 */ /* 0x100fe20008010820 */
[----:B------:R-:W-:Y:S01]  /*46b0*/  FFMA.FTZ R129, R41, UR10, -R32 ;  /* 0x0000000a29817c23 */ /* 0x000fe20008010820 */
[----:B------:R-:W-:Y:S01]  /*46c0*/  FADD.FTZ R36, R140, R3 ;  /* 0x000000038c247221 */ /* 0x000fe20000010000 */
[----:B------:R-:W2:Y:S01]  /*46d0*/  MUFU.EX2 R2, R2 ;  /* 0x0000000200027308 */ /* 0x000ea20000000800 */
[----:B0-----:R-:W-:Y:S01]  /*46e0*/  FADD.FTZ R38, R149, R0 ;  /* 0x0000000095267221 */ /* 0x001fe20000010000 */
[----:B------:R-:W-:Y:S01]  /*46f0*/  FFMA.FTZ R131, R45, UR10, -R32 ;  /* 0x0000000a2d837c23 */ /* 0x000fe20008010820 */
[----:B------:R-:W-:Y:S01]  /*4700*/  FADD.FTZ R9, R67, R36 ;  /* 0x0000002443097221 */ /* 0x000fe20000010000 */
[--C-:B------:R-:W-:Y:S01]  /*4710*/  FFMA.FTZ R36, R39, UR10, -R32.reuse ;  /* 0x0000000a27247c23 */ /* 0x100fe20008010820 */
[--C-:B------:R-:W-:Y:S01]  /*4720*/  FFMA.FTZ R47, R47, UR10, -R32.reuse ;  /* 0x0000000a2f2f7c23 */ /* 0x100fe20008010820 */
[----:B------:R-:W-:Y:S01]  /*4730*/  FFMA.FTZ R49, R49, UR10, -R32 ;  /* 0x0000000a31317c23 */ /* 0x000fe20008010820 */
[----:B------:R-:W-:Y:S01]  /*4740*/  FADD.FTZ R40, R142, R9 ;  /* 0x000000098e287221 */ /* 0x000fe20000010000 */
[----:B------:R-:W0:Y:S01]  /*4750*/  MUFU.EX2 R145, R145 ;  /* 0x0000009100917308 */ /* 0x000e220000000800 */
[----:B-1----:R-:W-:Y:S01]  /*4760*/  FADD.FTZ R3, R151, R38 ;  /* 0x0000002697037221 */ /* 0x002fe20000010000 */
[----:B------:R-:W-:Y:S01]  /*4770*/  FFMA.FTZ R51, R51, UR10, -R32 ;  /* 0x0000000a33337c23 */ /* 0x000fe20008010820 */
[----:B------:R-:W-:Y:S01]  /*4780*/  FADD.FTZ R9, R61, R40 ;  /* 0x000000283d097221 */ /* 0x000fe20000010000 */
[--C-:B------:R-:W-:Y:S01]  /*4790*/  FFMA.FTZ R53, R53, UR10, -R32.reuse ;  /* 0x0000000a35357c23 */ /* 0x100fe20008010820 */
[----:B------:R-:W-:Y:S01]  /*47a0*/  FFMA.FTZ R58, R58, UR10, -R32 ;  /* 0x0000000a3a3a7c23 */ /* 0x000fe20008010820 */
[----:B------:R-:W-:-:S02]  /*47b0*/  F2FP.F16.F32.PACK_AB R149, R0, R149 ;  /* 0x000000950095723e */ /* 0x000fc400000000ff */
[----:B------:R-:W1:Y:S01]  /*47c0*/  MUFU.EX2 R8, R8 ;  /* 0x0000000800087308 */ /* 0x000e620000000800 */
[C---:B--2---:R-:W-:Y:S01]  /*47d0*/  FADD.FTZ R38, R2.reuse, R3 ;  /* 0x0000000302267221 */ /* 0x044fe20000010000 */
[----:B------:R-:W-:Y:S02]  /*47e0*/  F2FP.F16.F32.PACK_AB R151, R2, R151 ;  /* 0x000000970297723e */ /* 0x000fe400000000ff */
[----:B------:R-:W-:Y:S02]  /*47f0*/  F2FP.F16.F32.PACK_AB R148, R71, R148 ;  /* 0x000000944794723e */ /* 0x000fe400000000ff */
[----:B------:R-:W-:Y:S02]  /*4800*/  F2FP.F16.F32.PACK_AB R150, R73, R150 ;  /* 0x000000964996723e */ /* 0x000fe400000000ff */
[----:B------:R-:W2:Y:S01]  /*4810*/  MUFU.EX2 R147, R147 ;  /* 0x0000009300937308 */ /* 0x000ea20000000800 */
[----:B0-----:R-:W-:Y:S01]  /*4820*/  FADD.FTZ R3, R145, R38 ;  /* 0x0000002691037221 */ /* 0x001fe20000010000 */
[----:B------:R-:W-:Y:S01]  /*4830*/  FADD.FTZ R38, R136, R9 ;  /* 0x0000000988267221 */ /* 0x000fe20000010000 */
[----:B------:R-:W-:-:S02]  /*4840*/  F2FP.F16.F32.PACK_AB R144, R69, R144 ;  /* 0x000000904590723e */ /* 0x000fc400000000ff */
[----:B------:R-:W-:Y:S01]  /*4850*/  F2FP.F16.F32.PACK_AB R146, R63, R146 ;  /* 0x000000923f92723e */ /* 0x000fe200000000ff */
[----:B------:R-:W-:Y:S01]  /*4860*/  FADD.FTZ R9, R65, R38 ;  /* 0x0000002641097221 */ /* 0x000fe20000010000 */
[----:B------:R-:W-:Y:S01]  /*4870*/  FFMA.FTZ R38, R43, UR10, -R32 ;  /* 0x0000000a2b267c23 */ /* 0x000fe20008010820 */
[----:B------:R-:W0:Y:S01]  /*4880*/  MUFU.EX2 R10, R10 ;  /* 0x0000000a000a7308 */ /* 0x000e220000000800 */
[----:B-1----:R-:W-:Y:S01]  /*4890*/  FADD.FTZ R40, R8, R3 ;  /* 0x0000000308287221 */ /* 0x002fe20000010000 */
[----:B------:R-:W-:Y:S01]  /*48a0*/  FADD.FTZ R42, R138, R9 ;  /* 0x000000098a2a7221 */ /* 0x000fe20000010000 */
[----:B------:R-:W-:Y:S02]  /*48b0*/  F2FP.F16.F32.PACK_AB R140, R67, R140 ;  /* 0x0000008c438c723e */ /* 0x000fe400000000ff */
[----:B------:R-:W-:Y:S01]  /*48c0*/  F2FP.F16.F32.PACK_AB R142, R61, R142 ;  /* 0x0000008e3d8e723e */ /* 0x000fe200000000ff */
[----:B------:R-:W-:Y:S01]  /*48d0*/  FADD.FTZ R9, R59, R42 ;  /* 0x0000002a3b097221 */ /* 0x000fe20000010000 */
[----:B------:R-:W-:Y:S01]  /*48e0*/  F2FP.F16.F32.PACK_AB R136, R65, R136 ;  /* 0x000000884188723e */ /* 0x000fe200000000ff */
[----:B------:R-:W1:Y:S01]  /*48f0*/  MUFU.EX2 R141, R141 ;  /* 0x0000008d008d7308 */ /* 0x000e620000000800 */
[----:B--2---:R-:W-:Y:S01]  /*4900*/  FADD.FTZ R3, R147, R40 ;  /* 0x0000002893037221 */ /* 0x004fe20000010000 */
[----:B------:R-:W-:Y:S01]  /*4910*/  FADD.FTZ R42, R132, R9 ;  /* 0x00000009842a7221 */ /* 0x000fe20000010000 */
[----:B------:R-:W-:-:S02]  /*4920*/  F2FP.F16.F32.PACK_AB R132, R15, R132 ;  /* 0x000000840f84723e */ /* 0x000fc400000000ff */
[----:B------:R-:W-:Y:S01]  /*4930*/  F2FP.F16.F32.PACK_AB R138, R59, R138 ;  /* 0x0000008a3b8a723e */ /* 0x000fe200000000ff */
[----:B------:R-:W-:Y:S01]  /*4940*/  FADD.FTZ R9, R15, R42 ;  /* 0x0000002a0f097221 */ /* 0x000fe20000010000 */
[----:B------:R-:W-:Y:S01]  /*4950*/  F2FP.F16.F32.PACK_AB R145, R8, R145 ;  /* 0x000000910891723e */ /* 0x000fe200000000ff */
[----:B------:R-:W2:Y:S01]  /*4960*/  MUFU.EX2 R14, R14 ;  /* 0x0000000e000e7308 */ /* 0x000ea20000000800 */
[C---:B0-----:R-:W-:Y:S01]  /*4970*/  FADD.FTZ R40, R10.reuse, R3 ;  /* 0x000000030a287221 */ /* 0x041fe20000010000 */
[----:B------:R-:W-:-:S06]  /*4980*/  F2FP.F16.F32.PACK_AB R147, R10, R147 ;  /* 0x000000930a93723e */ /* 0x000fcc00000000ff */
[----:B------:R-:W0:Y:S01]  /*4990*/  MUFU.EX2 R143, R143 ;  /* 0x0000008f008f7308 */ /* 0x000e220000000800 */
[----:B-1----:R-:W-:-:S07]  /*49a0*/  FADD.FTZ R3, R141, R40 ;  /* 0x000000288d037221 */ /* 0x002fce0000010000 */
[----:B------:R-:W1:Y:S01]  /*49b0*/  MUFU.EX2 R24, R24 ;  /* 0x0000001800187308 */ /* 0x000e620000000800 */
[----:B--2---:R-:W-:Y:S01]  /*49c0*/  FADD.FTZ R40, R14, R3 ;  /* 0x000000030e287221 */ /* 0x004fe20000010000 */
[----:B------:R-:W-:Y:S01]  /*49d0*/  FFMA.FTZ R3, R12, UR10, -R32 ;  /* 0x0000000a0c037c23 */ /* 0x000fe20008010820 */
[----:B------:R-:W-:-:S05]  /*49e0*/  F2FP.F16.F32.PACK_AB R141, R14, R141 ;  /* 0x0000008d0e8d723e */ /* 0x000fca00000000ff */
[----:B------:R-:W2:Y:S01]  /*49f0*/  MUFU.EX2 R137, R137 ;  /* 0x0000008900897308 */ /* 0x000ea20000000800 */
[----:B0-----:R-:W-:Y:S01]  /*4a00*/  FADD.FTZ R11, R143, R40 ;  /* 0x000000288f0b7221 */ /* 0x001fe20000010000 */
[----:B------:R-:W-:Y:S01]  /*4a10*/  FADD.FTZ R40, R134, R9 ;  /* 0x0000000986287221 */ /* 0x000fe20000010000 */
[----:B------:R-:W-:Y:S01]  /*4a20*/  FFMA.FTZ R9, R20, UR10, -R32 ;  /* 0x0000000a14097c23 */ /* 0x000fe20008010820 */
[C---:B------:R-:W-:Y:S02]  /*4a30*/  F2FP.F16.F32.PACK_AB R134, R21.reuse, R134 ;  /* 0x000000861586723e */ /* 0x040fe400000000ff */
[----:B------:R-:W-:Y:S02]  /*4a40*/  FADD.FTZ R25, R21, R40 ;  /* 0x0000002815197221 */ /* 0x000fe40000010000 */
[----:B------:R-:W0:Y:S01]  /*4a50*/  MUFU.EX2 R28, R28 ;  /* 0x0000001c001c7308 */ /* 0x000e220000000800 */
[----:B-1----:R-:W-:Y:S01]  /*4a60*/  FADD.FTZ R20, R24, R11 ;  /* 0x0000000b18147221 */ /* 0x002fe20000010000 */
[--C-:B------:R-:W-:Y:S01]  /*4a70*/  FFMA.FTZ R11, R26, UR10, -R32.reuse ;  /* 0x0000000a1a0b7c23 */ /* 0x100fe20008010820 */
[----:B------:R-:W-:Y:S01]  /*4a80*/  FADD.FTZ R26, R128, R25 ;  /* 0x00000019801a7221 */ /* 0x000fe20000010000 */
[----:B------:R-:W-:Y:S01]  /*4a90*/  FFMA.FTZ R32, R60, UR10, -R32 ;  /* 0x0000000a3c207c23 */ /* 0x000fe20008010820 */
[----:B------:R-:W-:-:S02]  /*4aa0*/  F2FP.F16.F32.PACK_AB R128, R57, R128 ;  /* 0x000000803980723e */ /* 0x000fc400000000ff */
[----:B------:R-:W-:Y:S01]  /*4ab0*/  FADD.FTZ R25, R57, R26 ;  /* 0x0000001a39197221 */ /* 0x000fe20000010000 */
[----:B------:R-:W1:Y:S01]  /*4ac0*/  MUFU.EX2 R139, R139 ;  /* 0x0000008b008b7308 */ /* 0x000e620000000800 */
[----:B--2---:R-:W-:Y:S01]  /*4ad0*/  FADD.FTZ R13, R137, R20 ;  /* 0x00000014890d7221 */ /* 0x004fe20000010000 */
[----:B------:R-:W-:Y:S01]  /*4ae0*/  F2FP.F16.F32.PACK_AB R143, R24, R143 ;  /* 0x0000008f188f723e */ /* 0x000fe200000000ff */
[----:B------:R-:W-:Y:S01]  /*4af0*/  FADD.FTZ R40, R130, R25 ;  /* 0x0000001982287221 */ /* 0x000fe20000010000 */
[----:B------:R-:W-:-:S03]  /*4b00*/  F2FP.F16.F32.PACK_AB R130, R55, R130 ;  /* 0x000000823782723e */ /* 0x000fc600000000ff */
[----:B------:R-:W-:Y:S01]  /*4b10*/  FADD.FTZ R25, R55, R40 ;  /* 0x0000002837197221 */ /* 0x000fe20000010000 */
[----:B------:R-:W2:Y:S01]  /*4b20*/  MUFU.EX2 R30, R30 ;  /* 0x0000001e001e7308 */ /* 0x000ea20000000800 */
[C---:B0-----:R-:W-:Y:S01]  /*4b30*/  FADD.FTZ R20, R28.reuse, R13 ;  /* 0x0000000d1c147221 */ /* 0x041fe20000010000 */
[----:B------:R-:W-:-:S06]  /*4b40*/  F2FP.F16.F32.PACK_AB R137, R28, R137 ;  /* 0x000000891c89723e */ /* 0x000fcc00000000ff */
[----:B------:R-:W0:Y:S01]  /*4b50*/  MUFU.EX2 R133, R133 ;  /* 0x0000008500857308 */ /* 0x000e220000000800 */
[----:B-1----:R-:W-:-:S07]  /*4b60*/  FADD.FTZ R13, R139, R20 ;  /* 0x000000148b0d7221 */ /* 0x002fce0000010000 */
[----:B------:R-:W1:Y:S01]  /*4b70*/  MUFU.EX2 R34, R34 ;  /* 0x0000002200227308 */ /* 0x000e620000000800 */
[C---:B--2---:R-:W-:Y:S01]  /*4b80*/  FADD.FTZ R26, R30.reuse, R13 ;  /* 0x0000000d1e1a7221 */ /* 0x044fe20000010000 */
[----:B------:R-:W-:-:S06]  /*4b90*/  F2FP.F16.F32.PACK_AB R139, R30, R139 ;  /* 0x0000008b1e8b723e */ /* 0x000fcc00000000ff */
[----:B------:R-:W2:Y:S01]  /*4ba0*/  MUFU.EX2 R124, R124 ;  /* 0x0000007c007c7308 */ /* 0x000ea20000000800 */
[----:B0-----:R-:W-:-:S07]  /*4bb0*/  FADD.FTZ R13, R133, R26 ;  /* 0x0000001a850d7221 */ /* 0x001fce0000010000 */
[----:B------:R-:W0:Y:S01]  /*4bc0*/  MUFU.EX2 R135, R135 ;  /* 0x0000008700877308 */ /* 0x000e220000000800 */
[C---:B-1----:R-:W-:Y:S01]  /*4bd0*/  FADD.FTZ R26, R34.reuse, R13 ;  /* 0x0000000d221a7221 */ /* 0x042fe20000010000 */
[----:B------:R-:W-:-:S06]  /*4be0*/  F2FP.F16.F32.PACK_AB R133, R34, R133 ;  /* 0x000000852285723e */ /* 0x000fcc00000000ff */
[----:B------:R-:W1:Y:S01]  /*4bf0*/  MUFU.EX2 R77, R77 ;  /* 0x0000004d004d7308 */ /* 0x000e620000000800 */
[----:B--2---:R-:W-:-:S07]  /*4c00*/  FADD.FTZ R40, R124, R25 ;  /* 0x000000197c287221 */ /* 0x004fce0000010000 */
[----:B------:R-:W2:Y:S01]  /*4c10*/  MUFU.EX2 R36, R36 ;  /* 0x0000002400247308 */ /* 0x000ea20000000800 */
[----:B0-----:R-:W-:-:S07]  /*4c20*/  FADD.FTZ R13, R135, R26 ;  /* 0x0000001a870d7221 */ /* 0x001fce0000010000 */
[----:B------:R-:W0:Y:S01]  /*4c30*/  MUFU.EX2 R126, R126 ;  /* 0x0000007e007e7308 */ /* 0x000e220000000800 */
[C---:B-1----:R-:W-:Y:S01]  /*4c40*/  FADD.FTZ R25, R77.reuse, R40 ;  /* 0x000000284d197221 */ /* 0x042fe20000010000 */
[----:B------:R-:W-:-:S06]  /*4c50*/  F2FP.F16.F32.PACK_AB R124, R77, R124 ;  /* 0x0000007c4d7c723e */ /* 0x000fcc00000000ff */
[----:B------:R-:W1:Y:S01]  /*4c60*/  MUFU.EX2 R129, R129 ;  /* 0x0000008100817308 */ /* 0x000e620000000800 */
[C---:B--2---:R-:W-:Y:S01]  /*4c70*/  FADD.FTZ R40, R36.reuse, R13 ;  /* 0x0000000d24287221 */ /* 0x044fe20000010000 */
[----:B------:R-:W-:-:S06]  /*4c80*/  F2FP.F16.F32.PACK_AB R135, R36, R135 ;  /* 0x000000872487723e */ /* 0x000fcc00000000ff */
[----:B------:R-:W2:Y:S01]  /*4c90*/  MUFU.EX2 R79, R79 ;  /* 0x0000004f004f7308 */ /* 0x000ea20000000800 */
[----:B0-----:R-:W-:-:S07]  /*4ca0*/  FADD.FTZ R42, R126, R25 ;  /* 0x000000197e2a7221 */ /* 0x001fce0000010000 */
[----:B------:R-:W0:Y:S01]  /*4cb0*/  MUFU.EX2 R38, R38 ;  /* 0x0000002600267308 */ /* 0x000e220000000800 */
[----:B-1----:R-:W-:-:S07]  /*4cc0*/  FADD.FTZ R13, R129, R40 ;  /* 0x00000028810d7221 */ /* 0x002fce0000010000 */
[----:B------:R-:W1:Y:S01]  /*4cd0*/  MUFU.EX2 R120, R120 ;  /* 0x0000007800787308 */ /* 0x000e620000000800 */
[C---:B--2---:R-:W-:Y:S01]  /*4ce0*/  FADD.FTZ R15, R79.reuse, R42 ;  /* 0x0000002a4f0f7221 */ /* 0x044fe20000010000 */
[----:B------:R-:W-:-:S06]  /*4cf0*/  F2FP.F16.F32.PACK_AB R126, R79, R126 ;  /* 0x0000007e4f7e723e */ /* 0x000fcc00000000ff */
[----:B------:R-:W-:Y:S01]  /*4d00*/  MUFU.EX2 R131, R131 ;  /* 0x0000008300837308 */ /* 0x000fe20000000800 */
[C---:B0-----:R-:W-:Y:S01]  /*4d10*/  FADD.FTZ R40, R38.reuse, R13 ;  /* 0x0000000d26287221 */ /* 0x041fe20000010000 */
[----:B------:R-:W-:-:S06]  /*4d20*/  F2FP.F16.F32.PACK_AB R129, R38, R129 ;  /* 0x000000812681723e */ /* 0x000fcc00000000ff */
[----:B------:R-:W0:Y:S01]  /*4d30*/  MUFU.EX2 R81, R81 ;  /* 0x0000005100517308 */ /* 0x000e220000000800 */
[----:B-1----:R-:W-:-:S07]  /*4d40*/  FADD.FTZ R42, R120, R15 ;  /* 0x0000000f782a7221 */ /* 0x002fce0000010000 */
[----:B------:R-:W-:Y:S08]  /*4d50*/  MUFU.EX2 R12, R47 ;  /* 0x0000002f000c7308 */ /* 0x000ff00000000800 */
[----:B------:R-:W1:Y:S01]  /*4d60*/  MUFU.EX2 R122, R122 ;  /* 0x0000007a007a7308 */ /* 0x000e620000000800 */
[C---:B0-----:R-:W-:Y:S01]  /*4d70*/  FADD.FTZ R13, R81.reuse, R42 ;  /* 0x0000002a510d7221 */ /* 0x041fe20000010000 */
[----:B------:R-:W-:-:S06]  /*4d80*/  F2FP.F16.F32.PACK_AB R120, R81, R120 ;  /* 0x000000785178723e */ /* 0x000fcc00000000ff */
[----:B------:R-:W-:Y:S08]  /*4d90*/  MUFU.EX2 R49, R49 ;  /* 0x0000003100317308 */ /* 0x000ff00000000800 */
[----:B------:R-:W0:Y:S01]  /*4da0*/  MUFU.EX2 R31, R31 ;  /* 0x0000001f001f7308 */ /* 0x000e220000000800 */
[----:B-1----:R-:W-:-:S07]  /*4db0*/  FADD.FTZ R42, R122, R13 ;  /* 0x0000000d7a2a7221 */ /* 0x002fce0000010000 */
[----:B------:R-:W1:Y:S08]  /*4dc0*/  MUFU.EX2 R20, R51 ;  /* 0x0000003300147308 */ /* 0x000e700000000800 */
[----:B------:R-:W-:Y:S01]  /*4dd0*/  MUFU.EX2 R53, R53 ;  /* 0x0000003500357308 */ /* 0x000fe20000000800 */
[----:B0-----:R-:W-:-:S07]  /*4de0*/  F2FP.F16.F32.PACK_AB R122, R31, R122 ;  /* 0x0000007a1f7a723e */ /* 0x001fce00000000ff */
[----:B------:R0:W2:Y:S01]  /*4df0*/  MUFU.EX2 R26, R3 ;  /* 0x00000003001a7308 */ /* 0x0000a20000000800 */
[----:B-1----:R-:W-:-:S07]  /*4e00*/  F2FP.F16.F32.PACK_AB R125, R20, R49 ;  /* 0x00000031147d723e */ /* 0x002fce00000000ff */
[----:B------:R-:W1:Y:S01]  /*4e10*/  MUFU.EX2 R9, R9 ;  /* 0x0000000900097308 */ /* 0x000e620000000800 */
[----:B0-----:R-:W-:Y:S01]  /*4e20*/  FADD.FTZ R3, R131, R40 ;  /* 0x0000002883037221 */ /* 0x001fe20000010000 */
[----:B------:R-:W-:-:S03]  /*4e30*/  F2FP.F16.F32.PACK_AB R131, R12, R131 ;  /* 0x000000830c83723e */ /* 0x000fc600000000ff */
[----:B------:R-:W-:Y:S01]  /*4e40*/  FADD.FTZ R40, R12, R3 ;  /* 0x000000030c287221 */ /* 0x000fe20000010000 */
[----:B------:R-:W-:Y:S01]  /*4e50*/  FADD.FTZ R3, R31, R42 ;  /* 0x0000002a1f037221 */ /* 0x000fe20000010000 */
[----:B------:R-:W-:Y:S01]  /*4e60*/  IMAD.IADD R42, R17, 0x1, -R18 ;  /* 0x00000001112a7824 */ /* 0x000fe200078e0a12 */
[----:B------:R-:W0:Y:S01]  /*4e70*/  MUFU.EX2 R58, R58 ;  /* 0x0000003a003a7308 */ /* 0x000e220000000800 */
[----:B------:R-:W-:Y:S01]  /*4e80*/  FADD.FTZ R13, R49, R40 ;  /* 0x00000028310d7221 */ /* 0x000fe20000010000 */
[----:B--2---:R-:W-:Y:S01]  /*4e90*/  F2FP.F16.F32.PACK_AB R127, R26, R53 ;  /* 0x000000351a7f723e */ /* 0x004fe200000000ff */
[----:B------:R-:W-:Y:S02]  /*4ea0*/  IMAD R42, R153, 0xc0, R42 ;  /* 0x000000c0992a7824 */ /* 0x000fe400078e022a */
[----:B------:R-:W-:-:S03]  /*4eb0*/  FADD.FTZ R0, R20, R13 ;  /* 0x0000000d14007221 */ /* 0x000fc60000010000 */
[----:B------:R-:W2:Y:S01]  /*4ec0*/  MUFU.EX2 R11, R11 ;  /* 0x0000000b000b7308 */ /* 0x000ea20000000800 */
[----:B------:R-:W-:Y:S01]  /*4ed0*/  FADD.FTZ R13, R53, R0 ;  /* 0x00000000350d7221 */ /* 0x000fe20000010000 */
[----:B------:R-:W-:-:S03]  /*4ee0*/  R2UR UR14, R42 ;  /* 0x000000002a0e72ca */ /* 0x000fc600000e0000 */
[----:B------:R-:W-:-:S03]  /*4ef0*/  FADD.FTZ R0, R26, R13 ;  /* 0x0000000d1a007221 */ /* 0x000fc60000010000 */
[----:B------:R-:W3:Y:S01]  /*4f00*/  MUFU.EX2 R32, R32 ;  /* 0x0000002000207308 */ /* 0x000ee20000000800 */
[----:B-1----:R-:W-:Y:S01]  /*4f10*/  FADD.FTZ R13, R9, R0 ;  /* 0x00000000090d7221 */ /* 0x002fe20000010000 */
[----:B0-----:R-:W-:-:S03]  /*4f20*/  F2FP.F16.F32.PACK_AB R121, R58, R9 ;  /* 0x000000093a79723e */ /* 0x001fc600000000ff */
[----:B------:R-:W-:Y:S02]  /*4f30*/  FADD.FTZ R0, R58, R13 ;  /* 0x0000000d3a007221 */ /* 0x000fe40000010000 */
[----:B------:R-:W-:Y:S02]  /*4f40*/  UIADD3 UR6, UR14, UR6, URZ ;  /* 0x000000060e067290 */ /* 0x000fe4000fffe03f */
[----:B--2---:R-:W-:Y:S01]  /*4f50*/  FADD.FTZ R13, R11, R0 ;  /* 0x000000000b0d7221 */ /* 0x004fe20000010000 */
[----:B------:R-:W-:-:S03]  /*4f60*/  VIADD R0, R88, 0xfffffffe ;  /* 0xfffffffe58007836 */ /* 0x000fc60000000000 */
[C---:B---3--:R-:W-:Y:S01]  /*4f70*/  FADD.FTZ R2, R32.reuse, R13 ;  /* 0x0000000d20027221 */ /* 0x048fe20000010000 */
[----:B------:R-:W-:Y:S01]  /*4f80*/  F2FP.F16.F32.PACK_AB R123, R32, R11 ;  /* 0x0000000b207b723e */ /* 0x000fe200000000ff */
[----:B------:R-:W-:Y:S06]  /*4f90*/  @P2 BRA `(.L_x_864) ;  /* 0x0000000000482947 */ /* 0x000fec0003800000 */
[C---:B------:R-:W-:Y:S01]  /*4fa0*/  ISETP.GT.AND P2, PT, R42.reuse, RZ, PT ;  /* 0x000000ff2a00720c */ /* 0x040fe20003f44270 */
[----:B------:R-:W-:-:S05]  /*4fb0*/  VIADD R8, R42, 0xffffffff ;  /* 0xffffffff2a087836 */ /* 0x000fca0000000000 */
[----:B------:R-:W-:-:S07]  /*4fc0*/  R2UR UR11, R8 ;  /* 0x00000000080b72ca */ /* 0x000fce00000e0000 */
[----:B------:R-:W-:Y:S08]  /*4fd0*/  @P2 BRA `(.L_x_865) ;  /* 0x00000000001c2947 */ /* 0x000ff00003800000 */
[----:B------:R-:W-:Y:S02]  /*4fe0*/  UISETP.NE.AND UP1, UPT, UR7, 0x1, UPT ;  /* 0x000000010700788c */ /* 0x000fe4000bf25270 */
[----:B------:R-:W-:-:S09]  /*4ff0*/  UIADD3 UR11, -UR14, URZ, URZ ;  /* 0x0000003f0e0b7290 */ /* 0x000fd2000fffe13f */
[----:B------:R-:W-:Y:S02]  /*5000*/  @UP1 ULDC.64 UR18, c[0x0][0x9e8] ;  /* 0x00027a0000121ab9 */ /* 0x000fe40000000a00 */
[----:B------:R-:W-:-:S04]  /*5010*/  UIMAD.WIDE.U32 UR14, UR11, UR18, URZ ;  /* 0x000000120b0e72a5 */ /* 0x000fc8000f8e003f */
[----:B------:R-:W-:-:S04]  /*5020*/  @UP1 USHF.R.U32.HI UR11, URZ, UR19, UR15 ;  /* 0x000000133f0b1299 */ /* 0x000fc8000801160f */
[----:B------:R-:W-:Y:S01]  /*5030*/  ULOP3.LUT UR11, URZ, UR11, URZ, 0x33, !UPT ;  /* 0x0000000b3f0b7292 */ /* 0x000fe2000f8e333f */
[----:B------:R-:W-:Y:S11]  /*5040*/  BRA `(.L_x_866) ;  /* 0x0000000000107947 */ /* 0x000ff60003800000 */
.L_x_865:
[----:B------:R-:W-:-:S11]  /*5050*/  UISETP.NE.AND UP1, UPT, UR7, 0x1, UPT ;  /* 0x000000010700788c */ /* 0x000fd6000bf25270 */
[----:B------:R-:W-:Y:S02]  /*5060*/  @UP1 ULDC.64 UR18, c[0x0][0x9e8] ;  /* 0x00027a0000121ab9 */ /* 0x000fe40000000a00 */
[----:B------:R-:W-:-:S04]  /*5070*/  UIMAD.WIDE.U32 UR14, UR11, UR18, URZ ;  /* 0x000000120b0e72a5 */ /* 0x000fc8000f8e003f */
[----:B------:R-:W-:-:S12]  /*5080*/  @UP1 USHF.R.U32.HI UR11, URZ, UR19, UR15 ;  /* 0x000000133f0b1299 */ /* 0x000fd8000801160f */
.L_x_866:
[----:B------:R-:W-:-:S04]  /*5090*/  UIMAD UR7, UR11, UR7, UR7 ;  /* 0x000000070b0772a4 */ /* 0x000fc8000f8e0207 */
[----:B------:R-:W-:-:S04]  /*50a0*/  UISETP.LT.AND UP1, UPT, UR6, UR7, UPT ;  /* 0x000000070600728c */ /* 0x000fc8000bf21270 */
[----:B------:R-:W-:-:S12]  /*50b0*/  USEL UR6, UR6, UR7, UP1 ;  /* 0x0000000706067287 */ /* 0x000fd80008800000 */
.L_x_864:
        /* <DEDUP_REMOVED lines=23> */
[----:B------:R-:W-:Y:S01]  /*5230*/  IADD3 R15, R4, R17, -R18 ;  /* 0x00000011040f7210 */ /* 0x000fe20007ffe812 */
[----:B------:R-:W-:Y:S01]  /*5240*/  IMAD.MOV.U32 R119, RZ, RZ, RZ ;  /* 0x000000ffff777224 */ /* 0x000fe200078e00ff */
[----:B------:R-:W-:Y:S01]  /*5250*/  ULDC UR25, c[0x0][0x9e4] ;  /* 0x0002790000197ab9 */ /* 0x000fe20000000800 */
[----:B------:R-:W-:Y:S01]  /*5260*/  ULDC UR24, c[0x0][0x988] ;  /* 0x0002620000187ab9 */ /* 0x000fe20000000800 */
[----:B------:R-:W-:Y:S01]  /*5270*/  LOP3.LUT R11, RZ, R15, RZ, 0x33, !PT ;  /* 0x0000000fff0b7212 */ /* 0x000fe200078e33ff */
[----:B------:R-:W-:Y:S01]  /*5280*/  VIADD R13, R15, 0x8 ;  /* 0x000000080f0d7836 */ /* 0x000fe20000000000 */
[----:B------:R-:W-:Y:S01]  /*5290*/  ULDC UR23, c[0x0][0x9d8] ;  /* 0x0002760000177ab9 */ /* 0x000fe20000000800 */
[----:B------:R-:W-:-:S03]  /*52a0*/  ULDC UR22, c[0x0][0x9e0] ;  /* 0x0002780000167ab9 */ /* 0x000fc60000000800 */
[----:B------:R-:W-:-:S07]  /*52b0*/  LOP3.LUT R9, RZ, R13, RZ, 0x33, !PT ;  /* 0x0000000dff097212 */ /* 0x000fce00078e33ff */
.L_x_884:
        /* <DEDUP_REMOVED lines=9> */
.L_x_869:
[----:B------:R-:W-:Y:S01]  /*5350*/  ULEA UR6, UR27, UR45, 0x3 ;  /* 0x0000002d1b067291 */ /* 0x000fe2000f8e183f */
[----:B------:R-:W-:-:S05]  /*5360*/  IMAD.U32 R8, RZ, RZ, UR26 ;  /* 0x0000001aff087e24 */ /* 0x000fca000f8e00ff */
[----:B------:R-:W-:-:S04]  /*5370*/  SHF.L.U32 R8, R8, 0x1f, RZ ;  /* 0x0000001f08087819 */ /* 0x000fc800000006ff */
[----:B------:R0:W1:Y:S01]  /*5380*/  SYNCS.PHASECHK.TRANS64.TRYWAIT P2, [UR6+0x16830], R8 ;  /* 0x01683008ff0075a7 */ /* 0x0000620008040146 */
[----:B------:R-:W-:Y:S05]  /*5390*/  @!P0 BRA `(.L_x_870) ;  /* 0x0000000000048947 */ /* 0x000fea0003800000 */
[----:B------:R-:W-:Y:S01]  /*53a0*/  BPT.TRAP 0x1 ;  /* 0x000000040000795c */ /* 0x000fe20000300000 */
.L_x_870:
[----:B-1----:R-:W-:Y:S05]  /*53b0*/  @P2 BRA `(.L_x_868) ;  /* 0x0000000000082947 */ /* 0x002fea0003800000 */
[----:B------:R-:W1:Y:S02]  /*53c0*/  SYNCS.PHASECHK.TRANS64.TRYWAIT P2, [UR6+0x16830], R8 ;  /* 0x01683008ff0075a7 */ /* 0x000e640008040146 */
[----:B-1----:R-:W-:Y:S05]  /*53d0*/  @!P2 BRA `(.L_x_871) ;  /* 0x000000f80004a947 */ /* 0x002fea0003800000 */
.L_x_868:
[----:B------:R-:W2:Y:S01]  /*53e0*/  S2R R10, SR_TID.X ;  /* 0x00000000000a7919 */ /* 0x000ea20000002100 */
[----:B------:R-:W-:Y:S01]  /*53f0*/  ULEA UR18, UR27, UR20, 0xa ;  /* 0x000000141b127291 */ /* 0x000fe2000f8e503f */
[----:B------:R-:W-:Y:S01]  /*5400*/  UMOV UR19, 0x40000040 ;  /* 0x4000004000137882 */ /* 0x000fe20000000000 */
[----:B------:R-:W-:Y:S02]  /*5410*/  UMOV UR7, 0x40000040 ;  /* 0x4000004000077882 */ /* 0x000fe40000000000 */
[----:B------:R-:W-:Y:S02]  /*5420*/  UIADD3 UR6, UR18, 0x2, URZ ;  /* 0x0000000212067890 */ /* 0x000fe4000fffe03f */
[----:B------:R-:W-:Y:S01]  /*5430*/  UIADD3 UR10, UR18, 0x4, URZ ;  /* 0x00000004120a7890 */ /* 0x000fe2000fffe03f */
[----:B------:R-:W-:Y:S01]  /*5440*/  UMOV UR11, 0x40000040 ;  /* 0x40000040000b7882 */ /* 0x000fe20000000000 */
[----:B------:R-:W-:Y:S01]  /*5450*/  UIADD3 UR14, UR18, 0x6, URZ ;  /* 0x00000006120e7890 */ /* 0x000fe2000fffe03f */
[----:B------:R-:W-:Y:S01]  /*5460*/  UMOV UR15, 0x40000040 ;  /* 0x40000040000f7882 */ /* 0x000fe20000000000 */
[----:B--2---:R-:W-:-:S05]  /*5470*/  SHF.R.U32.HI R10, RZ, 0x7, R10 ;  /* 0x00000007ff0a7819 */ /* 0x004fca000001160a */
[----:B01----:R-:W-:-:S05]  /*5480*/  VIADD R8, R10, 0x8 ;  /* 0x000000080a087836 */ /* 0x003fca0000000000 */
[----:B------:R0:W-:Y:S06]  /*5490*/  BAR.SYNC.DEFER_BLOCKING R8, 0x100 ;  /* 0x000400080000751d */ /* 0x0001ec0000010000 */
        /* <DEDUP_REMOVED lines=12> */
[----:B0-----:R-:W-:Y:S05]  /*5560*/  @P3 BRA `(.L_x_872) ;  /* 0x00000000002c3947 */ /* 0x001fea0003800000 */
[----:B------:R-:W-:Y:S05]  /*5570*/  @!P0 BRA `(.L_x_873) ;  /* 0x0000000000048947 */ /* 0x000fea0003800000 */
[----:B------:R-:W-:Y:S01]  /*5580*/  BPT.TRAP 0x1 ;  /* 0x000000040000795c */ /* 0x000fe20000300000 */
.L_x_873:
[----:B------:R-:W-:Y:S01]  /*5590*/  ULEA UR6, UR39, UR45, 0x3 ;  /* 0x0000002d27067291 */ /* 0x000fe2000f8e183f */
[----:B------:R-:W-:-:S05]  /*55a0*/  IMAD.U32 R8, RZ, RZ, UR38 ;  /* 0x00000026ff087e24 */ /* 0x000fca000f8e00ff */
[----:B------:R-:W-:-:S04]  /*55b0*/  SHF.L.U32 R8, R8, 0x1f, RZ ;  /* 0x0000001f08087819 */ /* 0x000fc800000006ff */
[----:B------:R0:W1:Y:S01]  /*55c0*/  SYNCS.PHASECHK.TRANS64.TRYWAIT P2, [UR6+0x16850], R8 ;  /* 0x01685008ff0075a7 */ /* 0x0000620008040146 */
[----:B------:R-:W-:Y:S05]  /*55d0*/  @!P0 BRA `(.L_x_874) ;  /* 0x0000000000048947 */ /* 0x000fea0003800000 */
[----:B------:R-:W-:Y:S01]  /*55e0*/  BPT.TRAP 0x1 ;  /* 0x000000040000795c */ /* 0x000fe20000300000 */
.L_x_874:
[----:B-1----:R-:W-:Y:S05]  /*55f0*/  @P2 BRA `(.L_x_872) ;  /* 0x0000000000082947 */ /* 0x002fea0003800000 */
[----:B------:R-:W1:Y:S02]  /*5600*/  SYNCS.PHASECHK.TRANS64.TRYWAIT P2, [UR6+0x16850], R8 ;  /* 0x01685008ff0075a7 */ /* 0x000e640008040146 */
[----:B-1----:R-:W-:Y:S05]  /*5610*/  @!P2 BRA `(.L_x_875) ;  /* 0x000000f4008ca947 */ /* 0x002fea0003800000 */
.L_x_872:
[----:B------:R-:W-:Y:S01]  /*5620*/  UIADD3 UR6, UR45, 0x400, URZ ;  /* 0x000004002d067890 */ /* 0x000fe2000fffe03f */
[----:B------:R-:W-:Y:S01]  /*5630*/  WARPGROUP.ARRIVE ;  /* 0x00000000000079c5 */ /* 0x000fe20000000000 */
[----:B------:R-:W-:-:S05]  /*5640*/  UMOV UR7, 0x40000040 ;  /* 0x4000004000077882 */ /* 0x000fca0000000000 */
[----:B------:R-:W2:Y:S01]  /*5650*/  S2R R154, SR_TID.X ;  /* 0x00000000009a7919 */ /* 0x000ea20000002100 */
[----:B------:R-:W-:Y:S01]  /*5660*/  USHF.R.U32.HI UR6, URZ, 0x4, UR6 ;  /* 0x000000043f067899 */ /* 0x000fe20008011606 */
[----:B------:R-:W-:Y:S01]  /*5670*/  FMUL.FTZ R10, R25, UR23 ;  /* 0x00000017190a7c20 */ /* 0x000fe20008410000 */
[----:B------:R-:W-:Y:S01]  /*5680*/  FMUL.FTZ R25, R31, UR23 ;  /* 0x000000171f197c20 */ /* 0x000fe20008410000 */
[----:B------:R-:W-:Y:S01]  /*5690*/  FMUL.FTZ R31, R37, UR23 ;  /* 0x00000017251f7c20 */ /* 0x000fe20008410000 */
[----:B------:R-:W-:Y:S01]  /*56a0*/  ULOP3.LUT UR6, UR6, 0x3fff, URZ, 0xc0, !UPT ;  /* 0x00003fff06067892 */ /* 0x000fe2000f8ec03f */
[----:B01----:R-:W-:Y:S01]  /*56b0*/  FMUL.FTZ R8, R24, UR23 ;  /* 0x0000001718087c20 */ /* 0x003fe20008410000 */
[----:B------:R-:W-:Y:S01]  /*56c0*/  FMUL.FTZ R37, R43, UR23 ;  /* 0x000000172b257c20 */ /* 0x000fe20008410000 */
[----:B------:R-:W-:Y:S01]  /*56d0*/  FMUL.FTZ R20, R28, UR23 ;  /* 0x000000171c147c20 */ /* 0x000fe20008410000 */
        /* <DEDUP_REMOVED lines=30> */
[----:B--2---:R-:W-:Y:S01]  /*58c0*/  SHF.R.U32.HI R152, RZ, 0x7, R154 ;  /* 0x00000007ff987819 */ /* 0x004fe2000001169a */
        /* <DEDUP_REMOVED lines=23> */
[----:B------:R-:W-:Y:S02]  /*5a40*/  IMAD.SHL.U32 R82, R0, 0x80, RZ ;  /* 0x0000008000527824 */ /* 0x000fe400078e00ff */
[----:B------:R-:W-:Y:S01]  /*5a50*/  FMUL.FTZ R74, R76, UR23 ;  /* 0x000000174c4a7c20 */ /* 0x000fe20008410000 */
[----:B------:R-:W-:Y:S01]  /*5a60*/  FMUL.FTZ R72, R78, UR23 ;  /* 0x000000174e487c20 */ /* 0x000fe20008410000 */
[----:B------:R-:W-:Y:S02]  /*5a70*/  VIADD R38, R152, 0x9 ;  /* 0x0000000998267836 */ /* 0x000fe40000000000 */
[----:B------:R-:W-:Y:S01]  /*5a80*/  FMUL.FTZ R71, R73, UR23 ;  /* 0x0000001749477c20 */ /* 0x000fe20008410000 */
[----:B------:R-:W-:Y:S01]  /*5a90*/  FMUL.FTZ R76, R80, UR23 ;  /* 0x00000017504c7c20 */ /* 0x000fe20008410000 */
[----:B------:R-:W-:Y:S01]  /*5aa0*/  FMUL.FTZ R78, R83, UR23 ;  /* 0x00000017534e7c20 */ /* 0x000fe20008410000 */
[----:B------:R-:W-:Y:S01]  /*5ab0*/  ISETP.GE.U32.AND P2, PT, R154, 0x180, PT ;  /* 0x000001809a00780c */ /* 0x000fe20003f46070 */
[----:B------:R-:W-:Y:S01]  /*5ac0*/  FMUL.FTZ R73, R79, UR23 ;  /* 0x000000174f497c20 */ /* 0x000fe20008410000 */
[----:B------:R-:W-:Y:S01]  /*5ad0*/  FMUL.FTZ R80, R81, UR23 ;  /* 0x0000001751507c20 */ /* 0x000fe20008410000 */
[----:B------:R-:W-:Y:S01]  /*5ae0*/  FMUL.FTZ R83, R84, UR23 ;  /* 0x0000001754537c20 */ /* 0x000fe20008410000 */
[----:B------:R-:W-:Y:S01]  /*5af0*/  FMUL.FTZ R84, R85, UR23 ;  /* 0x0000001755547c20 */ /* 0x000fe20008410000 */
[----:B------:R-:W-:Y:S01]  /*5b00*/  FMUL.FTZ R79, R86, UR23 ;  /* 0x00000017564f7c20 */ /* 0x000fe20008410000 */
[----:B------:R-:W-:Y:S01]  /*5b10*/  FMUL.FTZ R81, R87, UR23 ;  /* 0x0000001757517c20 */ /* 0x000fe20008410000 */
[----:B------:R-:W-:Y:S01]  /*5b20*/  @!P1 LEA R39, R39, UR45, 0x3 ;  /* 0x0000002d27279c11 */ /* 0x000fe2000f8e18ff */
[----:B------:R-:W0:Y:S01]  /*5b30*/  MUFU.TANH R8, R8 ;  /* 0x0000000800087308 */ /* 0x000e220000002400 */
[----:B------:R-:W-:-:S02]  /*5b40*/  IADD3 R85, R17, 0x1, -R82 ;  /* 0x0000000111557810 */ /* 0x000fc40007ffe852 */
[----:B------:R-:W-:Y:S01]  /*5b50*/  SEL R38, R38, 0x9, !P2 ;  /* 0x0000000926267807 */ /* 0x000fe20005000000 */
[----:B------:R-:W-:Y:S01]  /*5b60*/  @!P1 VIADD R39, R39, 0x16840 ;  /* 0x0001684027279836 */ /* 0x000fe20000000000 */
[----:B------:R-:W-:Y:S01]  /*5b70*/  PLOP3.LUT P2, PT, PT, PT, UP0, 0x40, 0x0 ;  /* 0x000000000000781c */ /* 0x000fe20003f4e808 */
[----:B------:R-:W-:Y:S02]  /*5b80*/  IMAD.IADD R85, R85, 0x1, -R18 ;  /* 0x0000000155557824 */ /* 0x000fe400078e0a12 */
[----:B------:R-:W1:Y:S01]  /*5b90*/  MUFU.TANH R10, R10 ;  /* 0x0000000a000a7308 */ /* 0x000e620000002400 */
[----:B------:R-:W-:Y:S01]  /*5ba0*/  @!P1 PRMT R39, RZ, 0x654, R39 ;  /* 0x00000654ff279816 */ /* 0x000fe20000000027 */
[----:B------:R-:W-:-:S04]  /*5bb0*/  IMAD R85, R16, -0x2, R85 ;  /* 0xfffffffe10557824 */ /* 0x000fc800078e0255 */
[----:B------:R-:W-:Y:S02]  /*5bc0*/  VIADD R87, R85, UR21 ;  /* 0x0000001555577c36 */ /* 0x000fe40008000000 */
[----:B------:R-:W2:Y:S01]  /*5bd0*/  MUFU.TANH R12, R12 ;  /* 0x0000000c000c7308 */ /* 0x000ea20000002400 */
[----:B------:R-:W-:Y:S02]  /*5be0*/  WARPGROUP.DEPBAR.LE gsb0, 0x0 ;  /* 0x00008000000079c5 */ /* 0x000fe40000010000 */
[----:B------:R-:W-:-:S05]  /*5bf0*/  WARPGROUP.ARRIVE ;  /* 0x00000000000079c5 */ /* 0x000fca0000000000 */
[----:B------:R-:W3:Y:S01]  /*5c00*/  MUFU.TANH R14, R14 ;  /* 0x0000000e000e7308 */ /* 0x000ee20000002400 */
[----:B------:R-:W-:Y:S01]  /*5c10*/  HGMMA.64x64x16.F32 R88, R144, gdesc[UR4].tnspB, R88, gsb0 ;  /* 0x40e0000490587df0 */ /* 0x000fe20008000858 */
[----:B------:R-:W-:Y:S01]  /*5c20*/  UIADD3 UR6, UR10, 0x100, URZ ;  /* 0x000001000a067890 */ /* 0x000fe2000fffe03f */
[----:B------:R-:W-:-:S05]  /*5c30*/  UMOV UR7, 0x40000040 ;  /* 0x4000004000077882 */ /* 0x000fca0000000000 */
        /* <DEDUP_REMOVED lines=8> */
[----:B------:R-:W0:Y:S01]  /*5cc0*/  MUFU.TANH R30, R30 ;  /* 0x0000001e001e7308 */ /* 0x000e220000002400 */
[----:B------:R-:W-:-:S02]  /*5cd0*/  WARPGROUP.DEPBAR.LE gsb0, 0x0 ;  /* 0x00008000000079c5 */ /* 0x000fc40000010000 */
[----:B------:R-:W-:-:S05]  /*5ce0*/  WARPGROUP.ARRIVE ;  /* 0x00000000000079c5 */ /* 0x000fca0000000000 */
[----:B------:R-:W0:Y:S01]  /*5cf0*/  MUFU.TANH R31, R31 ;  /* 0x0000001f001f7308 */ /* 0x000e220000002400 */
[----:B------:R-:W-:Y:S01]  /*5d00*/  HGMMA.64x64x16.F32 R88, R140, gdesc[UR4].tnspB, R88, gsb0 ;  /* 0x40e000048c587df0 */ /* 0x000fe20008000858 */
[----:B------:R-:W-:Y:S01]  /*5d10*/  UIADD3 UR6, UR10, 0x180, URZ ;  /* 0x000001800a067890 */ /* 0x000fe2000fffe03f */
[----:B------:R-:W-:-:S05]  /*5d20*/  UMOV UR7, 0x40000040 ;  /* 0x4000004000077882 */ /* 0x000fca0000000000 */
        /* <DEDUP_REMOVED lines=71> */
[----:B------:R-:W-:-:S06]  /*61a0*/  WARPGROUP.ARRIVE ;  /* 0x00000000000079c5 */ /* 0x000fcc0000000000 */
[----:B------:R-:W-:Y:S03]  /*61b0*/  HGMMA.64x64x16.F32 R88, R120, gdesc[UR4].tnspB, R88, gsb0 ;  /* 0x40e0000478587df0 */ /* 0x000fe60008000858 */
[----:B------:R-:W-:Y:S02]  /*61c0*/  WARPGROUP.DEPBAR.LE gsb0, 0x0 ;  /* 0x00008000000079c5 */ /* 0x000fe40000010000 */
[----:B------:R0:W-:Y:S06]  /*61d0*/  BAR.ARV R38, 0x100 ;  /* 0x000400260000751d */ /* 0x0001ec0000002000 */
[----:B------:R-:W-:Y:S01]  /*61e0*/  VIADD R120, R85, UR22 ;  /* 0x0000001655787c36 */ /* 0x000fe20008000000 */
[----:B------:R0:W-:Y:S01]  /*61f0*/  @!P1 SYNCS.ARRIVE.TRANS64.RED.A1T0 RZ, [R39+URZ], RZ ;  /* 0x000000ff27ff99a7 */ /* 0x0001e2000810043f */
[----:B------:R-:W-:-:S02]  /*6200*/  IMAD.IADD R85, R4, 0x1, R87 ;  /* 0x0000000104557824 */ /* 0x000fc400078e0257 */
[----:B------:R-:W-:Y:S01]  /*6210*/  IMAD.IADD R86, R4, 0x1, R120 ;  /* 0x0000000104567824 */ /* 0x000fe200078e0278 */
[----:B-1234-:R-:W-:Y:S06]  /*6220*/  @P2 BRA `(.L_x_876) ;  /* 0x0000000000582947 */ /* 0x01efec0003800000 */
[----:B------:R-:W-:Y:S01]  /*6230*/  ISETP.GT.AND P2, PT, R15, -0x1, PT ;  /* 0xffffffff0f00780c */ /* 0x000fe20003f44270 */
[----:B------:R-:W-:-:S12]  /*6240*/  BSSY B0, `(.L_x_877) ;  /* 0x0000010000007945 */ /* 0x000fd80003800000 */
[----:B------:R-:W-:Y:S05]  /*6250*/  @P2 BRA `(.L_x_878) ;  /* 0x0000000000202947 */ /* 0x000fea0003800000 */
[----:B------:R-:W-:-:S05]  /*6260*/  IMAD.U32 R123, RZ, RZ, UR25 ;  /* 0x00000019ff7b7e24 */ /* 0x000fca000f8e00ff */
[----:B------:R-:W-:-:S13]  /*6270*/  ISETP.NE.AND P2, PT, R123, 0x1, PT ;  /* 0x000000017b00780c */ /* 0x000fda0003f45270 */
[----:B0-----:R-:W0:Y:S02]  /*6280*/  @P2 LDC.64 R38, c[0x0][0x9e8] ;  /* 0x00027a00ff262b82 */ /* 0x001e240000000a00 */
[----:B0-----:R-:W-:-:S04]  /*6290*/  @P2 IMAD.HI.U32 R122, R11, R38, RZ ;  /* 0x000000260b7a2227 */ /* 0x001fc800078e00ff */
[----:B------:R-:W-:Y:S01]  /*62a0*/  IMAD.MOV.U32 R38, RZ, RZ, R11 ;  /* 0x000000ffff267224 */ /* 0x000fe200078e000b */
[----:B------:R-:W-:-:S04]  /*62b0*/  @P2 SHF.R.U32.HI R38, RZ, R39, R122 ;  /* 0x00000027ff262219 */ /* 0x000fc8000001167a */
[----:B------:R-:W-:Y:S01]  /*62c0*/  LOP3.LUT R121, RZ, R38, RZ, 0x33, !PT ;  /* 0x00000026ff797212 */ /* 0x000fe200078e33ff */
[----:B------:R-:W-:Y:S06]  /*62d0*/  BRA `(.L_x_879) ;  /* 0x0000000000187947 */ /* 0x000fec0003800000 */
.L_x_878:
[----:B------:R-:W-:Y:S02]  /*62e0*/  IMAD.U32 R123, RZ, RZ, UR25 ;  /* 0x00000019ff7b7e24 */ /* 0x000fe4000f8e00ff */
[----:B------:R-:W-:-:S03]  /*62f0*/  IMAD.MOV.U32 R121, RZ, RZ, R15 ;  /* 0x000000ffff797224 */ /* 0x000fc600078e000f */
[----:B------:R-:W-:-:S13]  /*6300*/  ISETP.NE.AND P2, PT, R123, 0x1, PT ;  /* 0x000000017b00780c */ /* 0x000fda0003f45270 */
[----:B0-----:R-:W0:Y:S02]  /*6310*/  @P2 LDC.64 R38, c[0x0][0x9e8] ;  /* 0x00027a00ff262b82 */ /* 0x001e240000000a00 */
[----:B0-----:R-:W-:-:S05]  /*6320*/  @P2 IMAD.HI.U32 R38, R15, R38, RZ ;  /* 0x000000260f262227 */ /* 0x001fca00078e00ff */
[----:B------:R-:W-:-:S07]  /*6330*/  @P2 SHF.R.U32.HI R121, RZ, R39, R38 ;  /* 0x00000027ff792219 */ /* 0x000fce0000011626 */
.L_x_879:
[----:B------:R-:W-:Y:S05]  /*6340*/  BSYNC B0 ;  /* 0x0000000000007941 */ /* 0x000fea0003800000 */
.L_x_877:
[----:B------:R-:W-:-:S04]  /*6350*/  IMAD R39, R121, R123, -R82 ;  /* 0x0000007b79277224 */ /* 0x000fc800078e0a52 */
[----:B------:R-:W-:-:S05]  /*6360*/  IMAD R39, R16, -0x2, R39 ;  /* 0xfffffffe10277824 */ /* 0x000fca00078e0227 */
[----:B------:R-:W-:Y:S02]  /*6370*/  VIADDMNMX R86, R39, R123, R86, PT ;  /* 0x0000007b27567246 */ /* 0x000fe40003800156 */
[----:B------:R-:W-:-:S07]  /*6380*/  VIMNMX R85, R85, R39, !PT ;  /* 0x0000002755557248 */ /* 0x000fce0007fe0100 */
.L_x_876:
[----:B------:R-:W-:Y:S01]  /*6390*/  ISETP.GT.AND P2, PT, R0, -0x1, PT ;  /* 0xffffffff0000780c */ /* 0x000fe20003f44270 */
[C---:B------:R-:W-:Y:S02]  /*63a0*/  IMAD.IADD R120, R5.reuse, 0x1, R120 ;  /* 0x0000000105787824 */ /* 0x040fe400078e0278 */
[----:B------:R-:W-:Y:S01]  /*63b0*/  IMAD.IADD R87, R5, 0x1, R87 ;  /* 0x0000000105577824 */ /* 0x000fe200078e0257 */
[C---:B------:R-:W-:Y:S02]  /*63c0*/  ISETP.GT.AND P5, PT, R85.reuse, RZ, P2 ;  /* 0x000000ff5500720c */ /* 0x040fe400017a4270 */
[C---:B------:R-:W-:Y:S02]  /*63d0*/  ISETP.GT.AND P4, PT, R85.reuse, 0x1, P2 ;  /* 0x000000015500780c */ /* 0x040fe40001784270 */
[----:B------:R-:W-:Y:S02]  /*63e0*/  ISETP.LT.OR P5, PT, R86, 0x1, P5 ;  /* 0x000000015600780c */ /* 0x000fe40002fa1670 */
[----:B------:R-:W-:-:S02]  /*63f0*/  ISETP.GT.AND P6, PT, R85, 0x8, P2 ;  /* 0x000000085500780c */ /* 0x000fc400017c4270 */
[----:B0-----:R-:W-:Y:S02]  /*6400*/  FSEL R8, R8, -INF , !P5 ;  /* 0xff80000008087808 */ /* 0x001fe40006800000 */
[C---:B------:R-:W-:Y:S02]  /*6410*/  ISETP.GT.AND P5, PT, R85.reuse, 0x10, P2 ;  /* 0x000000105500780c */ /* 0x040fe400017a4270 */
[----:B------:R-:W-:Y:S02]  /*6420*/  ISETP.GT.AND P3, PT, R85, 0x9, P2 ;  /* 0x000000095500780c */ /* 0x000fe40001764270 */
[C---:B------:R-:W-:Y:S02]  /*6430*/  ISETP.LT.OR P5, PT, R86.reuse, 0x11, P5 ;  /* 0x000000115600780c */ /* 0x040fe40002fa1670 */
[----:B------:R-:W-:Y:S02]  /*6440*/  ISETP.LT.OR P4, PT, R86, 0x2, P4 ;  /* 0x000000025600780c */ /* 0x000fe40002781670 */
[----:B------:R-:W-:-:S02]  /*6450*/  FSEL R26, R26, -INF , !P5 ;  /* 0xff8000001a1a7808 */ /* 0x000fc40006800000 */
[----:B------:R-:W-:Y:S02]  /*6460*/  ISETP.GT.AND P5, PT, R85, 0x20, P2 ;  /* 0x000000205500780c */ /* 0x000fe400017a4270 */
[C---:B------:R-:W-:Y:S02]  /*6470*/  ISETP.LT.OR P6, PT, R86.reuse, 0x9, P6 ;  /* 0x000000095600780c */ /* 0x040fe400037c1670 */
[C---:B------:R-:W-:Y:S02]  /*6480*/  ISETP.LT.OR P3, PT, R86.reuse, 0xa, P3 ;  /* 0x0000000a5600780c */ /* 0x040fe40001f61670 */
[----:B------:R-:W-:Y:S02]  /*6490*/  ISETP.LT.OR P5, PT, R86, 0x21, P5 ;  /* 0x000000215600780c */ /* 0x000fe40002fa1670 */
[----:B------:R-:W-:Y:S02]  /*64a0*/  FSEL R10, R10, -INF , !P4 ;  /* 0xff8000000a0a7808 */ /* 0x000fe40006000000 */
[----:B------:R-:W-:-:S02]  /*64b0*/  FSEL R38, R20, -INF , !P6 ;  /* 0xff80000014267808 */ /* 0x000fc40007000000 */
[----:B------:R-:W-:Y:S02]  /*64c0*/  FSEL R39, R21, -INF , !P3 ;  /* 0xff80000015277808 */ /* 0x000fe40005800000 */
[C---:B------:R-:W-:Y:S02]  /*64d0*/  ISETP.GT.AND P4, PT, R85.reuse, 0x11, P2 ;  /* 0x000000115500780c */ /* 0x040fe40001784270 */
[C---:B------:R-:W-:Y:S02]  /*64e0*/  ISETP.GT.AND P6, PT, R85.reuse, 0x18, P2 ;  /* 0x000000185500780c */ /* 0x040fe400017c4270 */
[C---:B------:R-:W-:Y:S02]  /*64f0*/  ISETP.GT.AND P3, PT, R85.reuse, 0x19, P2 ;  /* 0x000000195500780c */ /* 0x040fe40001764270 */
[----:B------:R-:W-:Y:S02]  /*6500*/  FSEL R34, R34, -INF , !P5 ;  /* 0xff80000022227808 */ /* 0x000fe40006800000 */
[----:B------:R-:W-:-:S02]  /*6510*/  ISETP.GT.AND P5, PT, R85, 0x30, P2 ;  /* 0x000000305500780c */ /* 0x000fc400017a4270 */
[C---:B------:R-:W-:Y:S02]  /*6520*/  ISETP.LT.OR P4, PT, R86.reuse, 0x12, P4 ;  /* 0x000000125600780c */ /* 0x040fe40002781670 */
        /* <DEDUP_REMOVED lines=56> */
[----:B------:R-:W-:Y:S02]  /*68b0*/  ISETP.GT.AND P3, PT, R85, 0x69, P2 ;  /* 0x000000695500780c */ /* 0x000fe40001764270 */
[----:B------:R-:W-:Y:S02]  /*68c0*/  FSEL R76, R76, -INF , !P5 ;  /* 0xff8000004c4c7808 */ /* 0x000fe40006800000 */
[----:B------:R-:W-:-:S02]  /*68d0*/  PLOP3.LUT P5, PT, PT, PT, UP0, 0x40, 0x0 ;  /* 0x000000000000781c */ /* 0x000fc40003fae808 */
        /* <DEDUP_REMOVED lines=14> */
[----:B------:R-:W-:Y:S01]  /*69c0*/  FSEL R84, R84, -INF , !P3 ;  /* 0xff80000054547808 */ /* 0x000fe20005800000 */
[----:B------:R-:W-:Y:S06]  /*69d0*/  @P5 BRA `(.L_x_880) ;  /* 0x0000000000585947 */ /* 0x000fec0003800000 */
[----:B------:R-:W-:Y:S01]  /*69e0*/  ISETP.GT.AND P3, PT, R13, -0x1, PT ;  /* 0xffffffff0d00780c */ /* 0x000fe20003f64270 */
[----:B------:R-:W-:-:S12]  /*69f0*/  BSSY B0, `(.L_x_881) ;  /* 0x0000010000007945 */ /* 0x000fd80003800000 */
[----:B------:R-:W-:Y:S05]  /*6a00*/  @P3 BRA `(.L_x_882) ;  /* 0x0000000000203947 */ /* 0x000fea0003800000 */
[----:B------:R-:W-:-:S05]  /*6a10*/  IMAD.U32 R121, RZ, RZ, UR25 ;  /* 0x00000019ff797e24 */ /* 0x000fca000f8e00ff */
[----:B------:R-:W-:-:S13]  /*6a20*/  ISETP.NE.AND P3, PT, R121, 0x1, PT ;  /* 0x000000017900780c */ /* 0x000fda0003f65270 */
[----:B------:R-:W0:Y:S02]  /*6a30*/  @P3 LDC.64 R20, c[0x0][0x9e8] ;  /* 0x00027a00ff143b82 */ /* 0x000e240000000a00 */
[----:B0-----:R-:W-:-:S04]  /*6a40*/  @P3 IMAD.HI.U32 R86, R9, R20, RZ ;  /* 0x0000001409563227 */ /* 0x001fc800078e00ff */
[----:B------:R-:W-:Y:S01]  /*6a50*/  IMAD.MOV.U32 R20, RZ, RZ, R9 ;  /* 0x000000ffff147224 */ /* 0x000fe200078e0009 */
[----:B------:R-:W-:-:S04]  /*6a60*/  @P3 SHF.R.U32.HI R20, RZ, R21, R86 ;  /* 0x00000015ff143219 */ /* 0x000fc80000011656 */
[----:B------:R-:W-:Y:S01]  /*6a70*/  LOP3.LUT R85, RZ, R20, RZ, 0x33, !PT ;  /* 0x00000014ff557212 */ /* 0x000fe200078e33ff */
[----:B------:R-:W-:Y:S06]  /*6a80*/  BRA `(.L_x_883) ;  /* 0x0000000000187947 */ /* 0x000fec0003800000 */
.L_x_882:
[----:B------:R-:W-:Y:S02]  /*6a90*/  IMAD.U32 R121, RZ, RZ, UR25 ;  /* 0x00000019ff797e24 */ /* 0x000fe4000f8e00ff */
[----:B------:R-:W-:-:S03]  /*6aa0*/  IMAD.MOV.U32 R85, RZ, RZ, R13 ;  /* 0x000000ffff557224 */ /* 0x000fc600078e000d */
[----:B------:R-:W-:-:S13]  /*6ab0*/  ISETP.NE.AND P3, PT, R121, 0x1, PT ;  /* 0x000000017900780c */ /* 0x000fda0003f65270 */
[----:B------:R-:W0:Y:S02]  /*6ac0*/  @P3 LDC.64 R20, c[0x0][0x9e8] ;  /* 0x00027a00ff143b82 */ /* 0x000e240000000a00 */
[----:B0-----:R-:W-:-:S05]  /*6ad0*/  @P3 IMAD.HI.U32 R20, R13, R20, RZ ;  /* 0x000000140d143227 */ /* 0x001fca00078e00ff */
[----:B------:R-:W-:-:S07]  /*6ae0*/  @P3 SHF.R.U32.HI R85, RZ, R21, R20 ;  /* 0x00000015ff553219 */ /* 0x000fce0000011614 */
.L_x_883:
[----:B------:R-:W-:Y:S05]  /*6af0*/  BSYNC B0 ;  /* 0x0000000000007941 */ /* 0x000fea0003800000 */
.L_x_881:
[----:B------:R-:W-:-:S04]  /*6b00*/  IMAD R21, R85, R121, -R82 ;  /* 0x0000007955157224 */ /* 0x000fc800078e0a52 */
[----:B------:R-:W-:-:S05]  /*6b10*/  IMAD R21, R16, -0x2, R21 ;  /* 0xfffffffe10157824 */ /* 0x000fca00078e0215 */
[----:B------:R-:W-:Y:S02]  /*6b20*/  VIADDMNMX R120, R21, R121, R120, PT ;  /* 0x0000007915787246 */ /* 0x000fe40003800178 */
[----:B------:R-:W-:-:S07]  /*6b30*/  VIMNMX R87, R87, R21, !PT ;  /* 0x0000001557577248 */ /* 0x000fce0007fe0100 */
.L_x_880:
[----:B------:R-:W-:Y:S01]  /*6b40*/  FMNMX.FTZ R21, R8, R7, !PT ;  /* 0x0000000708157209 */ /* 0x000fe20007810000 */
[----:B------:R-:W-:Y:S01]  /*6b50*/  UMOV UR10, UR24 ;  /* 0x00000018000a7c82 */ /* 0x000fe20008000000 */
[----:B------:R-:W-:Y:S01]  /*6b60*/  ISETP.GT.AND P5, PT, R87, 0x8, P2 ;  /* 0x000000085700780c */ /* 0x000fe200017a4270 */
[----:B------:R-:W-:Y:S01]  /*6b70*/  UMOV UR38, UR26 ;  /* 0x0000001a00267c82 */ /* 0x000fe20008000000 */
        /* <DEDUP_REMOVED lines=61> */
[----:B------:R-:W-:-:S03]  /*6f50*/  ISETP.GT.AND P4, PT, R87, 0x48, P2 ;  /* 0x000000485700780c */ /* 0x000fc60001784270 */
[----:B------:R-:W0:Y:S01]  /*6f60*/  SHFL.BFLY PT, R20, R21, 0x2, 0x1f ;  /* 0x0c401f0015147f89 */ /* 0x000e2200000e0000 */
[----:B------:R-:W-:-:S04]  /*6f70*/  ISETP.LT.OR P4, PT, R120, 0x49, P4 ;  /* 0x000000497800780c */ /* 0x000fc80002781670 */
[----:B------:R-:W-:Y:S02]  /*6f80*/  FSEL R56, R56, -INF , !P4 ;  /* 0xff80000038387808 */ /* 0x000fe40006000000 */
[----:B------:R-:W-:-:S04]  /*6f90*/  ISETP.GT.AND P4, PT, R87, 0x51, P2 ;  /* 0x000000515700780c */ /* 0x000fc80001784270 */
[----:B------:R-:W-:-:S04]  /*6fa0*/  ISETP.LT.OR P4, PT, R120, 0x52, P4 ;  /* 0x000000527800780c */ /* 0x000fc80002781670 */
[----:B------:R-:W-:Y:S02]  /*6fb0*/  FSEL R61, R61, -INF , !P4 ;  /* 0xff8000003d3d7808 */ /* 0x000fe40006000000 */
[----:B------:R-:W-:-:S04]  /*6fc0*/  ISETP.GT.AND P4, PT, R87, 0x60, P2 ;  /* 0x000000605700780c */ /* 0x000fc80001784270 */
[----:B------:R-:W-:Y:S02]  /*6fd0*/  ISETP.LT.OR P4, PT, R120, 0x61, P4 ;  /* 0x000000617800780c */ /* 0x000fe40002781670 */
[----:B0-----:R-:W-:Y:S02]  /*6fe0*/  FMNMX.FTZ R82, R21, R20, !PT ;  /* 0x0000001415527209 */ /* 0x001fe40007810000 */
[----:B------:R-:W-:Y:S02]  /*6ff0*/  FSEL R68, R68, -INF , !P4 ;  /* 0xff80000044447808 */ /* 0x000fe40006000000 */
[----:B------:R-:W-:Y:S01]  /*7000*/  ISETP.GT.AND P4, PT, R87, 0x69, P2 ;  /* 0x000000695700780c */ /* 0x000fe20001784270 */
[----:B------:R-:W0:Y:S03]  /*7010*/  SHFL.BFLY PT, R85, R82, 0x1, 0x1f ;  /* 0x0c201f0052557f89 */ /* 0x000e2600000e0000 */
[----:B------:R-:W-:-:S04]  /*7020*/  ISETP.LT.OR P4, PT, R120, 0x6a, P4 ;  /* 0x0000006a7800780c */ /* 0x000fc80002781670 */
[----:B------:R-:W-:Y:S02]  /*7030*/  FSEL R73, R73, -INF , !P4 ;  /* 0xff80000049497808 */ /* 0x000fe40006000000 */
[----:B------:R-:W-:-:S04]  /*7040*/  ISETP.GT.AND P4, PT, R87, 0x78, P2 ;  /* 0x000000785700780c */ /* 0x000fc80001784270 */
[----:B------:R-:W-:Y:S02]  /*7050*/  ISETP.LT.OR P4, PT, R120, 0x79, P4 ;  /* 0x000000797800780c */ /* 0x000fe40002781670 */
[----:B0-----:R-:W-:-:S04]  /*7060*/  FMNMX.FTZ R20, R82, R85, !PT ;  /* 0x0000005552147209 */ /* 0x001fc80007810000 */
[C---:B------:R-:W-:Y:S01]  /*7070*/  FSETP.NEU.FTZ.AND P6, PT, R20.reuse, -INF , PT ;  /* 0xff8000001400780b */ /* 0x040fe20003fdd000 */
[----:B------:R-:W-:-:S05]  /*7080*/  FMUL.FTZ R85, R20, UR10 ;  /* 0x0000000a14557c20 */ /* 0x000fca0008410000 */
[----:B------:R-:W-:-:S05]  /*7090*/  FSEL R21, R85, RZ, P6 ;  /* 0x000000ff55157208 */ /* 0x000fca0003000000 */
[--C-:B------:R-:W-:Y:S01]  /*70a0*/  FFMA.FTZ R148, R8, UR10, -R21.reuse ;  /* 0x0000000a08947c23 */ /* 0x100fe20008010815 */
[----:B------:R-:W-:Y:S01]  /*70b0*/  FSEL R8, R29, -INF , !P5 ;  /* 0xff8000001d087808 */ /* 0x000fe20006800000 */
[--C-:B------:R-:W-:Y:S01]  /*70c0*/  FFMA.FTZ R150, R38, UR10, -R21.reuse ;  /* 0x0000000a26967c23 */ /* 0x100fe20008010815 */
[----:B------:R-:W-:Y:S01]  /*70d0*/  ISETP.GT.AND P5, PT, R87, 0x20, P2 ;  /* 0x000000205700780c */ /* 0x000fe200017a4270 */
[--C-:B------:R-:W-:Y:S01]  /*70e0*/  FFMA.FTZ R38, R39, UR10, -R21.reuse ;  /* 0x0000000a27267c23 */ /* 0x100fe20008010815 */
[--C-:B------:R-:W-:Y:S01]  /*70f0*/  FFMA.FTZ R10, R10, UR10, -R21.reuse ;  /* 0x0000000a0a0a7c23 */ /* 0x100fe20008010815 */
[--C-:B------:R-:W-:Y:S01]  /*7100*/  FFMA.FTZ R144, R26, UR10, -R21.reuse ;  /* 0x0000000a1a907c23 */ /* 0x100fe20008010815 */
[----:B------:R-:W-:Y:S01]  /*7110*/  ISETP.LT.OR P5, PT, R120, 0x21, P5 ;  /* 0x000000217800780c */ /* 0x000fe20002fa1670 */
[--C-:B------:R-:W-:Y:S01]  /*7120*/  FFMA.FTZ R146, R30, UR10, -R21.reuse ;  /* 0x0000000a1e927c23 */ /* 0x100fe20008010815 */
[----:B------:R0:W-:Y:S01]  /*7130*/  MUFU.EX2 R29, R10 ;  /* 0x0000000a001d7308 */ /* 0x0001e20000000800 */
[----:B------:R-:W-:Y:S01]  /*7140*/  FSEL R26, R79, -INF , !P4 ;  /* 0xff8000004f1a7808 */ /* 0x000fe20006000000 */
[--C-:B------:R-:W-:Y:S01]  /*7150*/  FFMA.FTZ R140, R34, UR10, -R21.reuse ;  /* 0x0000000a228c7c23 */ /* 0x100fe20008010815 */
[----:B------:R-:W-:Y:S01]  /*7160*/  FSEL R36, R36, -INF , !P5 ;  /* 0xff80000024247808 */ /* 0x000fe20006800000 */
[--C-:B------:R-:W-:Y:S01]  /*7170*/  FFMA.FTZ R27, R27, UR10, -R21.reuse ;  /* 0x0000000a1b1b7c23 */ /* 0x100fe20008010815 */
[----:B------:R-:W-:Y:S01]  /*7180*/  ISETP.GT.AND P5, PT, R87, RZ, P2 ;  /* 0x000000ff5700720c */ /* 0x000fe200017a4270 */
[--C-:B------:R-:W-:Y:S01]  /*7190*/  FFMA.FTZ R122, R83, UR10, -R21.reuse ;  /* 0x0000000a537a7c23 */ /* 0x100fe20008010815 */
[----:B------:R-:W-:Y:S01]  /*71a0*/  FSEL R34, R20, RZ, P6 ;  /* 0x000000ff14227208 */ /* 0x000fe20003000000 */
[----:B------:R-:W-:Y:S01]  /*71b0*/  MUFU.EX2 R148, R148 ;  /* 0x0000009400947308 */ /* 0x000fe20000000800 */
[----:B------:R-:W-:Y:S01]  /*71c0*/  ISETP.LT.OR P5, PT, R120, 0x1, P5 ;  /* 0x000000017800780c */ /* 0x000fe20002fa1670 */
[----:B------:R-:W-:Y:S01]  /*71d0*/  FFMA.FTZ R31, R31, UR10, -R21 ;  /* 0x0000000a1f1f7c23 */ /* 0x000fe20008010815 */
[----:B0-----:R-:W-:Y:S01]  /*71e0*/  FSEL R10, R37, -INF , !P3 ;  /* 0xff800000250a7808 */ /* 0x001fe20005800000 */
[----:B------:R-:W-:Y:S01]  /*71f0*/  FADD.FTZ R34, -R34, R7 ;  /* 0x0000000722227221 */ /* 0x000fe20000010100 */
[----:B------:R-:W-:Y:S01]  /*7200*/  FSEL R39, R12, -INF , !P5 ;  /* 0xff8000000c277808 */ /* 0x000fe20006800000 */
[--C-:B------:R-:W-:Y:S01]  /*7210*/  FFMA.FTZ R35, R35, UR10, -R21.reuse ;  /* 0x0000000a23237c23 */ /* 0x100fe20008010815 */
[----:B------:R-:W-:Y:S01]  /*7220*/  ISETP.GT.AND P3, PT, R87, 0x29, P2 ;  /* 0x000000295700780c */ /* 0x000fe20001764270 */
[----:B------:R-:W-:Y:S01]  /*7230*/  FMUL.FTZ R7, R34, UR10 ;  /* 0x0000000a22077c20 */ /* 0x000fe20008410000 */
[----:B------:R-:W-:Y:S01]  /*7240*/  FMNMX.FTZ R85, R39, R6, !PT ;  /* 0x0000000627557209 */ /* 0x000fe20007810000 */
[----:B------:R-:W-:Y:S01]  /*7250*/  MUFU.EX2 R150, R150 ;  /* 0x0000009600967308 */ /* 0x000fe20000000800 */
[----:B------:R-:W-:Y:S01]  /*7260*/  ISETP.LT.OR P5, PT, R120, 0x2a, P3 ;  /* 0x0000002a7800780c */ /* 0x000fe20001fa1670 */
[--C-:B------:R-:W-:Y:S01]  /*7270*/  FFMA.FTZ R142, R40, UR10, -R21.reuse ;  /* 0x0000000a288e7c23 */ /* 0x100fe20008010815 */
[----:B------:R-:W-:Y:S01]  /*7280*/  FMNMX.FTZ R85, R14, R85, !PT ;  /* 0x000000550e557209 */ /* 0x000fe20007810000 */
[--C-:B------:R-:W-:Y:S01]  /*7290*/  FFMA.FTZ R41, R41, UR10, -R21.reuse ;  /* 0x0000000a29297c23 */ /* 0x100fe20008010815 */
[----:B------:R-:W-:Y:S01]  /*72a0*/  ISETP.GT.AND P3, PT, R87, 0x31, P2 ;  /* 0x000000315700780c */ /* 0x000fe20001764270 */
[--C-:B------:R-:W-:Y:S01]  /*72b0*/  FFMA.FTZ R136, R44, UR10, -R21.reuse ;  /* 0x0000000a2c887c23 */ /* 0x100fe20008010815 */
[----:B------:R-:W-:Y:S01]  /*72c0*/  FMNMX.FTZ R12, R24, R85, !PT ;  /* 0x00000055180c7209 */ /* 0x000fe20007810000 */
[----:B------:R-:W0:Y:S01]  /*72d0*/  MUFU.EX2 R7, R7 ;  /* 0x0000000700077308 */ /* 0x000e220000000800 */
[----:B------:R-:W-:Y:S01]  /*72e0*/  FSEL R43, R43, -INF , !P5 ;  /* 0xff8000002b2b7808 */ /* 0x000fe20006800000 */
[--C-:B------:R-:W-:Y:S01]  /*72f0*/  FFMA.FTZ R45, R45, UR10, -R21.reuse ;  /* 0x0000000a2d2d7c23 */ /* 0x100fe20008010815 */
[----:B------:R-:W-:Y:S01]  /*7300*/  FMNMX.FTZ R85, R25, R12, !PT ;  /* 0x0000000c19557209 */ /* 0x000fe20007810000 */
[--C-:B------:R-:W-:Y:S01]  /*7310*/  FFMA.FTZ R138, R50, UR10, -R21.reuse ;  /* 0x0000000a328a7c23 */ /* 0x100fe20008010815 */
[----:B------:R-:W-:Y:S01]  /*7320*/  ISETP.GT.AND P5, PT, R87, 0x38, P2 ;  /* 0x000000385700780c */ /* 0x000fe200017a4270 */
[--C-:B------:R-:W-:Y:S01]  /*7330*/  FFMA.FTZ R51, R51, UR10, -R21.reuse ;  /* 0x0000000a33337c23 */ /* 0x100fe20008010815 */
[----:B------:R-:W-:Y:S01]  /*7340*/  FMNMX.FTZ R85, R28, R85, !PT ;  /* 0x000000551c557209 */ /* 0x000fe20007810000 */
[----:B------:R1:W2:Y:S01]  /*7350*/  MUFU.EX2 R37, R38 ;  /* 0x0000002600257308 */ /* 0x0002a20000000800 */
[----:B------:R-:W-:Y:S01]  /*7360*/  ISETP.LT.OR P3, PT, R120, 0x32, P3 ;  /* 0x000000327800780c */ /* 0x000fe20001f61670 */
[--C-:B------:R-:W-:Y:S01]  /*7370*/  FFMA.FTZ R132, R54, UR10, -R21.reuse ;  /* 0x0000000a36847c23 */ /* 0x100fe20008010815 */
[----:B------:R-:W-:Y:S01]  /*7380*/  FMNMX.FTZ R85, R8, R85, !PT ;  /* 0x0000005508557209 */ /* 0x000fe20007810000 */
[--C-:B------:R-:W-:Y:S01]  /*7390*/  FFMA.FTZ R55, R55, UR10, -R21.reuse ;  /* 0x0000000a37377c23 */ /* 0x100fe20008010815 */
[----:B------:R-:W-:Y:S01]  /*73a0*/  FSEL R47, R47, -INF , !P3 ;  /* 0xff8000002f2f7808 */ /* 0x000fe20005800000 */
[----:B------:R-:W-:Y:S01]  /*73b0*/  FFMA.FTZ R134, R58, UR10, -R21 ;  /* 0x0000000a3a867c23 */ /* 0x000fe20008010815 */
[----:B------:R-:W-:Y:S01]  /*73c0*/  FMNMX.FTZ R12, R32, R85, !PT ;  /* 0x00000055200c7209 */ /* 0x000fe20007810000 */
[----:B------:R-:W3:Y:S01]  /*73d0*/  MUFU.EX2 R144, R144 ;  /* 0x0000009000907308 */ /* 0x000ee20000000800 */
[----:B------:R-:W-:Y:S01]  /*73e0*/  ISETP.LT.OR P5, PT, R120, 0x39, P5 ;  /* 0x000000397800780c */ /* 0x000fe20002fa1670 */
[----:B0-----:R-:W-:Y:S01]  /*73f0*/  FFMA.FTZ R34, R7, R3, R148 ;  /* 0x0000000307227223 */ /* 0x001fe20000010094 */
[----:B------:R-:W-:Y:S01]  /*7400*/  FMNMX.FTZ R85, R33, R12, !PT ;  /* 0x0000000c21557209 */ /* 0x000fe20007810000 */
[----:B-1----:R-:W-:Y:S01]  /*7410*/  IMAD.U32 R38, RZ, RZ, UR39 ;  /* 0x00000027ff267e24 */ /* 0x002fe2000f8e00ff */
[----:B------:R-:W-:Y:S01]  /*7420*/  ISETP.GT.AND P3, PT, R87, 0x40, P2 ;  /* 0x000000405700780c */ /* 0x000fe20001764270 */
[----:B------:R-:W-:Y:S01]  /*7430*/  FADD.FTZ R3, R29, R34 ;  /* 0x000000221d037221 */ /* 0x000fe20000010000 */
[----:B------:R-:W-:Y:S01]  /*7440*/  FMNMX.FTZ R85, R36, R85, !PT ;  /* 0x0000005524557209 */ /* 0x000fe20007810000 */
[----:B------:R-:W0:Y:S01]  /*7450*/  MUFU.EX2 R27, R27 ;  /* 0x0000001b001b7308 */ /* 0x000e220000000800 */
[----:B------:R-:W-:Y:S01]  /*7460*/  FSEL R48, R48, -INF , !P5 ;  /* 0xff80000030307808 */ /* 0x000fe20006800000 */
[----:B------:R-:W-:Y:S01]  /*7470*/  FADD.FTZ R34, R150, R3 ;  /* 0x0000000396227221 */ /* 0x000fe20000010000 */
[----:B------:R-:W-:Y:S01]  /*7480*/  FMNMX.FTZ R85, R10, R85, !PT ;  /* 0x000000550a557209 */ /* 0x000fe20007810000 */
[--C-:B------:R-:W-:Y:S01]  /*7490*/  FFMA.FTZ R59, R59, UR10, -R21.reuse ;  /* 0x0000000a3b3b7c23 */ /* 0x100fe20008010815 */
[----:B------:R-:W-:Y:S01]  /*74a0*/  ISETP.GT.AND P5, PT, R87, 0x41, P2 ;  /* 0x000000415700780c */ /* 0x000fe200017a4270 */
[--C-:B------:R-:W-:Y:S01]  /*74b0*/  FFMA.FTZ R128, R62, UR10, -R21.reuse ;  /* 0x0000000a3e807c23 */ /* 0x100fe20008010815 */
[----:B------:R-:W-:Y:S01]  /*74c0*/  FMNMX.FTZ R12, R42, R85, !PT ;  /* 0x000000552a0c7209 */ /* 0x000fe20007810000 */
[----:B------:R-:W1:Y:S01]  /*74d0*/  MUFU.EX2 R146, R146 ;  /* 0x0000009200927308 */ /* 0x000e620000000800 */
[----:B------:R-:W-:Y:S01]  /*74e0*/  ISETP.LT.OR P3, PT, R120, 0x41, P3 ;  /* 0x000000417800780c */ /* 0x000fe20001f61670 */
[--C-:B------:R-:W-:Y:S01]  /*74f0*/  FFMA.FTZ R63, R63, UR10, -R21.reuse ;  /* 0x0000000a3f3f7c23 */ /* 0x100fe20008010815 */
[----:B------:R-:W-:Y:S01]  /*7500*/  FMNMX.FTZ R85, R43, R12, !PT ;  /* 0x0000000c2b557209 */ /* 0x000fe20007810000 */
[--C-:B------:R-:W-:Y:S01]  /*7510*/  FFMA.FTZ R130, R66, UR10, -R21.reuse ;  /* 0x0000000a42827c23 */ /* 0x100fe20008010815 */
[----:B------:R-:W-:Y:S01]  /*7520*/  ISETP.LT.OR P5, PT, R120, 0x42, P5 ;  /* 0x000000427800780c */ /* 0x000fe20002fa1670 */
[--C-:B------:R-:W-:Y:S01]  /*7530*/  FFMA.FTZ R67, R67, UR10, -R21.reuse ;  /* 0x0000000a43437c23 */ /* 0x100fe20008010815 */
[----:B------:R-:W-:Y:S01]  /*7540*/  FMNMX.FTZ R12, R46, R85, !PT ;  /* 0x000000552e0c7209 */ /* 0x000fe20007810000 */
[----:B------:R-:W4:Y:S01]  /*7550*/  MUFU.EX2 R31, R31 ;  /* 0x0000001f001f7308 */ /* 0x000f220000000800 */
[----:B------:R-:W-:Y:S01]  /*7560*/  FSEL R52, R52, -INF , !P3 ;  /* 0xff80000034347808 */ /* 0x000fe20005800000 */
[--C-:B------:R-:W-:Y:S01]  /*7570*/  FFMA.FTZ R124, R70, UR10, -R21.reuse ;  /* 0x0000000a467c7c23 */ /* 0x100fe20008010815 */
[----:B------:R-:W-:Y:S01]  /*7580*/  FMNMX.FTZ R85, R47, R12, !PT ;  /* 0x0000000c2f557209 */ /* 0x000fe20007810000 */
[--C-:B------:R-:W-:Y:S01]  /*7590*/  FFMA.FTZ R71, R71, UR10, -R21.reuse ;  /* 0x0000000a47477c23 */ /* 0x100fe20008010815 */
[----:B------:R-:W-:Y:S01]  /*75a0*/  ISETP.GT.AND P3, PT, R87, 0x49, P2 ;  /* 0x000000495700780c */ /* 0x000fe20001764270 */
[--C-:B------:R-:W-:Y:S01]  /*75b0*/  FFMA.FTZ R126, R74, UR10, -R21.reuse ;  /* 0x0000000a4a7e7c23 */ /* 0x100fe20008010815 */
[----:B------:R-:W-:Y:S01]  /*75c0*/  FMNMX.FTZ R12, R48, R85, !PT ;  /* 0x00000055300c7209 */ /* 0x000fe20007810000 */
[----:B------:R-:W5:Y:S01]  /*75d0*/  MUFU.EX2 R140, R140 ;  /* 0x0000008c008c7308 */ /* 0x000f620000000800 */
[----:B------:R-:W-:Y:S01]  /*75e0*/  FSEL R53, R53, -INF , !P5 ;  /* 0xff80000035357808 */ /* 0x000fe20006800000 */
[----:B------:R-:W-:Y:S01]  /*75f0*/  FFMA.FTZ R75, R75, UR10, -R21 ;  /* 0x0000000a4b4b7c23 */ /* 0x000fe20008010815 */
[----:B------:R-:W-:Y:S01]  /*7600*/  FMNMX.FTZ R85, R49, R12, !PT ;  /* 0x0000000c31557209 */ /* 0x000fe20007810000 */
[----:B------:R-:W-:Y:S01]  /*7610*/  UMOV UR39, UR27 ;  /* 0x0000001b00277c82 */ /* 0x000fe20008000000 */
[----:B------:R-:W-:Y:S01]  /*7620*/  ISETP.GT.AND P5, PT, R87, 0x50, P2 ;  /* 0x000000505700780c */ /* 0x000fe200017a4270 */
[----:B------:R-:W-:Y:S01]  /*7630*/  FMUL.FTZ R88, R88, R7 ;  /* 0x0000000758587220 */ /* 0x000fe20000410000 */
[----:B------:R-:W-:Y:S01]  /*7640*/  FMNMX.FTZ R12, R52, R85, !PT ;  /* 0x00000055340c7209 */ /* 0x000fe20007810000 */
[----:B------:R-:W5:Y:S01]  /*7650*/  MUFU.EX2 R35, R35 ;  /* 0x0000002300237308 */ /* 0x000f620000000800 */
[----:B------:R-:W-:Y:S01]  /*7660*/  ISETP.LT.OR P3, PT, R120, 0x4a, P3 ;  /* 0x0000004a7800780c */ /* 0x000fe20001f61670 */
[-C--:B------:R-:W-:Y:S01]  /*7670*/  FMUL.FTZ R89, R89, R7.reuse ;  /* 0x0000000759597220 */ /* 0x080fe20000410000 */
[----:B------:R-:W-:Y:S01]  /*7680*/  FMNMX.FTZ R85, R53, R12, !PT ;  /* 0x0000000c35557209 */ /* 0x000fe20007810000 */
[-C--:B------:R-:W-:Y:S01]  /*7690*/  FMUL.FTZ R92, R92, R7.reuse ;  /* 0x000000075c5c7220 */ /* 0x080fe20000410000 */
[----:B------:R-:W-:Y:S01]  /*76a0*/  FSEL R57, R57, -INF , !P3 ;  /* 0xff80000039397808 */ /* 0x000fe20005800000 */
[----:B------:R-:W-:Y:S01]  /*76b0*/  FMUL.FTZ R93, R93, R7 ;  /* 0x000000075d5d7220 */ /* 0x000fe20000410000 */
[----:B------:R-:W-:Y:S01]  /*76c0*/  ISETP.LT.OR P5, PT, R120, 0x51, P5 ;  /* 0x000000517800780c */ /* 0x000fe20002fa1670 */
[----:B------:R-:W5:Y:S01]  /*76d0*/  MUFU.EX2 R142, R142 ;  /* 0x0000008e008e7308 */ /* 0x000f620000000800 */
[----:B------:R-:W-:Y:S01]  /*76e0*/  FMNMX.FTZ R12, R56, R85, !PT ;  /* 0x00000055380c7209 */ /* 0x000fe20007810000 */
[-C--:B------:R-:W-:Y:S01]  /*76f0*/  FMUL.FTZ R96, R96, R7.reuse ;  /* 0x0000000760607220 */ /* 0x080fe20000410000 */
[----:B------:R-:W-:Y:S01]  /*7700*/  ISETP.GT.AND P3, PT, R87, 0x58, P2 ;  /* 0x000000585700780c */ /* 0x000fe20001764270 */
[-C--:B------:R-:W-:Y:S01]  /*7710*/  FMUL.FTZ R97, R97, R7.reuse ;  /* 0x0000000761617220 */ /* 0x080fe20000410000 */
[----:B------:R-:W-:Y:S01]  /*7720*/  FSEL R60, R60, -INF , !P5 ;  /* 0xff8000003c3c7808 */ /* 0x000fe20006800000 */
[-C--:B------:R-:W-:Y:S01]  /*7730*/  FMUL.FTZ R100, R100, R7.reuse ;  /* 0x0000000764647220 */ /* 0x080fe20000410000 */
[----:B------:R-:W-:Y:S01]  /*7740*/  FMNMX.FTZ R85, R57, R12, !PT ;  /* 0x0000000c39557209 */ /* 0x000fe20007810000 */
[----:B------:R-:W5:Y:S01]  /*7750*/  MUFU.EX2 R41, R41 ;  /* 0x0000002900297308 */ /* 0x000f620000000800 */
[----:B------:R-:W-:Y:S01]  /*7760*/  ISETP.GT.AND P5, PT, R87, 0x59, P2 ;  /* 0x000000595700780c */ /* 0x000fe200017a4270 */
[-C--:B------:R-:W-:Y:S01]  /*7770*/  FMUL.FTZ R101, R101, R7.reuse ;  /* 0x0000000765657220 */ /* 0x080fe20000410000 */
[----:B------:R-:W-:Y:S01]  /*7780*/  ISETP.LT.OR P3, PT, R120, 0x59, P3 ;  /* 0x000000597800780c */ /* 0x000fe20001f61670 */
[----:B------:R-:W-:Y:S01]  /*7790*/  FMUL.FTZ R104, R104, R7 ;  /* 0x0000000768687220 */ /* 0x000fe20000410000 */
[----:B------:R-:W-:Y:S01]  /*77a0*/  FMNMX.FTZ R12, R60, R85, !PT ;  /* 0x000000553c0c7209 */ /* 0x000fe20007810000 */
[-C--:B------:R-:W-:Y:S01]  /*77b0*/  FMUL.FTZ R105, R105, R7.reuse ;  /* 0x0000000769697220 */ /* 0x080fe20000410000 */
[----:B------:R-:W-:Y:S01]  /*77c0*/  ISETP.LT.OR P5, PT, R120, 0x5a, P5 ;  /* 0x0000005a7800780c */ /* 0x000fe20002fa1670 */
[----:B------:R-:W5:Y:S01]  /*77d0*/  MUFU.EX2 R136, R136 ;  /* 0x0000008800887308 */ /* 0x000f620000000800 */
[----:B------:R-:W-:Y:S01]  /*77e0*/  FSEL R64, R64, -INF , !P3 ;  /* 0xff80000040407808 */ /* 0x000fe20005800000 */
[-C--:B------:R-:W-:Y:S01]  /*77f0*/  FMUL.FTZ R108, R108, R7.reuse ;  /* 0x000000076c6c7220 */ /* 0x080fe20000410000 */
[----:B------:R-:W-:Y:S01]  /*7800*/  FMNMX.FTZ R85, R61, R12, !PT ;  /* 0x0000000c3d557209 */ /* 0x000fe20007810000 */
[-C--:B------:R-:W-:Y:S01]  /*7810*/  FMUL.FTZ R109, R109, R7.reuse ;  /* 0x000000076d6d7220 */ /* 0x080fe20000410000 */
[----:B------:R-:W-:Y:S01]  /*7820*/  ISETP.GT.AND P3, PT, R87, 0x61, P2 ;  /* 0x000000615700780c */ /* 0x000fe20001764270 */
[----:B------:R-:W-:Y:S01]  /*7830*/  FMUL.FTZ R112, R112, R7 ;  /* 0x0000000770707220 */ /* 0x000fe20000410000 */
[----:B------:R-:W-:Y:S01]  /*7840*/  FSEL R65, R65, -INF , !P5 ;  /* 0xff80000041417808 */ /* 0x000fe20006800000 */
[----:B------:R-:W-:Y:S01]  /*7850*/  MUFU.EX2 R45, R45 ;  /* 0x0000002d002d7308 */ /* 0x000fe20000000800 */
[----:B------:R-:W-:Y:S01]  /*7860*/  FMNMX.FTZ R12, R64, R85, !PT ;  /* 0x00000055400c7209 */ /* 0x000fe20007810000 */
[-C--:B------:R-:W-:Y:S01]  /*7870*/  FMUL.FTZ R113, R113, R7.reuse ;  /* 0x0000000771717220 */ /* 0x080fe20000410000 */
[----:B------:R-:W-:Y:S01]  /*7880*/  ISETP.GT.AND P5, PT, R87, 0x68, P2 ;  /* 0x000000685700780c */ /* 0x000fe200017a4270 */
[-C--:B------:R-:W-:Y:S01]  /*7890*/  FMUL.FTZ R116, R116, R7.reuse ;  /* 0x0000000774747220 */ /* 0x080fe20000410000 */
[C---:B------:R-:W-:Y:S01]  /*78a0*/  ISETP.LT.OR P3, PT, R120.reuse, 0x62, P3 ;  /* 0x000000627800780c */ /* 0x040fe20001f61670 */
[----:B------:R-:W-:Y:S01]  /*78b0*/  FMUL.FTZ R117, R117, R7 ;  /* 0x0000000775757220 */ /* 0x000fe20000410000 */
[----:B------:R-:W-:Y:S01]  /*78c0*/  FMNMX.FTZ R85, R65, R12, !PT ;  /* 0x0000000c41557209 */ /* 0x000fe20007810000 */
[----:B------:R-:W-:Y:S01]  /*78d0*/  MUFU.EX2 R138, R138 ;  /* 0x0000008a008a7308 */ /* 0x000fe20000000800 */
[----:B------:R-:W-:Y:S01]  /*78e0*/  FSEL R69, R69, -INF , !P3 ;  /* 0xff80000045457808 */ /* 0x000fe20005800000 */
[----:B------:R-:W-:Y:S01]  /*78f0*/  IMAD.MOV.U32 R7, RZ, RZ, R20 ;  /* 0x000000ffff077224 */ /* 0x000fe200078e0014 */
[----:B------:R-:W-:-:S02]  /*7900*/  ISETP.LT.OR P5, PT, R120, 0x69, P5 ;  /* 0x000000697800780c */ /* 0x000fc40002fa1670 */
[----:B------:R-:W-:Y:S02]  /*7910*/  FMNMX.FTZ R12, R68, R85, !PT ;  /* 0x00000055440c7209 */ /* 0x000fe40007810000 */
[----:B------:R-:W-:Y:S01]  /*7920*/  ISETP.GT.AND P3, PT, R87, 0x70, P2 ;  /* 0x000000705700780c */ /* 0x000fe20001764270 */
[----:B------:R-:W-:Y:S01]  /*7930*/  MUFU.EX2 R51, R51 ;  /* 0x0000003300337308 */ /* 0x000fe20000000800 */
[----:B------:R-:W-:Y:S02]  /*7940*/  FSEL R72, R72, -INF , !P5 ;  /* 0xff80000048487808 */ /* 0x000fe40006800000 */
[----:B------:R-:W-:Y:S02]  /*7950*/  FMNMX.FTZ R85, R69, R12, !PT ;  /* 0x0000000c45557209 */ /* 0x000fe40007810000 */
[----:B------:R-:W-:Y:S02]  /*7960*/  ISETP.GT.AND P5, PT, R87, 0x71, P2 ;  /* 0x000000715700780c */ /* 0x000fe400017a4270 */
[----:B------:R-:W-:Y:S01]  /*7970*/  ISETP.LT.OR P3, PT, R120, 0x71, P3 ;  /* 0x000000717800780c */ /* 0x000fe20001f61670 */
[----:B------:R-:W-:Y:S01]  /*7980*/  MUFU.EX2 R132, R132 ;  /* 0x0000008400847308 */ /* 0x000fe20000000800 */
[----:B------:R-:W-:-:S02]  /*7990*/  FMNMX.FTZ R12, R72, R85, !PT ;  /* 0x00000055480c7209 */ /* 0x000fc40007810000 */
[----:B------:R-:W-:Y:S02]  /*79a0*/  ISETP.LT.OR P5, PT, R120, 0x72, P5 ;  /* 0x000000727800780c */ /* 0x000fe40002fa1670 */
[----:B------:R-:W-:Y:S02]  /*79b0*/  FSEL R77, R77, -INF , !P3 ;  /* 0xff8000004d4d7808 */ /* 0x000fe40005800000 */
[----:B------:R-:W-:Y:S01]  /*79c0*/  FMNMX.FTZ R12, R73, R12, !PT ;  /* 0x0000000c490c7209 */ /* 0x000fe20007810000 */
[----:B------:R-:W-:Y:S01]  /*79d0*/  MUFU.EX2 R55, R55 ;  /* 0x0000003700377308 */ /* 0x000fe20000000800 */
[----:B------:R-:W-:Y:S02]  /*79e0*/  ISETP.GT.AND P2, PT, R87, 0x79, P2 ;  /* 0x000000795700780c */ /* 0x000fe40001744270 */
[----:B------:R-:W-:Y:S02]  /*79f0*/  FSEL R78, R78, -INF , !P5 ;  /* 0xff8000004e4e7808 */ /* 0x000fe40006800000 */
[----:B------:R-:W-:-:S02]  /*7a00*/  FMNMX.FTZ R85, R77, R12, !PT ;  /* 0x0000000c4d557209 */ /* 0x000fc40007810000 */
[----:B------:R-:W-:Y:S01]  /*7a10*/  ISETP.LT.OR P2, PT, R120, 0x7a, P2 ;  /* 0x0000007a7800780c */ /* 0x000fe20001741670 */
[----:B------:R-:W-:Y:S01]  /*7a20*/  MUFU.EX2 R134, R134 ;  /* 0x0000008600867308 */ /* 0x000fe20000000800 */
[----:B------:R-:W-:Y:S01]  /*7a30*/  FMNMX.FTZ R85, R78, R85, !PT ;  /* 0x000000554e557209 */ /* 0x000fe20007810000 */
[----:B------:R-:W-:Y:S01]  /*7a40*/  FFMA.FTZ R120, R76, UR10, -R21 ;  /* 0x0000000a4c787c23 */ /* 0x000fe20008010815 */
[----:B------:R-:W-:Y:S02]  /*7a50*/  FSEL R81, R81, -INF , !P2 ;  /* 0xff80000051517808 */ /* 0x000fe40005000000 */
[----:B------:R-:W-:Y:S02]  /*7a60*/  FMNMX.FTZ R12, R26, R85, !PT ;  /* 0x000000551a0c7209 */ /* 0x000fe40007810000 */
[----:B------:R-:W-:Y:S01]  /*7a70*/  @!P1 LEA R38, R38, UR45, 0x3 ;  /* 0x0000002d26269c11 */ /* 0x000fe2000f8e18ff */
[----:B------:R-:W-:Y:S01]  /*7a80*/  MUFU.EX2 R59, R59 ;  /* 0x0000003b003b7308 */ /* 0x000fe20000000800 */
[----:B------:R-:W-:-:S02]  /*7a90*/  FMNMX.FTZ R12, R81, R12, !PT ;  /* 0x0000000c510c7209 */ /* 0x000fc40007810000 */
[----:B------:R-:W-:Y:S01]  /*7aa0*/  F2FP.F16.F32.PACK_AB R148, R29, R148 ;  /* 0x000000941d94723e */ /* 0x000fe200000000ff */
[----:B------:R-:W-:Y:S01]  /*7ab0*/  @!P1 VIADD R38, R38, 0x16860 ;  /* 0x0001686026269836 */ /* 0x000fe20000000000 */
[----:B--2---:R-:W-:Y:S01]  /*7ac0*/  F2FP.F16.F32.PACK_AB R150, R37, R150 ;  /* 0x000000962596723e */ /* 0x004fe200000000ff */
[----:B------:R-:W2:Y:S02]  /*7ad0*/  SHFL.BFLY PT, R79, R12, 0x2, 0x1f ;  /* 0x0c401f000c4f7f89 */ /* 0x000ea400000e0000 */
[----:B------:R-:W-:Y:S01]  /*7ae0*/  MUFU.EX2 R128, R128 ;  /* 0x0000008000807308 */ /* 0x000fe20000000800 */
[----:B------:R-:W-:-:S04]  /*7af0*/  @!P1 PRMT R38, RZ, 0x654, R38 ;  /* 0x00000654ff269816 */ /* 0x000fc80000000026 */
[----:B------:R5:W-:Y:S03]  /*7b00*/  @!P1 SYNCS.ARRIVE.TRANS64.RED.A1T0 RZ, [R38+URZ], RZ ;  /* 0x000000ff26ff99a7 */ /* 0x000be6000810043f */
[----:B------:R-:W-:Y:S08]  /*7b10*/  MUFU.EX2 R63, R63 ;  /* 0x0000003f003f7308 */ /* 0x000ff00000000800 */
[----:B------:R-:W-:Y:S01]  /*7b20*/  MUFU.EX2 R130, R130 ;  /* 0x0000008200827308 */ /* 0x000fe20000000800 */
[----:B--2---:R-:W-:Y:S01]  /*7b30*/  FMNMX.FTZ R30, R12, R79, !PT ;  /* 0x0000004f0c1e7209 */ /* 0x004fe20007810000 */
[----:B------:R-:W-:-:S06]  /*7b40*/  FFMA.FTZ R79, R80, UR10, -R21 ;  /* 0x0000000a504f7c23 */ /* 0x000fcc0008010815 */
[----:B------:R-:W-:Y:S01]  /*7b50*/  MUFU.EX2 R67, R67 ;  /* 0x0000004300437308 */ /* 0x000fe20000000800 */
[----:B------:R-:W-:Y:S01]  /*7b60*/  FFMA.FTZ R21, R84, UR10, -R21 ;  /* 0x0000000a54157c23 */ /* 0x000fe20008010815 */
[----:B------:R-:W2:Y:S06]  /*7b70*/  SHFL.BFLY PT, R85, R30, 0x1, 0x1f ;  /* 0x0c201f001e557f89 */ /* 0x000eac00000e0000 */
[----:B------:R-:W-:Y:S08]  /*7b80*/  MUFU.EX2 R124, R124 ;  /* 0x0000007c007c7308 */ /* 0x000ff00000000800 */
[----:B------:R-:W-:Y:S08]  /*7b90*/  MUFU.EX2 R71, R71 ;  /* 0x0000004700477308 */ /* 0x000ff00000000800 */
[----:B------:R-:W-:Y:S01]  /*7ba0*/  MUFU.EX2 R126, R126 ;  /* 0x0000007e007e7308 */ /* 0x000fe20000000800 */
[----:B--2---:R-:W-:-:S04]  /*7bb0*/  FMNMX.FTZ R12, R30, R85, !PT ;  /* 0x000000551e0c7209 */ /* 0x004fc80007810000 */
[C---:B------:R-:W-:Y:S01]  /*7bc0*/  FSETP.NEU.FTZ.AND P2, PT, R12.reuse, -INF , PT ;  /* 0xff8000000c00780b */ /* 0x040fe20003f5d000 */
[C---:B------:R-:W-:Y:S02]  /*7bd0*/  FMUL.FTZ R83, R12.reuse, UR10 ;  /* 0x0000000a0c537c20 */ /* 0x040fe40008410000 */
[----:B------:R-:W-:Y:S01]  /*7be0*/  MUFU.EX2 R75, R75 ;  /* 0x0000004b004b7308 */ /* 0x000fe20000000800 */
[----:B------:R-:W-:Y:S02]  /*7bf0*/  FSEL R3, R12, RZ, P2 ;  /* 0x000000ff0c037208 */ /* 0x000fe40001000000 */
[----:B------:R-:W-:Y:S02]  /*7c00*/  FSEL R83, R83, RZ, P2 ;  /* 0x000000ff53537208 */ /* 0x000fe40001000000 */
[----:B------:R-:W-:Y:S01]  /*7c10*/  ISETP.GT.AND P2, PT, R0, UR28, PT ;  /* 0x0000001c00007c0c */ /* 0x000fe2000bf44270 */
[----:B------:R-:W-:Y:S02]  /*7c20*/  FADD.FTZ R3, -R3, R6 ;  /* 0x0000000603037221 */ /* 0x000fe40000010100 */
[----:B------:R-:W-:Y:S01]  /*7c30*/  MUFU.EX2 R120, R120 ;  /* 0x0000007800787308 */ /* 0x000fe20000000800 */
[--C-:B------:R-:W-:Y:S01]  /*7c40*/  FFMA.FTZ R149, R14, UR10, -R83.reuse ;  /* 0x0000000a0e957c23 */ /* 0x100fe20008010853 */
[--C-:B------:R-:W-:Y:S01]  /*7c50*/  FFMA.FTZ R14, R25, UR10, -R83.reuse ;  /* 0x0000000a190e7c23 */ /* 0x100fe20008010853 */
[----:B------:R-:W-:Y:S01]  /*7c60*/  FADD.FTZ R25, R37, R34 ;  /* 0x0000002225197221 */ /* 0x000fe20000010000 */
[--C-:B------:R-:W-:Y:S01]  /*7c70*/  FFMA.FTZ R30, R39, UR10, -R83.reuse ;  /* 0x0000000a271e7c23 */ /* 0x100fe20008010853 */
[----:B------:R-:W-:Y:S01]  /*7c80*/  FMUL.FTZ R3, R3, UR10 ;  /* 0x0000000a03037c20 */ /* 0x000fe20008410000 */
[----:B------:R-:W-:Y:S01]  /*7c90*/  FFMA.FTZ R151, R24, UR10, -R83 ;  /* 0x0000000a18977c23 */ /* 0x000fe20008010853 */
[----:B---3--:R-:W-:Y:S01]  /*7ca0*/  FADD.FTZ R34, R144, R25 ;  /* 0x0000001990227221 */ /* 0x008fe20000010000 */
[--C-:B------:R-:W-:Y:S01]  /*7cb0*/  FFMA.FTZ R24, R33, UR10, -R83.reuse ;  /* 0x0000000a21187c23 */ /* 0x100fe20008010853 */
[----:B------:R-:W-:Y:S01]  /*7cc0*/  MUFU.EX2 R149, R149 ;  /* 0x0000009500957308 */ /* 0x000fe20000000800 */
[--C-:B------:R-:W-:Y:S01]  /*7cd0*/  FFMA.FTZ R145, R28, UR10, -R83.reuse ;  /* 0x0000000a1c917c23 */ /* 0x100fe20008010853 */
[----:B0-----:R-:W-:Y:S01]  /*7ce0*/  FADD.FTZ R25, R27, R34 ;  /* 0x000000221b197221 */ /* 0x001fe20000010000 */
[--C-:B------:R-:W-:Y:S01]  /*7cf0*/  FFMA.FTZ R141, R36, UR10, -R83.reuse ;  /* 0x0000000a248d7c23 */ /* 0x100fe20008010853 */
[--C-:B------:R-:W-:Y:S01]  /*7d00*/  FFMA.FTZ R8, R8, UR10, -R83.reuse ;  /* 0x0000000a08087c23 */ /* 0x100fe20008010853 */
[----:B------:R-:W-:Y:S01]  /*7d10*/  FFMA.FTZ R147, R32, UR10, -R83 ;  /* 0x0000000a20937c23 */ /* 0x000fe20008010853 */
[----:B-1----:R-:W-:Y:S01]  /*7d20*/  FADD.FTZ R34, R146, R25 ;  /* 0x0000001992227221 */ /* 0x002fe20000010000 */
[--C-:B------:R-:W-:Y:S01]  /*7d30*/  FFMA.FTZ R10, R10, UR10, -R83.reuse ;  /* 0x0000000a0a0a7c23 */ /* 0x100fe20008010853 */
[----:B------:R-:W-:Y:S01]  /*7d40*/  MUFU.EX2 R30, R30 ;  /* 0x0000001e001e7308 */ /* 0x000fe20000000800 */
[--C-:B------:R-:W-:Y:S01]  /*7d50*/  FFMA.FTZ R143, R42, UR10, -R83.reuse ;  /* 0x0000000a2a8f7c23 */ /* 0x100fe20008010853 */
[----:B----4-:R-:W-:Y:S01]  /*7d60*/  FADD.FTZ R33, R31, R34 ;  /* 0x000000221f217221 */ /* 0x010fe20000010000 */
[--C-:B------:R-:W-:Y:S01]  /*7d70*/  FFMA.FTZ R28, R43, UR10, -R83.reuse ;  /* 0x0000000a2b1c7c23 */ /* 0x100fe20008010853 */
[--C-:B------:R-:W-:Y:S01]  /*7d80*/  FFMA.FTZ R137, R46, UR10, -R83.reuse ;  /* 0x0000000a2e897c23 */ /* 0x100fe20008010853 */
[----:B------:R-:W-:Y:S01]  /*7d90*/  FFMA.FTZ R32, R47, UR10, -R83 ;  /* 0x0000000a2f207c23 */ /* 0x000fe20008010853 */
[----:B-----5:R-:W-:Y:S01]  /*7da0*/  FADD.FTZ R34, R140, R33 ;  /* 0x000000218c227221 */ /* 0x020fe20000010000 */
[--C-:B------:R-:W-:Y:S01]  /*7db0*/  FFMA.FTZ R139, R48, UR10, -R83.reuse ;  /* 0x0000000a308b7c23 */ /* 0x100fe20008010853 */
[----:B------:R0:W1:Y:S01]  /*7dc0*/  MUFU.EX2 R25, R3 ;  /* 0x0000000300197308 */ /* 0x0000620000000800 */
[--C-:B------:R-:W-:Y:S01]  /*7dd0*/  FFMA.FTZ R49, R49, UR10, -R83.reuse ;  /* 0x0000000a31317c23 */ /* 0x100fe20008010853 */
[----:B------:R-:W-:Y:S01]  /*7de0*/  FADD.FTZ R33, R35, R34 ;  /* 0x0000002223217221 */ /* 0x000fe20000010000 */
[--C-:B------:R-:W-:Y:S01]  /*7df0*/  FFMA.FTZ R133, R52, UR10, -R83.reuse ;  /* 0x0000000a34857c23 */ /* 0x100fe20008010853 */
[----:B------:R-:W-:Y:S01]  /*7e00*/  FFMA.FTZ R34, R53, UR10, -R83 ;  /* 0x0000000a35227c23 */ /* 0x000fe20008010853 */
[----:B------:R-:W-:Y:S01]  /*7e10*/  F2FP.F16.F32.PACK_AB R144, R27, R144 ;  /* 0x000000901b90723e */ /* 0x000fe200000000ff */
[----:B------:R-:W-:Y:S01]  /*7e20*/  FADD.FTZ R36, R142, R33 ;  /* 0x000000218e247221 */ /* 0x000fe20000010000 */
[--C-:B------:R-:W-:Y:S01]  /*7e30*/  FFMA.FTZ R135, R56, UR10, -R83.reuse ;  /* 0x0000000a38877c23 */ /* 0x100fe20008010853 */
[----:B------:R-:W2:Y:S01]  /*7e40*/  MUFU.EX2 R151, R151 ;  /* 0x0000009700977308 */ /* 0x000ea20000000800 */
[--C-:B------:R-:W-:Y:S01]  /*7e50*/  FFMA.FTZ R129, R60, UR10, -R83.reuse ;  /* 0x0000000a3c817c23 */ /* 0x100fe20008010853 */
[----:B0-----:R-:W-:Y:S01]  /*7e60*/  FADD.FTZ R3, R41, R36 ;  /* 0x0000002429037221 */ /* 0x001fe20000010000 */
[--C-:B------:R-:W-:Y:S01]  /*7e70*/  FFMA.FTZ R131, R64, UR10, -R83.reuse ;  /* 0x0000000a40837c23 */ /* 0x100fe20008010853 */
[--C-:B------:R-:W-:Y:S01]  /*7e80*/  FFMA.FTZ R68, R68, UR10, -R83.reuse ;  /* 0x0000000a44447c23 */ /* 0x100fe20008010853 */
[----:B------:R-:W-:Y:S01]  /*7e90*/  FFMA.FTZ R69, R69, UR10, -R83 ;  /* 0x0000000a45457c23 */ /* 0x000fe20008010853 */
[----:B------:R-:W-:Y:S01]  /*7ea0*/  FADD.FTZ R40, R136, R3 ;  /* 0x0000000388287221 */ /* 0x000fe20000010000 */
[--C-:B------:R-:W-:Y:S01]  /*7eb0*/  FFMA.FTZ R72, R72, UR10, -R83.reuse ;  /* 0x0000000a48487c23 */ /* 0x100fe20008010853 */
[----:B------:R-:W0:Y:S01]  /*7ec0*/  MUFU.EX2 R14, R14 ;  /* 0x0000000e000e7308 */ /* 0x000e220000000800 */
[----:B-1----:R-:W-:Y:S01]  /*7ed0*/  FFMA.FTZ R36, R25, R2, R30 ;  /* 0x0000000219247223 */ /* 0x002fe2000001001e */
[----:B------:R-:W-:Y:S01]  /*7ee0*/  FADD.FTZ R33, R45, R40 ;  /* 0x000000282d217221 */ /* 0x000fe20000010000 */
[--C-:B------:R-:W-:Y:S01]  /*7ef0*/  FFMA.FTZ R2, R57, UR10, -R83.reuse ;  /* 0x0000000a39027c23 */ /* 0x100fe20008010853 */
[--C-:B------:R-:W-:Y:S01]  /*7f00*/  FFMA.FTZ R73, R73, UR10, -R83.reuse ;  /* 0x0000000a49497c23 */ /* 0x100fe20008010853 */
[----:B------:R-:W-:Y:S01]  /*7f10*/  FADD.FTZ R38, R149, R36 ;  /* 0x0000002495267221 */ /* 0x000fe20000010000 */
[--C-:B------:R-:W-:Y:S01]  /*7f20*/  FFMA.FTZ R36, R61, UR10, -R83.reuse ;  /* 0x0000000a3d247c23 */ /* 0x100fe20008010853 */
[----:B------:R-:W-:Y:S01]  /*7f30*/  FFMA.FTZ R77, R77, UR10, -R83 ;  /* 0x0000000a4d4d7c23 */ /* 0x000fe20008010853 */
[----:B------:R-:W1:Y:S01]  /*7f40*/  MUFU.EX2 R145, R145 ;  /* 0x0000009100917308 */ /* 0x000e620000000800 */
[----:B--2---:R-:W-:Y:S01]  /*7f50*/  FADD.FTZ R3, R151, R38 ;  /* 0x0000002697037221 */ /* 0x004fe20000010000 */
[----:B------:R-:W-:Y:S01]  /*7f60*/  FADD.FTZ R38, R138, R33 ;  /* 0x000000218a267221 */ /* 0x000fe20000010000 */
[--C-:B------:R-:W-:Y:S01]  /*7f70*/  FFMA.FTZ R78, R78, UR10, -R83.reuse ;  /* 0x0000000a4e4e7c23 */ /* 0x100fe20008010853 */
[--C-:B------:R-:W-:Y:S01]  /*7f80*/  FFMA.FTZ R26, R26, UR10, -R83.reuse ;  /* 0x0000000a1a1a7c23 */ /* 0x100fe20008010853 */
[--C-:B------:R-:W-:Y:S01]  /*7f90*/  FFMA.FTZ R81, R81, UR10, -R83.reuse ;  /* 0x0000000a51517c23 */ /* 0x100fe20008010853 */
[----:B------:R-:W-:Y:S01]  /*7fa0*/  FADD.FTZ R33, R51, R38 ;  /* 0x0000002633217221 */ /* 0x000fe20000010000 */
[----:B------:R-:W-:Y:S01]  /*7fb0*/  FFMA.FTZ R38, R65, UR10, -R83 ;  /* 0x0000000a41267c23 */ /* 0x000fe20008010853 */
[----:B------:R-:W2:Y:S01]  /*7fc0*/  MUFU.EX2 R8, R8 ;  /* 0x0000000800087308 */ /* 0x000ea20000000800 */
[----:B0-----:R-:W-:Y:S01]  /*7fd0*/  FADD.FTZ R40, R14, R3 ;  /* 0x000000030e287221 */ /* 0x001fe20000010000 */
[----:B------:R-:W-:Y:S01]  /*7fe0*/  FADD.FTZ R42, R132, R33 ;  /* 0x00000021842a7221 */ /* 0x000fe20000010000 */
[----:B------:R-:W-:Y:S01]  /*7ff0*/  F2FP.F16.F32.PACK_AB R146, R31, R146 ;  /* 0x000000921f92723e */ /* 0x000fe200000000ff */
[----:B------:R-:W-:Y:S01]  /*8000*/  VIADD R0, R0, 0xffffffff ;  /* 0xffffffff00007836 */ /* 0x000fe20000000000 */
[----:B------:R-:W-:Y:S01]  /*8010*/  F2FP.F16.F32.PACK_AB R140, R35, R140 ;  /* 0x0000008c238c723e */ /* 0x000fe200000000ff */
[----:B------:R-:W-:Y:S01]  /*8020*/  FADD.FTZ R33, R55, R42 ;  /* 0x0000002a37217221 */ /* 0x000fe20000010000 */
[----:B------:R-:W-:Y:S01]  /*8030*/  F2FP.F16.F32.PACK_AB R142, R41, R142 ;  /* 0x0000008e298e723e */ /* 0x000fe200000000ff */
[----:B------:R-:W0:Y:S01]  /*8040*/  MUFU.EX2 R147, R147 ;  /* 0x0000009300937308 */ /* 0x000e220000000800 */
[----:B-1----:R-:W-:Y:S01]  /*8050*/  FADD.FTZ R3, R145, R40 ;  /* 0x0000002891037221 */ /* 0x002fe20000010000 */
[----:B------:R-:W-:Y:S01]  /*8060*/  FADD.FTZ R42, R134, R33 ;  /* 0x00000021862a7221 */ /* 0x000fe20000010000 */
[----:B------:R-:W-:Y:S01]  /*8070*/  F2FP.F16.F32.PACK_AB R136, R45, R136 ;  /* 0x000000882d88723e */ /* 0x000fe200000000ff */
[-C--:B------:R-:W-:Y:S01]  /*8080*/  FMUL.FTZ R90, R90, R25.reuse ;  /* 0x000000195a5a7220 */ /* 0x080fe20000410000 */
[----:B------:R-:W-:Y:S01]  /*8090*/  F2FP.F16.F32.PACK_AB R138, R51, R138 ;  /* 0x0000008a338a723e */ /* 0x000fe200000000ff */
[----:B------:R-:W-:Y:S01]  /*80a0*/  FADD.FTZ R33, R59, R42 ;  /* 0x0000002a3b217221 */ /* 0x000fe20000010000 */
[----:B------:R-:W-:Y:S01]  /*80b0*/  F2FP.F16.F32.PACK_AB R132, R55, R132 ;  /* 0x000000843784723e */ /* 0x000fe200000000ff */
[----:B------:R-:W1:Y:S01]  /*80c0*/  MUFU.EX2 R24, R24 ;  /* 0x0000001800187308 */ /* 0x000e620000000800 */
[----:B--2---:R-:W-:Y:S01]  /*80d0*/  FADD.FTZ R40, R8, R3 ;  /* 0x0000000308287221 */ /* 0x004fe20000010000 */
[----:B------:R-:W-:Y:S01]  /*80e0*/  FADD.FTZ R42, R128, R33 ;  /* 0x00000021802a7221 */ /* 0x000fe20000010000 */
[----:B------:R-:W-:Y:S01]  /*80f0*/  F2FP.F16.F32.PACK_AB R134, R59, R134 ;  /* 0x000000863b86723e */ /* 0x000fe200000000ff */
[-C--:B------:R-:W-:Y:S01]  /*8100*/  FMUL.FTZ R91, R91, R25.reuse ;  /* 0x000000195b5b7220 */ /* 0x080fe20000410000 */
[C---:B------:R-:W-:Y:S01]  /*8110*/  F2FP.F16.F32.PACK_AB R128, R63.reuse, R128 ;  /* 0x000000803f80723e */ /* 0x040fe200000000ff */
[----:B------:R-:W-:Y:S01]  /*8120*/  FADD.FTZ R33, R63, R42 ;  /* 0x0000002a3f217221 */ /* 0x000fe20000010000 */
[----:B------:R-:W-:Y:S01]  /*8130*/  F2FP.F16.F32.PACK_AB R149, R149, R30 ;  /* 0x0000001e9595723e */ /* 0x000fe200000000ff */
[----:B------:R-:W2:Y:S01]  /*8140*/  MUFU.EX2 R141, R141 ;  /* 0x0000008d008d7308 */ /* 0x000ea20000000800 */
[----:B0-----:R-:W-:Y:S01]  /*8150*/  FADD.FTZ R3, R147, R40 ;  /* 0x0000002893037221 */ /* 0x001fe20000010000 */
[----:B------:R-:W-:Y:S01]  /*8160*/  FADD.FTZ R42, R130, R33 ;  /* 0x00000021822a7221 */ /* 0x000fe20000010000 */
[C---:B------:R-:W-:Y:S01]  /*8170*/  F2FP.F16.F32.PACK_AB R130, R67.reuse, R130 ;  /* 0x000000824382723e */ /* 0x040fe200000000ff */
[----:B------:R-:W-:Y:S01]  /*8180*/  FMUL.FTZ R94, R94, R25 ;  /* 0x000000195e5e7220 */ /* 0x000fe20000410000 */
[----:B------:R-:W-:Y:S01]  /*8190*/  F2FP.F16.F32.PACK_AB R151, R14, R151 ;  /* 0x000000970e97723e */ /* 0x000fe200000000ff */
[----:B------:R-:W-:Y:S01]  /*81a0*/  FADD.FTZ R27, R67, R42 ;  /* 0x0000002a431b7221 */ /* 0x000fe20000010000 */
[----:B------:R-:W-:Y:S01]  /*81b0*/  F2FP.F16.F32.PACK_AB R145, R8, R145 ;  /* 0x000000910891723e */ /* 0x000fe200000000ff */
[----:B------:R-:W0:Y:S01]  /*81c0*/  MUFU.EX2 R10, R10 ;  /* 0x0000000a000a7308 */ /* 0x000e220000000800 */
[----:B-1----:R-:W-:Y:S01]  /*81d0*/  FADD.FTZ R40, R24, R3 ;  /* 0x0000000318287221 */ /* 0x002fe20000010000 */
[----:B------:R-:W-:Y:S01]  /*81e0*/  FADD.FTZ R42, R124, R27 ;  /* 0x0000001b7c2a7221 */ /* 0x000fe20000010000 */
[----:B------:R-:W-:Y:S01]  /*81f0*/  F2FP.F16.F32.PACK_AB R124, R71, R124 ;  /* 0x0000007c477c723e */ /* 0x000fe200000000ff */
[----:B------:R-:W-:Y:S01]  /*8200*/  FMUL.FTZ R95, R95, R25 ;  /* 0x000000195f5f7220 */ /* 0x000fe20000410000 */
[----:B------:R-:W-:Y:S01]  /*8210*/  F2FP.F16.F32.PACK_AB R147, R24, R147 ;  /* 0x000000931893723e */ /* 0x000fe200000000ff */
[----:B------:R-:W-:Y:S01]  /*8220*/  FADD.FTZ R27, R71, R42 ;  /* 0x0000002a471b7221 */ /* 0x000fe20000010000 */
[-C--:B------:R-:W-:Y:S01]  /*8230*/  FMUL.FTZ R98, R98, R25.reuse ;  /* 0x0000001962627220 */ /* 0x080fe20000410000 */
[----:B------:R-:W1:Y:S01]  /*8240*/  MUFU.EX2 R143, R143 ;  /* 0x0000008f008f7308 */ /* 0x000e620000000800 */
[----:B--2---:R-:W-:Y:S01]  /*8250*/  FADD.FTZ R3, R141, R40 ;  /* 0x000000288d037221 */ /* 0x004fe20000010000 */
[----:B------:R-:W-:Y:S01]  /*8260*/  FADD.FTZ R42, R126, R27 ;  /* 0x0000001b7e2a7221 */ /* 0x000fe20000010000 */
[----:B------:R-:W-:Y:S01]  /*8270*/  F2FP.F16.F32.PACK_AB R126, R75, R126 ;  /* 0x0000007e4b7e723e */ /* 0x000fe200000000ff */
[-C--:B------:R-:W-:Y:S01]  /*8280*/  FMUL.FTZ R99, R99, R25.reuse ;  /* 0x0000001963637220 */ /* 0x080fe20000410000 */
[-C--:B------:R-:W-:Y:S01]  /*8290*/  FMUL.FTZ R102, R102, R25.reuse ;  /* 0x0000001966667220 */ /* 0x080fe20000410000 */
[----:B------:R-:W-:Y:S01]  /*82a0*/  FADD.FTZ R27, R75, R42 ;  /* 0x0000002a4b1b7221 */ /* 0x000fe20000010000 */
[----:B------:R-:W-:Y:S01]  /*82b0*/  FMUL.FTZ R103, R103, R25 ;  /* 0x0000001967677220 */ /* 0x000fe20000410000 */
[----:B------:R-:W2:Y:S01]  /*82c0*/  MUFU.EX2 R28, R28 ;  /* 0x0000001c001c7308 */ /* 0x000ea20000000800 */
[----:B0-----:R-:W-:Y:S01]  /*82d0*/  FADD.FTZ R40, R10, R3 ;  /* 0x000000030a287221 */ /* 0x001fe20000010000 */
[----:B------:R-:W-:Y:S01]  /*82e0*/  FADD.FTZ R42, R120, R27 ;  /* 0x0000001b782a7221 */ /* 0x000fe20000010000 */
[----:B------:R-:W-:Y:S01]  /*82f0*/  F2FP.F16.F32.PACK_AB R141, R10, R141 ;  /* 0x0000008d0a8d723e */ /* 0x000fe200000000ff */
[-C--:B------:R-:W-:Y:S01]  /*8300*/  FMUL.FTZ R106, R106, R25.reuse ;  /* 0x000000196a6a7220 */ /* 0x080fe20000410000 */
[-C--:B------:R-:W-:Y:S01]  /*8310*/  FMUL.FTZ R107, R107, R25.reuse ;  /* 0x000000196b6b7220 */ /* 0x080fe20000410000 */
[-C--:B------:R-:W-:Y:S01]  /*8320*/  FMUL.FTZ R110, R110, R25.reuse ;  /* 0x000000196e6e7220 */ /* 0x080fe20000410000 */
[-C--:B------:R-:W-:Y:S01]  /*8330*/  FMUL.FTZ R111, R111, R25.reuse ;  /* 0x000000196f6f7220 */ /* 0x080fe20000410000 */
[----:B------:R-:W0:Y:S01]  /*8340*/  MUFU.EX2 R137, R137 ;  /* 0x0000008900897308 */ /* 0x000e220000000800 */
[----:B-1----:R-:W-:Y:S01]  /*8350*/  FADD.FTZ R3, R143, R40 ;  /* 0x000000288f037221 */ /* 0x002fe20000010000 */
[-C--:B------:R-:W-:Y:S01]  /*8360*/  FMUL.FTZ R114, R114, R25.reuse ;  /* 0x0000001972727220 */ /* 0x080fe20000410000 */
[-C--:B------:R-:W-:Y:S01]  /*8370*/  FMUL.FTZ R115, R115, R25.reuse ;  /* 0x0000001973737220 */ /* 0x080fe20000410000 */
[-C--:B------:R-:W-:Y:S01]  /*8380*/  FMUL.FTZ R118, R118, R25.reuse ;  /* 0x0000001976767220 */ /* 0x080fe20000410000 */
[----:B------:R-:W-:-:S03]  /*8390*/  FMUL.FTZ R119, R119, R25 ;  /* 0x0000001977777220 */ /* 0x000fc60000410000 */
        /* <DEDUP_REMOVED lines=11> */
[C---:B0-----:R-:W-:Y:S01]  /*8450*/  FADD.FTZ R40, R6.reuse, R3 ;  /* 0x0000000306287221 */ /* 0x041fe20000010000 */
[----:B------:R-:W-:Y:S01]  /*8460*/  F2FP.F16.F32.PACK_AB R139, R6, R139 ;  /* 0x0000008b068b723e */ /* 0x000fe200000000ff */
[----:B------:R-:W-:-:S05]  /*8470*/  IMAD.MOV.U32 R6, RZ, RZ, R12 ;  /* 0x000000ffff067224 */ /* 0x000fca00078e000c */
[----:B------:R-:W0:Y:S01]  /*8480*/  MUFU.EX2 R79, R79 ;  /* 0x0000004f004f7308 */ /* 0x000e220000000800 */
[----:B-1----:R-:W-:-:S07]  /*8490*/  FADD.FTZ R3, R133, R40 ;  /* 0x0000002885037221 */ /* 0x002fce0000010000 */
[----:B------:R-:W1:Y:S01]  /*84a0*/  MUFU.EX2 R135, R135 ;  /* 0x0000008700877308 */ /* 0x000e620000000800 */
[C---:B--2---:R-:W-:Y:S01]  /*84b0*/  FADD.FTZ R40, R34.reuse, R3 ;  /* 0x0000000322287221 */ /* 0x044fe20000010000 */
[----:B------:R-:W-:-:S06]  /*84c0*/  F2FP.F16.F32.PACK_AB R133, R34, R133 ;  /* 0x000000852285723e */ /* 0x000fcc00000000ff */
[----:B------:R-:W2:Y:S01]  /*84d0*/  MUFU.EX2 R122, R122 ;  /* 0x0000007a007a7308 */ /* 0x000ea20000000800 */
[C---:B0-----:R-:W-:Y:S01]  /*84e0*/  FADD.FTZ R27, R79.reuse, R42 ;  /* 0x0000002a4f1b7221 */ /* 0x041fe20000010000 */
[----:B------:R-:W-:-:S06]  /*84f0*/  F2FP.F16.F32.PACK_AB R120, R79, R120 ;  /* 0x000000784f78723e */ /* 0x000fcc00000000ff */
[----:B------:R-:W0:Y:S01]  /*8500*/  MUFU.EX2 R2, R2 ;  /* 0x0000000200027308 */ /* 0x000e220000000800 */
[----:B-1----:R-:W-:-:S07]  /*8510*/  FADD.FTZ R3, R135, R40 ;  /* 0x0000002887037221 */ /* 0x002fce0000010000 */
[----:B------:R-:W1:Y:S01]  /*8520*/  MUFU.EX2 R21, R21 ;  /* 0x0000001500157308 */ /* 0x000e620000000800 */
[----:B--2---:R-:W-:-:S07]  /*8530*/  FADD.FTZ R42, R122, R27 ;  /* 0x0000001b7a2a7221 */ /* 0x004fce0000010000 */
[----:B------:R-:W2:Y:S01]  /*8540*/  MUFU.EX2 R129, R129 ;  /* 0x0000008100817308 */ /* 0x000ea20000000800 */
[C---:B0-----:R-:W-:Y:S01]  /*8550*/  FADD.FTZ R40, R2.reuse, R3 ;  /* 0x0000000302287221 */ /* 0x041fe20000010000 */
[----:B------:R-:W-:-:S06]  /*8560*/  F2FP.F16.F32.PACK_AB R135, R2, R135 ;  /* 0x000000870287723e */ /* 0x000fcc00000000ff */
[----:B------:R-:W0:Y:S01]  /*8570*/  MUFU.EX2 R36, R36 ;  /* 0x0000002400247308 */ /* 0x000e220000000800 */
[C---:B-1----:R-:W-:Y:S01]  /*8580*/  FADD.FTZ R3, R21.reuse, R42 ;  /* 0x0000002a15037221 */ /* 0x042fe20000010000 */
[----:B------:R-:W-:-:S06]  /*8590*/  F2FP.F16.F32.PACK_AB R122, R21, R122 ;  /* 0x0000007a157a723e */ /* 0x000fcc00000000ff */
[----:B------:R-:W1:Y:S01]  /*85a0*/  MUFU.EX2 R131, R131 ;  /* 0x0000008300837308 */ /* 0x000e620000000800 */
[----:B--2---:R-:W-:-:S07]  /*85b0*/  FADD.FTZ R21, R129, R40 ;  /* 0x0000002881157221 */ /* 0x004fce0000010000 */
        /* <DEDUP_REMOVED lines=22> */
[----:B------:R-:W-:-:S03]  /*8720*/  F2FP.F16.F32.PACK_AB R121, R78, R77 ;  /* 0x0000004d4e79723e */ /* 0x000fc600000000ff */
[----:B0-----:R-:W-:-:S04]  /*8730*/  FADD.FTZ R40, R123, R40 ;  /* 0x000000287b287221 */ /* 0x001fc80000010000 */
[C---:B-1----:R-:W-:Y:S01]  /*8740*/  FADD.FTZ R2, R81.reuse, R40 ;  /* 0x0000002851027221 */ /* 0x042fe20000010000 */
[----:B------:R-:W-:Y:S01]  /*8750*/  F2FP.F16.F32.PACK_AB R123, R81, R123 ;  /* 0x0000007b517b723e */ /* 0x000fe200000000ff */
[----:B------:R-:W-:Y:S06]  /*8760*/  @P2 BRA `(.L_x_884) ;  /* 0xffffffc800d42947 */ /* 0x000fec000383ffff */
[----:B------:R-:W-:Y:S01]  /*8770*/  IMAD.MOV.U32 R6, RZ, RZ, R12 ;  /* 0x000000ffff067224 */ /* 0x000fe200078e000c */
[----:B------:R-:W-:Y:S01]  /*8780*/  UMOV UR39, UR27 ;  /* 0x0000001b00277c82 */ /* 0x000fe20008000000 */
[----:B------:R-:W-:Y:S01]  /*8790*/  IMAD.MOV.U32 R7, RZ, RZ, R20 ;  /* 0x000000ffff077224 */ /* 0x000fe200078e0014 */
[----:B------:R-:W-:-:S06]  /*87a0*/  UMOV UR38, UR26 ;  /* 0x0000001a00267c82 */ /* 0x000fcc0008000000 */
.L_x_867:
[----:B------:R-:W-:Y:S01]  /*87b0*/  IADD3 R8, R17, 0xc0, -R18 ;  /* 0x000000c011087810 */ /* 0x000fe20007ffe812 */
[----:B------:R-:W-:Y:S01]  /*87c0*/  ULDC UR15, c[0x0][0x9e4] ;  /* 0x00027900000f7ab9 */ /* 0x000fe20000000800 */
[----:B------:R-:W-:Y:S01]  /*87d0*/  ULDC UR14, c[0x0][0x9dc] ;  /* 0x00027700000e7ab9 */ /* 0x000fe20000000800 */
[----:B------:R-:W-:Y:S02]  /*87e0*/  UISETP.GE.AND UP0, UPT, UR15, 0x1, UPT ;  /* 0x000000010f00788c */ /* 0x000fe4000bf06270 */
[----:B------:R-:W-:-:S04]  /*87f0*/  IMAD R8, R153, 0xc0, R8 ;  /* 0x000000c099087824 */ /* 0x000fc800078e0208 */
[----:B------:R-:W-:Y:S02]  /*8800*/  PLOP3.LUT P5, PT, PT, PT, UP0, 0x80, 0x0 ;  /* 0x000000000000781c */ /* 0x000fe40003faf008 */
[----:B------:R-:W-:-:S13]  /*8810*/  R2UR UR11, R8 ;  /* 0x00000000080b72ca */ /* 0x000fda00000e0000 */
[----:B------:R-:W-:Y:S01]  /*8820*/  UIADD3 UR14, UR11, -UR14, URZ ;  /* 0x8000000e0b0e7290 */ /* 0x000fe2000fffe03f */
        /* <DEDUP_REMOVED lines=11> */
.L_x_886:
[----:B------:R-:W-:-:S11]  /*88e0*/  UISETP.NE.AND UP0, UPT, UR15, 0x1, UPT ;  /* 0x000000010f00788c */ /* 0x000fd6000bf05270 */
[----:B------:R-:W-:Y:S02]  /*88f0*/  @UP0 ULDC.64 UR18, c[0x0][0x9e8] ;  /* 0x00027a0000120ab9 */ /* 0x000fe40000000a00 */
[----:B------:R-:W-:-:S04]  /*8900*/  UIMAD.WIDE.U32 UR6, UR11, UR18, URZ ;  /* 0x000000120b0672a5 */ /* 0x000fc8000f8e003f */
[----:B------:R-:W-:-:S12]  /*8910*/  @UP0 USHF.R.U32.HI UR11, URZ, UR19, UR7 ;  /* 0x000000133f0b0299 */ /* 0x000fd80008011607 */
.L_x_887:
[----:B------:R-:W-:-:S04]  /*8920*/  UIMAD UR11, UR11, UR15, URZ ;  /* 0x0000000f0b0b72a4 */ /* 0x000fc8000f8e023f */
[----:B------:R-:W-:-:S04]  /*8930*/  UISETP.LT.AND UP0, UPT, UR14, UR11, UPT ;  /* 0x0000000b0e00728c */ /* 0x000fc8000bf01270 */
[----:B------:R-:W-:-:S12]  /*8940*/  USEL UR14, UR14, UR11, !UP0 ;  /* 0x0000000b0e0e7287 */ /* 0x000fd8000c000000 */
.L_x_885:
        /* <DEDUP_REMOVED lines=14> */
.L_x_897:
        /* <DEDUP_REMOVED lines=9> */
.L_x_890:
[----:B------:R-:W-:Y:S01]  /*8ac0*/  ULEA UR6, UR39, UR45, 0x3 ;  /* 0x0000002d27067291 */ /* 0x000fe2000f8e183f */
[----:B------:R-:W-:-:S05]  /*8ad0*/  IMAD.U32 R6, RZ, RZ, UR38 ;  /* 0x00000026ff067e24 */ /* 0x000fca000f8e00ff */
[----:B------:R-:W-:-:S04]  /*8ae0*/  SHF.L.U32 R6, R6, 0x1f, RZ ;  /* 0x0000001f06067819 */ /* 0x000fc800000006ff */
[----:B------:R0:W1:Y:S01]  /*8af0*/  SYNCS.PHASECHK.TRANS64.TRYWAIT P2, [UR6+0x16830], R6 ;  /* 0x01683006ff0075a7 */ /* 0x0000620008040146 */
[----:B------:R-:W-:Y:S05]  /*8b00*/  @!P0 BRA `(.L_x_891) ;  /* 0x0000000000048947 */ /* 0x000fea0003800000 */
[----:B------:R-:W-:Y:S01]  /*8b10*/  BPT.TRAP 0x1 ;  /* 0x000000040000795c */ /* 0x000fe20000300000 */
.L_x_891:
[----:B-1----:R-:W-:Y:S05]  /*8b20*/  @P2 BRA `(.L_x_889) ;  /* 0x0000000000082947 */ /* 0x002fea0003800000 */
[----:B------:R-:W1:Y:S02]  /*8b30*/  SYNCS.PHASECHK.TRANS64.TRYWAIT P2, [UR6+0x16830], R6 ;  /* 0x01683006ff0075a7 */ /* 0x000e640008040146 */
[----:B-1----:R-:W-:Y:S05]  /*8b40*/  @!P2 BRA `(.L_x_892) ;  /* 0x000000c00058a947 */ /* 0x002fea0003800000 */
.L_x_889:
[----:B-1----:R-:W1:Y:S01]  /*8b50*/  S2R R7, SR_TID.X ;  /* 0x0000000000077919 */ /* 0x002e620000002100 */
        /* <DEDUP_REMOVED lines=26> */
.L_x_894:
[----:B------:R-:W-:Y:S01]  /*8d00*/  ULEA UR6, UR22, UR45, 0x3 ;  /* 0x0000002d16067291 */ /* 0x000fe2000f8e183f */
[----:B------:R-:W-:-:S05]  /*8d10*/  IMAD.U32 R6, RZ, RZ, UR26 ;  /* 0x0000001aff067e24 */ /* 0x000fca000f8e00ff */
[----:B------:R-:W-:-:S04]  /*8d20*/  SHF.L.U32 R6, R6, 0x1f, RZ ;  /* 0x0000001f06067819 */ /* 0x000fc800000006ff */
[----:B------:R0:W1:Y:S01]  /*8d30*/  SYNCS.PHASECHK.TRANS64.TRYWAIT P2, [UR6+0x16850], R6 ;  /* 0x01685006ff0075a7 */ /* 0x0000620008040146 */
[----:B------:R-:W-:Y:S05]  /*8d40*/  @!P0 BRA `(.L_x_895) ;  /* 0x0000000000048947 */ /* 0x000fea0003800000 */
[----:B------:R-:W-:Y:S01]  /*8d50*/  BPT.TRAP 0x1 ;  /* 0x000000040000795c */ /* 0x000fe20000300000 */
.L_x_895:
[----:B-1----:R-:W-:Y:S05]  /*8d60*/  @P2 BRA `(.L_x_893) ;  /* 0x0000000000082947 */ /* 0x002fea0003800000 */
[----:B------:R-:W1:Y:S02]  /*8d70*/  SYNCS.PHASECHK.TRANS64.TRYWAIT P2, [UR6+0x16850], R6 ;  /* 0x01685006ff0075a7 */ /* 0x000e640008040146 */
[----:B-1----:R-:W-:Y:S05]  /*8d80*/  @!P2 BRA `(.L_x_896) ;  /* 0x000000bc00e0a947 */ /* 0x002fea0003800000 */
.L_x_893:
[----:B------:R-:W-:Y:S01]  /*8d90*/  UIADD3 UR6, UR45, 0x400, URZ ;  /* 0x000004002d067890 */ /* 0x000fe2000fffe03f */
[----:B------:R-:W-:Y:S01]  /*8da0*/  WARPGROUP.ARRIVE ;  /* 0x00000000000079c5 */ /* 0x000fe20000000000 */
[----:B------:R-:W-:Y:S01]  /*8db0*/  UMOV UR7, 0x40000040 ;  /* 0x4000004000077882 */ /* 0x000fe20000000000 */
[----:B------:R-:W-:Y:S01]  /*8dc0*/  FMUL.FTZ R11, R24, UR24 ;  /* 0x00000018180b7c20 */ /* 0x000fe20008410000 */
[----:B------:R-:W-:Y:S01]  /*8dd0*/  USHF.R.U32.HI UR6, URZ, 0x4, UR6 ;  /* 0x000000043f067899 */ /* 0x000fe20008011606 */
[----:B01----:R-:W-:Y:S01]  /*8de0*/  FMUL.FTZ R6, R25, UR24 ;  /* 0x0000001819067c20 */ /* 0x003fe20008410000 */
[----:B------:R-:W-:Y:S01]  /*8df0*/  FMUL.FTZ R13, R28, UR24 ;  /* 0x000000181c0d7c20 */ /* 0x000fe20008410000 */
[----:B------:R-:W-:Y:S01]  /*8e00*/  FMUL.FTZ R15, R29, UR24 ;  /* 0x000000181d0f7c20 */ /* 0x000fe20008410000 */
[----:B------:R-:W-:Y:S01]  /*8e10*/  ULOP3.LUT UR6, UR6, 0x3fff, URZ, 0xc0, !UPT ;  /* 0x00003fff06067892 */ /* 0x000fe2000f8ec03f */
[----:B------:R-:W0:Y:S01]  /*8e20*/  MUFU.TANH R11, R11 ;  /* 0x0000000b000b7308 */ /* 0x000e220000002400 */
[----:B------:R-:W-:Y:S01]  /*8e30*/  FMUL.FTZ R21, R32, UR24 ;  /* 0x0000001820157c20 */ /* 0x000fe20008410000 */
[----:B------:R-:W-:Y:S01]  /*8e40*/  FMUL.FTZ R24, R33, UR24 ;  /* 0x0000001821187c20 */ /* 0x000fe20008410000 */
[----:B------:R-:W-:Y:S01]  /*8e50*/  ULEA UR11, UR22, UR6, 0xa ;  /* 0x00000006160b7291 */ /* 0x000fe2000f8e503f */
[----:B------:R-:W-:Y:S01]  /*8e60*/  FMUL.FTZ R12, R27, UR24 ;  /* 0x000000181b0c7c20 */ /* 0x000fe20008410000 */
[----:B------:R-:W-:Y:S01]  /*8e70*/  FMUL.FTZ R27, R36, UR24 ;  /* 0x00000018241b7c20 */ /* 0x000fe20008410000 */
[----:B------:R-:W-:Y:S01]  /*8e80*/  FMUL.FTZ R29, R37, UR24 ;  /* 0x00000018251d7c20 */ /* 0x000fe20008410000 */
[----:B------:R-:W-:Y:S01]  /*8e90*/  FMUL.FTZ R37, R45, UR24 ;  /* 0x000000182d257c20 */ /* 0x000fe20008410000 */
[----:B------:R-:W1:Y:S01]  /*8ea0*/  MUFU.TANH R6, R6 ;  /* 0x0000000600067308 */ /* 0x000e620000002400 */
[----:B------:R-:W-:Y:S01]  /*8eb0*/  FMUL.FTZ R45, R54, UR24 ;  /* 0x00000018362d7c20 */ /* 0x000fe20008410000 */
[----:B------:R-:W-:Y:S01]  /*8ec0*/  UMOV UR6, UR11 ;  /* 0x0000000b00067c82 */ /* 0x000fe20008000000 */
[----:B------:R-:W-:Y:S01]  /*8ed0*/  FMUL.FTZ R28, R38, UR24 ;  /* 0x00000018261c7c20 */ /* 0x000fe20008410000 */
[----:B------:R-:W-:Y:S01]  /*8ee0*/  HGMMA.64x64x16.F32 R88, R148, gdesc[UR4].tnspB, R88, gsb0 ;  /* 0x40e0000494587df0 */ /* 0x000fe20008000858 */
[----:B------:R-:W-:Y:S01]  /*8ef0*/  UIADD3 UR6, UR11, 0x80, URZ ;  /* 0x000000800b067890 */ /* 0x000fe2000fffe03f */
[----:B------:R-:W-:Y:S01]  /*8f00*/  FMUL.FTZ R38, R47, UR24 ;  /* 0x000000182f267c20 */ /* 0x000fe20008410000 */
[----:B------:R-:W-:Y:S01]  /*8f10*/  UMOV UR7, 0x40000040 ;  /* 0x4000004000077882 */ /* 0x000fe20000000000 */
        /* <DEDUP_REMOVED lines=45> */
[----:B------:R-:W-:Y:S01]  /*91f0*/  UMOV UR10, UR25 ;  /* 0x00000019000a7c82 */ /* 0x000fe20008000000 */
        /* <DEDUP_REMOVED lines=15> */
[----:B------:R-:W1:Y:S01]  /*92f0*/  S2R R153, SR_TID.X ;  /* 0x0000000000997919 */ /* 0x000e620000002100 */
[----:B------:R-:W-:-:S02]  /*9300*/  UMOV UR26, UR38 ;  /* 0x00000026001a7c82 */ /* 0x000fc40008000000 */
[----:B------:R-:W3:Y:S01]  /*9310*/  MUFU.TANH R35, R35 ;  /* 0x0000002300237308 */ /* 0x000ee20000002400 */
[----:B--2---:R-:W-:-:S07]  /*9320*/  FMNMX.FTZ R7, R31, R58, !PT ;  /* 0x0000003a1f077209 */ /* 0x004fce0007810000 */
[----:B------:R-:W2:Y:S01]  /*9330*/  MUFU.TANH R37, R37 ;  /* 0x0000002500257308 */ /* 0x000ea20000002400 */
[----:B0-----:R-:W-:Y:S01]  /*9340*/  FMNMX.FTZ R58, R32, R7, !PT ;  /* 0x00000007203a7209 */ /* 0x001fe20007810000 */
[----:B------:R-:W-:Y:S02]  /*9350*/  WARPGROUP.DEPBAR.LE gsb0, 0x0 ;  /* 0x00008000000079c5 */ /* 0x000fe40000010000 */
[----:B------:R-:W-:-:S04]  /*9360*/  WARPGROUP.ARRIVE ;  /* 0x00000000000079c5 */ /* 0x000fc80000000000 */
[----:B------:R-:W0:Y:S01]  /*9370*/  MUFU.TANH R39, R39 ;  /* 0x0000002700277308 */ /* 0x000e220000002400 */
[----:B---3--:R-:W-:Y:S01]  /*9380*/  FMNMX.FTZ R60, R35, R58, !PT ;  /* 0x0000003a233c7209 */ /* 0x008fe20007810000 */
[----:B------:R-:W-:Y:S01]  /*9390*/  HGMMA.64x64x16.F32 R88, R144, gdesc[UR4].tnspB, R88, gsb0 ;  /* 0x40e0000490587df0 */ /* 0x000fe20008000858 */
[----:B------:R-:W-:Y:S01]  /*93a0*/  UIADD3 UR6, UR11, 0x100, URZ ;  /* 0x000001000b067890 */ /* 0x000fe2000fffe03f */
[----:B------:R-:W-:Y:S01]  /*93b0*/  FMUL.FTZ R58, R72, UR24 ;  /* 0x00000018483a7c20 */ /* 0x000fe20008410000 */
[----:B------:R-:W-:-:S03]  /*93c0*/  UMOV UR7, 0x40000040 ;  /* 0x4000004000077882 */ /* 0x000fc60000000000 */
[----:B------:R-:W3:Y:S01]  /*93d0*/  MUFU.TANH R41, R41 ;  /* 0x0000002900297308 */ /* 0x000ee20000002400 */
[----:B--2---:R-:W-:Y:S02]  /*93e0*/  FMNMX.FTZ R60, R37, R60, !PT ;  /* 0x0000003c253c7209 */ /* 0x004fe40007810000 */
[----:B-1----:R-:W-:Y:S02]  /*93f0*/  SHF.R.U32.HI R152, RZ, 0x7, R153 ;  /* 0x00000007ff987819 */ /* 0x002fe40000011699 */
[----:B------:R-:W-:-:S03]  /*9400*/  ISETP.GE.U32.AND P2, PT, R153, 0x180, PT ;  /* 0x000001809900780c */ /* 0x000fc60003f46070 */
[----:B------:R-:W1:Y:S01]  /*9410*/  MUFU.TANH R43, R43 ;  /* 0x0000002b002b7308 */ /* 0x000e620000002400 */
[----:B0-----:R-:W-:-:S07]  /*9420*/  FMNMX.FTZ R60, R39, R60, !PT ;  /* 0x0000003c273c7209 */ /* 0x001fce0007810000 */
[----:B------:R-:W0:Y:S01]  /*9430*/  MUFU.TANH R44, R44 ;  /* 0x0000002c002c7308 */ /* 0x000e220000002400 */
[----:B---3--:R-:W-:-:S07]  /*9440*/  FMNMX.FTZ R60, R41, R60, !PT ;  /* 0x0000003c293c7209 */ /* 0x008fce0007810000 */
[----:B------:R-:W2:Y:S01]  /*9450*/  MUFU.TANH R47, R47 ;  /* 0x0000002f002f7308 */ /* 0x000ea20000002400 */
[----:B-1----:R-:W-:Y:S01]  /*9460*/  FMNMX.FTZ R7, R43, R60, !PT ;  /* 0x0000003c2b077209 */ /* 0x002fe20007810000 */
[----:B------:R-:W-:-:S06]  /*9470*/  FMUL.FTZ R60, R76, UR24 ;  /* 0x000000184c3c7c20 */ /* 0x000fcc0008410000 */
        /* <DEDUP_REMOVED lines=8> */
[----:B------:R-:W-:-:S06]  /*9500*/  FMUL.FTZ R62, R80, UR24 ;  /* 0x00000018503e7c20 */ /* 0x000fcc0008410000 */
[----:B------:R-:W0:Y:S01]  /*9510*/  MUFU.TANH R55, R55 ;  /* 0x0000003700377308 */ /* 0x000e220000002400 */
[----:B--2---:R-:W-:Y:S01]  /*9520*/  FMNMX.FTZ R7, R52, R7, !PT ;  /* 0x0000000734077209 */ /* 0x004fe20007810000 */
[----:B------:R-:W-:Y:S02]  /*9530*/  WARPGROUP.DEPBAR.LE gsb0, 0x0 ;  /* 0x00008000000079c5 */ /* 0x000fe40000010000 */
[----:B------:R-:W-:-:S04]  /*9540*/  WARPGROUP.ARRIVE ;  /* 0x00000000000079c5 */ /* 0x000fc80000000000 */
[----:B------:R-:W2:Y:S01]  /*9550*/  MUFU.TANH R56, R56 ;  /* 0x0000003800387308 */ /* 0x000ea20000002400 */
[----:B-1----:R-:W-:Y:S01]  /*9560*/  FMNMX.FTZ R68, R54, R7, !PT ;  /* 0x0000000736447209 */ /* 0x002fe20007810000 */
[----:B------:R-:W-:Y:S01]  /*9570*/  HGMMA.64x64x16.F32 R88, R140, gdesc[UR4].tnspB, R88, gsb0 ;  /* 0x40e000048c587df0 */ /* 0x000fe20008000858 */
[----:B------:R-:W-:Y:S02]  /*9580*/  UIADD3 UR6, UR11, 0x180, URZ ;  /* 0x000001800b067890 */ /* 0x000fe4000fffe03f */
[----:B0-----:R-:W-:Y:S01]  /*9590*/  FMNMX.FTZ R7, R55, R68, !PT ;  /* 0x0000004437077209 */ /* 0x001fe20007810000 */
[----:B------:R-:W-:Y:S02]  /*95a0*/  UMOV UR7, 0x40000040 ;  /* 0x4000004000077882 */ /* 0x000fe40000000000 */
[----:B------:R-:W0:Y:S08]  /*95b0*/  MUFU.TANH R57, R57 ;  /* 0x0000003900397308 */ /* 0x000e300000002400 */
[----:B------:R-:W1:Y:S01]  /*95c0*/  MUFU.TANH R58, R58 ;  /* 0x0000003a003a7308 */ /* 0x000e620000002400 */
[----:B--2---:R-:W-:-:S07]  /*95d0*/  FMNMX.FTZ R68, R56, R7, !PT ;  /* 0x0000000738447209 */ /* 0x004fce0007810000 */
[----:B------:R-:W2:Y:S01]  /*95e0*/  MUFU.TANH R59, R59 ;  /* 0x0000003b003b7308 */ /* 0x000ea20000002400 */
[----:B0-----:R-:W-:Y:S01]  /*95f0*/  FMNMX.FTZ R7, R57, R68, !PT ;  /* 0x0000004439077209 */ /* 0x001fe20007810000 */
[----:B------:R-:W-:-:S06]  /*9600*/  FMUL.FTZ R68, R85, UR24 ;  /* 0x0000001855447c20 */ /* 0x000fcc0008410000 */
        /* <DEDUP_REMOVED lines=14> */
[----:B------:R-:W-:Y:S02]  /*96f0*/  WARPGROUP.DEPBAR.LE gsb0, 0x0 ;  /* 0x00008000000079c5 */ /* 0x000fe40000010000 */
[----:B------:R-:W-:Y:S01]  /*9700*/  WARPGROUP.ARRIVE ;  /* 0x00000000000079c5 */ /* 0x000fe20000000000 */
[----:B------:R-:W-:Y:S01]  /*9710*/  FMUL.FTZ R72, R75, UR24 ;  /* 0x000000184b487c20 */ /* 0x000fe20008410000 */
[----:B------:R-:W-:Y:S02]  /*9720*/  FMUL.FTZ R75, R82, UR24 ;  /* 0x00000018524b7c20 */ /* 0x000fe40008410000 */
[----:B------:R-:W1:Y:S01]  /*9730*/  MUFU.TANH R12, R12 ;  /* 0x0000000c000c7308 */ /* 0x000e620000002400 */
[----:B--2---:R-:W-:Y:S01]  /*9740*/  FMNMX.FTZ R7, R68, R7, !PT ;  /* 0x0000000744077209 */ /* 0x004fe20007810000 */
[----:B------:R-:W-:Y:S01]  /*9750*/  HGMMA.64x64x16.F32 R88, R136, gdesc[UR4].tnspB, R88, gsb0 ;  /* 0x40e0000488587df0 */ /* 0x000fe20008000858 */
[----:B------:R-:W-:Y:S01]  /*9760*/  UIADD3 UR6, UR11, 0x200, URZ ;  /* 0x000002000b067890 */ /* 0x000fe2000fffe03f */
[----:B------:R-:W-:-:S02]  /*9770*/  UMOV UR7, 0x40000040 ;  /* 0x4000004000077882 */ /* 0x000fc40000000000 */
[----:B------:R-:W2:Y:S02]  /*9780*/  SHFL.BFLY PT, R76, R7, 0x2, 0x1f ;  /* 0x0c401f00074c7f89 */ /* 0x000ea400000e0000 */
[----:B------:R-:W3:Y:S08]  /*9790*/  MUFU.TANH R14, R14 ;  /* 0x0000000e000e7308 */ /* 0x000ef00000002400 */
[----:B------:R-:W4:Y:S08]  /*97a0*/  MUFU.TANH R20, R20 ;  /* 0x0000001400147308 */ /* 0x000f300000002400 */
[----:B------:R-:W5:Y:S01]  /*97b0*/  MUFU.TANH R25, R25 ;  /* 0x0000001900197308 */ /* 0x000f620000002400 */
[----:B--2---:R-:W-:Y:S01]  /*97c0*/  FMNMX.FTZ R80, R7, R76, !PT ;  /* 0x0000004c07507209 */ /* 0x004fe20007810000 */
[----:B------:R-:W-:-:S06]  /*97d0*/  FMUL.FTZ R76, R83, UR24 ;  /* 0x00000018534c7c20 */ /* 0x000fcc0008410000 */
[----:B------:R-:W2:Y:S01]  /*97e0*/  MUFU.TANH R26, R26 ;  /* 0x0000001a001a7308 */ /* 0x000ea20000002400 */
[----:B------:R-:W0:Y:S07]  /*97f0*/  SHFL.BFLY PT, R7, R80, 0x1, 0x1f ;  /* 0x0c201f0050077f89 */ /* 0x000e2e00000e0000 */
[----:B------:R-:W2:Y:S08]  /*9800*/  MUFU.TANH R28, R28 ;  /* 0x0000001c001c7308 */ /* 0x000eb00000002400 */
[----:B------:R-:W2:Y:S08]  /*9810*/  MUFU.TANH R30, R30 ;  /* 0x0000001e001e7308 */ /* 0x000eb00000002400 */
[----:B------:R-:W2:Y:S01]  /*9820*/  MUFU.TANH R33, R33 ;  /* 0x0000002100217308 */ /* 0x000ea20000002400 */
[----:B0-----:R-:W-:-:S05]  /*9830*/  FMNMX.FTZ R7, R80, R7, !PT ;  /* 0x0000000750077209 */ /* 0x001fca0007810000 */
[C---:B------:R-:W-:Y:S02]  /*9840*/  FMUL.FTZ R80, R7.reuse, UR10 ;  /* 0x0000000a07507c20 */ /* 0x040fe40008410000 */
[----:B------:R-:W0:Y:S01]  /*9850*/  MUFU.TANH R34, R34 ;  /* 0x0000002200227308 */ /* 0x000e220000002400 */
[----:B------:R-:W-:Y:S01]  /*9860*/  FADD.FTZ R8, -R7, R8 ;  /* 0x0000000807087221 */ /* 0x000fe20000010100 */
        /* <DEDUP_REMOVED lines=8> */
[--C-:B------:R-:W-:Y:S01]  /*98f0*/  FFMA.FTZ R24, R24, UR10, -R80.reuse ;  /* 0x0000000a18187c23 */ /* 0x100fe20008010850 */
[----:B---3--:R-:W-:Y:S01]  /*9900*/  FMNMX.FTZ R21, R14, R13, !PT ;  /* 0x0000000d0e157209 */ /* 0x008fe20007810000 */
[--C-:B------:R-:W-:Y:S01]  /*9910*/  FFMA.FTZ R146, R27, UR10, -R80.reuse ;  /* 0x0000000a1b927c23 */ /* 0x100fe20008010850 */
[----:B------:R-:W-:Y:S01]  /*9920*/  FFMA.FTZ R27, R29, UR10, -R80 ;  /* 0x0000000a1d1b7c23 */ /* 0x000fe20008010850 */
[----:B------:R-:W-:-:S02]  /*9930*/  WARPGROUP.DEPBAR.LE gsb0, 0x0 ;  /* 0x00008000000079c5 */ /* 0x000fc40000010000 */
[----:B------:R-:W-:Y:S01]  /*9940*/  WARPGROUP.ARRIVE ;  /* 0x00000000000079c5 */ /* 0x000fe20000000000 */
[----:B----4-:R-:W-:Y:S01]  /*9950*/  FMNMX.FTZ R6, R20, R21, !PT ;  /* 0x0000001514067209 */ /* 0x010fe20007810000 */
[----:B------:R-:W3:Y:S01]  /*9960*/  MUFU.TANH R38, R38 ;  /* 0x0000002600267308 */ /* 0x000ee20000002400 */
[--C-:B------:R-:W-:Y:S01]  /*9970*/  FFMA.FTZ R136, R39, UR10, -R80.reuse ;  /* 0x0000000a27887c23 */ /* 0x100fe20008010850 */
[--C-:B------:R-:W-:Y:S01]  /*9980*/  FFMA.FTZ R138, R43, UR10, -R80.reuse ;  /* 0x0000000a2b8a7c23 */ /* 0x100fe20008010850 */
[----:B-----5:R-:W-:Y:S01]  /*9990*/  FMNMX.FTZ R21, R25, R6, !PT ;  /* 0x0000000619157209 */ /* 0x020fe20007810000 */
        /* <DEDUP_REMOVED lines=9> */
[----:B------:R-:W-:Y:S01]  /*9a30*/  FMUL.FTZ R8, R8, UR10 ;  /* 0x0000000a08087c20 */ /* 0x000fe20008410000 */
[--C-:B------:R-:W-:Y:S01]  /*9a40*/  FFMA.FTZ R11, R11, UR10, -R80.reuse ;  /* 0x0000000a0b0b7c23 */ /* 0x100fe20008010850 */
[--C-:B------:R-:W-:Y:S01]  /*9a50*/  FFMA.FTZ R15, R15, UR10, -R80.reuse ;  /* 0x0000000a0f0f7c23 */ /* 0x100fe20008010850 */
[----:B------:R-:W-:Y:S01]  /*9a60*/  FMNMX.FTZ R6, R30, R21, !PT ;  /* 0x000000151e067209 */ /* 0x000fe20007810000 */
[----:B------:R-:W4:Y:S01]  /*9a70*/  MUFU.TANH R42, R42 ;  /* 0x0000002a002a7308 */ /* 0x000f220000002400 */
[--C-:B------:R-:W-:Y:S01]  /*9a80*/  FFMA.FTZ R65, R65, UR10, -R80.reuse ;  /* 0x0000000a41417c23 */ /* 0x100fe20008010850 */
[----:B------:R-:W-:Y:S01]  /*9a90*/  FFMA.FTZ R68, R68, UR10, -R80 ;  /* 0x0000000a44447c23 */ /* 0x000fe20008010850 */
[----:B------:R-:W-:-:S04]  /*9aa0*/  FMNMX.FTZ R21, R33, R6, !PT ;  /* 0x0000000621157209 */ /* 0x000fc80007810000 */
[----:B0-----:R-:W-:Y:S01]  /*9ab0*/  FMNMX.FTZ R21, R34, R21, !PT ;  /* 0x0000001522157209 */ /* 0x001fe20007810000 */
[----:B------:R-:W0:Y:S03]  /*9ac0*/  MUFU.TANH R45, R45 ;  /* 0x0000002d002d7308 */ /* 0x000e260000002400 */
[----:B-1----:R-:W-:-:S04]  /*9ad0*/  FMNMX.FTZ R21, R36, R21, !PT ;  /* 0x0000001524157209 */ /* 0x002fc80007810000 */
[----:B---3--:R-:W-:Y:S01]  /*9ae0*/  FMNMX.FTZ R21, R38, R21, !PT ;  /* 0x0000001526157209 */ /* 0x008fe20007810000 */
[----:B------:R-:W1:Y:S03]  /*9af0*/  MUFU.TANH R46, R46 ;  /* 0x0000002e002e7308 */ /* 0x000e660000002400 */
[----:B--2---:R-:W-:-:S04]  /*9b00*/  FMNMX.FTZ R21, R40, R21, !PT ;  /* 0x0000001528157209 */ /* 0x004fc80007810000 */
[----:B----4-:R-:W-:Y:S01]  /*9b10*/  FMNMX.FTZ R6, R42, R21, !PT ;  /* 0x000000152a067209 */ /* 0x010fe20007810000 */
[----:B------:R-:W2:Y:S01]  /*9b20*/  MUFU.TANH R49, R49 ;  /* 0x0000003100317308 */ /* 0x000ea20000002400 */
[--C-:B------:R-:W-:Y:S01]  /*9b30*/  FFMA.FTZ R21, R37, UR10, -R80.reuse ;  /* 0x0000000a25157c23 */ /* 0x100fe20008010850 */
[--C-:B------:R-:W-:Y:S01]  /*9b40*/  FFMA.FTZ R37, R44, UR10, -R80.reuse ;  /* 0x0000000a2c257c23 */ /* 0x100fe20008010850 */
[----:B0-----:R-:W-:Y:S01]  /*9b50*/  FMNMX.FTZ R31, R45, R6, !PT ;  /* 0x000000062d1f7209 */ /* 0x001fe20007810000 */
[----:B------:R-:W-:-:S04]  /*9b60*/  FFMA.FTZ R44, R58, UR10, -R80 ;  /* 0x0000000a3a2c7c23 */ /* 0x000fc80008010850 */
[----:B------:R-:W0:Y:S01]  /*9b70*/  MUFU.TANH R50, R50 ;  /* 0x0000003200327308 */ /* 0x000e220000002400 */
[----:B-1----:R-:W-:-:S07]  /*9b80*/  FMNMX.FTZ R6, R46, R31, !PT ;  /* 0x0000001f2e067209 */ /* 0x002fce0007810000 */
[----:B------:R-:W1:Y:S01]  /*9b90*/  MUFU.TANH R53, R53 ;  /* 0x0000003500357308 */ /* 0x000e620000002400 */
[----:B--2---:R-:W-:-:S07]  /*9ba0*/  FMNMX.FTZ R31, R49, R6, !PT ;  /* 0x00000006311f7209 */ /* 0x004fce0007810000 */
[----:B------:R-:W2:Y:S01]  /*9bb0*/  MUFU.TANH R63, R63 ;  /* 0x0000003f003f7308 */ /* 0x000ea20000002400 */
[----:B0-----:R-:W-:Y:S01]  /*9bc0*/  FMNMX.FTZ R6, R50, R31, !PT ;  /* 0x0000001f32067209 */ /* 0x001fe20007810000 */
[----:B------:R-:W-:-:S06]  /*9bd0*/  FFMA.FTZ R31, R41, UR10, -R80 ;  /* 0x0000000a291f7c23 */ /* 0x000fcc0008010850 */
[----:B------:R-:W0:Y:S01]  /*9be0*/  MUFU.TANH R66, R66 ;  /* 0x0000004200427308 */ /* 0x000e220000002400 */
[----:B-1----:R-:W-:-:S07]  /*9bf0*/  FMNMX.FTZ R6, R53, R6, !PT ;  /* 0x0000000635067209 */ /* 0x002fce0007810000 */
[----:B------:R-:W1:Y:S01]  /*9c00*/  MUFU.TANH R67, R67 ;  /* 0x0000004300437308 */ /* 0x000e620000002400 */
        /* <DEDUP_REMOVED lines=9> */
[----:B0-----:R-:W-:Y:S01]  /*9ca0*/  FMNMX.FTZ R6, R66, R35, !PT ;  /* 0x0000002342067209 */ /* 0x001fe20007810000 */
[----:B------:R-:W-:-:S04]  /*9cb0*/  UMOV UR7, 0x40000040 ;  /* 0x4000004000077882 */ /* 0x000fc80000000000 */
        /* <DEDUP_REMOVED lines=10> */
[--C-:B------:R-:W-:Y:S01]  /*9d60*/  FFMA.FTZ R35, R48, UR10, -R80.reuse ;  /* 0x0000000a30237c23 */ /* 0x100fe20008010850 */
[----:B------:R-:W-:-:S05]  /*9d70*/  FFMA.FTZ R48, R60, UR10, -R80 ;  /* 0x0000000a3c307c23 */ /* 0x000fca0008010850 */
        /* <DEDUP_REMOVED lines=8> */
[--C-:B------:R-:W-:Y:S01]  /*9e00*/  FFMA.FTZ R39, R52, UR10, -R80.reuse ;  /* 0x0000000a34277c23 */ /* 0x100fe20008010850 */
[--C-:B------:R-:W-:Y:S01]  /*9e10*/  FFMA.FTZ R52, R62, UR10, -R80.reuse ;  /* 0x0000000a3e347c23 */ /* 0x100fe20008010850 */
[----:B------:R-:W-:Y:S02]  /*9e20*/  WARPGROUP.DEPBAR.LE gsb0, 0x0 ;  /* 0x00008000000079c5 */ /* 0x000fe40000010000 */
[----:B------:R-:W-:Y:S01]  /*9e30*/  WARPGROUP.ARRIVE ;  /* 0x00000000000079c5 */ /* 0x000fe20000000000 */
[----:B-1----:R-:W-:Y:S01]  /*9e40*/  FMNMX.FTZ R41, R77, R6, !PT ;  /* 0x000000064d297209 */ /* 0x002fe20007810000 */
[----:B------:R0:W-:Y:S04]  /*9e50*/  MUFU.EX2 R13, R24 ;  /* 0x00000018000d7308 */ /* 0x0001e80000000800 */
[----:B------:R-:W-:Y:S01]  /*9e60*/  HGMMA.64x64x16.F32 R88, R124, gdesc[UR4].tnspB, R88, gsb0 ;  /* 0x40e000047c587df0 */ /* 0x000fe20008000858 */
[----:B------:R-:W-:Y:S01]  /*9e70*/  UIADD3 UR6, UR11, 0x380, URZ ;  /* 0x000003800b067890 */ /* 0x000fe2000fffe03f */
[----:B--2---:R-:W-:Y:S01]  /*9e80*/  FMNMX.FTZ R6, R78, R41, !PT ;  /* 0x000000294e067209 */ /* 0x004fe20007810000 */
[----:B------:R-:W-:Y:S01]  /*9e90*/  UMOV UR7, 0x40000040 ;  /* 0x4000004000077882 */ /* 0x000fe20000000000 */
[----:B------:R-:W-:Y:S01]  /*9ea0*/  MUFU.EX2 R8, R8 ;  /* 0x0000000800087308 */ /* 0x000fe20000000800 */
[--C-:B0-----:R-:W-:Y:S01]  /*9eb0*/  FFMA.FTZ R24, R54, UR10, -R80.reuse ;  /* 0x0000000a36187c23 */ /* 0x101fe20008010850 */
[--C-:B------:R-:W-:Y:S01]  /*9ec0*/  FFMA.FTZ R41, R55, UR10, -R80.reuse ;  /* 0x0000000a37297c23 */ /* 0x100fe20008010850 */
[----:B------:R-:W0:Y:S01]  /*9ed0*/  SHFL.BFLY PT, R47, R6, 0x2, 0x1f ;  /* 0x0c401f00062f7f89 */ /* 0x000e2200000e0000 */
[----:B------:R-:W-:-:S04]  /*9ee0*/  FFMA.FTZ R55, R64, UR10, -R80 ;  /* 0x0000000a40377c23 */ /* 0x000fc80008010850 */
[----:B------:R-:W1:Y:S08]  /*9ef0*/  MUFU.EX2 R11, R11 ;  /* 0x0000000b000b7308 */ /* 0x000e700000000800 */
[----:B------:R-:W2:Y:S08]  /*9f00*/  MUFU.EX2 R148, R148 ;  /* 0x0000009400947308 */ /* 0x000eb00000000800 */
[----:B------:R-:W3:Y:S01]  /*9f10*/  MUFU.EX2 R150, R150 ;  /* 0x0000009600967308 */ /* 0x000ee20000000800 */
[----:B-1----:R-:W-:Y:S01]  /*9f20*/  FFMA.FTZ R3, R8, R3, R11 ;  /* 0x0000000308037223 */ /* 0x002fe2000001000b */
[----:B0-----:R-:W-:Y:S01]  /*9f30*/  FMNMX.FTZ R54, R6, R47, !PT ;  /* 0x0000002f06367209 */ /* 0x001fe20007810000 */
[----:B------:R-:W-:-:S04]  /*9f40*/  FFMA.FTZ R47, R59, UR10, -R80 ;  /* 0x0000000a3b2f7c23 */ /* 0x000fc80008010850 */
[----:B------:R-:W0:Y:S01]  /*9f50*/  SHFL.BFLY PT, R57, R54, 0x1, 0x1f ;  /* 0x0c201f0036397f89 */ /* 0x000e2200000e0000 */
[----:B------:R-:W-:Y:S01]  /*9f60*/  MUFU.EX2 R15, R15 ;  /* 0x0000000f000f7308 */ /* 0x000fe20000000800 */
[C---:B--2---:R-:W-:Y:S01]  /*9f70*/  FADD.FTZ R3, R148.reuse, R3 ;  /* 0x0000000394037221 */ /* 0x044fe20000010000 */
[----:B------:R-:W-:-:S06]  /*9f80*/  F2FP.F16.F32.PACK_AB R148, R148, R11 ;  /* 0x0000000b9494723e */ /* 0x000fcc00000000ff */
[----:B------:R-:W-:Y:S08]  /*9f90*/  MUFU.EX2 R144, R144 ;  /* 0x0000009000907308 */ /* 0x000ff00000000800 */
[----:B------:R-:W-:Y:S01]  /*9fa0*/  MUFU.EX2 R146, R146 ;  /* 0x0000009200927308 */ /* 0x000fe20000000800 */
[----:B0-----:R-:W-:-:S07]  /*9fb0*/  FMNMX.FTZ R6, R54, R57, !PT ;  /* 0x0000003936067209 */ /* 0x001fce0007810000 */
[----:B------:R-:W-:Y:S01]  /*9fc0*/  MUFU.EX2 R27, R27 ;  /* 0x0000001b001b7308 */ /* 0x000fe20000000800 */
[C---:B------:R-:W-:Y:S01]  /*9fd0*/  FMUL.FTZ R59, R6.reuse, UR10 ;  /* 0x0000000a063b7c20 */ /* 0x040fe20008410000 */
[----:B------:R-:W-:-:S03]  /*9fe0*/  FADD.FTZ R56, -R6, R9 ;  /* 0x0000000906387221 */ /* 0x000fc60000010100 */
[--C-:B------:R-:W-:Y:S01]  /*9ff0*/  FFMA.FTZ R145, R25, UR10, -R59.reuse ;  /* 0x0000000a19917c23 */ /* 0x100fe2000801083b */
[----:B------:R-:W-:Y:S02]  /*a000*/  IMAD.U32 R25, RZ, RZ, UR39 ;  /* 0x00000027ff197e24 */ /* 0x000fe4000f8e00ff */
[--C-:B------:R-:W-:Y:S01]  /*a010*/  FFMA.FTZ R10, R10, UR10, -R59.reuse ;  /* 0x0000000a0a0a7c23 */ /* 0x100fe2000801083b */
[----:B------:R-:W-:Y:S01]  /*a020*/  FMUL.FTZ R56, R56, UR10 ;  /* 0x0000000a38387c20 */ /* 0x000fe20008410000 */
[--C-:B------:R-:W-:Y:S01]  /*a030*/  FFMA.FTZ R149, R12, UR10, -R59.reuse ;  /* 0x0000000a0c957c23 */ /* 0x100fe2000801083b */
[----:B------:R-:W-:Y:S01]  /*a040*/  FFMA.FTZ R141, R33, UR10, -R59 ;  /* 0x0000000a218d7c23 */ /* 0x000fe2000801083b */
[----:B------:R-:W-:Y:S01]  /*a050*/  @!P1 LEA R25, R25, UR45, 0x3 ;  /* 0x0000002d19199c11 */ /* 0x000fe2000f8e18ff */
[----:B------:R0:W-:Y:S01]  /*a060*/  MUFU.EX2 R57, R56 ;  /* 0x0000003800397308 */ /* 0x0001e20000000800 */
[----:B------:R-:W-:Y:S01]  /*a070*/  VIADD R33, R152, 0x9 ;  /* 0x0000000998217836 */ /* 0x000fe20000000000 */
[----:B------:R-:W-:-:S02]  /*a080*/  WARPGROUP.DEPBAR.LE gsb0, 0x0 ;  /* 0x00008000000079c5 */ /* 0x000fc40000010000 */
[----:B------:R-:W-:Y:S01]  /*a090*/  WARPGROUP.ARRIVE ;  /* 0x00000000000079c5 */ /* 0x000fe20000000000 */
[--C-:B------:R-:W-:Y:S01]  /*a0a0*/  FFMA.FTZ R151, R14, UR10, -R59.reuse ;  /* 0x0000000a0e977c23 */ /* 0x100fe2000801083b */
[----:B------:R-:W-:Y:S01]  /*a0b0*/  @!P1 VIADD R25, R25, 0x16840 ;  /* 0x0001684019199836 */ /* 0x000fe20000000000 */
[----:B------:R-:W-:Y:S01]  /*a0c0*/  SEL R33, R33, 0x9, !P2 ;  /* 0x0000000921217807 */ /* 0x000fe20005000000 */
[----:B------:R-:W1:Y:S01]  /*a0d0*/  MUFU.EX2 R10, R10 ;  /* 0x0000000a000a7308 */ /* 0x000e620000000800 */
[----:B------:R-:W-:Y:S01]  /*a0e0*/  FFMA.FTZ R12, R20, UR10, -R59 ;  /* 0x0000000a140c7c23 */ /* 0x000fe2000801083b */
[----:B------:R-:W-:Y:S01]  /*a0f0*/  HGMMA.64x64x16.F32 R88, R120, gdesc[UR4].tnspB, R88, gsb0 ;  /* 0x40e0000478587df0 */ /* 0x000fe20008000858 */
[----:B------:R-:W-:Y:S01]  /*a100*/  @!P1 PRMT R25, RZ, 0x654, R25 ;  /* 0x00000654ff199816 */ /* 0x000fe20000000019 */
[--C-:B0-----:R-:W-:Y:S01]  /*a110*/  FFMA.FTZ R56, R26, UR10, -R59.reuse ;  /* 0x0000000a1a387c23 */ /* 0x101fe2000801083b */
[--C-:B------:R-:W-:Y:S01]  /*a120*/  FFMA.FTZ R147, R28, UR10, -R59.reuse ;  /* 0x0000000a1c937c23 */ /* 0x100fe2000801083b */
[--C-:B------:R-:W-:Y:S01]  /*a130*/  FFMA.FTZ R143, R36, UR10, -R59.reuse ;  /* 0x0000000a248f7c23 */ /* 0x100fe2000801083b */
[--C-:B------:R-:W-:Y:S01]  /*a140*/  FFMA.FTZ R30, R30, UR10, -R59.reuse ;  /* 0x0000000a1e1e7c23 */ /* 0x100fe2000801083b */
[----:B------:R-:W0:Y:S01]  /*a150*/  MUFU.EX2 R149, R149 ;  /* 0x0000009500957308 */ /* 0x000e220000000800 */
[----:B------:R-:W-:Y:S01]  /*a160*/  FFMA.FTZ R20, R38, UR10, -R59 ;  /* 0x0000000a26147c23 */ /* 0x000fe2000801083b */
[----:B---3--:R-:W-:Y:S01]  /*a170*/  FADD.FTZ R38, R150, R3 ;  /* 0x0000000396267221 */ /* 0x008fe20000010000 */
[--C-:B------:R-:W-:Y:S01]  /*a180*/  FFMA.FTZ R14, R34, UR10, -R59.reuse ;  /* 0x0000000a220e7c23 */ /* 0x100fe2000801083b */
[--C-:B------:R-:W-:Y:S01]  /*a190*/  FFMA.FTZ R137, R40, UR10, -R59.reuse ;  /* 0x0000000a28897c23 */ /* 0x100fe2000801083b */
[--C-:B------:R-:W-:Y:S01]  /*a1a0*/  FFMA.FTZ R28, R42, UR10, -R59.reuse ;  /* 0x0000000a2a1c7c23 */ /* 0x100fe2000801083b */
[--C-:B------:R-:W-:Y:S01]  /*a1b0*/  FFMA.FTZ R139, R45, UR10, -R59.reuse ;  /* 0x0000000a2d8b7c23 */ /* 0x100fe2000801083b */
[--C-:B------:R-:W-:Y:S01]  /*a1c0*/  FFMA.FTZ R26, R46, UR10, -R59.reuse ;  /* 0x0000000a2e1a7c23 */ /* 0x100fe2000801083b */
[----:B------:R-:W2:Y:S01]  /*a1d0*/  MUFU.EX2 R151, R151 ;  /* 0x0000009700977308 */ /* 0x000ea20000000800 */
        /* <DEDUP_REMOVED lines=8> */
[----:B0-----:R-:W-:Y:S01]  /*a260*/  FADD.FTZ R36, R149, R2 ;  /* 0x0000000295247221 */ /* 0x001fe20000010000 */
[--C-:B------:R-:W-:Y:S01]  /*a270*/  FFMA.FTZ R2, R63, UR10, -R59.reuse ;  /* 0x0000000a3f027c23 */ /* 0x100fe2000801083b */
[----:B------:R-:W-:Y:S01]  /*a280*/  F2FP.F16.F32.PACK_AB R149, R149, R10 ;  /* 0x0000000a9595723e */ /* 0x000fe200000000ff */
[--C-:B------:R-:W-:Y:S01]  /*a290*/  FFMA.FTZ R72, R72, UR10, -R59.reuse ;  /* 0x0000000a48487c23 */ /* 0x100fe2000801083b */
[--C-:B------:R-:W-:Y:S01]  /*a2a0*/  FFMA.FTZ R127, R73, UR10, -R59.reuse ;  /* 0x0000000a497f7c23 */ /* 0x100fe2000801083b */
[--C-:B------:R-:W-:Y:S01]  /*a2b0*/  FFMA.FTZ R74, R74, UR10, -R59.reuse ;  /* 0x0000000a4a4a7c23 */ /* 0x100fe2000801083b */
[--C-:B------:R-:W-:Y:S01]  /*a2c0*/  FFMA.FTZ R75, R75, UR10, -R59.reuse ;  /* 0x0000000a4b4b7c23 */ /* 0x100fe2000801083b */
[----:B------:R-:W0:Y:S01]  /*a2d0*/  MUFU.EX2 R145, R145 ;  /* 0x0000009100917308 */ /* 0x000e220000000800 */
[----:B--2---:R-:W-:Y:S01]  /*a2e0*/  FADD.FTZ R3, R151, R36 ;  /* 0x0000002497037221 */ /* 0x004fe20000010000 */
[--C-:B------:R-:W-:Y:S01]  /*a2f0*/  FFMA.FTZ R76, R76, UR10, -R59.reuse ;  /* 0x0000000a4c4c7c23 */ /* 0x100fe2000801083b */
[----:B------:R-:W-:Y:S01]  /*a300*/  FFMA.FTZ R77, R77, UR10, -R59 ;  /* 0x0000000a4d4d7c23 */ /* 0x000fe2000801083b */
[C---:B------:R-:W-:Y:S01]  /*a310*/  ISETP.GT.AND P2, PT, R0.reuse, UR23, PT ;  /* 0x0000001700007c0c */ /* 0x040fe2000bf44270 */
[----:B------:R-:W-:Y:S01]  /*a320*/  VIADD R0, R0, 0xffffffff ;  /* 0xffffffff00007836 */ /* 0x000fe20000000000 */
[----:B------:R-:W-:-:S02]  /*a330*/  F2FP.F16.F32.PACK_AB R150, R15, R150 ;  /* 0x000000960f96723e */ /* 0x000fc400000000ff */
[----:B------:R-:W2:Y:S01]  /*a340*/  MUFU.EX2 R56, R56 ;  /* 0x0000003800387308 */ /* 0x000ea20000000800 */
[C---:B-1----:R-:W-:Y:S01]  /*a350*/  FADD.FTZ R36, R12.reuse, R3 ;  /* 0x000000030c247221 */ /* 0x042fe20000010000 */
[----:B------:R-:W-:-:S06]  /*a360*/  F2FP.F16.F32.PACK_AB R151, R12, R151 ;  /* 0x000000970c97723e */ /* 0x000fcc00000000ff */
[----:B------:R-:W1:Y:S01]  /*a370*/  MUFU.EX2 R147, R147 ;  /* 0x0000009300937308 */ /* 0x000e620000000800 */
[----:B0-----:R-:W-:Y:S01]  /*a380*/  FADD.FTZ R3, R145, R36 ;  /* 0x0000002491037221 */ /* 0x001fe20000010000 */
[----:B------:R-:W-:-:S06]  /*a390*/  FFMA.FTZ R36, R67, UR10, -R59 ;  /* 0x0000000a43247c23 */ /* 0x000fcc000801083b */
[----:B------:R-:W0:Y:S01]  /*a3a0*/  MUFU.EX2 R30, R30 ;  /* 0x0000001e001e7308 */ /* 0x000e220000000800 */
[C---:B--2---:R-:W-:Y:S01]  /*a3b0*/  FADD.FTZ R40, R56.reuse, R3 ;  /* 0x0000000338287221 */ /* 0x044fe20000010000 */
[----:B------:R-:W-:-:S06]  /*a3c0*/  F2FP.F16.F32.PACK_AB R145, R56, R145 ;  /* 0x000000913891723e */ /* 0x000fcc00000000ff */
[----:B------:R-:W-:Y:S01]  /*a3d0*/  MUFU.EX2 R140, R140 ;  /* 0x0000008c008c7308 */ /* 0x000fe20000000800 */
[----:B-1----:R-:W-:-:S07]  /*a3e0*/  FADD.FTZ R3, R147, R40 ;  /* 0x0000002893037221 */ /* 0x002fce0000010000 */
[----:B------:R-:W1:Y:S01]  /*a3f0*/  MUFU.EX2 R141, R141 ;  /* 0x0000008d008d7308 */ /* 0x000e620000000800 */
[C---:B0-----:R-:W-:Y:S01]  /*a400*/  FADD.FTZ R40, R30.reuse, R3 ;  /* 0x000000031e287221 */ /* 0x041fe20000010000 */
        /* <DEDUP_REMOVED lines=11> */
[----:B--2---:R-:W-:Y:S01]  /*a4c0*/  IMAD.U32 R25, RZ, RZ, UR22 ;  /* 0x00000016ff197e24 */ /* 0x004fe2000f8e00ff */
        /* <DEDUP_REMOVED lines=13> */
[-C--:B------:R-:W-:Y:S01]  /*a5a0*/  FMUL.FTZ R113, R113, R8.reuse ;  /* 0x0000000871717220 */ /* 0x080fe20000410000 */
[----:B0-----:R-:W-:Y:S01]  /*a5b0*/  @!P1 PRMT R33, RZ, 0x654, R25 ;  /* 0x00000654ff219816 */ /* 0x001fe20000000019 */
[----:B------:R-:W-:Y:S01]  /*a5c0*/  FADD.FTZ R25, R15, R38 ;  /* 0x000000260f197221 */ /* 0x000fe20000010000 */
[----:B------:R-:W0:Y:S01]  /*a5d0*/  MUFU.EX2 R143, R143 ;  /* 0x0000008f008f7308 */ /* 0x000e220000000800 */
[C---:B-1----:R-:W-:Y:S01]  /*a5e0*/  FADD.FTZ R40, R14.reuse, R3 ;  /* 0x000000030e287221 */ /* 0x042fe20000010000 */
[----:B------:R-:W-:Y:S01]  /*a5f0*/  F2FP.F16.F32.PACK_AB R141, R14, R141 ;  /* 0x0000008d0e8d723e */ /* 0x000fe200000000ff */
[----:B------:R-:W-:Y:S01]  /*a600*/  FADD.FTZ R38, R144, R25 ;  /* 0x0000001990267221 */ /* 0x000fe20000010000 */
[----:B------:R1:W-:Y:S01]  /*a610*/  @!P1 SYNCS.ARRIVE.TRANS64.RED.A1T0 RZ, [R33+URZ], RZ ;  /* 0x000000ff21ff99a7 */ /* 0x0003e2000810043f */
[-C--:B------:R-:W-:Y:S01]  /*a620*/  FMUL.FTZ R116, R116, R8.reuse ;  /* 0x0000000874747220 */ /* 0x080fe20000410000 */
[----:B------:R-:W-:Y:S01]  /*a630*/  FMUL.FTZ R117, R117, R8 ;  /* 0x0000000875757220 */ /* 0x000fe20000410000 */
[C---:B------:R-:W-:Y:S01]  /*a640*/  FADD.FTZ R25, R13.reuse, R38 ;  /* 0x000000260d197221 */ /* 0x040fe20000010000 */
[----:B------:R-:W2:Y:S01]  /*a650*/  MUFU.EX2 R21, R21 ;  /* 0x0000001500157308 */ /* 0x000ea20000000800 */
[--C-:B------:R-:W-:Y:S01]  /*a660*/  FFMA.FTZ R38, R70, UR10, -R59.reuse ;  /* 0x0000000a46267c23 */ /* 0x100fe2000801083b */
[----:B------:R-:W-:Y:S01]  /*a670*/  FFMA.FTZ R59, R78, UR10, -R59 ;  /* 0x0000000a4e3b7c23 */ /* 0x000fe2000801083b */
[----:B------:R-:W-:Y:S01]  /*a680*/  FADD.FTZ R42, R146, R25 ;  /* 0x00000019922a7221 */ /* 0x000fe20000010000 */
[----:B------:R-:W-:Y:S01]  /*a690*/  F2FP.F16.F32.PACK_AB R144, R13, R144 ;  /* 0x000000900d90723e */ /* 0x000fe200000000ff */
[-C--:B------:R-:W-:Y:S01]  /*a6a0*/  FMUL.FTZ R90, R90, R57.reuse ;  /* 0x000000395a5a7220 */ /* 0x080fe20000410000 */
[C---:B------:R-:W-:Y:S01]  /*a6b0*/  F2FP.F16.F32.PACK_AB R146, R27.reuse, R146 ;  /* 0x000000921b92723e */ /* 0x040fe200000000ff */
[----:B------:R-:W-:Y:S01]  /*a6c0*/  FADD.FTZ R25, R27, R42 ;  /* 0x0000002a1b197221 */ /* 0x000fe20000010000 */
[----:B------:R-:W3:Y:S01]  /*a6d0*/  MUFU.EX2 R20, R20 ;  /* 0x0000001400147308 */ /* 0x000ee20000000800 */
[----:B0-----:R-:W-:Y:S01]  /*a6e0*/  FADD.FTZ R3, R143, R40 ;  /* 0x000000288f037221 */ /* 0x001fe20000010000 */
[-C--:B------:R-:W-:Y:S01]  /*a6f0*/  FMUL.FTZ R91, R91, R57.reuse ;  /* 0x000000395b5b7220 */ /* 0x080fe20000410000 */
[----:B------:R-:W-:Y:S01]  /*a700*/  FADD.FTZ R42, R140, R25 ;  /* 0x000000198c2a7221 */ /* 0x000fe20000010000 */
[----:B------:R-:W-:Y:S01]  /*a710*/  F2FP.F16.F32.PACK_AB R140, R29, R140 ;  /* 0x0000008c1d8c723e */ /* 0x000fe200000000ff */
[-C--:B------:R-:W-:Y:S01]  /*a720*/  FMUL.FTZ R94, R94, R57.reuse ;  /* 0x000000395e5e7220 */ /* 0x080fe20000410000 */
[-C--:B------:R-:W-:Y:S01]  /*a730*/  FMUL.FTZ R95, R95, R57.reuse ;  /* 0x000000395f5f7220 */ /* 0x080fe20000410000 */
[----:B------:R-:W-:Y:S01]  /*a740*/  FADD.FTZ R25, R29, R42 ;  /* 0x0000002a1d197221 */ /* 0x000fe20000010000 */
[----:B------:R-:W0:Y:S01]  /*a750*/  MUFU.EX2 R136, R136 ;  /* 0x0000008800887308 */ /* 0x000e220000000800 */
[-C--:B------:R-:W-:Y:S01]  /*a760*/  FMUL.FTZ R98, R98, R57.reuse ;  /* 0x0000003962627220 */ /* 0x080fe20000410000 */
[-C--:B------:R-:W-:Y:S01]  /*a770*/  FMUL.FTZ R99, R99, R57.reuse ;  /* 0x0000003963637220 */ /* 0x080fe20000410000 */
[----:B------:R-:W-:Y:S01]  /*a780*/  FADD.FTZ R42, R142, R25 ;  /* 0x000000198e2a7221 */ /* 0x000fe20000010000 */
[----:B--2---:R-:W-:Y:S01]  /*a790*/  F2FP.F16.F32.PACK_AB R142, R21, R142 ;  /* 0x0000008e158e723e */ /* 0x004fe200000000ff */
[-C--:B------:R-:W-:Y:S01]  /*a7a0*/  FMUL.FTZ R102, R102, R57.reuse ;  /* 0x0000003966667220 */ /* 0x080fe20000410000 */
[----:B------:R-:W-:Y:S01]  /*a7b0*/  FMUL.FTZ R103, R103, R57 ;  /* 0x0000003967677220 */ /* 0x000fe20000410000 */
[----:B------:R-:W-:Y:S01]  /*a7c0*/  FADD.FTZ R25, R21, R42 ;  /* 0x0000002a15197221 */ /* 0x000fe20000010000 */
[----:B------:R-:W2:Y:S01]  /*a7d0*/  MUFU.EX2 R137, R137 ;  /* 0x0000008900897308 */ /* 0x000ea20000000800 */
[C---:B---3--:R-:W-:Y:S01]  /*a7e0*/  FADD.FTZ R40, R20.reuse, R3 ;  /* 0x0000000314287221 */ /* 0x048fe20000010000 */
[----:B------:R-:W-:Y:S01]  /*a7f0*/  F2FP.F16.F32.PACK_AB R143, R20, R143 ;  /* 0x0000008f148f723e */ /* 0x000fe200000000ff */
[-C--:B------:R-:W-:Y:S01]  /*a800*/  FMUL.FTZ R106, R106, R57.reuse ;  /* 0x000000396a6a7220 */ /* 0x080fe20000410000 */
[-C--:B------:R-:W-:Y:S01]  /*a810*/  FMUL.FTZ R107, R107, R57.reuse ;  /* 0x000000396b6b7220 */ /* 0x080fe20000410000 */
[-C--:B------:R-:W-:Y:S01]  /*a820*/  FMUL.FTZ R110, R110, R57.reuse ;  /* 0x000000396e6e7220 */ /* 0x080fe20000410000 */
[-C--:B------:R-:W-:Y:S01]  /*a830*/  FMUL.FTZ R111, R111, R57.reuse ;  /* 0x000000396f6f7220 */ /* 0x080fe20000410000 */
[-C--:B------:R-:W-:Y:S01]  /*a840*/  FMUL.FTZ R114, R114, R57.reuse ;  /* 0x0000003972727220 */ /* 0x080fe20000410000 */
[----:B------:R-:W3:Y:S01]  /*a850*/  MUFU.EX2 R31, R31 ;  /* 0x0000001f001f7308 */ /* 0x000ee20000000800 */
[----:B0-----:R-:W-:Y:S01]  /*a860*/  FADD.FTZ R42, R136, R25 ;  /* 0x00000019882a7221 */ /* 0x001fe20000010000 */
[-C--:B------:R-:W-:Y:S01]  /*a870*/  FMUL.FTZ R115, R115, R57.reuse ;  /* 0x0000003973737220 */ /* 0x080fe20000410000 */
[-C--:B------:R-:W-:Y:S01]  /*a880*/  FMUL.FTZ R118, R118, R57.reuse ;  /* 0x0000003976767220 */ /* 0x080fe20000410000 */
[----:B------:R-:W-:Y:S01]  /*a890*/  FMUL.FTZ R119, R119, R57 ;  /* 0x0000003977777220 */ /* 0x000fe20000410000 */
[----:B------:R-:W-:-:S03]  /*a8a0*/  IMAD.MOV.U32 R8, RZ, RZ, R7 ;  /* 0x000000ffff087224 */ /* 0x000fc600078e0007 */
[----:B------:R-:W0:Y:S01]  /*a8b0*/  MUFU.EX2 R28, R28 ;  /* 0x0000001c001c7308 */ /* 0x000e220000000800 */
[----:B--2---:R-:W-:-:S07]  /*a8c0*/  FADD.FTZ R3, R137, R40 ;  /* 0x0000002889037221 */ /* 0x004fce0000010000 */
[----:B------:R-:W2:Y:S01]  /*a8d0*/  MUFU.EX2 R138, R138 ;  /* 0x0000008a008a7308 */ /* 0x000ea20000000800 */
[C---:B---3--:R-:W-:Y:S01]  /*a8e0*/  FADD.FTZ R11, R31.reuse, R42 ;  /* 0x0000002a1f0b7221 */ /* 0x048fe20000010000 */
[----:B------:R-:W-:-:S06]  /*a8f0*/  F2FP.F16.F32.PACK_AB R136, R31, R136 ;  /* 0x000000881f88723e */ /* 0x000fcc00000000ff */
[----:B------:R-:W3:Y:S01]  /*a900*/  MUFU.EX2 R139, R139 ;  /* 0x0000008b008b7308 */ /* 0x000ee20000000800 */
[C---:B0-----:R-:W-:Y:S01]  /*a910*/  FADD.FTZ R40, R28.reuse, R3 ;  /* 0x000000031c287221 */ /* 0x041fe20000010000 */
[----:B------:R-:W-:-:S06]  /*a920*/  F2FP.F16.F32.PACK_AB R137, R28, R137 ;  /* 0x000000891c89723e */ /* 0x000fcc00000000ff */
[----:B------:R-:W0:Y:S01]  /*a930*/  MUFU.EX2 R37, R37 ;  /* 0x0000002500257308 */ /* 0x000e220000000800 */
[----:B--2---:R-:W-:-:S07]  /*a940*/  FADD.FTZ R10, R138, R11 ;  /* 0x0000000b8a0a7221 */ /* 0x004fce0000010000 */
[----:B------:R-:W2:Y:S01]  /*a950*/  MUFU.EX2 R26, R26 ;  /* 0x0000001a001a7308 */ /* 0x000ea20000000800 */
[----:B---3--:R-:W-:-:S07]  /*a960*/  FADD.FTZ R3, R139, R40 ;  /* 0x000000288b037221 */ /* 0x008fce0000010000 */
[----:B------:R-:W3:Y:S01]  /*a970*/  MUFU.EX2 R132, R132 ;  /* 0x0000008400847308 */ /* 0x000ee20000000800 */
[C---:B0-----:R-:W-:Y:S01]  /*a980*/  FADD.FTZ R11, R37.reuse, R10 ;  /* 0x0000000a250b7221 */ /* 0x041fe20000010000 */
[----:B------:R-:W-:-:S06]  /*a990*/  F2FP.F16.F32.PACK_AB R138, R37, R138 ;  /* 0x0000008a258a723e */ /* 0x000fcc00000000ff */
[----:B------:R-:W0:Y:S01]  /*a9a0*/  MUFU.EX2 R133, R133 ;  /* 0x0000008500857308 */ /* 0x000e220000000800 */
[C---:B--2---:R-:W-:Y:S01]  /*a9b0*/  FADD.FTZ R12, R26.reuse, R3 ;  /* 0x000000031a0c7221 */ /* 0x044fe20000010000 */
[----:B------:R-:W-:-:S06]  /*a9c0*/  F2FP.F16.F32.PACK_AB R139, R26, R139 ;  /* 0x0000008b1a8b723e */ /* 0x000fcc00000000ff */
[----:B------:R-:W2:Y:S01]  /*a9d0*/  MUFU.EX2 R35, R35 ;  /* 0x0000002300237308 */ /* 0x000ea20000000800 */
[----:B---3--:R-:W-:-:S07]  /*a9e0*/  FADD.FTZ R40, R132, R11 ;  /* 0x0000000b84287221 */ /* 0x008fce0000010000 */
[----:B------:R-:W3:Y:S01]  /*a9f0*/  MUFU.EX2 R34, R34 ;  /* 0x0000002200227308 */ /* 0x000ee20000000800 */
[----:B0-----:R-:W-:-:S07]  /*aa00*/  FADD.FTZ R3, R133, R12 ;  /* 0x0000000c85037221 */ /* 0x001fce0000010000 */
[----:B------:R-:W0:Y:S01]  /*aa10*/  MUFU.EX2 R134, R134 ;  /* 0x0000008600867308 */ /* 0x000e220000000800 */
[C---:B--2---:R-:W-:Y:S01]  /*aa20*/  FADD.FTZ R11, R35.reuse, R40 ;  /* 0x00000028230b7221 */ /* 0x044fe20000010000 */
[----:B------:R-:W-:-:S06]  /*aa30*/  F2FP.F16.F32.PACK_AB R132, R35, R132 ;  /* 0x000000842384723e */ /* 0x000fcc00000000ff */
[----:B------:R-:W2:Y:S01]  /*aa40*/  MUFU.EX2 R135, R135 ;  /* 0x0000008700877308 */ /* 0x000ea20000000800 */
[C---:B---3--:R-:W-:Y:S01]  /*aa50*/  FADD.FTZ R12, R34.reuse, R3 ;  /* 0x00000003220c7221 */ /* 0x048fe20000010000 */
[----:B------:R-:W-:-:S06]  /*aa60*/  F2FP.F16.F32.PACK_AB R133, R34, R133 ;  /* 0x000000852285723e */ /* 0x000fcc00000000ff */
[----:B------:R-:W3:Y:S01]  /*aa70*/  MUFU.EX2 R39, R39 ;  /* 0x0000002700277308 */ /* 0x000ee20000000800 */
[----:B0-----:R-:W-:-:S07]  /*aa80*/  FADD.FTZ R30, R134, R11 ;  /* 0x0000000b861e7221 */ /* 0x001fce0000010000 */
        /* <DEDUP_REMOVED lines=61> */
[----:B--2---:R-:W-:Y:S01]  /*ae60*/  FADD.FTZ R2, R77, R2 ;  /* 0x000000024d027221 */ /* 0x004fe20000010000 */
[C---:B---3--:R-:W-:Y:S01]  /*ae70*/  FADD.FTZ R3, R9.reuse, R10 ;  /* 0x0000000a09037221 */ /* 0x048fe20000010000 */
[----:B------:R-:W-:Y:S01]  /*ae80*/  F2FP.F16.F32.PACK_AB R122, R9, R54 ;  /* 0x00000036097a723e */ /* 0x000fe200000000ff */
[----:B------:R-:W-:Y:S02]  /*ae90*/  IMAD.MOV.U32 R9, RZ, RZ, R6 ;  /* 0x000000ffff097224 */ /* 0x000fe400078e0006 */
[C---:B0-----:R-:W-:Y:S01]  /*aea0*/  FADD.FTZ R2, R59.reuse, R2 ;  /* 0x000000023b027221 */ /* 0x041fe20000010000 */
[----:B------:R-:W-:Y:S01]  /*aeb0*/  F2FP.F16.F32.PACK_AB R123, R59, R77 ;  /* 0x0000004d3b7b723e */ /* 0x000fe200000000ff */
[----:B-1----:R-:W-:Y:S06]  /*aec0*/  @P2 BRA `(.L_x_897) ;  /* 0xffffffd800d82947 */ /* 0x002fec000383ffff */
.L_x_888:
[----:B------:R-:W-:-:S13]  /*aed0*/  ISETP.GE.AND P2, PT, R0, UR43, PT ;  /* 0x0000002b00007c0c */ /* 0x000fda000bf46270 */
[----:B------:R-:W-:Y:S05]  /*aee0*/  @!P2 BRA `(.L_x_898) ;  /* 0x000000340058a947 */ /* 0x000fea0003800000 */
[----:B------:R-:W-:Y:S01]  /*aef0*/  IMAD.IADD R13, R17, 0x1, -R18 ;  /* 0x00000001110d7824 */ /* 0x000fe200078e0a12 */
[----:B------:R-:W-:Y:S01]  /*af00*/  UMOV UR27, UR38 ;  /* 0x00000026001b7c82 */ /* 0x000fe20008000000 */
[----:B------:R-:W-:Y:S01]  /*af10*/  IMAD.MOV.U32 R10, RZ, RZ, R6 ;  /* 0x000000ffff0a7224 */ /* 0x000fe200078e0006 */
[----:B------:R-:W-:Y:S01]  /*af20*/  UMOV UR26, UR39 ;  /* 0x00000027001a7c82 */ /* 0x000fe20008000000 */
[--C-:B------:R-:W-:Y:S01]  /*af30*/  IMAD.IADD R15, R4, 0x1, R13.reuse ;  /* 0x00000001040f7824 */ /* 0x100fe200078e020d */
[----:B------:R-:W-:Y:S01]  /*af40*/  ULDC UR23, c[0x0][0x9e4] ;  /* 0x0002790000177ab9 */ /* 0x000fe20000000800 */
[----:B------:R-:W-:Y:S01]  /*af50*/  IMAD.IADD R13, R5, 0x1, R13 ;  /* 0x00000001050d7824 */ /* 0x000fe200078e020d */
[----:B------:R-:W-:Y:S01]  /*af60*/  ULDC UR22, c[0x0][0x988] ;  /* 0x0002620000167ab9 */ /* 0x000fe20000000800 */
[----:B------:R-:W-:Y:S01]  /*af70*/  IMAD.MOV.U32 R8, RZ, RZ, R7 ;  /* 0x000000ffff087224 */ /* 0x000fe200078e0007 */
[----:B------:R-:W-:Y:S01]  /*af80*/  LOP3.LUT R11, RZ, R15, RZ, 0x33, !PT ;  /* 0x0000000fff0b7212 */ /* 0x000fe200078e33ff */
[----:B------:R-:W-:Y:S01]  /*af90*/  ULDC UR24, c[0x0][0x9d8] ;  /* 0x0002760000187ab9 */ /* 0x000fe20000000800 */
[----:B------:R-:W-:Y:S01]  /*afa0*/  LOP3.LUT R9, RZ, R13, RZ, 0x33, !PT ;  /* 0x0000000dff097212 */ /* 0x000fe200078e33ff */
[----:B------:R-:W-:-:S06]  /*afb0*/  ULDC UR25, c[0x0][0x9e0] ;  /* 0x0002780000197ab9 */ /* 0x000fcc0000000800 */
.L_x_915:
        /* <DEDUP_REMOVED lines=9> */
.L_x_900:
[----:B------:R-:W-:Y:S01]  /*b050*/  ULEA UR6, UR39, UR45, 0x3 ;  /* 0x0000002d27067291 */ /* 0x000fe2000f8e183f */
[----:B------:R-:W-:-:S05]  /*b060*/  IMAD.U32 R6, RZ, RZ, UR38 ;  /* 0x00000026ff067e24 */ /* 0x000fca000f8e00ff */
[----:B------:R-:W-:-:S04]  /*b070*/  SHF.L.U32 R6, R6, 0x1f, RZ ;  /* 0x0000001f06067819 */ /* 0x000fc800000006ff */
[----:B------:R0:W1:Y:S01]  /*b080*/  SYNCS.PHASECHK.TRANS64.TRYWAIT P2, [UR6+0x16830], R6 ;  /* 0x01683006ff0075a7 */ /* 0x0000620008040146 */
[----:B------:R-:W-:Y:S05]  /*b090*/  @!P0 BRA `(.L_x_901) ;  /* 0x0000000000048947 */ /* 0x000fea0003800000 */
[----:B------:R-:W-:Y:S01]  /*b0a0*/  BPT.TRAP 0x1 ;  /* 0x000000040000795c */ /* 0x000fe20000300000 */
.L_x_901:
[----:B-1----:R-:W-:Y:S05]  /*b0b0*/  @P2 BRA `(.L_x_899) ;  /* 0x0000000000082947 */ /* 0x002fea0003800000 */
[----:B------:R-:W1:Y:S02]  /*b0c0*/  SYNCS.PHASECHK.TRANS64.TRYWAIT P2, [UR6+0x16830], R6 ;  /* 0x01683006ff0075a7 */ /* 0x000e640008040146 */
[----:B-1----:R-:W-:Y:S05]  /*b0d0*/  @!P2 BRA `(.L_x_902) ;  /* 0x0000009c0024a947 */ /* 0x002fea0003800000 */
.L_x_899:
        /* <DEDUP_REMOVED lines=27> */
.L_x_904:
[----:B------:R-:W-:Y:S01]  /*b290*/  ULEA UR6, UR26, UR45, 0x3 ;  /* 0x0000002d1a067291 */ /* 0x000fe2000f8e183f */
[----:B------:R-:W-:-:S05]  /*b2a0*/  IMAD.U32 R6, RZ, RZ, UR27 ;  /* 0x0000001bff067e24 */ /* 0x000fca000f8e00ff */
[----:B------:R-:W-:-:S04]  /*b2b0*/  SHF.L.U32 R6, R6, 0x1f, RZ ;  /* 0x0000001f06067819 */ /* 0x000fc800000006ff */
[----:B------:R0:W1:Y:S01]  /*b2c0*/  SYNCS.PHASECHK.TRANS64.TRYWAIT P2, [UR6+0x16850], R6 ;  /* 0x01685006ff0075a7 */ /* 0x0000620008040146 */
[----:B------:R-:W-:Y:S05]  /*b2d0*/  @!P0 BRA `(.L_x_905) ;  /* 0x0000000000048947 */ /* 0x000fea0003800000 */
[----:B------:R-:W-:Y:S01]  /*b2e0*/  BPT.TRAP 0x1 ;  /* 0x000000040000795c */ /* 0x000fe20000300000 */
.L_x_905:
[----:B-1----:R-:W-:Y:S05]  /*b2f0*/  @P2 BRA `(.L_x_903) ;  /* 0x0000000000082947 */ /* 0x002fea0003800000 */
[----:B------:R-:W1:Y:S02]  /*b300*/  SYNCS.PHASECHK.TRANS64.TRYWAIT P2, [UR6+0x16850], R6 ;  /* 0x01685006ff0075a7 */ /* 0x000e640008040146 */
[----:B-1----:R-:W-:Y:S05]  /*b310*/  @!P2 BRA `(.L_x_906) ;  /* 0x0000009800aca947 */ /* 0x002fea0003800000 */
.L_x_903:
        /* <DEDUP_REMOVED lines=13> */
[----:B------:R-:W-:Y:S01]  /*b3f0*/  FMUL.FTZ R42, R45, UR24 ;  /* 0x000000182d2a7c20 */ /* 0x000fe20008410000 */
[----:B------:R-:W-:Y:S01]  /*b400*/  FMUL.FTZ R45, R50, UR24 ;  /* 0x00000018322d7c20 */ /* 0x000fe20008410000 */
[----:B------:R-:W-:-:S02]  /*b410*/  IMAD.U32 R39, RZ, RZ, UR39 ;  /* 0x00000027ff277e24 */ /* 0x000fc4000f8e00ff */
        /* <DEDUP_REMOVED lines=11> */
[----:B-1----:R-:W-:Y:S01]  /*b4d0*/  FMUL.FTZ R7, R25, UR24 ;  /* 0x0000001819077c20 */ /* 0x002fe20008410000 */
[----:B------:R-:W-:Y:S01]  /*b4e0*/  FMUL.FTZ R37, R43, UR24 ;  /* 0x000000182b257c20 */ /* 0x000fe20008410000 */
[----:B------:R-:W-:Y:S01]  /*b4f0*/  FMUL.FTZ R61, R67, UR24 ;  /* 0x00000018433d7c20 */ /* 0x000fe20008410000 */
[----:B------:R-:W-:Y:S01]  /*b500*/  @!P1 LEA R39, R39, UR45, 0x3 ;  /* 0x0000002d27279c11 */ /* 0x000fe2000f8e18ff */
[----:B------:R-:W-:Y:S01]  /*b510*/  FMUL.FTZ R14, R27, UR24 ;  /* 0x000000181b0e7c20 */ /* 0x000fe20008410000 */
[----:B------:R-:W-:Y:S01]  /*b520*/  FMUL.FTZ R25, R31, UR24 ;  /* 0x000000181f197c20 */ /* 0x000fe20008410000 */
[----:B------:R-:W-:Y:S01]  /*b530*/  FMUL.FTZ R43, R47, UR24 ;  /* 0x000000182f2b7c20 */ /* 0x000fe20008410000 */
[----:B------:R-:W-:Y:S01]  /*b540*/  FMUL.FTZ R67, R74, UR24 ;  /* 0x000000184a437c20 */ /* 0x000fe20008410000 */
[----:B--2---:R-:W-:Y:S01]  /*b550*/  SHF.R.U32.HI R152, RZ, 0x7, R153 ;  /* 0x00000007ff987819 */ /* 0x004fe20000011699 */
[----:B0-----:R-:W-:Y:S01]  /*b560*/  FMUL.FTZ R6, R24, UR24 ;  /* 0x0000001818067c20 */ /* 0x001fe20008410000 */
        /* <DEDUP_REMOVED lines=8> */
[----:B------:R-:W-:-:S02]  /*b5f0*/  VIADD R38, R152, 0x9 ;  /* 0x0000000998267836 */ /* 0x000fc40000000000 */
[----:B------:R-:W-:Y:S01]  /*b600*/  FMUL.FTZ R30, R36, UR24 ;  /* 0x00000018241e7c20 */ /* 0x000fe20008410000 */
[----:B------:R-:W-:Y:S01]  /*b610*/  FMUL.FTZ R40, R44, UR24 ;  /* 0x000000182c287c20 */ /* 0x000fe20008410000 */
[----:B------:R-:W-:Y:S01]  /*b620*/  FMUL.FTZ R53, R59, UR24 ;  /* 0x000000183b357c20 */ /* 0x000fe20008410000 */
[----:B------:R-:W-:Y:S01]  /*b630*/  FMUL.FTZ R80, R81, UR24 ;  /* 0x0000001851507c20 */ /* 0x000fe20008410000 */
[----:B------:R-:W-:Y:S01]  /*b640*/  ISETP.GE.U32.AND P2, PT, R153, 0x180, PT ;  /* 0x000001809900780c */ /* 0x000fe20003f46070 */
[----:B------:R-:W-:Y:S01]  /*b650*/  FMUL.FTZ R36, R41, UR24 ;  /* 0x0000001829247c20 */ /* 0x000fe20008410000 */
[----:B------:R-:W-:Y:S01]  /*b660*/  FMUL.FTZ R44, R48, UR24 ;  /* 0x00000018302c7c20 */ /* 0x000fe20008410000 */
[----:B------:R-:W-:Y:S01]  /*b670*/  FMUL.FTZ R59, R66, UR24 ;  /* 0x00000018423b7c20 */ /* 0x000fe20008410000 */
[----:B------:R-:W-:Y:S02]  /*b680*/  @!P1 VIADD R81, R39, 0x16840 ;  /* 0x0001684027519836 */ /* 0x000fe40000000000 */
        /* <DEDUP_REMOVED lines=9> */
[----:B------:R-:W-:Y:S01]  /*b720*/  SEL R38, R38, 0x9, !P2 ;  /* 0x0000000926267807 */ /* 0x000fe20005000000 */
[----:B------:R-:W-:Y:S01]  /*b730*/  FMUL.FTZ R55, R62, UR24 ;  /* 0x000000183e377c20 */ /* 0x000fe20008410000 */
[----:B------:R-:W-:Y:S01]  /*b740*/  FMUL.FTZ R57, R63, UR24 ;  /* 0x000000183f397c20 */ /* 0x000fe20008410000 */
[----:B------:R-:W-:Y:S01]  /*b750*/  FMUL.FTZ R75, R77, UR24 ;  /* 0x000000184d4b7c20 */ /* 0x000fe20008410000 */
[----:B------:R-:W-:Y:S01]  /*b760*/  FMUL.FTZ R62, R64, UR24 ;  /* 0x00000018403e7c20 */ /* 0x000fe20008410000 */
[----:B------:R-:W-:Y:S01]  /*b770*/  FMUL.FTZ R63, R65, UR24 ;  /* 0x00000018413f7c20 */ /* 0x000fe20008410000 */
[----:B------:R-:W-:Y:S01]  /*b780*/  FMUL.FTZ R77, R82, UR24 ;  /* 0x00000018524d7c20 */ /* 0x000fe20008410000 */
[----:B------:R-:W-:Y:S01]  /*b790*/  @!P1 PRMT R81, RZ, 0x654, R81 ;  /* 0x00000654ff519816 */ /* 0x000fe20000000051 */
[----:B------:R-:W-:Y:S01]  /*b7a0*/  FMUL.FTZ R64, R70, UR24 ;  /* 0x0000001846407c20 */ /* 0x000fe20008410000 */
[----:B------:R-:W-:Y:S01]  /*b7b0*/  FMUL.FTZ R65, R71, UR24 ;  /* 0x0000001847417c20 */ /* 0x000fe20008410000 */
[----:B------:R-:W-:-:S02]  /*b7c0*/  IMAD.SHL.U32 R82, R0, 0x80, RZ ;  /* 0x0000008000527824 */ /* 0x000fc400078e00ff */
        /* <DEDUP_REMOVED lines=8> */
[----:B------:R-:W-:Y:S01]  /*b850*/  IADD3 R39, R17, 0x1, -R82 ;  /* 0x0000000111277810 */ /* 0x000fe20007ffe852 */
[----:B------:R-:W0:Y:S04]  /*b860*/  MUFU.TANH R6, R6 ;  /* 0x0000000600067308 */ /* 0x000e280000002400 */
[----:B------:R-:W-:-:S04]  /*b870*/  IMAD.IADD R39, R39, 0x1, -R18 ;  /* 0x0000000127277824 */ /* 0x000fc800078e0a12 */
[----:B------:R-:W1:Y:S01]  /*b880*/  MUFU.TANH R7, R7 ;  /* 0x0000000700077308 */ /* 0x000e620000002400 */
[----:B------:R-:W-:Y:S01]  /*b890*/  IMAD R39, R16, -0x2, R39 ;  /* 0xfffffffe10277824 */ /* 0x000fe200078e0227 */
[----:B------:R-:W-:Y:S02]  /*b8a0*/  WARPGROUP.DEPBAR.LE gsb0, 0x0 ;  /* 0x00008000000079c5 */ /* 0x000fe40000010000 */
[----:B------:R-:W-:-:S04]  /*b8b0*/  WARPGROUP.ARRIVE ;  /* 0x00000000000079c5 */ /* 0x000fc80000000000 */
[----:B------:R-:W2:Y:S02]  /*b8c0*/  MUFU.TANH R12, R12 ;  /* 0x0000000c000c7308 */ /* 0x000ea40000002400 */
[----:B------:R-:W-:Y:S01]  /*b8d0*/  HGMMA.64x64x16.F32 R88, R144, gdesc[UR4].tnspB, R88, gsb0 ;  /* 0x40e0000490587df0 */ /* 0x000fe20008000858 */
[----:B------:R-:W-:Y:S01]  /*b8e0*/  UIADD3 UR6, UR10, 0x100, URZ ;  /* 0x000001000a067890 */ /* 0x000fe2000fffe03f */
[----:B------:R-:W-:-:S04]  /*b8f0*/  UMOV UR7, 0x40000040 ;  /* 0x4000004000077882 */ /* 0x000fc80000000000 */
        /* <DEDUP_REMOVED lines=90> */
[----:B------:R5:W-:Y:S01]  /*bea0*/  @!P1 SYNCS.ARRIVE.TRANS64.RED.A1T0 RZ, [R81+URZ], RZ ;  /* 0x000000ff51ff99a7 */ /* 0x000be2000810043f */
[----:B------:R-:W-:-:S04]  /*beb0*/  VIADD R120, R39, UR25 ;  /* 0x0000001927787c36 */ /* 0x000fc80008000000 */
[----:B------:R-:W-:Y:S02]  /*bec0*/  IMAD.IADD R86, R4, 0x1, R120 ;  /* 0x0000000104567824 */ /* 0x000fe400078e0278 */
[----:B-----5:R-:W-:Y:S01]  /*bed0*/  FMUL.FTZ R81, R87, UR24 ;  /* 0x0000001857517c20 */ /* 0x020fe20008410000 */
[----:B------:R-:W-:-:S04]  /*bee0*/  VIADD R87, R39, UR21 ;  /* 0x0000001527577c36 */ /* 0x000fc80008000000 */
[----:B------:R-:W-:Y:S01]  /*bef0*/  IMAD.IADD R85, R4, 0x1, R87 ;  /* 0x0000000104557824 */ /* 0x000fe200078e0257 */
[----:B------:R-:W0:Y:S01]  /*bf00*/  MUFU.TANH R81, R81 ;  /* 0x0000005100517308 */ /* 0x000e220000002400 */
[----:B-1234-:R-:W-:Y:S05]  /*bf10*/  @!P5 BRA `(.L_x_907) ;  /* 0x000000000058d947 */ /* 0x01efea0003800000 */
        /* <DEDUP_REMOVED lines=11> */
.L_x_909:
[----:B------:R-:W-:Y:S02]  /*bfd0*/  IMAD.U32 R123, RZ, RZ, UR23 ;  /* 0x00000017ff7b7e24 */ /* 0x000fe4000f8e00ff */
[----:B------:R-:W-:-:S03]  /*bfe0*/  IMAD.MOV.U32 R121, RZ, RZ, R15 ;  /* 0x000000ffff797224 */ /* 0x000fc600078e000f */
[----:B------:R-:W-:-:S13]  /*bff0*/  ISETP.NE.AND P2, PT, R123, 0x1, PT ;  /* 0x000000017b00780c */ /* 0x000fda0003f45270 */
[----:B0-----:R-:W0:Y:S02]  /*c000*/  @P2 LDC.64 R38, c[0x0][0x9e8] ;  /* 0x00027a00ff262b82 */ /* 0x001e240000000a00 */
[----:B0-----:R-:W-:-:S05]  /*c010*/  @P2 IMAD.HI.U32 R38, R15, R38, RZ ;  /* 0x000000260f262227 */ /* 0x001fca00078e00ff */
[----:B------:R-:W-:-:S07]  /*c020*/  @P2 SHF.R.U32.HI R121, RZ, R39, R38 ;  /* 0x00000027ff792219 */ /* 0x000fce0000011626 */
.L_x_910:
[----:B------:R-:W-:Y:S05]  /*c030*/  BSYNC B0 ;  /* 0x0000000000007941 */ /* 0x000fea0003800000 */
.L_x_908:
[----:B------:R-:W-:-:S04]  /*c040*/  IMAD R39, R121, R123, -R82 ;  /* 0x0000007b79277224 */ /* 0x000fc800078e0a52 */
[----:B------:R-:W-:-:S05]  /*c050*/  IMAD R39, R16, -0x2, R39 ;  /* 0xfffffffe10277824 */ /* 0x000fca00078e0227 */
[----:B------:R-:W-:Y:S02]  /*c060*/  VIADDMNMX R86, R39, R123, R86, PT ;  /* 0x0000007b27567246 */ /* 0x000fe40003800156 */
[----:B------:R-:W-:-:S07]  /*c070*/  VIMNMX R85, R85, R39, !PT ;  /* 0x0000002755557248 */ /* 0x000fce0007fe0100 */
.L_x_907:
[----:B------:R-:W-:Y:S01]  /*c080*/  ISETP.GT.AND P2, PT, R0, -0x1, PT ;  /* 0xffffffff0000780c */ /* 0x000fe20003f44270 */
[C---:B------:R-:W-:Y:S02]  /*c090*/  IMAD.IADD R120, R5.reuse, 0x1, R120 ;  /* 0x0000000105787824 */ /* 0x040fe400078e0278 */
[----:B------:R-:W-:Y:S01]  /*c0a0*/  IMAD.IADD R87, R5, 0x1, R87 ;  /* 0x0000000105577824 */ /* 0x000fe200078e0257 */
[C---:B------:R-:W-:Y:S02]  /*c0b0*/  ISETP.GT.AND P4, PT, R85.reuse, RZ, P2 ;  /* 0x000000ff5500720c */ /* 0x040fe40001784270 */
[----:B------:R-:W-:Y:S02]  /*c0c0*/  ISETP.GT.AND P6, PT, R85, 0x1, P2 ;  /* 0x000000015500780c */ /* 0x000fe400017c4270 */
[C---:B------:R-:W-:Y:S02]  /*c0d0*/  ISETP.LT.OR P4, PT, R86.reuse, 0x1, P4 ;  /* 0x000000015600780c */ /* 0x040fe40002781670 */
[----:B------:R-:W-:-:S02]  /*c0e0*/  ISETP.LT.OR P6, PT, R86, 0x2, P6 ;  /* 0x000000025600780c */ /* 0x000fc400037c1670 */
[----:B0-----:R-:W-:Y:S02]  /*c0f0*/  FSEL R39, R6, -INF , !P4 ;  /* 0xff80000006277808 */ /* 0x001fe40006000000 */
[----:B------:R-:W-:Y:S02]  /*c100*/  FSEL R38, R7, -INF , !P6 ;  /* 0xff80000007267808 */ /* 0x000fe40007000000 */
[C---:B------:R-:W-:Y:S02]  /*c110*/  ISETP.GT.AND P3, PT, R85.reuse, 0x8, P2 ;  /* 0x000000085500780c */ /* 0x040fe40001764270 */
[C---:B------:R-:W-:Y:S02]  /*c120*/  ISETP.GT.AND P4, PT, R85.reuse, 0x9, P2 ;  /* 0x000000095500780c */ /* 0x040fe40001784270 */
[----:B------:R-:W-:Y:S02]  /*c130*/  ISETP.GT.AND P6, PT, R85, 0x10, P2 ;  /* 0x000000105500780c */ /* 0x000fe400017c4270 */
[----:B------:R-:W-:-:S02]  /*c140*/  ISETP.LT.OR P3, PT, R86, 0x9, P3 ;  /* 0x000000095600780c */ /* 0x000fc40001f61670 */
[C---:B------:R-:W-:Y:S02]  /*c150*/  ISETP.LT.OR P4, PT, R86.reuse, 0xa, P4 ;  /* 0x0000000a5600780c */ /* 0x040fe40002781670 */
[----:B------:R-:W-:Y:S02]  /*c160*/  ISETP.LT.OR P6, PT, R86, 0x11, P6 ;  /* 0x000000115600780c */ /* 0x000fe400037c1670 */
[----:B------:R-:W-:Y:S02]  /*c170*/  FSEL R20, R20, -INF , !P3 ;  /* 0xff80000014147808 */ /* 0x000fe40005800000 */
[----:B------:R-:W-:Y:S02]  /*c180*/  FSEL R21, R21, -INF , !P4 ;  /* 0xff80000015157808 */ /* 0x000fe40006000000 */
[----:B------:R-:W-:Y:S02]  /*c190*/  FSEL R26, R26, -INF , !P6 ;  /* 0xff8000001a1a7808 */ /* 0x000fe40007000000 */
[----:B------:R-:W-:-:S02]  /*c1a0*/  ISETP.GT.AND P3, PT, R85, 0x11, P2 ;  /* 0x000000115500780c */ /* 0x000fc40001764270 */
[C---:B------:R-:W-:Y:S02]  /*c1b0*/  ISETP.GT.AND P4, PT, R85.reuse, 0x18, P2 ;  /* 0x000000185500780c */ /* 0x040fe40001784270 */
[----:B------:R-:W-:Y:S02]  /*c1c0*/  ISETP.GT.AND P6, PT, R85, 0x19, P2 ;  /* 0x000000195500780c */ /* 0x000fe400017c4270 */
[C---:B------:R-:W-:Y:S02]  /*c1d0*/  ISETP.LT.OR P3, PT, R86.reuse, 0x12, P3 ;  /* 0x000000125600780c */ /* 0x040fe40001f61670 */
[C---:B------:R-:W-:Y:S02]  /*c1e0*/  ISETP.LT.OR P4, PT, R86.reuse, 0x19, P4 ;  /* 0x000000195600780c */ /* 0x040fe40002781670 */
[----:B------:R-:W-:Y:S02]  /*c1f0*/  ISETP.LT.OR P6, PT, R86, 0x1a, P6 ;  /* 0x0000001a5600780c */ /* 0x000fe400037c1670 */
[----:B------:R-:W-:-:S02]  /*c200*/  FSEL R28, R28, -INF , !P3 ;  /* 0xff8000001c1c7808 */ /* 0x000fc40005800000 */
[----:B------:R-:W-:Y:S02]  /*c210*/  FSEL R30, R30, -INF , !P4 ;  /* 0xff8000001e1e7808 */ /* 0x000fe40006000000 */
        /* <DEDUP_REMOVED lines=72> */
[----:B------:R-:W-:Y:S01]  /*c6a0*/  FSEL R84, R84, -INF , !P6 ;  /* 0xff80000054547808 */ /* 0x000fe20007000000 */
[----:B------:R-:W-:Y:S06]  /*c6b0*/  @!P5 BRA `(.L_x_911) ;  /* 0x000000000058d947 */ /* 0x000fec0003800000 */
        /* <DEDUP_REMOVED lines=11> */
.L_x_913:
[----:B------:R-:W-:Y:S02]  /*c770*/  IMAD.U32 R121, RZ, RZ, UR23 ;  /* 0x00000017ff797e24 */ /* 0x000fe4000f8e00ff */
[----:B------:R-:W-:-:S03]  /*c780*/  IMAD.MOV.U32 R85, RZ, RZ, R13 ;  /* 0x000000ffff557224 */ /* 0x000fc600078e000d */
[----:B------:R-:W-:-:S13]  /*c790*/  ISETP.NE.AND P3, PT, R121, 0x1, PT ;  /* 0x000000017900780c */ /* 0x000fda0003f65270 */
[----:B------:R-:W0:Y:S02]  /*c7a0*/  @P3 LDC.64 R6, c[0x0][0x9e8] ;  /* 0x00027a00ff063b82 */ /* 0x000e240000000a00 */
[----:B0-----:R-:W-:-:S05]  /*c7b0*/  @P3 IMAD.HI.U32 R6, R13, R6, RZ ;  /* 0x000000060d063227 */ /* 0x001fca00078e00ff */
[----:B------:R-:W-:-:S07]  /*c7c0*/  @P3 SHF.R.U32.HI R85, RZ, R7, R6 ;  /* 0x00000007ff553219 */ /* 0x000fce0000011606 */
.L_x_914:
[----:B------:R-:W-:Y:S05]  /*c7d0*/  BSYNC B0 ;  /* 0x0000000000007941 */ /* 0x000fea0003800000 */
.L_x_912:
[----:B------:R-:W-:-:S04]  /*c7e0*/  IMAD R7, R85, R121, -R82 ;  /* 0x0000007955077224 */ /* 0x000fc800078e0a52 */
[----:B------:R-:W-:-:S05]  /*c7f0*/  IMAD R7, R16, -0x2, R7 ;  /* 0xfffffffe10077824 */ /* 0x000fca00078e0207 */
[----:B------:R-:W-:Y:S02]  /*c800*/  VIADDMNMX R120, R7, R121, R120, PT ;  /* 0x0000007907787246 */ /* 0x000fe40003800178 */
[----:B------:R-:W-:-:S07]  /*c810*/  VIMNMX R87, R87, R7, !PT ;  /* 0x0000000757577248 */ /* 0x000fce0007fe0100 */
.L_x_911:
[----:B------:R-:W-:Y:S01]  /*c820*/  FMNMX.FTZ R7, R39, R8, !PT ;  /* 0x0000000827077209 */ /* 0x000fe20007810000 */
[----:B------:R-:W-:Y:S01]  /*c830*/  UMOV UR10, UR22 ;  /* 0x00000016000a7c82 */ /* 0x000fe20008000000 */
[C---:B------:R-:W-:Y:S01]  /*c840*/  ISETP.GT.AND P3, PT, R87.reuse, 0x9, P2 ;  /* 0x000000095700780c */ /* 0x040fe20001764270 */
[----:B------:R-:W-:Y:S01]  /*c850*/  UMOV UR27, UR38 ;  /* 0x00000026001b7c82 */ /* 0x000fe20008000000 */
        /* <DEDUP_REMOVED lines=13> */
[----:B------:R-:W-:Y:S02]  /*c930*/  ISETP.LT.OR P6, PT, R120, 0x9, P6 ;  /* 0x000000097800780c */ /* 0x000fe400037c1670 */
        /* <DEDUP_REMOVED lines=11> */
[----:B------:R-:W-:Y:S02]  /*c9f0*/  ISETP.GT.AND P3, PT, R87, 0x19, P2 ;  /* 0x000000195700780c */ /* 0x000fe40001764270 */
        /* <DEDUP_REMOVED lines=28> */
[----:B------:R-:W-:-:S04]  /*cbc0*/  FMNMX.FTZ R7, R76, R7, !PT ;  /* 0x000000074c077209 */ /* 0x000fc80007810000 */
[----:B------:R-:W-:-:S04]  /*cbd0*/  FMNMX.FTZ R6, R80, R7, !PT ;  /* 0x0000000750067209 */ /* 0x000fc80007810000 */
        /* <DEDUP_REMOVED lines=13> */
[----:B------:R0:W-:Y:S01]  /*ccb0*/  MUFU.EX2 R33, R6 ;  /* 0x0000000600217308 */ /* 0x0001e20000000800 */
[--C-:B------:R-:W-:Y:S01]  /*ccc0*/  FFMA.FTZ R150, R20, UR10, -R85.reuse ;  /* 0x0000000a14967c23 */ /* 0x100fe20008010855 */
[--C-:B------:R-:W-:Y:S01]  /*ccd0*/  FFMA.FTZ R144, R26, UR10, -R85.reuse ;  /* 0x0000000a1a907c23 */ /* 0x100fe20008010855 */
[----:B------:R-:W-:Y:S01]  /*cce0*/  ISETP.LT.OR P3, PT, R120, 0x22, P3 ;  /* 0x000000227800780c */ /* 0x000fe20001f61670 */
[--C-:B------:R-:W-:Y:S01]  /*ccf0*/  FFMA.FTZ R146, R30, UR10, -R85.reuse ;  /* 0x0000000a1e927c23 */ /* 0x100fe20008010855 */
[--C-:B------:R-:W-:Y:S01]  /*cd00*/  FFMA.FTZ R140, R34, UR10, -R85.reuse ;  /* 0x0000000a228c7c23 */ /* 0x100fe20008010855 */
        /* <DEDUP_REMOVED lines=8> */
[--C-:B------:R-:W-:Y:S01]  /*cd90*/  FFMA.FTZ R21, R21, UR10, -R85.reuse ;  /* 0x0000000a15157c23 */ /* 0x100fe20008010855 */
[--C-:B------:R-:W-:Y:S01]  /*cda0*/  FFMA.FTZ R46, R46, UR10, -R85.reuse ;  /* 0x0000000a2e2e7c23 */ /* 0x100fe20008010855 */
[----:B------:R-:W-:Y:S01]  /*cdb0*/  FADD.FTZ R83, -R83, R8 ;  /* 0x0000000853537221 */ /* 0x000fe20000010100 */
[----:B------:R-:W-:Y:S01]  /*cdc0*/  FSEL R39, R12, -INF , !P3 ;  /* 0xff8000000c277808 */ /* 0x000fe20005800000 */
[--C-:B------:R-:W-:Y:S01]  /*cdd0*/  FFMA.FTZ R136, R44, UR10, -R85.reuse ;  /* 0x0000000a2c887c23 */ /* 0x100fe20008010855 */
[----:B------:R-:W-:Y:S01]  /*cde0*/  FSEL R12, R43, -INF , !P4 ;  /* 0xff8000002b0c7808 */ /* 0x000fe20006000000 */
[--C-:B------:R-:W-:Y:S01]  /*cdf0*/  FFMA.FTZ R43, R28, UR10, -R85.reuse ;  /* 0x0000000a1c2b7c23 */ /* 0x100fe20008010855 */
[----:B------:R-:W-:Y:S01]  /*ce00*/  FMNMX.FTZ R121, R39, R10, !PT ;  /* 0x0000000a27797209 */ /* 0x000fe20007810000 */
[----:B------:R-:W-:Y:S01]  /*ce10*/  FMUL.FTZ R83, R83, UR10 ;  /* 0x0000000a53537c20 */ /* 0x000fe20008410000 */
[----:B------:R-:W-:Y:S01]  /*ce20*/  ISETP.GT.AND P4, PT, R87, 0x31, P2 ;  /* 0x000000315700780c */ /* 0x000fe20001784270 */
[----:B------:R-:W-:Y:S01]  /*ce30*/  MUFU.EX2 R150, R150 ;  /* 0x0000009600967308 */ /* 0x000fe20000000800 */
[----:B------:R-:W-:Y:S01]  /*ce40*/  FMNMX.FTZ R121, R14, R121, !PT ;  /* 0x000000790e797209 */ /* 0x000fe20007810000 */
[--C-:B------:R-:W-:Y:S01]  /*ce50*/  FFMA.FTZ R138, R50, UR10, -R85.reuse ;  /* 0x0000000a328a7c23 */ /* 0x100fe20008010855 */
[----:B------:R-:W-:Y:S01]  /*ce60*/  ISETP.LT.OR P4, PT, R120, 0x32, P4 ;  /* 0x000000327800780c */ /* 0x000fe20002781670 */
[--C-:B------:R-:W-:Y:S01]  /*ce70*/  FFMA.FTZ R51, R51, UR10, -R85.reuse ;  /* 0x0000000a33337c23 */ /* 0x100fe20008010855 */
[----:B0-----:R-:W-:Y:S01]  /*ce80*/  FMNMX.FTZ R6, R24, R121, !PT ;  /* 0x0000007918067209 */ /* 0x001fe20007810000 */
[--C-:B------:R-:W-:Y:S01]  /*ce90*/  FFMA.FTZ R132, R54, UR10, -R85.reuse ;  /* 0x0000000a36847c23 */ /* 0x100fe20008010855 */
[----:B------:R-:W-:Y:S01]  /*cea0*/  ISETP.GT.AND P3, PT, R87, 0x30, P2 ;  /* 0x000000305700780c */ /* 0x000fe20001764270 */
[----:B------:R-:W0:Y:S01]  /*ceb0*/  MUFU.EX2 R83, R83 ;  /* 0x0000005300537308 */ /* 0x000e220000000800 */
[----:B------:R-:W-:Y:S01]  /*cec0*/  FMNMX.FTZ R6, R25, R6, !PT ;  /* 0x0000000619067209 */ /* 0x000fe20007810000 */
[--C-:B------:R-:W-:Y:S01]  /*ced0*/  FFMA.FTZ R134, R58, UR10, -R85.reuse ;  /* 0x0000000a3a867c23 */ /* 0x100fe20008010855 */
[----:B------:R-:W-:Y:S01]  /*cee0*/  FSEL R20, R47, -INF , !P4 ;  /* 0xff8000002f147808 */ /* 0x000fe20006000000 */
[--C-:B------:R-:W-:Y:S01]  /*cef0*/  FFMA.FTZ R47, R32, UR10, -R85.reuse ;  /* 0x0000000a202f7c23 */ /* 0x100fe20008010855 */
[----:B------:R-:W-:Y:S01]  /*cf00*/  FMNMX.FTZ R6, R27, R6, !PT ;  /* 0x000000061b067209 */ /* 0x000fe20007810000 */
[--C-:B------:R-:W-:Y:S01]  /*cf10*/  FFMA.FTZ R60, R60, UR10, -R85.reuse ;  /* 0x0000000a3c3c7c23 */ /* 0x100fe20008010855 */
[----:B------:R-:W-:Y:S01]  /*cf20*/  ISETP.GT.AND P4, PT, R87, 0x39, P2 ;  /* 0x000000395700780c */ /* 0x000fe20001784270 */
[----:B------:R-:W1:Y:S01]  /*cf30*/  MUFU.EX2 R21, R21 ;  /* 0x0000001500157308 */ /* 0x000e620000000800 */
[----:B------:R-:W-:Y:S01]  /*cf40*/  FMNMX.FTZ R6, R29, R6, !PT ;  /* 0x000000061d067209 */ /* 0x000fe20007810000 */
[--C-:B------:R-:W-:Y:S01]  /*cf50*/  FFMA.FTZ R128, R62, UR10, -R85.reuse ;  /* 0x0000000a3e807c23 */ /* 0x100fe20008010855 */
[----:B------:R-:W-:Y:S01]  /*cf60*/  ISETP.LT.OR P3, PT, R120, 0x31, P3 ;  /* 0x000000317800780c */ /* 0x000fe20001f61670 */
[--C-:B------:R-:W-:Y:S01]  /*cf70*/  FFMA.FTZ R63, R63, UR10, -R85.reuse ;  /* 0x0000000a3f3f7c23 */ /* 0x100fe20008010855 */
[----:B------:R-:W-:Y:S01]  /*cf80*/  FMNMX.FTZ R121, R31, R6, !PT ;  /* 0x000000061f797209 */ /* 0x000fe20007810000 */
[--C-:B------:R-:W-:Y:S01]  /*cf90*/  FFMA.FTZ R130, R66, UR10, -R85.reuse ;  /* 0x0000000a42827c23 */ /* 0x100fe20008010855 */
[----:B------:R-:W-:Y:S01]  /*cfa0*/  ISETP.LT.OR P4, PT, R120, 0x3a, P4 ;  /* 0x0000003a7800780c */ /* 0x000fe20002781670 */
[----:B------:R-:W2:Y:S01]  /*cfb0*/  MUFU.EX2 R144, R144 ;  /* 0x0000009000907308 */ /* 0x000ea20000000800 */
[----:B------:R-:W-:Y:S01]  /*cfc0*/  FMNMX.FTZ R6, R38, R121, !PT ;  /* 0x0000007926067209 */ /* 0x000fe20007810000 */
[--C-:B------:R-:W-:Y:S01]  /*cfd0*/  FFMA.FTZ R124, R70, UR10, -R85.reuse ;  /* 0x0000000a467c7c23 */ /* 0x100fe20008010855 */
[----:B------:R-:W-:Y:S01]  /*cfe0*/  FSEL R45, R45, -INF , !P3 ;  /* 0xff8000002d2d7808 */ /* 0x000fe20005800000 */
[--C-:B------:R-:W-:Y:S01]  /*cff0*/  FFMA.FTZ R126, R74, UR10, -R85.reuse ;  /* 0x0000000a4a7e7c23 */ /* 0x100fe20008010855 */
[----:B------:R-:W-:Y:S01]  /*d000*/  ISETP.GT.AND P3, PT, R87, 0x38, P2 ;  /* 0x000000385700780c */ /* 0x000fe20001764270 */
[--C-:B------:R-:W-:Y:S01]  /*d010*/  FFMA.FTZ R75, R75, UR10, -R85.reuse ;  /* 0x0000000a4b4b7c23 */ /* 0x100fe20008010855 */
[----:B------:R-:W-:Y:S01]  /*d020*/  FSEL R26, R49, -INF , !P4 ;  /* 0xff800000311a7808 */ /* 0x000fe20006000000 */
[----:B------:R-:W-:Y:S01]  /*d030*/  FFMA.FTZ R49, R36, UR10, -R85 ;  /* 0x0000000a24317c23 */ /* 0x000fe20008010855 */
[----:B------:R-:W-:Y:S01]  /*d040*/  ISETP.GT.AND P4, PT, R87, 0x41, P2 ;  /* 0x000000415700780c */ /* 0x000fe20001784270 */
[----:B------:R-:W3:Y:S01]  /*d050*/  MUFU.EX2 R43, R43 ;  /* 0x0000002b002b7308 */ /* 0x000ee20000000800 */
[----:B------:R-:W-:Y:S01]  /*d060*/  FMNMX.FTZ R6, R35, R6, !PT ;  /* 0x0000000623067209 */ /* 0x000fe20007810000 */
[-C--:B0-----:R-:W-:Y:S01]  /*d070*/  FMUL.FTZ R88, R88, R83.reuse ;  /* 0x0000005358587220 */ /* 0x081fe20000410000 */
[C---:B------:R-:W-:Y:S01]  /*d080*/  ISETP.LT.OR P3, PT, R120.reuse, 0x39, P3 ;  /* 0x000000397800780c */ /* 0x040fe20001f61670 */
[-C--:B------:R-:W-:Y:S01]  /*d090*/  FMUL.FTZ R89, R89, R83.reuse ;  /* 0x0000005359597220 */ /* 0x080fe20000410000 */
[----:B------:R-:W-:Y:S01]  /*d0a0*/  ISETP.LT.OR P4, PT, R120, 0x42, P4 ;  /* 0x000000427800780c */ /* 0x000fe20002781670 */
[-C--:B------:R-:W-:Y:S01]  /*d0b0*/  FMUL.FTZ R92, R92, R83.reuse ;  /* 0x000000535c5c7220 */ /* 0x080fe20000410000 */
[----:B------:R-:W-:Y:S01]  /*d0c0*/  FMNMX.FTZ R6, R37, R6, !PT ;  /* 0x0000000625067209 */ /* 0x000fe20007810000 */
[----:B------:R-:W0:Y:S01]  /*d0d0*/  MUFU.EX2 R146, R146 ;  /* 0x0000009200927308 */ /* 0x000e220000000800 */
[----:B------:R-:W-:Y:S01]  /*d0e0*/  FSEL R48, R48, -INF , !P3 ;  /* 0xff80000030307808 */ /* 0x000fe20005800000 */
[-C--:B------:R-:W-:Y:S01]  /*d0f0*/  FMUL.FTZ R93, R93, R83.reuse ;  /* 0x000000535d5d7220 */ /* 0x080fe20000410000 */
[----:B------:R-:W-:Y:S01]  /*d100*/  ISETP.GT.AND P3, PT, R87, 0x40, P2 ;  /* 0x000000405700780c */ /* 0x000fe20001764270 */
[-C--:B------:R-:W-:Y:S01]  /*d110*/  FMUL.FTZ R96, R96, R83.reuse ;  /* 0x0000005360607220 */ /* 0x080fe20000410000 */
[----:B------:R-:W-:Y:S01]  /*d120*/  FSEL R28, R53, -INF , !P4 ;  /* 0xff800000351c7808 */ /* 0x000fe20006000000 */
[-C--:B------:R-:W-:Y:S01]  /*d130*/  FMUL.FTZ R97, R97, R83.reuse ;  /* 0x0000005361617220 */ /* 0x080fe20000410000 */
[----:B------:R-:W-:Y:S01]  /*d140*/  FMNMX.FTZ R53, R41, R6, !PT ;  /* 0x0000000629357209 */ /* 0x000fe20007810000 */
[----:B------:R-:W4:Y:S01]  /*d150*/  MUFU.EX2 R47, R47 ;  /* 0x0000002f002f7308 */ /* 0x000f220000000800 */
[----:B------:R-:W-:Y:S01]  /*d160*/  ISETP.LT.OR P3, PT, R120, 0x41, P3 ;  /* 0x000000417800780c */ /* 0x000fe20001f61670 */
[-C--:B------:R-:W-:Y:S01]  /*d170*/  FMUL.FTZ R100, R100, R83.reuse ;  /* 0x0000005364647220 */ /* 0x080fe20000410000 */
[----:B------:R-:W-:Y:S01]  /*d180*/  ISETP.GT.AND P4, PT, R87, 0x49, P2 ;  /* 0x000000495700780c */ /* 0x000fe20001784270 */
[----:B------:R-:W-:Y:S01]  /*d190*/  FMUL.FTZ R101, R101, R83 ;  /* 0x0000005365657220 */ /* 0x000fe20000410000 */
[----:B------:R-:W-:Y:S01]  /*d1a0*/  FMNMX.FTZ R6, R12, R53, !PT ;  /* 0x000000350c067209 */ /* 0x000fe20007810000 */
[-C--:B------:R-:W-:Y:S01]  /*d1b0*/  FMUL.FTZ R104, R104, R83.reuse ;  /* 0x0000005368687220 */ /* 0x080fe20000410000 */
[----:B------:R-:W-:Y:S01]  /*d1c0*/  FSEL R52, R52, -INF , !P3 ;  /* 0xff80000034347808 */ /* 0x000fe20005800000 */
[----:B------:R-:W5:Y:S01]  /*d1d0*/  MUFU.EX2 R140, R140 ;  /* 0x0000008c008c7308 */ /* 0x000f620000000800 */
[----:B------:R-:W-:Y:S01]  /*d1e0*/  ISETP.LT.OR P4, PT, R120, 0x4a, P4 ;  /* 0x0000004a7800780c */ /* 0x000fe20002781670 */
[-C--:B------:R-:W-:Y:S01]  /*d1f0*/  FMUL.FTZ R105, R105, R83.reuse ;  /* 0x0000005369697220 */ /* 0x080fe20000410000 */
[----:B------:R-:W-:Y:S01]  /*d200*/  ISETP.GT.AND P3, PT, R87, 0x48, P2 ;  /* 0x000000485700780c */ /* 0x000fe20001764270 */
[-C--:B------:R-:W-:Y:S01]  /*d210*/  FMUL.FTZ R108, R108, R83.reuse ;  /* 0x000000536c6c7220 */ /* 0x080fe20000410000 */
[----:B------:R-:W-:Y:S01]  /*d220*/  FMNMX.FTZ R53, R45, R6, !PT ;  /* 0x000000062d357209 */ /* 0x000fe20007810000 */
[-C--:B------:R-:W-:Y:S01]  /*d230*/  FMUL.FTZ R109, R109, R83.reuse ;  /* 0x000000536d6d7220 */ /* 0x080fe20000410000 */
[----:B------:R-:W-:Y:S01]  /*d240*/  FSEL R30, R57, -INF , !P4 ;  /* 0xff800000391e7808 */ /* 0x000fe20006000000 */
[----:B------:R-:W5:Y:S01]  /*d250*/  MUFU.EX2 R49, R49 ;  /* 0x0000003100317308 */ /* 0x000f620000000800 */
[----:B------:R-:W-:Y:S01]  /*d260*/  ISETP.LT.OR P3, PT, R120, 0x49, P3 ;  /* 0x000000497800780c */ /* 0x000fe20001f61670 */
[----:B------:R-:W-:Y:S01]  /*d270*/  FMUL.FTZ R112, R112, R83 ;  /* 0x0000005370707220 */ /* 0x000fe20000410000 */
[----:B------:R-:W-:Y:S01]  /*d280*/  FMNMX.FTZ R57, R20, R53, !PT ;  /* 0x0000003514397209 */ /* 0x000fe20007810000 */
[-C--:B------:R-:W-:Y:S01]  /*d290*/  FMUL.FTZ R113, R113, R83.reuse ;  /* 0x0000005371717220 */ /* 0x080fe20000410000 */
[----:B------:R-:W-:Y:S01]  /*d2a0*/  FSEL R55, R55, -INF , !P3 ;  /* 0xff80000037377808 */ /* 0x000fe20005800000 */
[----:B------:R-:W-:Y:S01]  /*d2b0*/  FMUL.FTZ R116, R116, R83 ;  /* 0x0000005374747220 */ /* 0x000fe20000410000 */
[----:B------:R-:W-:Y:S01]  /*d2c0*/  FMNMX.FTZ R57, R48, R57, !PT ;  /* 0x0000003930397209 */ /* 0x000fe20007810000 */
[----:B------:R-:W-:Y:S01]  /*d2d0*/  MUFU.EX2 R53, R42 ;  /* 0x0000002a00357308 */ /* 0x000fe20000000800 */
[----:B------:R-:W-:Y:S01]  /*d2e0*/  ISETP.GT.AND P3, PT, R87, 0x50, P2 ;  /* 0x000000505700780c */ /* 0x000fe20001764270 */
[----:B------:R-:W-:Y:S01]  /*d2f0*/  FMUL.FTZ R117, R117, R83 ;  /* 0x0000005375757220 */ /* 0x000fe20000410000 */
[----:B------:R-:W-:-:S02]  /*d300*/  FMNMX.FTZ R57, R26, R57, !PT ;  /* 0x000000391a397209 */ /* 0x000fc40007810000 */
[----:B------:R-:W-:Y:S02]  /*d310*/  ISETP.LT.OR P3, PT, R120, 0x51, P3 ;  /* 0x000000517800780c */ /* 0x000fe40001f61670 */
[----:B------:R-:W-:Y:S01]  /*d320*/  FMNMX.FTZ R57, R52, R57, !PT ;  /* 0x0000003934397209 */ /* 0x000fe20007810000 */
[----:B------:R-:W-:Y:S01]  /*d330*/  MUFU.EX2 R142, R142 ;  /* 0x0000008e008e7308 */ /* 0x000fe20000000800 */
[----:B------:R-:W-:Y:S02]  /*d340*/  FSEL R59, R59, -INF , !P3 ;  /* 0xff8000003b3b7808 */ /* 0x000fe40005800000 */
[C---:B------:R-:W-:Y:S02]  /*d350*/  ISETP.GT.AND P3, PT, R87.reuse, 0x58, P2 ;  /* 0x000000585700780c */ /* 0x040fe40001764270 */
[----:B------:R-:W-:Y:S02]  /*d360*/  ISETP.GT.AND P4, PT, R87, 0x51, P2 ;  /* 0x000000515700780c */ /* 0x000fe40001784270 */
[----:B------:R-:W-:Y:S01]  /*d370*/  FMNMX.FTZ R6, R28, R57, !PT ;  /* 0x000000391c067209 */ /* 0x000fe20007810000 */
[----:B------:R-:W-:Y:S01]  /*d380*/  MUFU.EX2 R136, R136 ;  /* 0x0000008800887308 */ /* 0x000fe20000000800 */
[----:B------:R-:W-:-:S02]  /*d390*/  ISETP.LT.OR P3, PT, R120, 0x59, P3 ;  /* 0x000000597800780c */ /* 0x000fc40001f61670 */
[----:B------:R-:W-:Y:S02]  /*d3a0*/  ISETP.LT.OR P4, PT, R120, 0x52, P4 ;  /* 0x000000527800780c */ /* 0x000fe40002781670 */
[----:B------:R-:W-:Y:S02]  /*d3b0*/  FMNMX.FTZ R121, R55, R6, !PT ;  /* 0x0000000637797209 */ /* 0x000fe40007810000 */
[----:B------:R-:W-:Y:S01]  /*d3c0*/  FSEL R64, R64, -INF , !P3 ;  /* 0xff80000040407808 */ /* 0x000fe20005800000 */
[----:B------:R1:W-:Y:S01]  /*d3d0*/  MUFU.EX2 R57, R46 ;  /* 0x0000002e00397308 */ /* 0x0003e20000000800 */
[----:B------:R-:W-:Y:S02]  /*d3e0*/  ISETP.GT.AND P3, PT, R87, 0x60, P2 ;  /* 0x000000605700780c */ /* 0x000fe40001764270 */
[----:B------:R-:W-:Y:S02]  /*d3f0*/  FSEL R61, R61, -INF , !P4 ;  /* 0xff8000003d3d7808 */ /* 0x000fe40006000000 */
[----:B------:R-:W-:-:S02]  /*d400*/  FMNMX.FTZ R6, R30, R121, !PT ;  /* 0x000000791e067209 */ /* 0x000fc40007810000 */
[----:B------:R-:W-:Y:S01]  /*d410*/  ISETP.GT.AND P4, PT, R87, 0x59, P2 ;  /* 0x000000595700780c */ /* 0x000fe20001784270 */
[----:B------:R-:W-:Y:S01]  /*d420*/  MUFU.EX2 R138, R138 ;  /* 0x0000008a008a7308 */ /* 0x000fe20000000800 */
[C---:B------:R-:W-:Y:S01]  /*d430*/  ISETP.LT.OR P3, PT, R120.reuse, 0x61, P3 ;  /* 0x000000617800780c */ /* 0x040fe20001f61670 */
[----:B-1----:R-:W-:Y:S01]  /*d440*/  FFMA.FTZ R46, R83, R3, R148 ;  /* 0x00000003532e7223 */ /* 0x002fe20000010094 */
[----:B------:R-:W-:Y:S02]  /*d450*/  FMNMX.FTZ R6, R59, R6, !PT ;  /* 0x000000063b067209 */ /* 0x000fe40007810000 */
[----:B------:R-:W-:Y:S01]  /*d460*/  ISETP.LT.OR P4, PT, R120, 0x5a, P4 ;  /* 0x0000005a7800780c */ /* 0x000fe20002781670 */
[----:B------:R-:W-:Y:S01]  /*d470*/  FADD.FTZ R3, R33, R46 ;  /* 0x0000002e21037221 */ /* 0x000fe20000010000 */
[----:B------:R-:W-:Y:S01]  /*d480*/  FSEL R32, R67, -INF , !P3 ;  /* 0xff80000043207808 */ /* 0x000fe20005800000 */
[----:B------:R-:W-:Y:S01]  /*d490*/  MUFU.EX2 R51, R51 ;  /* 0x0000003300337308 */ /* 0x000fe20000000800 */
[----:B------:R-:W-:Y:S01]  /*d4a0*/  FMNMX.FTZ R67, R61, R6, !PT ;  /* 0x000000063d437209 */ /* 0x000fe20007810000 */
[----:B------:R-:W-:Y:S01]  /*d4b0*/  FADD.FTZ R46, R150, R3 ;  /* 0x00000003962e7221 */ /* 0x000fe20000010000 */
[----:B------:R-:W-:-:S02]  /*d4c0*/  FSEL R65, R65, -INF , !P4 ;  /* 0xff80000041417808 */ /* 0x000fc40006000000 */
[C---:B------:R-:W-:Y:S02]  /*d4d0*/  ISETP.GT.AND P4, PT, R87.reuse, 0x61, P2 ;  /* 0x000000615700780c */ /* 0x040fe40001784270 */
[----:B------:R-:W-:Y:S01]  /*d4e0*/  FMNMX.FTZ R6, R64, R67, !PT ;  /* 0x0000004340067209 */ /* 0x000fe20007810000 */
[----:B------:R-:W-:Y:S01]  /*d4f0*/  MUFU.EX2 R132, R132 ;  /* 0x0000008400847308 */ /* 0x000fe20000000800 */
[----:B------:R-:W-:Y:S02]  /*d500*/  ISETP.GT.AND P3, PT, R87, 0x68, P2 ;  /* 0x000000685700780c */ /* 0x000fe40001764270 */
[C---:B------:R-:W-:Y:S02]  /*d510*/  ISETP.LT.OR P4, PT, R120.reuse, 0x62, P4 ;  /* 0x000000627800780c */ /* 0x040fe40002781670 */
[----:B------:R-:W-:Y:S02]  /*d520*/  FMNMX.FTZ R67, R65, R6, !PT ;  /* 0x0000000641437209 */ /* 0x000fe40007810000 */
[----:B------:R-:W-:Y:S01]  /*d530*/  ISETP.LT.OR P3, PT, R120, 0x69, P3 ;  /* 0x000000697800780c */ /* 0x000fe20001f61670 */
[----:B------:R-:W-:Y:S01]  /*d540*/  MUFU.EX2 R134, R134 ;  /* 0x0000008600867308 */ /* 0x000fe20000000800 */
[----:B------:R-:W-:-:S02]  /*d550*/  FSEL R69, R69, -INF , !P4 ;  /* 0xff80000045457808 */ /* 0x000fc40006000000 */
[----:B------:R-:W-:Y:S02]  /*d560*/  ISETP.GT.AND P4, PT, R87, 0x69, P2 ;  /* 0x000000695700780c */ /* 0x000fe40001784270 */
[----:B------:R-:W-:Y:S01]  /*d570*/  FMNMX.FTZ R6, R32, R67, !PT ;  /* 0x0000004320067209 */ /* 0x000fe20007810000 */
[----:B------:R-:W-:Y:S01]  /*d580*/  FFMA.FTZ R67, R56, UR10, -R85 ;  /* 0x0000000a38437c23 */ /* 0x000fe20008010855 */
[----:B------:R-:W-:Y:S01]  /*d590*/  FSEL R71, R71, -INF , !P3 ;  /* 0xff80000047477808 */ /* 0x000fe20005800000 */
[----:B------:R-:W-:Y:S01]  /*d5a0*/  MUFU.EX2 R128, R128 ;  /* 0x0000008000807308 */ /* 0x000fe20000000800 */
[----:B------:R-:W-:Y:S02]  /*d5b0*/  ISETP.GT.AND P3, PT, R87, 0x70, P2 ;  /* 0x000000705700780c */ /* 0x000fe40001764270 */
[----:B------:R-:W-:Y:S02]  /*d5c0*/  ISETP.LT.OR P4, PT, R120, 0x6a, P4 ;  /* 0x0000006a7800780c */ /* 0x000fe40002781670 */
[----:B------:R-:W-:-:S02]  /*d5d0*/  FMNMX.FTZ R6, R69, R6, !PT ;  /* 0x0000000645067209 */ /* 0x000fc40007810000 */
        /* <DEDUP_REMOVED lines=8> */
[C---:B------:R-:W-:Y:S02]  /*d660*/  ISETP.LT.OR P4, PT, R120.reuse, 0x72, P4 ;  /* 0x000000727800780c */ /* 0x040fe40002781670 */
[----:B------:R-:W-:Y:S02]  /*d670*/  FMNMX.FTZ R77, R73, R6, !PT ;  /* 0x00000006494d7209 */ /* 0x000fe40007810000 */
[----:B------:R-:W-:Y:S01]  /*d680*/  ISETP.LT.OR P3, PT, R120, 0x79, P3 ;  /* 0x000000797800780c */ /* 0x000fe20001f61670 */
[----:B------:R-:W-:Y:S01]  /*d690*/  MUFU.EX2 R130, R130 ;  /* 0x0000008200827308 */ /* 0x000fe20000000800 */
[----:B------:R-:W-:Y:S02]  /*d6a0*/  ISETP.GT.AND P2, PT, R87, 0x79, P2 ;  /* 0x000000795700780c */ /* 0x000fe40001744270 */
[----:B------:R-:W-:Y:S02]  /*d6b0*/  FSEL R78, R78, -INF , !P4 ;  /* 0xff8000004e4e7808 */ /* 0x000fe40006000000 */
[----:B------:R-:W-:-:S02]  /*d6c0*/  FMNMX.FTZ R77, R34, R77, !PT ;  /* 0x0000004d224d7209 */ /* 0x000fc40007810000 */
[----:B------:R-:W-:Y:S01]  /*d6d0*/  FSEL R36, R79, -INF , !P3 ;  /* 0xff8000004f247808 */ /* 0x000fe20005800000 */
[----:B------:R-:W-:Y:S01]  /*d6e0*/  MUFU.EX2 R124, R124 ;  /* 0x0000007c007c7308 */ /* 0x000fe20000000800 */
[----:B------:R-:W-:Y:S01]  /*d6f0*/  ISETP.LT.OR P2, PT, R120, 0x7a, P2 ;  /* 0x0000007a7800780c */ /* 0x000fe20001741670 */
[--C-:B------:R-:W-:Y:S01]  /*d700*/  FFMA.FTZ R120, R76, UR10, -R85.reuse ;  /* 0x0000000a4c787c23 */ /* 0x100fe20008010855 */
[----:B------:R-:W-:Y:S02]  /*d710*/  FMNMX.FTZ R79, R78, R77, !PT ;  /* 0x0000004d4e4f7209 */ /* 0x000fe40007810000 */
[----:B------:R-:W-:Y:S01]  /*d720*/  FSEL R40, R81, -INF , !P2 ;  /* 0xff80000051287808 */ /* 0x000fe20005000000 */
[----:B------:R-:W-:Y:S01]  /*d730*/  FFMA.FTZ R81, R72, UR10, -R85 ;  /* 0x0000000a48517c23 */ /* 0x000fe20008010855 */
[----:B------:R-:W-:Y:S01]  /*d740*/  FMNMX.FTZ R79, R36, R79, !PT ;  /* 0x0000004f244f7209 */ /* 0x000fe20007810000 */
[----:B------:R-:W-:Y:S01]  /*d750*/  MUFU.EX2 R77, R60 ;  /* 0x0000003c004d7308 */ /* 0x000fe20000000800 */
[----:B------:R-:W-:-:S02]  /*d760*/  F2FP.F16.F32.PACK_AB R150, R21, R150 ;  /* 0x000000961596723e */ /* 0x000fc400000000ff */
[----:B------:R-:W-:Y:S01]  /*d770*/  FMNMX.FTZ R6, R40, R79, !PT ;  /* 0x0000004f28067209 */ /* 0x000fe20007810000 */
[----:B------:R-:W-:Y:S01]  /*d780*/  FFMA.FTZ R79, R68, UR10, -R85 ;  /* 0x0000000a444f7c23 */ /* 0x000fe20008010855 */
[----:B------:R-:W-:-:S03]  /*d790*/  F2FP.F16.F32.PACK_AB R148, R33, R148 ;  /* 0x000000942194723e */ /* 0x000fc600000000ff */
[----:B------:R-:W1:Y:S01]  /*d7a0*/  SHFL.BFLY PT, R87, R6, 0x2, 0x1f ;  /* 0x0c401f0006577f89 */ /* 0x000e6200000e0000 */
[----:B------:R-:W-:Y:S08]  /*d7b0*/  MUFU.EX2 R81, R81 ;  /* 0x0000005100517308 */ /* 0x000ff00000000800 */
[----:B------:R-:W-:Y:S08]  /*d7c0*/  MUFU.EX2 R79, R79 ;  /* 0x0000004f004f7308 */ /* 0x000ff00000000800 */
[----:B------:R-:W-:Y:S01]  /*d7d0*/  MUFU.EX2 R126, R126 ;  /* 0x0000007e007e7308 */ /* 0x000fe20000000800 */
[----:B-1----:R-:W-:-:S07]  /*d7e0*/  FMNMX.FTZ R42, R6, R87, !PT ;  /* 0x00000057062a7209 */ /* 0x002fce0007810000 */
[----:B------:R-:W-:Y:S01]  /*d7f0*/  MUFU.EX2 R75, R75 ;  /* 0x0000004b004b7308 */ /* 0x000fe20000000800 */
[--C-:B------:R-:W-:Y:S01]  /*d800*/  FFMA.FTZ R87, R80, UR10, -R85.reuse ;  /* 0x0000000a50577c23 */ /* 0x100fe20008010855 */
[----:B------:R-:W-:Y:S01]  /*d810*/  FFMA.FTZ R85, R84, UR10, -R85 ;  /* 0x0000000a54557c23 */ /* 0x000fe20008010855 */
[----:B------:R-:W1:Y:S05]  /*d820*/  SHFL.BFLY PT, R121, R42, 0x1, 0x1f ;  /* 0x0c201f002a797f89 */ /* 0x000e6a00000e0000 */
[----:B------:R-:W-:Y:S08]  /*d830*/  MUFU.EX2 R120, R120 ;  /* 0x0000007800787308 */ /* 0x000ff00000000800 */
[----:B------:R-:W-:Y:S08]  /*d840*/  MUFU.EX2 R87, R87 ;  /* 0x0000005700577308 */ /* 0x000ff00000000800 */
[----:B------:R-:W-:Y:S01]  /*d850*/  MUFU.EX2 R122, R122 ;  /* 0x0000007a007a7308 */ /* 0x000fe20000000800 */
[----:B-1----:R-:W-:-:S04]  /*d860*/  FMNMX.FTZ R6, R42, R121, !PT ;  /* 0x000000792a067209 */ /* 0x002fc80007810000 */
[C---:B------:R-:W-:Y:S01]  /*d870*/  FSETP.NEU.FTZ.AND P2, PT, R6.reuse, -INF , PT ;  /* 0xff8000000600780b */ /* 0x040fe20003f5d000 */
[C---:B------:R-:W-:Y:S02]  /*d880*/  FMUL.FTZ R44, R6.reuse, UR10 ;  /* 0x0000000a062c7c20 */ /* 0x040fe40008410000 */
[----:B------:R-:W-:Y:S01]  /*d890*/  MUFU.EX2 R85, R85 ;  /* 0x0000005500557308 */ /* 0x000fe20000000800 */
[----:B------:R-:W-:Y:S02]  /*d8a0*/  FSEL R3, R6, RZ, P2 ;  /* 0x000000ff06037208 */ /* 0x000fe40001000000 */
[----:B------:R-:W-:Y:S02]  /*d8b0*/  FSEL R44, R44, RZ, P2 ;  /* 0x000000ff2c2c7208 */ /* 0x000fe40001000000 */
[C---:B------:R-:W-:Y:S01]  /*d8c0*/  ISETP.GT.AND P2, PT, R0.reuse, UR43, PT ;  /* 0x0000002b00007c0c */ /* 0x040fe2000bf44270 */
[----:B------:R-:W-:Y:S01]  /*d8d0*/  FADD.FTZ R3, -R3, R10 ;  /* 0x0000000a03037221 */ /* 0x000fe20000010100 */
[----:B------:R-:W-:-:S02]  /*d8e0*/  VIADD R0, R0, 0xffffffff ;  /* 0xffffffff00007836 */ /* 0x000fc40000000000 */
[--C-:B------:R-:W-:Y:S01]  /*d8f0*/  FFMA.FTZ R149, R14, UR10, -R44.reuse ;  /* 0x0000000a0e957c23 */ /* 0x100fe2000801082c */
[----:B------:R-:W-:Y:S01]  /*d900*/  FFMA.FTZ R14, R25, UR10, -R44 ;  /* 0x0000000a190e7c23 */ /* 0x000fe2000801082c */
[----:B------:R-:W-:Y:S01]  /*d910*/  FADD.FTZ R25, R21, R46 ;  /* 0x0000002e15197221 */ /* 0x000fe20000010000 */
[--C-:B------:R-:W-:Y:S01]  /*d920*/  FFMA.FTZ R8, R39, UR10, -R44.reuse ;  /* 0x0000000a27087c23 */ /* 0x100fe2000801082c */
[----:B------:R-:W-:Y:S01]  /*d930*/  FMUL.FTZ R3, R3, UR10 ;  /* 0x0000000a03037c20 */ /* 0x000fe20008410000 */
[--C-:B------:R-:W-:Y:S01]  /*d940*/  FFMA.FTZ R145, R27, UR10, -R44.reuse ;  /* 0x0000000a1b917c23 */ /* 0x100fe2000801082c */
[----:B--2---:R-:W-:Y:S01]  /*d950*/  FADD.FTZ R46, R144, R25 ;  /* 0x00000019902e7221 */ /* 0x004fe20000010000 */
[--C-:B------:R-:W-:Y:S01]  /*d960*/  FFMA.FTZ R151, R24, UR10, -R44.reuse ;  /* 0x0000000a18977c23 */ /* 0x100fe2000801082c */
[----:B------:R-:W-:Y:S01]  /*d970*/  MUFU.EX2 R149, R149 ;  /* 0x0000009500957308 */ /* 0x000fe20000000800 */
[----:B------:R-:W-:Y:S01]  /*d980*/  FFMA.FTZ R26, R26, UR10, -R44 ;  /* 0x0000000a1a1a7c23 */ /* 0x000fe2000801082c */
[----:B---3--:R-:W-:Y:S01]  /*d990*/  FADD.FTZ R25, R43, R46 ;  /* 0x0000002e2b197221 */ /* 0x008fe20000010000 */
[--C-:B------:R-:W-:Y:S01]  /*d9a0*/  FFMA.FTZ R24, R29, UR10, -R44.reuse ;  /* 0x0000000a1d187c23 */ /* 0x100fe2000801082c */
[--C-:B------:R-:W-:Y:S01]  /*d9b0*/  FFMA.FTZ R147, R31, UR10, -R44.reuse ;  /* 0x0000000a1f937c23 */ /* 0x100fe2000801082c */
[--C-:B------:R-:W-:Y:S01]  /*d9c0*/  FFMA.FTZ R38, R38, UR10, -R44.reuse ;  /* 0x0000000a26267c23 */ /* 0x100fe2000801082c */
[----:B0-----:R-:W-:Y:S01]  /*d9d0*/  FADD.FTZ R46, R146, R25 ;  /* 0x00000019922e7221 */ /* 0x001fe20000010000 */
[--C-:B------:R-:W-:Y:S01]  /*d9e0*/  FFMA.FTZ R141, R35, UR10, -R44.reuse ;  /* 0x0000000a238d7c23 */ /* 0x100fe2000801082c */
[----:B------:R-:W-:Y:S01]  /*d9f0*/  MUFU.EX2 R8, R8 ;  /* 0x0000000800087308 */ /* 0x000fe20000000800 */
[----:B------:R-:W-:Y:S01]  /*da00*/  FFMA.FTZ R42, R37, UR10, -R44 ;  /* 0x0000000a252a7c23 */ /* 0x000fe2000801082c */
[----:B----4-:R-:W-:Y:S01]  /*da10*/  FADD.FTZ R27, R47, R46 ;  /* 0x0000002e2f1b7221 */ /* 0x010fe20000010000 */
[--C-:B------:R-:W-:Y:S01]  /*da20*/  FFMA.FTZ R143, R41, UR10, -R44.reuse ;  /* 0x0000000a298f7c23 */ /* 0x100fe2000801082c */
[--C-:B------:R-:W-:Y:S01]  /*da30*/  FFMA.FTZ R12, R12, UR10, -R44.reuse ;  /* 0x0000000a0c0c7c23 */ /* 0x100fe2000801082c */
[--C-:B------:R-:W-:Y:S01]  /*da40*/  FFMA.FTZ R139, R48, UR10, -R44.reuse ;  /* 0x0000000a308b7c23 */ /* 0x100fe2000801082c */
[----:B-----5:R-:W-:Y:S01]  /*da50*/  FADD.FTZ R46, R140, R27 ;  /* 0x0000001b8c2e7221 */ /* 0x020fe20000010000 */
[--C-:B------:R-:W-:Y:S01]  /*da60*/  FFMA.FTZ R137, R45, UR10, -R44.reuse ;  /* 0x0000000a2d897c23 */ /* 0x100fe2000801082c */
[----:B------:R-:W0:Y:S01]  /*da70*/  MUFU.EX2 R25, R3 ;  /* 0x0000000300197308 */ /* 0x000e220000000800 */
[----:B------:R-:W-:Y:S01]  /*da80*/  FFMA.FTZ R20, R20, UR10, -R44 ;  /* 0x0000000a14147c23 */ /* 0x000fe2000801082c */
[----:B------:R-:W-:Y:S01]  /*da90*/  FADD.FTZ R27, R49, R46 ;  /* 0x0000002e311b7221 */ /* 0x000fe20000010000 */
[--C-:B------:R-:W-:Y:S01]  /*daa0*/  FFMA.FTZ R133, R52, UR10, -R44.reuse ;  /* 0x0000000a34857c23 */ /* 0x100fe2000801082c */
[--C-:B------:R-:W-:Y:S01]  /*dab0*/  FFMA.FTZ R135, R55, UR10, -R44.reuse ;  /* 0x0000000a37877c23 */ /* 0x100fe2000801082c */
[--C-:B------:R-:W-:Y:S01]  /*dac0*/  FFMA.FTZ R129, R59, UR10, -R44.reuse ;  /* 0x0000000a3b817c23 */ /* 0x100fe2000801082c */
[--C-:B------:R-:W-:Y:S01]  /*dad0*/  FFMA.FTZ R131, R64, UR10, -R44.reuse ;  /* 0x0000000a40837c23 */ /* 0x100fe2000801082c */
[--C-:B------:R-:W-:Y:S01]  /*dae0*/  FFMA.FTZ R32, R32, UR10, -R44.reuse ;  /* 0x0000000a20207c23 */ /* 0x100fe2000801082c */
[----:B------:R-:W1:Y:S01]  /*daf0*/  MUFU.EX2 R151, R151 ;  /* 0x0000009700977308 */ /* 0x000e620000000800 */
[--C-:B------:R-:W-:Y:S01]  /*db00*/  FFMA.FTZ R69, R69, UR10, -R44.reuse ;  /* 0x0000000a45457c23 */ /* 0x100fe2000801082c */
[--C-:B------:R-:W-:Y:S01]  /*db10*/  FFMA.FTZ R71, R71, UR10, -R44.reuse ;  /* 0x0000000a47477c23 */ /* 0x100fe2000801082c */
[--C-:B------:R-:W-:Y:S01]  /*db20*/  FFMA.FTZ R73, R73, UR10, -R44.reuse ;  /* 0x0000000a49497c23 */ /* 0x100fe2000801082c */
[--C-:B------:R-:W-:Y:S01]  /*db30*/  FFMA.FTZ R34, R34, UR10, -R44.reuse ;  /* 0x0000000a22227c23 */ /* 0x100fe2000801082c */
[--C-:B------:R-:W-:Y:S01]  /*db40*/  FFMA.FTZ R78, R78, UR10, -R44.reuse ;  /* 0x0000000a4e4e7c23 */ /* 0x100fe2000801082c */
[--C-:B------:R-:W-:Y:S01]  /*db50*/  FFMA.FTZ R36, R36, UR10, -R44.reuse ;  /* 0x0000000a24247c23 */ /* 0x100fe2000801082c */
[--C-:B------:R-:W-:Y:S01]  /*db60*/  FFMA.FTZ R40, R40, UR10, -R44.reuse ;  /* 0x0000000a28287c23 */ /* 0x100fe2000801082c */
[----:B------:R2:W-:Y:S01]  /*db70*/  MUFU.EX2 R10, R26 ;  /* 0x0000001a000a7308 */ /* 0x0005e20000000800 */
[----:B------:R-:W-:Y:S01]  /*db80*/  IMAD.U32 R29, RZ, RZ, UR26 ;  /* 0x0000001aff1d7e24 */ /* 0x000fe2000f8e00ff */
[----:B------:R-:W-:Y:S01]  /*db90*/  UMOV UR26, UR39 ;  /* 0x00000027001a7c82 */ /* 0x000fe20008000000 */
[----:B------:R-:W-:Y:S01]  /*dba0*/  F2FP.F16.F32.PACK_AB R144, R43, R144 ;  /* 0x000000902b90723e */ /* 0x000fe200000000ff */
[-C--:B0-----:R-:W-:Y:S01]  /*dbb0*/  FMUL.FTZ R90, R90, R25.reuse ;  /* 0x000000195a5a7220 */ /* 0x081fe20000410000 */
[----:B------:R-:W-:Y:S01]  /*dbc0*/  F2FP.F16.F32.PACK_AB R146, R47, R146 ;  /* 0x000000922f92723e */ /* 0x000fe200000000ff */
[-C--:B------:R-:W-:Y:S01]  /*dbd0*/  FMUL.FTZ R91, R91, R25.reuse ;  /* 0x000000195b5b7220 */ /* 0x080fe20000410000 */
[----:B------:R-:W-:Y:S01]  /*dbe0*/  @!P1 LEA R29, R29, UR45, 0x3 ;  /* 0x0000002d1d1d9c11 */ /* 0x000fe2000f8e18ff */
[----:B------:R-:W0:Y:S01]  /*dbf0*/  MUFU.EX2 R14, R14 ;  /* 0x0000000e000e7308 */ /* 0x000e220000000800 */
[----:B--2---:R-:W-:Y:S01]  /*dc00*/  FFMA.FTZ R26, R28, UR10, -R44 ;  /* 0x0000000a1c1a7c23 */ /* 0x004fe2000801082c */
[----:B------:R-:W-:Y:S01]  /*dc10*/  FADD.FTZ R28, R142, R27 ;  /* 0x0000001b8e1c7221 */ /* 0x000fe20000010000 */
[----:B------:R-:W-:Y:S01]  /*dc20*/  F2FP.F16.F32.PACK_AB R140, R49, R140 ;  /* 0x0000008c318c723e */ /* 0x000fe200000000ff */
[----:B------:R-:W-:Y:S01]  /*dc30*/  @!P1 VIADD R29, R29, 0x16860 ;  /* 0x000168601d1d9836 */ /* 0x000fe20000000000 */
[C---:B------:R-:W-:Y:S01]  /*dc40*/  F2FP.F16.F32.PACK_AB R142, R53.reuse, R142 ;  /* 0x0000008e358e723e */ /* 0x040fe200000000ff */
[----:B------:R-:W-:Y:S01]  /*dc50*/  FADD.FTZ R3, R53, R28 ;  /* 0x0000001c35037221 */ /* 0x000fe20000010000 */
[----:B------:R-:W-:Y:S01]  /*dc60*/  FFMA.FTZ R28, R25, R2, R8 ;  /* 0x00000002191c7223 */ /* 0x000fe20000010008 */
[----:B------:R-:W2:Y:S01]  /*dc70*/  MUFU.EX2 R145, R145 ;  /* 0x0000009100917308 */ /* 0x000ea20000000800 */
[----:B------:R-:W-:Y:S01]  /*dc80*/  FFMA.FTZ R2, R30, UR10, -R44 ;  /* 0x0000000a1e027c23 */ /* 0x000fe2000801082c */
[----:B------:R-:W-:Y:S01]  /*dc90*/  FADD.FTZ R46, R136, R3 ;  /* 0x00000003882e7221 */ /* 0x000fe20000010000 */
[----:B------:R-:W-:Y:S01]  /*dca0*/  FADD.FTZ R30, R149, R28 ;  /* 0x0000001c951e7221 */ /* 0x000fe20000010000 */
[----:B------:R-:W-:Y:S01]  /*dcb0*/  FFMA.FTZ R28, R61, UR10, -R44 ;  /* 0x0000000a3d1c7c23 */ /* 0x000fe2000801082c */
[----:B------:R-:W-:Y:S01]  /*dcc0*/  @!P1 PRMT R29, RZ, 0x654, R29 ;  /* 0x00000654ff1d9816 */ /* 0x000fe2000000001d */
[----:B------:R-:W-:Y:S01]  /*dcd0*/  FADD.FTZ R27, R57, R46 ;  /* 0x0000002e391b7221 */ /* 0x000fe20000010000 */
[----:B-1----:R-:W-:Y:S01]  /*dce0*/  FADD.FTZ R3, R151, R30 ;  /* 0x0000001e97037221 */ /* 0x002fe20000010000 */
[----:B------:R-:W1:Y:S01]  /*dcf0*/  MUFU.EX2 R24, R24 ;  /* 0x0000001800187308 */ /* 0x000e620000000800 */
[----:B------:R3:W-:Y:S01]  /*dd00*/  @!P1 SYNCS.ARRIVE.TRANS64.RED.A1T0 RZ, [R29+URZ], RZ ;  /* 0x000000ff1dff99a7 */ /* 0x0007e2000810043f */
[----:B------:R-:W-:Y:S01]  /*dd10*/  FADD.FTZ R30, R138, R27 ;  /* 0x0000001b8a1e7221 */ /* 0x000fe20000010000 */
[----:B0-----:R-:W-:Y:S01]  /*dd20*/  FADD.FTZ R46, R14, R3 ;  /* 0x000000030e2e7221 */ /* 0x001fe20000010000 */
[----:B------:R-:W-:Y:S01]  /*dd30*/  F2FP.F16.F32.PACK_AB R149, R149, R8 ;  /* 0x000000089595723e */ /* 0x000fe200000000ff */
[-C--:B------:R-:W-:Y:S01]  /*dd40*/  FMUL.FTZ R94, R94, R25.reuse ;  /* 0x000000195e5e7220 */ /* 0x080fe20000410000 */
[----:B------:R-:W-:Y:S01]  /*dd50*/  FADD.FTZ R27, R51, R30 ;  /* 0x0000001e331b7221 */ /* 0x000fe20000010000 */
[----:B------:R-:W-:Y:S01]  /*dd60*/  FFMA.FTZ R30, R65, UR10, -R44 ;  /* 0x0000000a411e7c23 */ /* 0x000fe2000801082c */
[----:B------:R-:W0:Y:S01]  /*dd70*/  MUFU.EX2 R147, R147 ;  /* 0x0000009300937308 */ /* 0x000e220000000800 */
[----:B--2---:R-:W-:Y:S01]  /*dd80*/  FADD.FTZ R3, R145, R46 ;  /* 0x0000002e91037221 */ /* 0x004fe20000010000 */
[----:B------:R-:W-:Y:S01]  /*dd90*/  FADD.FTZ R48, R132, R27 ;  /* 0x0000001b84307221 */ /* 0x000fe20000010000 */
[----:B------:R-:W-:Y:S01]  /*dda0*/  F2FP.F16.F32.PACK_AB R136, R57, R136 ;  /* 0x000000883988723e */ /* 0x000fe200000000ff */
[-C--:B------:R-:W-:Y:S01]  /*ddb0*/  FMUL.FTZ R95, R95, R25.reuse ;  /* 0x000000195f5f7220 */ /* 0x080fe20000410000 */
[----:B------:R-:W-:Y:S01]  /*ddc0*/  F2FP.F16.F32.PACK_AB R138, R51, R138 ;  /* 0x0000008a338a723e */ /* 0x000fe200000000ff */
[C---:B------:R-:W-:Y:S01]  /*ddd0*/  FADD.FTZ R27, R67.reuse, R48 ;  /* 0x00000030431b7221 */ /* 0x040fe20000010000 */
[----:B------:R-:W-:Y:S01]  /*dde0*/  F2FP.F16.F32.PACK_AB R132, R67, R132 ;  /* 0x000000844384723e */ /* 0x000fe200000000ff */
[----:B------:R-:W2:Y:S01]  /*ddf0*/  MUFU.EX2 R38, R38 ;  /* 0x0000002600267308 */ /* 0x000ea20000000800 */
[----:B-1----:R-:W-:Y:S01]  /*de00*/  FADD.FTZ R46, R24, R3 ;  /* 0x00000003182e7221 */ /* 0x002fe20000010000 */
[----:B------:R-:W-:Y:S01]  /*de10*/  FADD.FTZ R48, R134, R27 ;  /* 0x0000001b86307221 */ /* 0x000fe20000010000 */
[C---:B------:R-:W-:Y:S01]  /*de20*/  F2FP.F16.F32.PACK_AB R134, R77.reuse, R134 ;  /* 0x000000864d86723e */ /* 0x040fe200000000ff */
[----:B------:R-:W-:Y:S01]  /*de30*/  FMUL.FTZ R98, R98, R25 ;  /* 0x0000001962627220 */ /* 0x000fe20000410000 */
[----:B------:R-:W-:Y:S01]  /*de40*/  F2FP.F16.F32.PACK_AB R151, R14, R151 ;  /* 0x000000970e97723e */ /* 0x000fe200000000ff */
[----:B------:R-:W-:Y:S01]  /*de50*/  FADD.FTZ R27, R77, R48 ;  /* 0x000000304d1b7221 */ /* 0x000fe20000010000 */
[----:B------:R-:W-:Y:S01]  /*de60*/  F2FP.F16.F32.PACK_AB R145, R24, R145 ;  /* 0x000000911891723e */ /* 0x000fe200000000ff */
[----:B------:R-:W1:Y:S01]  /*de70*/  MUFU.EX2 R141, R141 ;  /* 0x0000008d008d7308 */ /* 0x000e620000000800 */
[----:B0-----:R-:W-:Y:S01]  /*de80*/  FADD.FTZ R3, R147, R46 ;  /* 0x0000002e93037221 */ /* 0x001fe20000010000 */
[-C--:B------:R-:W-:Y:S01]  /*de90*/  FMUL.FTZ R99, R99, R25.reuse ;  /* 0x0000001963637220 */ /* 0x080fe20000410000 */
[-C--:B------:R-:W-:Y:S01]  /*dea0*/  FMUL.FTZ R102, R102, R25.reuse ;  /* 0x0000001966667220 */ /* 0x080fe20000410000 */
[-C--:B------:R-:W-:Y:S01]  /*deb0*/  FMUL.FTZ R103, R103, R25.reuse ;  /* 0x0000001967677220 */ /* 0x080fe20000410000 */
[-C--:B------:R-:W-:Y:S01]  /*dec0*/  FMUL.FTZ R106, R106, R25.reuse ;  /* 0x000000196a6a7220 */ /* 0x080fe20000410000 */
[-C--:B------:R-:W-:Y:S01]  /*ded0*/  FMUL.FTZ R107, R107, R25.reuse ;  /* 0x000000196b6b7220 */ /* 0x080fe20000410000 */
[----:B------:R-:W-:Y:S01]  /*dee0*/  FMUL.FTZ R110, R110, R25 ;  /* 0x000000196e6e7220 */ /* 0x000fe20000410000 */
[----:B------:R-:W0:Y:S01]  /*def0*/  MUFU.EX2 R42, R42 ;  /* 0x0000002a002a7308 */ /* 0x000e220000000800 */
[C---:B--2---:R-:W-:Y:S01]  /*df00*/  FADD.FTZ R46, R38.reuse, R3 ;  /* 0x00000003262e7221 */ /* 0x044fe20000010000 */
[----:B------:R-:W-:Y:S01]  /*df10*/  F2FP.F16.F32.PACK_AB R147, R38, R147 ;  /* 0x000000932693723e */ /* 0x000fe200000000ff */
[-C--:B------:R-:W-:Y:S01]  /*df20*/  FMUL.FTZ R111, R111, R25.reuse ;  /* 0x000000196f6f7220 */ /* 0x080fe20000410000 */
[-C--:B------:R-:W-:Y:S01]  /*df30*/  FMUL.FTZ R114, R114, R25.reuse ;  /* 0x0000001972727220 */ /* 0x080fe20000410000 */
[-C--:B------:R-:W-:Y:S01]  /*df40*/  FMUL.FTZ R115, R115, R25.reuse ;  /* 0x0000001973737220 */ /* 0x080fe20000410000 */
[-C--:B------:R-:W-:Y:S01]  /*df50*/  FMUL.FTZ R118, R118, R25.reuse ;  /* 0x0000001976767220 */ /* 0x080fe20000410000 */
[----:B------:R-:W-:Y:S01]  /*df60*/  FMUL.FTZ R119, R119, R25 ;  /* 0x0000001977777220 */ /* 0x000fe20000410000 */
[----:B------:R-:W2:Y:S01]  /*df70*/  MUFU.EX2 R143, R143 ;  /* 0x0000008f008f7308 */ /* 0x000ea20000000800 */
[----:B-1----:R-:W-:Y:S01]  /*df80*/  FADD.FTZ R3, R141, R46 ;  /* 0x0000002e8d037221 */ /* 0x002fe20000010000 */
[----:B------:R-:W-:Y:S01]  /*df90*/  FADD.FTZ R46, R128, R27 ;  /* 0x0000001b802e7221 */ /* 0x000fe20000010000 */
[----:B------:R-:W-:Y:S01]  /*dfa0*/  F2FP.F16.F32.PACK_AB R128, R63, R128 ;  /* 0x000000803f80723e */ /* 0x000fe200000000ff */
[----:B------:R-:W-:-:S02]  /*dfb0*/  IMAD.MOV.U32 R8, RZ, RZ, R7 ;  /* 0x000000ffff087224 */ /* 0x000fc400078e0007 */
[----:B------:R-:W-:Y:S02]  /*dfc0*/  FADD.FTZ R27, R63, R46 ;  /* 0x0000002e3f1b7221 */ /* 0x000fe40000010000 */
[----:B------:R-:W1:Y:S01]  /*dfd0*/  MUFU.EX2 R12, R12 ;  /* 0x0000000c000c7308 */ /* 0x000e620000000800 */
[----:B0-----:R-:W-:Y:S01]  /*dfe0*/  FADD.FTZ R44, R42, R3 ;  /* 0x000000032a2c7221 */ /* 0x001fe20000010000 */
[----:B------:R-:W-:Y:S01]  /*dff0*/  FADD.FTZ R46, R130, R27 ;  /* 0x0000001b822e7221 */ /* 0x000fe20000010000 */
[C---:B------:R-:W-:Y:S02]  /*e000*/  F2FP.F16.F32.PACK_AB R130, R79.reuse, R130 ;  /* 0x000000824f82723e */ /* 0x040fe400000000ff */
[----:B------:R-:W-:Y:S01]  /*e010*/  F2FP.F16.F32.PACK_AB R141, R42, R141 ;  /* 0x0000008d2a8d723e */ /* 0x000fe200000000ff */
[----:B------:R-:W-:Y:S02]  /*e020*/  FADD.FTZ R21, R79, R46 ;  /* 0x0000002e4f157221 */ /* 0x000fe40000010000 */
[----:B------:R-:W0:Y:S01]  /*e030*/  MUFU.EX2 R137, R137 ;  /* 0x0000008900897308 */ /* 0x000e220000000800 */
[----:B--2---:R-:W-:Y:S01]  /*e040*/  FADD.FTZ R3, R143, R44 ;  /* 0x0000002c8f037221 */ /* 0x004fe20000010000 */
[----:B------:R-:W-:Y:S01]  /*e050*/  FADD.FTZ R46, R124, R21 ;  /* 0x000000157c2e7221 */ /* 0x000fe20000010000 */
[----:B------:R-:W-:-:S03]  /*e060*/  F2FP.F16.F32.PACK_AB R124, R81, R124 ;  /* 0x0000007c517c723e */ /* 0x000fc600000000ff */
[----:B------:R-:W-:Y:S02]  /*e070*/  FADD.FTZ R21, R81, R46 ;  /* 0x0000002e51157221 */ /* 0x000fe40000010000 */
[----:B------:R-:W2:Y:S01]  /*e080*/  MUFU.EX2 R20, R20 ;  /* 0x0000001400147308 */ /* 0x000ea20000000800 */
[----:B-1----:R-:W-:Y:S01]  /*e090*/  FADD.FTZ R44, R12, R3 ;  /* 0x000000030c2c7221 */ /* 0x002fe20000010000 */
[----:B------:R-:W-:Y:S01]  /*e0a0*/  FADD.FTZ R46, R126, R21 ;  /* 0x000000157e2e7221 */ /* 0x000fe20000010000 */
[C---:B------:R-:W-:Y:S02]  /*e0b0*/  F2FP.F16.F32.PACK_AB R126, R75.reuse, R126 ;  /* 0x0000007e4b7e723e */ /* 0x040fe400000000ff */
[----:B------:R-:W-:Y:S01]  /*e0c0*/  F2FP.F16.F32.PACK_AB R143, R12, R143 ;  /* 0x0000008f0c8f723e */ /* 0x000fe200000000ff */
[----:B------:R-:W-:Y:S02]  /*e0d0*/  FADD.FTZ R21, R75, R46 ;  /* 0x0000002e4b157221 */ /* 0x000fe40000010000 */
[----:B------:R-:W1:Y:S01]  /*e0e0*/  MUFU.EX2 R139, R139 ;  /* 0x0000008b008b7308 */ /* 0x000e620000000800 */
[----:B0-----:R-:W-:Y:S01]  /*e0f0*/  FADD.FTZ R3, R137, R44 ;  /* 0x0000002c89037221 */ /* 0x001fe20000010000 */
[----:B------:R-:W-:Y:S01]  /*e100*/  FADD.FTZ R46, R120, R21 ;  /* 0x00000015782e7221 */ /* 0x000fe20000010000 */
[----:B------:R-:W-:-:S03]  /*e110*/  F2FP.F16.F32.PACK_AB R120, R87, R120 ;  /* 0x000000785778723e */ /* 0x000fc600000000ff */
[----:B------:R-:W-:Y:S02]  /*e120*/  FADD.FTZ R21, R87, R46 ;  /* 0x0000002e57157221 */ /* 0x000fe40000010000 */
[----:B------:R-:W0:Y:S01]  /*e130*/  MUFU.EX2 R133, R133 ;  /* 0x0000008500857308 */ /* 0x000e220000000800 */
[----:B--2---:R-:W-:Y:S01]  /*e140*/  FADD.FTZ R44, R20, R3 ;  /* 0x00000003142c7221 */ /* 0x004fe20000010000 */
[----:B------:R-:W-:Y:S01]  /*e150*/  FADD.FTZ R46, R122, R21 ;  /* 0x000000157a2e7221 */ /* 0x000fe20000010000 */
[----:B------:R-:W-:Y:S02]  /*e160*/  F2FP.F16.F32.PACK_AB R122, R85, R122 ;  /* 0x0000007a557a723e */ /* 0x000fe400000000ff */
[----:B------:R-:W-:-:S03]  /*e170*/  F2FP.F16.F32.PACK_AB R137, R20, R137 ;  /* 0x000000891489723e */ /* 0x000fc600000000ff */
[----:B------:R-:W2:Y:S01]  /*e180*/  MUFU.EX2 R26, R26 ;  /* 0x0000001a001a7308 */ /* 0x000ea20000000800 */
[----:B-1----:R-:W-:Y:S01]  /*e190*/  FADD.FTZ R3, R139, R44 ;  /* 0x0000002c8b037221 */ /* 0x002fe20000010000 */
[----:B------:R-:W-:-:S03]  /*e1a0*/  F2FP.F16.F32.PACK_AB R139, R10, R139 ;  /* 0x0000008b0a8b723e */ /* 0x000fc600000000ff */
[----:B------:R-:W-:Y:S01]  /*e1b0*/  FADD.FTZ R44, R10, R3 ;  /* 0x000000030a2c7221 */ /* 0x000fe20000010000 */
[----:B------:R-:W-:Y:S02]  /*e1c0*/  IMAD.MOV.U32 R10, RZ, RZ, R6 ;  /* 0x000000ffff0a7224 */ /* 0x000fe400078e0006 */
[----:B------:R-:W1:Y:S01]  /*e1d0*/  MUFU.EX2 R135, R135 ;  /* 0x0000008700877308 */ /* 0x000e620000000800 */
[----:B0-----:R-:W-:-:S07]  /*e1e0*/  FADD.FTZ R3, R133, R44 ;  /* 0x0000002c85037221 */ /* 0x001fce0000010000 */
[----:B------:R-:W0:Y:S01]  /*e1f0*/  MUFU.EX2 R2, R2 ;  /* 0x0000000200027308 */ /* 0x000e220000000800 */
[C---:B--2---:R-:W-:Y:S01]  /*e200*/  FADD.FTZ R44, R26.reuse, R3 ;  /* 0x000000031a2c7221 */ /* 0x044fe20000010000 */
[----:B------:R-:W-:-:S06]  /*e210*/  F2FP.F16.F32.PACK_AB R133, R26, R133 ;  /* 0x000000851a85723e */ /* 0x000fcc00000000ff */
[----:B------:R-:W2:Y:S01]  /*e220*/  MUFU.EX2 R129, R129 ;  /* 0x0000008100817308 */ /* 0x000ea20000000800 */
[----:B-1----:R-:W-:-:S07]  /*e230*/  FADD.FTZ R3, R135, R44 ;  /* 0x0000002c87037221 */ /* 0x002fce0000010000 */
[----:B------:R-:W1:Y:S01]  /*e240*/  MUFU.EX2 R28, R28 ;  /* 0x0000001c001c7308 */ /* 0x000e620000000800 */
[C---:B0-----:R-:W-:Y:S01]  /*e250*/  FADD.FTZ R44, R2.reuse, R3 ;  /* 0x00000003022c7221 */ /* 0x041fe20000010000 */
[----:B------:R-:W-:Y:S01]  /*e260*/  F2FP.F16.F32.PACK_AB R135, R2, R135 ;  /* 0x000000870287723e */ /* 0x000fe200000000ff */
[----:B------:R-:W-:-:S05]  /*e270*/  FADD.FTZ R3, R85, R46 ;  /* 0x0000002e55037221 */ /* 0x000fca0000010000 */
[----:B------:R-:W0:Y:S01]  /*e280*/  MUFU.EX2 R131, R131 ;  /* 0x0000008300837308 */ /* 0x000e220000000800 */
[----:B--2---:R-:W-:-:S07]  /*e290*/  FADD.FTZ R21, R129, R44 ;  /* 0x0000002c81157221 */ /* 0x004fce0000010000 */
[----:B------:R-:W2:Y:S01]  /*e2a0*/  MUFU.EX2 R30, R30 ;  /* 0x0000001e001e7308 */ /* 0x000ea20000000800 */
[C---:B-1----:R-:W-:Y:S01]  /*e2b0*/  FADD.FTZ R44, R28.reuse, R21 ;  /* 0x000000151c2c7221 */ /* 0x042fe20000010000 */
[----:B------:R-:W-:-:S06]  /*e2c0*/  F2FP.F16.F32.PACK_AB R129, R28, R129 ;  /* 0x000000811c81723e */ /* 0x000fcc00000000ff */
[----:B------:R-:W-:Y:S01]  /*e2d0*/  MUFU.EX2 R32, R32 ;  /* 0x0000002000207308 */ /* 0x000fe20000000800 */
[----:B0-----:R-:W-:-:S07]  /*e2e0*/  FADD.FTZ R21, R131, R44 ;  /* 0x0000002c83157221 */ /* 0x001fce0000010000 */
[----:B------:R-:W0:Y:S01]  /*e2f0*/  MUFU.EX2 R69, R69 ;  /* 0x0000004500457308 */ /* 0x000e220000000800 */
[C---:B--2---:R-:W-:Y:S01]  /*e300*/  FADD.FTZ R21, R30.reuse, R21 ;  /* 0x000000151e157221 */ /* 0x044fe20000010000 */
[----:B------:R-:W-:-:S06]  /*e310*/  F2FP.F16.F32.PACK_AB R131, R30, R131 ;  /* 0x000000831e83723e */ /* 0x000fcc00000000ff */
[----:B------:R-:W-:Y:S08]  /*e320*/  MUFU.EX2 R71, R71 ;  /* 0x0000004700477308 */ /* 0x000ff00000000800 */
[----:B------:R-:W1:Y:S01]  /*e330*/  MUFU.EX2 R73, R73 ;  /* 0x0000004900497308 */ /* 0x000e620000000800 */
[----:B0-----:R-:W-:-:S07]  /*e340*/  F2FP.F16.F32.PACK_AB R125, R69, R32 ;  /* 0x00000020457d723e */ /* 0x001fce00000000ff */
[----:B------:R0:W2:Y:S08]  /*e350*/  MUFU.EX2 R121, R34 ;  /* 0x0000002200797308 */ /* 0x0000b00000000800 */
[----:B------:R-:W4:Y:S01]  /*e360*/  MUFU.EX2 R78, R78 ;  /* 0x0000004e004e7308 */ /* 0x000f220000000800 */
[----:B0-----:R-:W-:Y:S01]  /*e370*/  FADD.FTZ R34, R32, R21 ;  /* 0x0000001520227221 */ /* 0x001fe20000010000 */
[----:B-1----:R-:W-:-:S03]  /*e380*/  F2FP.F16.F32.PACK_AB R127, R73, R71 ;  /* 0x00000047497f723e */ /* 0x002fc600000000ff */
[----:B------:R-:W-:-:S03]  /*e390*/  FADD.FTZ R34, R69, R34 ;  /* 0x0000002245227221 */ /* 0x000fc60000010000 */
[----:B------:R-:W0:Y:S01]  /*e3a0*/  MUFU.EX2 R123, R36 ;  /* 0x00000024007b7308 */ /* 0x000e220000000800 */
[----:B------:R-:W-:-:S04]  /*e3b0*/  FADD.FTZ R34, R71, R34 ;  /* 0x0000002247227221 */ /* 0x000fc80000010000 */
[----:B------:R-:W-:-:S03]  /*e3c0*/  FADD.FTZ R34, R73, R34 ;  /* 0x0000002249227221 */ /* 0x000fc60000010000 */
[----:B------:R-:W1:Y:S01]  /*e3d0*/  MUFU.EX2 R40, R40 ;  /* 0x0000002800287308 */ /* 0x000e620000000800 */
[----:B--2---:R-:W-:Y:S01]  /*e3e0*/  FADD.FTZ R34, R121, R34 ;  /* 0x0000002279227221 */ /* 0x004fe20000010000 */
[----:B----4-:R-:W-:-:S03]  /*e3f0*/  F2FP.F16.F32.PACK_AB R121, R78, R121 ;  /* 0x000000794e79723e */ /* 0x010fc600000000ff */
[----:B------:R-:W-:-:S04]  /*e400*/  FADD.FTZ R34, R78, R34 ;  /* 0x000000224e227221 */ /* 0x000fc80000010000 */
[----:B0-----:R-:W-:-:S04]  /*e410*/  FADD.FTZ R34, R123, R34 ;  /* 0x000000227b227221 */ /* 0x001fc80000010000 */
[C---:B-1----:R-:W-:Y:S01]  /*e420*/  FADD.FTZ R2, R40.reuse, R34 ;  /* 0x0000002228027221 */ /* 0x042fe20000010000 */
[----:B------:R-:W-:Y:S01]  /*e430*/  F2FP.F16.F32.PACK_AB R123, R40, R123 ;  /* 0x0000007b287b723e */ /* 0x000fe200000000ff */
[----:B---3--:R-:W-:Y:S06]  /*e440*/  @P2 BRA `(.L_x_915) ;  /* 0xffffffc800dc2947 */ /* 0x008fec000383ffff */
.L_x_898:
[----:B------:R-:W-:Y:S06]  /*e450*/  BAR.ARV 0x8, 0x1a0 ;  /* 0x0206800000007b1d */ /* 0x000fec0000002000 */
[----:B------:R-:W-:Y:S05]  /*e460*/  @!P0 BRA `(.L_x_916) ;  /* 0x0000000000048947 */ /* 0x000fea0003800000 */
[----:B------:R-:W-:Y:S01]  /*e470*/  BPT.TRAP 0x1 ;  /* 0x000000040000795c */ /* 0x000fe20000300000 */
.L_x_916:
[----:B------:R-:W-:Y:S01]  /*e480*/  ULEA UR5, UR39, UR45, 0x3 ;  /* 0x0000002d27057291 */ /* 0x000fe2000f8e183f */
[----:B------:R-:W-:-:S05]  /*e490*/  IMAD.U32 R0, RZ, RZ, UR38 ;  /* 0x00000026ff007e24 */ /* 0x000fca000f8e00ff */
[----:B------:R-:W-:-:S04]  /*e4a0*/  SHF.L.U32 R0, R0, 0x1f, RZ ;  /* 0x0000001f00007819 */ /* 0x000fc800000006ff */
[----:B------:R0:W1:Y:S01]  /*e4b0*/  SYNCS.PHASECHK.TRANS64.TRYWAIT P2, [UR5+0x16850], R0 ;  /* 0x01685000ff0075a7 */ /* 0x0000620008040145 */
[----:B------:R-:W-:Y:S05]  /*e4c0*/  @!P0 BRA `(.L_x_917) ;  /* 0x0000000000048947 */ /* 0x000fea0003800000 */
[----:B------:R-:W-:Y:S01]  /*e4d0*/  BPT.TRAP 0x1 ;  /* 0x000000040000795c */ /* 0x000fe20000300000 */
.L_x_917:
[----:B-1----:R-:W-:Y:S05]  /*e4e0*/  @P2 BRA `(.L_x_918) ;  /* 0x0000000000082947 */ /* 0x002fea0003800000 */
[----:B------:R-:W1:Y:S02]  /*e4f0*/  SYNCS.PHASECHK.TRANS64.TRYWAIT P0, [UR5+0x16850], R0 ;  /* 0x01685000ff0075a7 */ /* 0x000e640008000145 */
[----:B-1----:R-:W-:Y:S05]  /*e500*/  @!P0 BRA `(.L_x_919) ;  /* 0x0000006800488947 */ /* 0x002fea0003800000 */
.L_x_918:
[----:B------:R-:W-:Y:S01]  /*e510*/  UIADD3 UR45, UR45, 0x400, URZ ;  /* 0x000004002d2d7890 */ /* 0x000fe2000fffe03f */
[----:B------:R-:W-:Y:S01]  /*e520*/  WARPGROUP.ARRIVE ;  /* 0x00000000000079c5 */ /* 0x000fe20000000000 */
[----:B------:R-:W-:Y:S01]  /*e530*/  UMOV UR7, 0x40000040 ;  /* 0x4000004000077882 */ /* 0x000fe20000000000 */
[----:B01----:R-:W0:Y:S01]  /*e540*/  SHFL.BFLY PT, R0, R3, 0x2, 0x1f ;  /* 0x0c401f0003007f89 */ /* 0x003e2200000e0000 */
[----:B------:R-:W-:Y:S01]  /*e550*/  USHF.R.U32.HI UR45, URZ, 0x4, UR45 ;  /* 0x000000043f2d7899 */ /* 0x000fe2000801162d */
[----:B------:R-:W-:Y:S01]  /*e560*/  IMAD.U32 R13, RZ, RZ, UR5 ;  /* 0x00000005ff0d7e24 */ /* 0x000fe2000f8e00ff */
[----:B------:R-:W-:Y:S01]  /*e570*/  UIADD3 UR37, UR37, 0x1, URZ ;  /* 0x0000000125257890 */ /* 0x000fe2000fffe03f */
[----:B------:R-:W1:Y:S01]  /*e580*/  SHFL.BFLY PT, R5, R2, 0x2, 0x1f ;  /* 0x0c401f0002057f89 */ /* 0x000e6200000e0000 */
[----:B------:R-:W-:Y:S01]  /*e590*/  ULOP3.LUT UR4, UR45, 0x3fff, URZ, 0xc0, !UPT ;  /* 0x00003fff2d047892 */ /* 0x000fe2000f8ec03f */
[----:B------:R-:W-:Y:S02]  /*e5a0*/  IMAD.MOV.U32 R8, RZ, RZ, RZ ;  /* 0x000000ffff087224 */ /* 0x000fe400078e00ff */
[----:B------:R-:W-:Y:S01]  /*e5b0*/  IMAD.U32 R12, RZ, RZ, UR10 ;  /* 0x0000000aff0c7e24 */ /* 0x000fe2000f8e00ff */
[----:B------:R-:W-:-:S02]  /*e5c0*/  ULEA UR4, UR39, UR4, 0xa ;  /* 0x0000000427047291 */ /* 0x000fc4000f8e503f */
[----:B------:R-:W-:-:S04]  /*e5d0*/  UIADD3 UR39, UR39, 0x1, URZ ;  /* 0x0000000127277890 */ /* 0x000fc8000fffe03f */
[----:B------:R-:W-:Y:S01]  /*e5e0*/  UISETP.NE.AND UP0, UPT, UR39, 0x2, UPT ;  /* 0x000000022700788c */ /* 0x000fe2000bf05270 */
[----:B------:R-:W-:Y:S02]  /*e5f0*/  UMOV UR6, UR4 ;  /* 0x0000000400067c82 */ /* 0x000fe40008000000 */
[----:B------:R-:W-:Y:S01]  /*e600*/  HGMMA.64x64x16.F32 R88, R148, gdesc[UR4].tnspB, R88, gsb0 ;  /* 0x40e0000494587df0 */ /* 0x000fe20008000858 */
[----:B------:R-:W-:Y:S01]  /*e610*/  UIADD3 UR6, UR4, 0x80, URZ ;  /* 0x0000008004067890 */ /* 0x000fe2000fffe03f */
[----:B------:R-:W-:Y:S01]  /*e620*/  UMOV UR7, 0x40000040 ;  /* 0x4000004000077882 */ /* 0x000fe20000000000 */
[----:B------:R-:W-:Y:S01]  /*e630*/  USEL UR39, UR39, URZ, UP0 ;  /* 0x0000003f27277287 */ /* 0x000fe20008000000 */
[----:B0-----:R-:W-:Y:S01]  /*e640*/  FADD.FTZ R0, R0, R3 ;  /* 0x0000000300007221 */ /* 0x001fe20000010000 */
[----:B------:R-:W-:Y:S02]  /*e650*/  IMAD.MOV.U32 R3, RZ, RZ, RZ ;  /* 0x000000ffff037224 */ /* 0x000fe400078e00ff */
[----:B-1----:R-:W-:Y:S01]  /*e660*/  FADD.FTZ R4, R5, R2 ;  /* 0x0000000205047221 */ /* 0x002fe20000010000 */
[----:B------:R-:W-:Y:S01]  /*e670*/  IMAD.MOV.U32 R2, RZ, RZ, -0x800000 ;  /* 0xff800000ff027424 */ /* 0x000fe200078e00ff */
[----:B------:R-:W0:Y:S04]  /*e680*/  SHFL.BFLY PT, R5, R0, 0x1, 0x1f ;  /* 0x0c201f0000057f89 */ /* 0x000e2800000e0000 */
[----:B------:R-:W1:Y:S01]  /*e690*/  SHFL.BFLY PT, R9, R4, 0x1, 0x1f ;  /* 0x0c201f0004097f89 */ /* 0x000e6200000e0000 */
[----:B0-----:R-:W-:Y:S01]  /*e6a0*/  FADD.FTZ R10, R0, R5 ;  /* 0x00000005000a7221 */ /* 0x001fe20000010000 */
[----:B------:R-:W-:-:S02]  /*e6b0*/  IMAD.MOV.U32 R0, RZ, RZ, -0x800000 ;  /* 0xff800000ff007424 */ /* 0x000fc400078e00ff */
[----:B-1----:R-:W-:Y:S02]  /*e6c0*/  FADD.FTZ R11, R4, R9 ;  /* 0x00000009040b7221 */ /* 0x002fe40000010000 */
[----:B------:R-:W-:Y:S01]  /*e6d0*/  FSETP.NE.FTZ.AND P0, PT, R10, RZ, PT ;  /* 0x000000ff0a00720b */ /* 0x000fe20003f15000 */
[----:B------:R-:W-:Y:S02]  /*e6e0*/  IMAD.U32 R4, RZ, RZ, UR10 ;  /* 0x0000000aff047e24 */ /* 0x000fe4000f8e00ff */
[----:B------:R-:W-:-:S10]  /*e6f0*/  FSETP.NE.FTZ.AND P2, PT, R11, RZ, PT ;  /* 0x000000ff0b00720b */ /* 0x000fd40003f55000 */
[----:B------:R-:W-:Y:S01]  /*e700*/  @P0 MUFU.RCP R3, R10 ;  /* 0x0000000a00030308 */ /* 0x000fe20000001000 */
[----:B------:R-:W-:Y:S02]  /*e710*/  @P0 FMUL.FTZ R4, R4, 0.69314718246459960938 ;  /* 0x3f31721804040820 */ /* 0x000fe40000410000 */
[----:B------:R-:W-:-:S05]  /*e720*/  @P2 FMUL.FTZ R12, R12, 0.69314718246459960938 ;  /* 0x3f3172180c0c2820 */ /* 0x000fca0000410000 */
[----:B------:R0:W1:Y:S08]  /*e730*/  @P0 MUFU.LG2 R5, R10 ;  /* 0x0000000a00050308 */ /* 0x0000700000000c00 */
[----:B------:R-:W2:Y:S01]  /*e740*/  @P2 MUFU.LG2 R9, R11 ;  /* 0x0000000b00092308 */ /* 0x000ea20000000c00 */
[----:B0-----:R-:W-:-:S05]  /*e750*/  @!P1 VIADD R10, R13, 0x16860 ;  /* 0x000168600d0a9836 */ /* 0x001fca0000000000 */
[----:B------:R-:W-:Y:S02]  /*e760*/  @!P1 PRMT R10, RZ, 0x654, R10 ;  /* 0x00000654ff0a9816 */ /* 0x000fe4000000000a */
[----:B------:R-:W0:Y:S01]  /*e770*/  @P2 MUFU.RCP R8, R11 ;  /* 0x0000000b00082308 */ /* 0x000e220000001000 */
[----:B------:R-:W-:Y:S02]  /*e780*/  WARPGROUP.DEPBAR.LE gsb0, 0x0 ;  /* 0x00008000000079c5 */ /* 0x000fe40000010000 */
[----:B------:R-:W-:Y:S01]  /*e790*/  WARPGROUP.ARRIVE ;  /* 0x00000000000079c5 */ /* 0x000fe20000000000 */
[----:B-1----:R-:W-:-:S04]  /*e7a0*/  @P0 FMUL.FTZ R5, R5, 0.69314718246459960938 ;  /* 0x3f31721805050820 */ /* 0x002fc80000410000 */
[----:B------:R-:W-:Y:S01]  /*e7b0*/  @P0 FFMA.FTZ R2, R4, R7, R5 ;  /* 0x0000000704020223 */ /* 0x000fe20000010005 */
[----:B------:R-:W-:Y:S01]  /*e7c0*/  HGMMA.64x64x16.F32 R88, R144, gdesc[UR4].tnspB, R88, gsb0 ;  /* 0x40e0000490587df0 */ /* 0x000fe20008000858 */
[----:B------:R-:W-:Y:S01]  /*e7d0*/  UIADD3 UR6, UR4, 0x100, URZ ;  /* 0x0000010004067890 */ /* 0x000fe2000fffe03f */
[----:B--2---:R-:W-:Y:S01]  /*e7e0*/  @P2 FMUL.FTZ R9, R9, 0.69314718246459960938 ;  /* 0x3f31721809092820 */ /* 0x004fe20000410000 */
[----:B------:R-:W-:Y:S01]  /*e7f0*/  UMOV UR7, 0x40000040 ;  /* 0x4000004000077882 */ /* 0x000fe20000000000 */
[----:B------:R-:W-:Y:S02]  /*e800*/  PLOP3.LUT P0, PT, PT, PT, PT, 0x8, 0x0 ;  /* 0x000000000000781c */ /* 0x000fe40003f0e170 */
        /* <DEDUP_REMOVED lines=50> */
[-C--:B0-----:R-:W-:Y:S01]  /*eb30*/  FMUL.FTZ R90, R90, R8.reuse ;  /* 0x000000085a5a7220 */ /* 0x081fe20000410000 */
        /* <DEDUP_REMOVED lines=14> */
[----:B-1----:R-:W-:-:S07]  /*ec20*/  FMUL.FTZ R119, R119, R8 ;  /* 0x0000000877777220 */ /* 0x002fce0000410000 */
.L_x_849:
[----:B------:R-:W0:Y:S01]  /*ec30*/  S2R R4, SR_CgaCtaId ;  /* 0x0000000000047919 */ /* 0x000e220000008800 */
[----:B------:R-:W-:Y:S01]  /*ec40*/  MOV R3, 0x400 ;  /* 0x0000040000037802 */ /* 0x000fe20000000f00 */
[----:B------:R-:W-:Y:S01]  /*ec50*/  BSSY B0, `(.L_x_920) ;  /* 0x000018e000007945 */ /* 0x000fe20003800000 */
[----:B------:R-:W-:Y:S02]  /*ec60*/  BAR.SYNC.DEFER_BLOCKING 0x5, 0x1a0 ;  /* 0x0146800000007b1d */ /* 0x000fe40000010000 */
[----:B0-----:R-:W-:-:S05]  /*ec70*/  LEA R3, R4, R3, 0x18 ;  /* 0x0000000304037211 */ /* 0x001fca00078ec0ff */
[----:B------:R-:W0:Y:S02]  /*ec80*/  LDS.128 R152, [R3+0x168d0] ;  /* 0x0168d00003987984 */ /* 0x000e240000000c00 */
[----:B0-----:R-:W-:Y:S02]  /*ec90*/  R2UR UR6, R154 ;  /* 0x000000009a0672ca */ /* 0x001fe400000e0000 */
[----:B------:R-:W-:Y:S01]  /*eca0*/  R2UR UR5, R155 ;  /* 0x000000009b0572ca */ /* 0x000fe200000e0000 */
[----:B------:R-:W-:Y:S06]  /*ecb0*/  BAR.ARV 0x4, 0x1a0 ;  /* 0x0106800000007b1d */ /* 0x000fec0000002000 */
[----:B------:R-:W-:Y:S08]  /*ecc0*/  @P0 BRA `(.L_x_921) ;  /* 0x0000000c00b40947 */ /* 0x000ff00003800000 */
[----:B------:R-:W2:Y:S01]  /*ecd0*/  LDL R5, [R1+0x8] ;  /* 0x0000080001057983 */ /* 0x000ea20000100800 */
[----:B------:R-:W-:Y:S01]  /*ece0*/  ULDC.64 UR8, c[0x0][0xbd8] ;  /* 0x0002f60000087ab9 */ /* 0x000fe20000000a00 */
[----:B------:R-:W-:Y:S01]  /*ecf0*/  F2FP.F16.F32.PACK_AB R112, R113, R112 ;  /* 0x000000707170723e */ /* 0x000fe200000000ff */
[----:B------:R-:W-:Y:S01]  /*ed00*/  UISETP.NE.U32.AND UP0, UPT, UR8, URZ, UPT ;  /* 0x0000003f0800728c */ /* 0x000fe2000bf05070 */
[----:B------:R-:W0:Y:S01]  /*ed10*/  S2R R4, SR_SWINHI ;  /* 0x0000000000047919 */ /* 0x000e220000002f00 */
[----:B------:R-:W-:Y:S02]  /*ed20*/  F2FP.F16.F32.PACK_AB R12, R12, R27 ;  /* 0x0000001b0c0c723e */ /* 0x000fe400000000ff */
[----:B------:R-:W-:Y:S01]  /*ed30*/  UISETP.NE.AND.EX UP0, UPT, UR9, URZ, UPT, UP0 ;  /* 0x0000003f0900728c */ /* 0x000fe2000bf05300 */
[----:B------:R-:W-:Y:S02]  /*ed40*/  F2FP.F16.F32.PACK_AB R13, R13, R106 ;  /* 0x0000006a0d0d723e */ /* 0x000fe400000000ff */
[----:B------:R-:W-:Y:S01]  /*ed50*/  ULDC.64 UR8, c[0x0][0xbd8] ;  /* 0x0002f60000087ab9 */ /* 0x000fe20000000a00 */
[----:B------:R-:W-:Y:S01]  /*ed60*/  F2FP.F16.F32.PACK_AB R14, R14, R25 ;  /* 0x000000190e0e723e */ /* 0x000fe200000000ff */
[----:B------:R-:W-:Y:S01]  /*ed70*/  UIMAD.WIDE UR8, UR42, 0x4, UR8 ;  /* 0x000000042a0878a5 */ /* 0x000fe2000f8e0208 */
[----:B------:R-:W-:-:S02]  /*ed80*/  F2FP.F16.F32.PACK_AB R15, R15, R110 ;  /* 0x0000006e0f0f723e */ /* 0x000fc400000000ff */
[----:B------:R-:W-:Y:S02]  /*ed90*/  F2FP.F16.F32.PACK_AB R113, R115, R114 ;  /* 0x000000727371723e */ /* 0x000fe400000000ff */
[----:B------:R-:W-:Y:S01]  /*eda0*/  F2FP.F16.F32.PACK_AB R114, R117, R116 ;  /* 0x000000747572723e */ /* 0x000fe200000000ff */
[----:B------:R-:W-:Y:S01]  /*edb0*/  IMAD.U32 R25, RZ, RZ, UR9 ;  /* 0x00000009ff197e24 */ /* 0x000fe2000f8e00ff */
[----:B------:R-:W-:Y:S02]  /*edc0*/  F2FP.F16.F32.PACK_AB R115, R119, R118 ;  /* 0x000000767773723e */ /* 0x000fe400000000ff */
[----:B------:R-:W-:Y:S02]  /*edd0*/  MOV R20, R3 ;  /* 0x0000000300147202 */ /* 0x000fe40000000f00 */
[----:B0-----:R-:W-:Y:S01]  /*ede0*/  MOV R21, R4 ;  /* 0x0000000400157202 */ /* 0x001fe20000000f00 */
[----:B------:R-:W0:Y:S08]  /*edf0*/  LDC R18, c[0x0][0xa88] ;  /* 0x0002a200ff127b82 */ /* 0x000e300000000800 */
        /* <DEDUP_REMOVED lines=16> */
[--C-:B------:R-:W-:Y:S01]  /*ef00*/  IMAD.X R11, RZ, RZ, R5.reuse, P2 ;  /* 0x000000ffff0b7224 */ /* 0x100fe200010e0605 */
[----:B------:R-:W-:Y:S01]  /*ef10*/  LOP3.LUT R4, R7, R4, RZ, 0x3c, !PT ;  /* 0x0000000407047212 */ /* 0x000fe200078e3cff */
[----:B------:R-:W-:Y:S01]  /*ef20*/  IMAD.X R7, RZ, RZ, R5, P0 ;  /* 0x000000ffff077224 */ /* 0x000fe200000e0605 */
[----:B------:R-:W-:-:S02]  /*ef30*/  LOP3.LUT R6, R6, R17, RZ, 0x3c, !PT ;  /* 0x0000001106067212 */ /* 0x000fc400078e3cff */
[----:B------:R-:W-:Y:S02]  /*ef40*/  MOV R28, R8 ;  /* 0x00000008001c7202 */ /* 0x000fe40000000f00 */
[----:B------:R-:W-:Y:S02]  /*ef50*/  MOV R29, R10 ;  /* 0x0000000a001d7202 */ /* 0x000fe40000000f00 */
[----:B------:R-:W-:Y:S02]  /*ef60*/  MOV R30, R4 ;  /* 0x00000004001e7202 */ /* 0x000fe40000000f00 */
[----:B------:R-:W-:Y:S02]  /*ef70*/  MOV R26, R6 ;  /* 0x00000006001a7202 */ /* 0x000fe40000000f00 */
[----:B------:R-:W-:Y:S01]  /*ef80*/  F2FP.F16.F32.PACK_AB R8, R89, R24 ;  /* 0x000000185908723e */ /* 0x000fe200000000ff */
[----:B------:R-:W-:Y:S01]  /*ef90*/  IMAD.U32 R24, RZ, RZ, UR8 ;  /* 0x00000008ff187e24 */ /* 0x000fe2000f8e00ff */
[----:B------:R-:W-:Y:S01]  /*efa0*/  F2FP.F16.F32.PACK_AB R9, R91, R90 ;  /* 0x0000005a5b09723e */ /* 0x000fe200000000ff */
[----:B------:R-:W-:Y:S01]  /*efb0*/  ULDC.64 UR8, c[0x0][0xbe0] ;  /* 0x0002f80000087ab9 */ /* 0x000fe20000000a00 */
[----:B------:R-:W-:-:S02]  /*efc0*/  F2FP.F16.F32.PACK_AB R10, R93, R92 ;  /* 0x0000005c5d0a723e */ /* 0x000fc400000000ff */
[----:B------:R-:W-:Y:S02]  /*efd0*/  F2FP.F16.F32.PACK_AB R11, R95, R94 ;  /* 0x0000005e5f0b723e */ /* 0x000fe400000000ff */
[----:B------:R-:W-:Y:S02]  /*efe0*/  F2FP.F16.F32.PACK_AB R4, R97, R96 ;  /* 0x000000606104723e */ /* 0x000fe400000000ff */
[----:B------:R-:W-:Y:S01]  /*eff0*/  F2FP.F16.F32.PACK_AB R5, R99, R98 ;  /* 0x000000626305723e */ /* 0x000fe200000000ff */
[----:B------:R-:W-:Y:S01]  /*f000*/  STSM.16.M88.4 [R30], R8 ;  /* 0x000000081e007844 */ /* 0x000fe20000000200 */
[----:B------:R-:W-:Y:S02]  /*f010*/  F2FP.F16.F32.PACK_AB R6, R101, R100 ;  /* 0x000000646506723e */ /* 0x000fe400000000ff */
[----:B------:R-:W-:Y:S02]  /*f020*/  F2FP.F16.F32.PACK_AB R7, R103, R102 ;  /* 0x000000666707723e */ /* 0x000fe400000000ff */
[----:B------:R-:W-:-:S03]  /*f030*/  PLOP3.LUT P0, PT, PT, PT, UP0, 0x80, 0x0 ;  /* 0x000000000000781c */ /* 0x000fc60003f0f008 */
[----:B------:R1:W-:Y:S04]  /*f040*/  STSM.16.M88.4 [R29], R4 ;  /* 0x000000041d007844 */ /* 0x0003e80000000200 */
[----:B------:R2:W-:Y:S04]  /*f050*/  STSM.16.M88.4 [R28], R12 ;  /* 0x0000000c1c007844 */ /* 0x0005e80000000200 */
[----:B------:R2:W-:Y:S01]  /*f060*/  STSM.16.M88.4 [R26], R112 ;  /* 0x000000701a007844 */ /* 0x0005e20000000200 */
[----:B------:R-:W-:Y:S01]  /*f070*/  UISETP.NE.U32.AND UP1, UPT, UR8, URZ, UPT ;  /* 0x0000003f0800728c */ /* 0x000fe2000bf25070 */
[----:B------:R-:W-:Y:S03]  /*f080*/  BAR.SYNC.DEFER_BLOCKING 0x1, 0x180 ;  /* 0x0046000000007b1d */ /* 0x000fe60000010000 */
[----:B------:R-:W-:-:S06]  /*f090*/  UISETP.NE.AND.EX UP1, UPT, UR9, URZ, UPT, UP1 ;  /* 0x0000003f0900728c */ /* 0x000fcc000bf25310 */
[----:B------:R-:W-:-:S05]  /*f0a0*/  PLOP3.LUT P1, PT, PT, PT, UP1, 0x80, 0x0 ;  /* 0x000000000000781c */ /* 0x000fca0003f2f018 */
[----:B------:R-:W-:Y:S02]  /*f0b0*/  @UP1 ULDC.64 UR8, c[0x0][0xbe0] ;  /* 0x0002f80000081ab9 */ /* 0x000fe40000000a00 */
[----:B------:R-:W-:-:S06]  /*f0c0*/  @UP1 UIMAD.WIDE UR8, UR42, 0x4, UR8 ;  /* 0x000000042a0818a5 */ /* 0x000fcc000f8e0208 */
[----:B-1----:R-:W-:Y:S02]  /*f0d0*/  IMAD.U32 R4, RZ, RZ, UR8 ;  /* 0x00000008ff047e24 */ /* 0x002fe4000f8e00ff */
[----:B------:R-:W-:Y:S01]  /*f0e0*/  IMAD.U32 R5, RZ, RZ, UR9 ;  /* 0x00000009ff057e24 */ /* 0x000fe2000f8e00ff */
[----:B------:R-:W3:Y:S01]  /*f0f0*/  @P0 LDG.E R17, desc[UR46][R24.64] ;  /* 0x0000002e18110981 */ /* 0x000ee2000c1e1900 */
[----:B------:R-:W-:-:S03]  /*f100*/  UMOV UR4, URZ ;  /* 0x0000003f00047c82 */ /* 0x000fc60008000000 */
[----:B0-----:R2:W5:Y:S01]  /*f110*/  @P1 LDG.E R18, desc[UR46][R4.64] ;  /* 0x0000002e04121981 */ /* 0x001562000c1e1900 */
[----:B---3--:R-:W-:Y:S01]  /*f120*/  @P0 R2UR UR4, R17 ;  /* 0x00000000110402ca */ /* 0x008fe200000e0000 */
[----:B--2---:R-:W-:-:S14]  /*f130*/  @P1 BRA `(.L_x_922) ;  /* 0x0000000000101947 */ /* 0x004fdc0003800000 */
[----:B------:R-:W-:Y:S05]  /*f140*/  @!P0 BRA `(.L_x_922) ;  /* 0x00000000000c8947 */ /* 0x000fea0003800000 */
[----:B------:R-:W2:Y:S04]  /*f150*/  LDG.E R5, desc[UR46][R24.64] ;  /* 0x0000002e18057981 */ /* 0x000ea8000c1e1900 */
[----:B-----5:R-:W2:Y:S02]  /*f160*/  LDG.E R18, desc[UR46][R24.64+0x4] ;  /* 0x0000042e18127981 */ /* 0x020ea4000c1e1900 */
[----:B--2---:R-:W-:-:S07]  /*f170*/  IMAD.IADD R18, R18, 0x1, -R5 ;  /* 0x0000000112127824 */ /* 0x004fce00078e0a05 */
.L_x_922:
[----:B------:R-:W2:Y:S01]  /*f180*/  LDL R5, [R1+0x4] ;  /* 0x0000040001057983 */ /* 0x000ea20000100800 */
[----:B------:R-:W-:Y:S01]  /*f190*/  USHF.R.S32.HI UR13, URZ, 0x1f, UR41 ;  /* 0x0000001f3f0d7899 */ /* 0x000fe20008011429 */
[----:B------:R-:W-:Y:S01]  /*f1a0*/  ULDC.64 UR14, c[0x0][0xb70] ;  /* 0x0002dc00000e7ab9 */ /* 0x000fe20000000a00 */
[----:B------:R-:W0:Y:S01]  /*f1b0*/  S2R R4, SR_TID.X ;  /* 0x0000000000047919 */ /* 0x000e220000002100 */
[----:B------:R-:W-:Y:S02]  /*f1c0*/  USHF.R.S32.HI UR7, URZ, 0x1f, UR42 ;  /* 0x0000001f3f077899 */ /* 0x000fe4000801142a */
[----:B------:R-:W-:Y:S02]  /*f1d0*/  USHF.R.S32.HI UR11, URZ, 0x1f, UR4 ;  /* 0x0000001f3f0b7899 */ /* 0x000fe40008011404 */
[----:B------:R-:W-:Y:S01]  /*f1e0*/  UIMAD UR12, UR13, UR14, URZ ;  /* 0x0000000e0d0c72a4 */ /* 0x000fe2000f8e023f */
        /* <DEDUP_REMOVED lines=9> */
[----:B------:R-:W-:-:S06]  /*f280*/  UIMAD UR7, UR10, UR15, UR7 ;  /* 0x0000000f0a0772a4 */ /* 0x000fcc000f8e0207 */
[----:B------:R-:W-:Y:S02]  /*f290*/  IMAD.U32 R7, RZ, RZ, UR7 ;  /* 0x00000007ff077e24 */ /* 0x000fe4000f8e00ff */
[----:B0-----:R-:W-:-:S05]  /*f2a0*/  VIADD R6, R4, 0xffffff80 ;  /* 0xffffff8004067836 */ /* 0x001fca0000000000 */
[----:B------:R-:W-:-:S04]  /*f2b0*/  SHF.R.S32.HI R8, RZ, 0x1f, R6 ;  /* 0x0000001fff087819 */ /* 0x000fc80000011406 */
[----:B------:R-:W-:-:S04]  /*f2c0*/  LEA.HI R8, R8, R6, RZ, 0x7 ;  /* 0x0000000608087211 */ /* 0x000fc800078f38ff */
[----:B------:R-:W-:-:S05]  /*f2d0*/  LOP3.LUT R8, R8, 0xffffff80, RZ, 0xc0, !PT ;  /* 0xffffff8008087812 */ /* 0x000fca00078ec0ff */
[----:B------:R-:W-:-:S05]  /*f2e0*/  IMAD.IADD R8, R6, 0x1, -R8 ;  /* 0x0000000106087824 */ /* 0x000fca00078e0a08 */
[----:B------:R-:W-:Y:S01]  /*f2f0*/  LOP3.LUT P0, RZ, R8, 0x3, RZ, 0xc0, !PT ;  /* 0x0000000308ff7812 */ /* 0x000fe2000780c0ff */
[--C-:B------:R-:W-:Y:S01]  /*f300*/  IMAD.MOV.U32 R28, RZ, RZ, R19.reuse ;  /* 0x000000ffff1c7224 */ /* 0x100fe200078e0013 */
[----:B------:R-:W-:Y:S01]  /*f310*/  SHF.R.S32.HI R29, RZ, 0x1f, R19 ;  /* 0x0000001fff1d7819 */ /* 0x000fe20000011413 */
[----:B------:R-:W-:Y:S01]  /*f320*/  VIADD R3, R3, 0x16820 ;  /* 0x0001682003037836 */ /* 0x000fe20000000000 */
[----:B------:R-:W-:-:S04]  /*f330*/  SHF.R.S32.HI R157, RZ, 0x1f, R156 ;  /* 0x0000001fff9d7819 */ /* 0x000fc8000001149c */
[----:B------:R-:W-:Y:S01]  /*f340*/  PRMT R3, RZ, 0x654, R3 ;  /* 0x00000654ff037816 */ /* 0x000fe20000000003 */
[----:B------:R-:W-:Y:S01]  /*f350*/  BSSY B1, `(.L_x_923) ;  /* 0x0000055000017945 */ /* 0x000fe20003800000 */
[----:B--2---:R-:W-:Y:S02]  /*f360*/  IMAD R9, R23, 0xc0, R5 ;  /* 0x000000c017097824 */ /* 0x004fe400078e0205 */
[----:B------:R-:W-:-:S03]  /*f370*/  IMAD R5, R156, 0x40, R19 ;  /* 0x000000409c057824 */ /* 0x000fc600078e0213 */
        /* <DEDUP_REMOVED lines=8> */
[----:B-----5:R-:W-:Y:S01]  /*f400*/  ISETP.GE.OR P1, PT, R9, R18, P0 ;  /* 0x000000120900720c */ /* 0x020fe20000726670 */
[----:B------:R-:W-:Y:S01]  /*f410*/  IMAD.X R9, RZ, RZ, R21, P3 ;  /* 0x000000ffff097224 */ /* 0x000fe200018e0615 */
[----:B------:R-:W-:Y:S01]  /*f420*/  LEA.HI.X R31, R6, UR9, R7, 0x2, P2 ;  /* 0x00000009061f7c11 */ /* 0x000fe200090f1407 */
[----:B------:R-:W-:Y:S01]  /*f430*/  ULDC.64 UR8, c[0x0][0xaa0] ;  /* 0x0002a80000087ab9 */ /* 0x000fe20000000a00 */
[----:B------:R-:W-:-:S02]  /*f440*/  IADD3 R15, P2, R20, 0x1800, RZ ;  /* 0x00001800140f7810 */ /* 0x000fc40007f5e0ff */
[C---:B------:R-:W-:Y:S02]  /*f450*/  IADD3 R7, P4, R20.reuse, 0x4800, RZ ;  /* 0x0000480014077810 */ /* 0x040fe40007f9e0ff */
[----:B------:R-:W-:Y:S01]  /*f460*/  ISETP.GE.OR P0, PT, R5, R18, P0 ;  /* 0x000000120500720c */ /* 0x000fe20000706670 */
[----:B------:R-:W-:Y:S01]  /*f470*/  IMAD.X R13, RZ, RZ, R21, P2 ;  /* 0x000000ffff0d7224 */ /* 0x000fe200010e0615 */
[----:B------:R-:W-:Y:S02]  /*f480*/  LOP3.LUT R5, R20, 0x380, RZ, 0xc0, !PT ;  /* 0x0000038014057812 */ /* 0x000fe400078ec0ff */
[----:B------:R-:W-:Y:S01]  /*f490*/  LOP3.LUT R8, R15, 0x380, RZ, 0xc0, !PT ;  /* 0x000003800f087812 */ /* 0x000fe200078ec0ff */
[----:B------:R-:W-:Y:S01]  /*f4a0*/  @!P1 STG.E desc[UR46][R30.64], R2 ;  /* 0x000000021e009986 */ /* 0x000fe2000c10192e */
[----:B------:R-:W-:Y:S02]  /*f4b0*/  LOP3.LUT R6, R11, 0x380, RZ, 0xc0, !PT ;  /* 0x000003800b067812 */ /* 0x000fe400078ec0ff */
[----:B------:R-:W-:-:S02]  /*f4c0*/  LOP3.LUT R4, R7, 0x380, RZ, 0xc0, !PT ;  /* 0x0000038007047812 */ /* 0x000fc400078ec0ff */
[----:B------:R-:W-:Y:S02]  /*f4d0*/  SHF.R.U64 R5, R5, 0x3, RZ ;  /* 0x0000000305057819 */ /* 0x000fe400000012ff */
[----:B------:R-:W-:Y:S01]  /*f4e0*/  SHF.R.U64 R8, R8, 0x3, RZ ;  /* 0x0000000308087819 */ /* 0x000fe200000012ff */
[----:B------:R-:W-:Y:S01]  /*f4f0*/  IMAD.U32 R17, RZ, RZ, UR8 ;  /* 0x00000008ff117e24 */ /* 0x000fe2000f8e00ff */
[----:B------:R-:W-:Y:S01]  /*f500*/  SHF.R.U64 R6, R6, 0x3, RZ ;  /* 0x0000000306067819 */ /* 0x000fe200000012ff */
[----:B------:R-:W-:Y:S01]  /*f510*/  UIMAD UR7, UR11, UR8, URZ ;  /* 0x000000080b0772a4 */ /* 0x000fe2000f8e023f */
[----:B------:R-:W-:Y:S01]  /*f520*/  SHF.R.U64 R4, R4, 0x3, RZ ;  /* 0x0000000304047819 */ /* 0x000fe200000012ff */
[----:B------:R0:W-:Y:S01]  /*f530*/  @!P0 STG.E desc[UR46][R30.64+0x20], R0 ;  /* 0x000020001e008986 */ /* 0x0001e2000c10192e */
[----:B------:R-:W-:Y:S01]  /*f540*/  LOP3.LUT R20, R5, R20, RZ, 0x3c, !PT ;  /* 0x0000001405147212 */ /* 0x000fe200078e3cff */
[----:B------:R-:W-:Y:S01]  /*f550*/  IMAD.X R5, RZ, RZ, R21, P4 ;  /* 0x000000ffff057224 */ /* 0x000fe200020e0615 */
[----:B------:R-:W-:-:S02]  /*f560*/  LOP3.LUT R12, R8, R15, RZ, 0x3c, !PT ;  /* 0x0000000f080c7212 */ /* 0x000fc400078e3cff */
[----:B------:R-:W-:Y:S01]  /*f570*/  LOP3.LUT R8, R6, R11, RZ, 0x3c, !PT ;  /* 0x0000000b06087212 */ /* 0x000fe200078e3cff */
[----:B------:R-:W-:Y:S01]  /*f580*/  IMAD.WIDE.U32 R28, R17, UR4, R28 ;  /* 0x00000004111c7c25 */ /* 0x000fe2000f8e001c */
[----:B------:R-:W-:Y:S01]  /*f590*/  LOP3.LUT R4, R4, R7, RZ, 0x3c, !PT ;  /* 0x0000000704047212 */ /* 0x000fe200078e3cff */
[----:B------:R-:W-:Y:S01]  /*f5a0*/  UIMAD UR7, UR4, UR9, UR7 ;  /* 0x00000009040772a4 */ /* 0x000fe2000f8e0207 */
[----:B------:R1:W5:Y:S01]  /*f5b0*/  LD.E.128 R24, desc[UR46][R20.64] ;  /* 0x0000002e14187980 */ /* 0x000362000c101d00 */
[----:B------:R-:W-:Y:S01]  /*f5c0*/  IMAD R17, R23, -0xc0, R18 ;  /* 0xffffff4017117824 */ /* 0x000fe200078e0212 */
[----:B------:R-:W-:Y:S01]  /*f5d0*/  ULDC UR4, c[0x0][0xa8c] ;  /* 0x0002a30000047ab9 */ /* 0x000fe20000000800 */
[----:B0-----:R-:W-:Y:S01]  /*f5e0*/  VIADD R0, R156, 0x30 ;  /* 0x000000309c007836 */ /* 0x001fe20000000000 */
[----:B------:R-:W5:Y:S01]  /*f5f0*/  LD.E.128 R12, desc[UR46][R12.64] ;  /* 0x0000002e0c0c7980 */ /* 0x000f62000c101d00 */
[----:B------:R-:W-:Y:S01]  /*f600*/  ISETP.GE.AND P0, PT, R19, UR4, PT ;  /* 0x0000000413007c0c */ /* 0x000fe2000bf06270 */
[----:B------:R-:W-:-:S02]  /*f610*/  ULDC.64 UR8, c[0x0][0xae0] ;  /* 0x0002b80000087ab9 */ /* 0x000fc40000000a00 */
[----:B------:R-:W5:Y:S04]  /*f620*/  LD.E.128 R8, desc[UR46][R8.64] ;  /* 0x0000002e08087980 */ /* 0x000f68000c101d00 */
[----:B------:R-:W5:Y:S01]  /*f630*/  LD.E.128 R4, desc[UR46][R4.64] ;  /* 0x0000002e04047980 */ /* 0x000f62000c101d00 */
[----:B------:R-:W-:Y:S01]  /*f640*/  UIMAD UR4, UR13, UR8, URZ ;  /* 0x000000080d0472a4 */ /* 0x000fe2000f8e023f */
[----:B------:R-:W-:Y:S01]  /*f650*/  VIADD R29, R29, UR7 ;  /* 0x000000071d1d7c36 */ /* 0x000fe20008000000 */
[----:B------:R-:W-:Y:S01]  /*f660*/  ISETP.GE.OR P3, PT, R0, R17, P0 ;  /* 0x000000110000720c */ /* 0x000fe20000766670 */
[----:B------:R-:W-:Y:S01]  /*f670*/  @!PT LDS RZ, [RZ] ;  /* 0x00000000fffff984 */ /* 0x000fe20000000800 */
[----:B------:R-:W-:Y:S01]  /*f680*/  @!PT LDS RZ, [RZ] ;  /* 0x00000000fffff984 */ /* 0x000fe20000000800 */
[----:B------:R-:W-:Y:S01]  /*f690*/  @!PT LDS RZ, [RZ] ;  /* 0x00000000fffff984 */ /* 0x000fe20000000800 */
[----:B------:R-:W-:Y:S01]  /*f6a0*/  @!PT LDS RZ, [RZ] ;  /* 0x00000000fffff984 */ /* 0x000fe20000000800 */
[----:B------:R0:W-:Y:S06]  /*f6b0*/  MEMBAR.ALL.CTA ;  /* 0x0000000000007992 */ /* 0x0001ec0000008000 */
[----:B0-----:R-:W0:Y:S01]  /*f6c0*/  FENCE.VIEW.ASYNC.S ;  /* 0x00000000000073c6 */ /* 0x001e220000000000 */
[----:B-1----:R-:W-:Y:S01]  /*f6d0*/  IMAD.U32 R21, RZ, RZ, UR8 ;  /* 0x00000008ff157e24 */ /* 0x002fe2000f8e00ff */
[----:B------:R-:W-:Y:S01]  /*f6e0*/  UIMAD UR4, UR41, UR9, UR4 ;  /* 0x00000009290472a4 */ /* 0x000fe2000f8e0204 */
[----:B------:R-:W-:-:S02]  /*f6f0*/  VIADD R0, R156, 0x60 ;  /* 0x000000609c007836 */ /* 0x000fc40000000000 */
[----:B------:R-:W-:Y:S01]  /*f700*/  VIADD R2, R156, 0x90 ;  /* 0x000000909c027836 */ /* 0x000fe20000000000 */
[----:B------:R-:W-:Y:S01]  /*f710*/  ULDC.64 UR8, c[0x0][0xae8] ;  /* 0x0002ba0000087ab9 */ /* 0x000fe20000000a00 */
[----:B------:R-:W-:Y:S01]  /*f720*/  IMAD.WIDE.U32 R20, R21, UR41, R28 ;  /* 0x0000002915147c25 */ /* 0x000fe2000f8e001c */
[-C--:B------:R-:W-:Y:S02]  /*f730*/  ISETP.GE.OR P1, PT, R0, R17.reuse, P0 ;  /* 0x000000110000720c */ /* 0x080fe40000726670 */
[-C--:B------:R-:W-:Y:S01]  /*f740*/  ISETP.GE.OR P2, PT, R2, R17.reuse, P0 ;  /* 0x000000110200720c */ /* 0x080fe20000746670 */
[----:B------:R-:W-:Y:S01]  /*f750*/  VIADD R21, R21, UR4 ;  /* 0x0000000415157c36 */ /* 0x000fe20008000000 */
[----:B------:R-:W-:Y:S01]  /*f760*/  ISETP.GE.OR P0, PT, R156, R17, P0 ;  /* 0x000000119c00720c */ /* 0x000fe20000706670 */
[----:B------:R-:W-:Y:S02]  /*f770*/  UIMAD UR4, UR16, UR8, URZ ;  /* 0x00000008100472a4 */ /* 0x000fe4000f8e023f */
[----:B------:R-:W-:-:S02]  /*f780*/  IMAD.U32 R31, RZ, RZ, UR8 ;  /* 0x00000008ff1f7e24 */ /* 0x000fc4000f8e00ff */
[----:B------:R-:W-:Y:S01]  /*f790*/  IMAD.WIDE R28, R23, 0xc0, R156 ;  /* 0x000000c0171c7825 */ /* 0x000fe200078e029c */
[----:B------:R-:W-:-:S03]  /*f7a0*/  UIMAD UR4, UR10, UR9, UR4 ;  /* 0x000000090a0472a4 */ /* 0x000fc6000f8e0204 */
[----:B------:R-:W-:Y:S01]  /*f7b0*/  IMAD.WIDE.U32 R30, R31, UR10, R20 ;  /* 0x0000000a1f1e7c25 */ /* 0x000fe2000f8e0014 */
[----:B0-----:R0:W-:Y:S03]  /*f7c0*/  SYNCS.ARRIVE.TRANS64.RED.A1T0 RZ, [R3+URZ], RZ ;  /* 0x000000ff03ff79a7 */ /* 0x0011e6000810043f */
[----:B------:R-:W-:Y:S01]  /*f7d0*/  VIADD R23, R31, UR4 ;  /* 0x000000041f177c36 */ /* 0x000fe20008000000 */
[----:B------:R-:W-:Y:S06]  /*f7e0*/  @P0 BRA `(.L_x_924) ;  /* 0x00000000002c0947 */ /* 0x000fec0003800000 */
[----:B------:R-:W-:Y:S01]  /*f7f0*/  ULDC.64 UR8, c[0x0][0xad8] ;  /* 0x0002b60000087ab9 */ /* 0x000fe20000000a00 */
[----:B------:R-:W-:Y:S02]  /*f800*/  IMAD.MOV.U32 R2, RZ, RZ, R30 ;  /* 0x000000ffff027224 */ /* 0x000fe400078e001e */
[----:B------:R-:W-:Y:S02]  /*f810*/  IMAD R17, R29, UR8, RZ ;  /* 0x000000081d117c24 */ /* 0x000fe4000f8e02ff */
[----:B0-----:R-:W-:Y:S02]  /*f820*/  IMAD.MOV.U32 R3, RZ, RZ, R23 ;  /* 0x000000ffff037224 */ /* 0x001fe400078e0017 */
[C---:B------:R-:W-:Y:S02]  /*f830*/  IMAD R17, R28.reuse, UR9, R17 ;  /* 0x000000091c117c24 */ /* 0x040fe4000f8e0211 */
[----:B------:R-:W-:Y:S01]  /*f840*/  IMAD.WIDE.U32 R2, R28, UR8, R2 ;  /* 0x000000081c027c25 */ /* 0x000fe2000f8e0002 */
[----:B------:R-:W-:-:S03]  /*f850*/  ULDC.64 UR8, c[0x0][0xa80] ;  /* 0x0002a00000087ab9 */ /* 0x000fc60000000a00 */
[----:B------:R-:W-:Y:S01]  /*f860*/  IMAD.IADD R3, R3, 0x1, R17 ;  /* 0x0000000103037824 */ /* 0x000fe200078e0211 */
[----:B------:R-:W-:-:S04]  /*f870*/  LEA R20, P0, R2, UR8, 0x1 ;  /* 0x0000000802147c11 */ /* 0x000fc8000f8008ff */
[----:B------:R-:W-:-:S05]  /*f880*/  LEA.HI.X R21, R2, UR9, R3, 0x1, P0 ;  /* 0x0000000902157c11 */ /* 0x000fca00080f0c03 */
[----:B-----5:R1:W-:Y:S04]  /*f890*/  STG.E.128 desc[UR46][R20.64], R24 ;  /* 0x0000001814007986 */ /* 0x0203e8000c101d2e */
.L_x_924:
[----:B------:R-:W-:Y:S05]  /*f8a0*/  BSYNC B1 ;  /* 0x0000000000017941 */ /* 0x000fea0003800000 */
.L_x_923:
[----:B------:R-:W-:Y:S04]  /*f8b0*/  BSSY B1, `(.L_x_925) ;  /* 0x000000f000017945 */ /* 0x000fe80003800000 */
[----:B------:R-:W-:Y:S05]  /*f8c0*/  @P3 BRA `(.L_x_926) ;  /* 0x0000000000343947 */ /* 0x000fea0003800000 */
[----:B------:R-:W-:Y:S01]  /*f8d0*/  IADD3 R17, P0, R28, 0x30, RZ ;  /* 0x000000301c117810 */ /* 0x000fe20007f1e0ff */
[----:B------:R-:W-:Y:S01]  /*f8e0*/  ULDC.64 UR8, c[0x0][0xad8] ;  /* 0x0002b60000087ab9 */ /* 0x000fe20000000a00 */
[----:B------:R-:W-:Y:S02]  /*f8f0*/  IMAD.MOV.U32 R2, RZ, RZ, R30 ;  /* 0x000000ffff027224 */ /* 0x000fe400078e001e */
[----:B0-----:R-:W-:Y:S02]  /*f900*/  IMAD.MOV.U32 R3, RZ, RZ, R23 ;  /* 0x000000ffff037224 */ /* 0x001fe400078e0017 */
        /* <DEDUP_REMOVED lines=8> */
[----:B-----5:R2:W-:Y:S02]  /*f990*/  STG.E.128 desc[UR46][R20.64], R12 ;  /* 0x0000000c14007986 */ /* 0x0205e4000c101d2e */
.L_x_926:
[----:B------:R-:W-:Y:S05]  /*f9a0*/  BSYNC B1 ;  /* 0x0000000000017941 */ /* 0x000fea0003800000 */
.L_x_925:
[----:B------:R-:W-:Y:S04]  /*f9b0*/  BSSY B1, `(.L_x_927) ;  /* 0x000000f000017945 */ /* 0x000fe80003800000 */
[----:B------:R-:W-:Y:S05]  /*f9c0*/  @P1 BRA `(.L_x_928) ;  /* 0x0000000000341947 */ /* 0x000fea0003800000 */
[----:B--2--5:R-:W-:Y:S01]  /*f9d0*/  IADD3 R13, P0, R28, 0x60, RZ ;  /* 0x000000601c0d7810 */ /* 0x024fe20007f1e0ff */
        /* <DEDUP_REMOVED lines=12> */
.L_x_928:
[----:B------:R-:W-:Y:S05]  /*faa0*/  BSYNC B1 ;  /* 0x0000000000017941 */ /* 0x000fea0003800000 */
.L_x_927:
[----:B------:R-:W-:Y:S05]  /*fab0*/  @P2 BRA `(.L_x_929) ;  /* 0x00000008009c2947 */ /* 0x000fea0003800000 */
[----:B---3-5:R-:W-:Y:S01]  /*fac0*/  IADD3 R9, P0, R28, 0x90, RZ ;  /* 0x000000901c097810 */ /* 0x028fe20007f1e0ff */
        /* <DEDUP_REMOVED lines=13> */
.L_x_921:
[----:B------:R-:W-:Y:S01]  /*fba0*/  ULDC.64 UR8, c[0x0][0xbd8] ;  /* 0x0002f60000087ab9 */ /* 0x000fe20000000a00 */
[----:B------:R-:W-:Y:S01]  /*fbb0*/  IMAD.MOV.U32 R7, RZ, RZ, RZ ;  /* 0x000000ffff077224 */ /* 0x000fe200078e00ff */
[----:B------:R-:W-:Y:S01]  /*fbc0*/  UISETP.NE.U32.AND UP0, UPT, UR8, URZ, UPT ;  /* 0x0000003f0800728c */ /* 0x000fe2000bf05070 */
[----:B------:R-:W0:Y:S03]  /*fbd0*/  S2R R4, SR_TID.X ;  /* 0x0000000000047919 */ /* 0x000e260000002100 */
[----:B------:R-:W-:-:S03]  /*fbe0*/  UISETP.NE.AND.EX UP0, UPT, UR9, URZ, UPT, UP0 ;  /* 0x0000003f0900728c */ /* 0x000fc6000bf05300 */
[----:B------:R-:W-:Y:S02]  /*fbf0*/  ULDC.64 UR8, c[0x0][0xbd8] ;  /* 0x0002f60000087ab9 */ /* 0x000fe40000000a00 */
[----:B------:R-:W-:Y:S01]  /*fc00*/  UIMAD.WIDE UR8, UR42, 0x4, UR8 ;  /* 0x000000042a0878a5 */ /* 0x000fe2000f8e0208 */
[----:B------:R-:W1:Y:S01]  /*fc10*/  LDC R0, c[0x0][0xa88] ;  /* 0x0002a200ff007b82 */ /* 0x000e620000000800 */
[----:B------:R-:W-:-:S04]  /*fc20*/  PLOP3.LUT P1, PT, PT, PT, UP0, 0x80, 0x0 ;  /* 0x000000000000781c */ /* 0x000fc80003f2f008 */
[----:B------:R-:W-:Y:S02]  /*fc30*/  IMAD.U32 R2, RZ, RZ, UR8 ;  /* 0x00000008ff027e24 */ /* 0x000fe4000f8e00ff */
[----:B------:R-:W-:Y:S01]  /*fc40*/  IMAD.U32 R3, RZ, RZ, UR9 ;  /* 0x00000009ff037e24 */ /* 0x000fe2000f8e00ff */
[----:B------:R-:W-:Y:S02]  /*fc50*/  ULDC.64 UR8, c[0x0][0xbe0] ;  /* 0x0002f80000087ab9 */ /* 0x000fe40000000a00 */
[----:B------:R-:W-:-:S04]  /*fc60*/  UISETP.NE.U32.AND UP1, UPT, UR8, URZ, UPT ;  /* 0x0000003f0800728c */ /* 0x000fc8000bf25070 */
[----:B------:R-:W-:Y:S01]  /*fc70*/  UISETP.NE.AND.EX UP1, UPT, UR9, URZ, UPT, UP1 ;  /* 0x0000003f0900728c */ /* 0x000fe2000bf25310 */
[----:B------:R2:W5:Y:S05]  /*fc80*/  @P1 LDG.E R7, desc[UR46][R2.64] ;  /* 0x0000002e02071981 */ /* 0x00056a000c1e1900 */
[----:B------:R-:W-:Y:S01]  /*fc90*/  PLOP3.LUT P2, PT, PT, PT, UP1, 0x80, 0x0 ;  /* 0x000000000000781c */ /* 0x000fe20003f4f018 */
[----:B0-----:R-:W-:-:S04]  /*fca0*/  VIADD R6, R4, 0xffffff80 ;  /* 0xffffff8004067836 */ /* 0x001fc80000000000 */
[----:B------:R-:W-:Y:S02]  /*fcb0*/  @UP1 ULDC.64 UR8, c[0x0][0xbe0] ;  /* 0x0002f80000081ab9 */ /* 0x000fe40000000a00 */
[----:B------:R-:W-:-:S06]  /*fcc0*/  @UP1 UIMAD.WIDE UR8, UR42, 0x4, UR8 ;  /* 0x000000042a0818a5 */ /* 0x000fcc000f8e0208 */
[----:B------:R-:W-:Y:S02]  /*fcd0*/  IMAD.U32 R4, RZ, RZ, UR8 ;  /* 0x00000008ff047e24 */ /* 0x000fe4000f8e00ff */
[----:B------:R-:W-:-:S05]  /*fce0*/  IMAD.U32 R5, RZ, RZ, UR9 ;  /* 0x00000009ff057e24 */ /* 0x000fca000f8e00ff */
[----:B-1----:R2:W5:Y:S01]  /*fcf0*/  @P2 LDG.E R0, desc[UR46][R4.64] ;  /* 0x0000002e04002981 */ /* 0x002562000c1e1900 */
[----:B------:R-:W-:Y:S01]  /*fd00*/  USHF.R.S32.HI UR8, URZ, 0x1f, UR41 ;  /* 0x0000001f3f087899 */ /* 0x000fe20008011429 */
[----:B------:R-:W-:Y:S01]  /*fd10*/  ISETP.GT.AND P0, PT, R6, 0xbf, PT ;  /* 0x000000bf0600780c */ /* 0x000fe20003f04270 */
[----:B------:R-:W-:-:S12]  /*fd20*/  @P2 BRA `(.L_x_930) ;  /* 0x0000000000102947 */ /* 0x000fd80003800000 */
[----:B------:R-:W-:Y:S05]  /*fd30*/  @!P1 BRA `(.L_x_930) ;  /* 0x00000000000c9947 */ /* 0x000fea0003800000 */
[----:B--2---:R-:W2:Y:S04]  /*fd40*/  LDG.E R5, desc[UR46][R2.64] ;  /* 0x0000002e02057981 */ /* 0x004ea8000c1e1900 */
[----:B-----5:R-:W2:Y:S02]  /*fd50*/  LDG.E R0, desc[UR46][R2.64+0x4] ;  /* 0x0000042e02007981 */ /* 0x020ea4000c1e1900 */
[----:B--2---:R-:W-:-:S07]  /*fd60*/  IMAD.IADD R0, R0, 0x1, -R5 ;  /* 0x0000000100007824 */ /* 0x004fce00078e0a05 */
.L_x_930:
[----:B------:R-:W-:Y:S01]  /*fd70*/  USHF.R.S32.HI UR4, URZ, 0x1f, UR42 ;  /* 0x0000001f3f047899 */ /* 0x000fe2000801142a */
[----:B------:R-:W-:Y:S01]  /*fd80*/  BSSY B1, `(.L_x_931) ;  /* 0x000001e000017945 */ /* 0x000fe20003800000 */
[----:B------:R-:W-:Y:S01]  /*fd90*/  USEL UR10, UR42, URZ, !UP0 ;  /* 0x0000003f2a0a7287 */ /* 0x000fe2000c000000 */
[----:B------:R-:W-:Y:S01]  /*fda0*/  SHF.R.S32.HI R8, RZ, 0x1f, R19 ;  /* 0x0000001fff087819 */ /* 0x000fe20000011413 */
[----:B------:R-:W-:Y:S01]  /*fdb0*/  USEL UR9, UR4, URZ, !UP0 ;  /* 0x0000003f04097287 */ /* 0x000fe2000c000000 */
[----:B-----5:R-:W-:Y:S01]  /*fdc0*/  SHF.R.S32.HI R6, RZ, 0x1f, R7 ;  /* 0x0000001fff067819 */ /* 0x020fe20000011407 */
[----:B------:R-:W-:Y:S10]  /*fdd0*/  @P0 BRA `(.L_x_932) ;  /* 0x0000000000600947 */ /* 0x000ff40003800000 */
        /* <DEDUP_REMOVED lines=13> */
[----:B------:R-:W-:Y:S01]  /*feb0*/  UIMAD UR7, UR9, UR12, URZ ;  /* 0x0000000c090772a4 */ /* 0x000fe2000f8e023f */
[----:B------:R-:W-:Y:S02]  /*fec0*/  VIADD R3, R3, UR4 ;  /* 0x0000000403037c36 */ /* 0x000fe40008000000 */
[----:B------:R-:W-:Y:S01]  /*fed0*/  IMAD.U32 R5, RZ, RZ, UR12 ;  /* 0x0000000cff057e24 */ /* 0x000fe2000f8e00ff */
        /* <DEDUP_REMOVED lines=8> */
.L_x_932:
[----:B------:R-:W-:Y:S05]  /*ff60*/  BSYNC B1 ;  /* 0x0000000000017941 */ /* 0x000fea0003800000 */
.L_x_931:
[----:B------:R-:W-:Y:S01]  /*ff70*/  ULDC.64 UR12, c[0x0][0xaa0] ;  /* 0x0002a800000c7ab9 */ /* 0x000fe20000000a00 */
[----:B--2---:R-:W-:Y:S01]  /*ff80*/  IMAD.MOV.U32 R2, RZ, RZ, R19 ;  /* 0x000000ffff027224 */ /* 0x004fe200078e0013 */
[----:B------:R-:W-:Y:S01]  /*ff90*/  ULDC UR7, c[0x0][0xa8c] ;  /* 0x0002a30000077ab9 */ /* 0x000fe20000000800 */
[----:B0-----:R-:W-:Y:S01]  /*ffa0*/  IMAD.MOV.U32 R3, RZ, RZ, R8 ;  /* 0x000000ffff037224 */ /* 0x001fe200078e0008 */
[----:B------:R-:W-:Y:S01]  /*ffb0*/  ISETP.GE.AND P0, PT, R19, UR7, PT ;  /* 0x0000000713007c0c */ /* 0x000fe2000bf06270 */
[----:B------:R-:W-:Y:S01]  /*ffc0*/  IMAD R4, R6, UR12, RZ ;  /* 0x0000000c06047c24 */ /* 0x000fe2000f8e02ff */
[----:B------:R-:W-:Y:S01]  /*ffd0*/  BSSY B1, `(.L_x_933) ;  /* 0x0000027000017945 */ /* 0x000fe20003800000 */
[----:B------:R-:W-:-:S04]  /*ffe0*/  IMAD.WIDE.U32 R2, R7, UR12, R2 ;  /* 0x0000000c07027c25 */ /* 0x000fc8000f8e0002 */
[----:B------:R-:W-:Y:S01]  /*fff0*/  IMAD R7, R7, UR13, R4 ;  /* 0x0000000d07077c24 */ /* 0x000fe2000f8e0204 */
[----:B------:R-:W-:Y:S01]  /*10000*/  ULDC.64 UR12, c[0x0][0xae0] ;  /* 0x0002b800000c7ab9 */ /* 0x000fe20000000a00 */
[----:B------:R-:W-:Y:S01]  /*10010*/  VIADD R4, R156, 0x30 ;  /* 0x000000309c047836 */ /* 0x000fe20000000000 */
[----:B------:R-:W-:Y:S01]  /*10020*/  UIMAD UR4, UR8, UR12, URZ ;  /* 0x0000000c080472a4 */ /* 0x000fe2000f8e023f */
[----:B------:R-:W-:Y:S02]  /*10030*/  IMAD R5, R23, -0xc0, R0 ;  /* 0xffffff4017057824 */ /* 0x000fe400078e0200 */
[----:B------:R-:W-:Y:S01]  /*10040*/  IMAD.IADD R3, R3, 0x1, R7 ;  /* 0x0000000103037824 */ /* 0x000fe200078e0207 */
[----:B------:R-:W-:Y:S01]  /*10050*/  UIMAD UR4, UR41, UR13, UR4 ;  /* 0x0000000d290472a4 */ /* 0x000fe2000f8e0204 */
[----:B------:R-:W-:Y:S01]  /*10060*/  IMAD.U32 R7, RZ, RZ, UR12 ;  /* 0x0000000cff077e24 */ /* 0x000fe2000f8e00ff */
[----:B------:R-:W-:Y:S01]  /*10070*/  ISETP.GE.OR P3, PT, R4, R5, P0 ;  /* 0x000000050400720c */ /* 0x000fe20000766670 */
[C---:B------:R-:W-:Y:S01]  /*10080*/  VIADD R0, R156.reuse, 0x60 ;  /* 0x000000609c007836 */ /* 0x040fe20000000000 */
[----:B------:R-:W-:Y:S01]  /*10090*/  ULDC.64 UR12, c[0x0][0xae8] ;  /* 0x0002ba00000c7ab9 */ /* 0x000fe20000000a00 */
[----:B------:R-:W-:-:S02]  /*100a0*/  VIADD R4, R156, 0x90 ;  /* 0x000000909c047836 */ /* 0x000fc40000000000 */
[----:B------:R-:W-:Y:S01]  /*100b0*/  IMAD.WIDE.U32 R2, R7, UR41, R2 ;  /* 0x0000002907027c25 */ /* 0x000fe2000f8e0002 */
[-C--:B------:R-:W-:Y:S02]  /*100c0*/  ISETP.GE.OR P1, PT, R0, R5.reuse, P0 ;  /* 0x000000050000720c */ /* 0x080fe40000726670 */
[-C--:B------:R-:W-:Y:S01]  /*100d0*/  ISETP.GE.OR P2, PT, R4, R5.reuse, P0 ;  /* 0x000000050400720c */ /* 0x080fe20000746670 */
[----:B------:R-:W-:Y:S01]  /*100e0*/  VIADD R3, R3, UR4 ;  /* 0x0000000403037c36 */ /* 0x000fe20008000000 */
[----:B------:R-:W-:Y:S01]  /*100f0*/  ISETP.GE.OR P0, PT, R156, R5, P0 ;  /* 0x000000059c00720c */ /* 0x000fe20000706670 */
[----:B------:R-:W-:Y:S02]  /*10100*/  UIMAD UR4, UR9, UR12, URZ ;  /* 0x0000000c090472a4 */ /* 0x000fe4000f8e023f */
[----:B------:R-:W-:Y:S01]  /*10110*/  IMAD.U32 R9, RZ, RZ, UR12 ;  /* 0x0000000cff097e24 */ /* 0x000fe2000f8e00ff */
[--C-:B------:R-:W-:Y:S01]  /*10120*/  SHF.R.S32.HI R7, RZ, 0x1f, R156.reuse ;  /* 0x0000001fff077819 */ /* 0x100fe2000001149c */
[----:B------:R-:W-:Y:S01]  /*10130*/  IMAD.MOV.U32 R6, RZ, RZ, R156 ;  /* 0x000000ffff067224 */ /* 0x000fe200078e009c */
[----:B------:R-:W-:-:S02]  /*10140*/  UIMAD UR4, UR10, UR13, UR4 ;  /* 0x0000000d0a0472a4 */ /* 0x000fc4000f8e0204 */
[----:B------:R-:W-:-:S04]  /*10150*/  IMAD.WIDE.U32 R4, R9, UR10, R2 ;  /* 0x0000000a09047c25 */ /* 0x000fc8000f8e0002 */
[----:B------:R-:W-:-:S04]  /*10160*/  IMAD.WIDE R6, R23, 0xc0, R6 ;  /* 0x000000c017067825 */ /* 0x000fc800078e0206 */
[----:B------:R-:W-:Y:S01]  /*10170*/  VIADD R11, R5, UR4 ;  /* 0x00000004050b7c36 */ /* 0x000fe20008000000 */
[----:B------:R-:W-:Y:S06]  /*10180*/  @P0 BRA `(.L_x_934) ;  /* 0x00000000002c0947 */ /* 0x000fec0003800000 */
        /* <DEDUP_REMOVED lines=11> */
.L_x_934:
[----:B------:R-:W-:Y:S05]  /*10240*/  BSYNC B1 ;  /* 0x0000000000017941 */ /* 0x000fea0003800000 */
.L_x_933:
[----:B------:R-:W-:Y:S04]  /*10250*/  BSSY B1, `(.L_x_935) ;  /* 0x000000f000017945 */ /* 0x000fe80003800000 */
[----:B------:R-:W-:Y:S05]  /*10260*/  @P3 BRA `(.L_x_936) ;  /* 0x0000000000343947 */ /* 0x000fea0003800000 */
[----:B0-----:R-:W-:Y:S01]  /*10270*/  IADD3 R9, P0, R6, 0x30, RZ ;  /* 0x0000003006097810 */ /* 0x001fe20007f1e0ff */
        /* <DEDUP_REMOVED lines=12> */
.L_x_936:
[----:B------:R-:W-:Y:S05]  /*10340*/  BSYNC B1 ;  /* 0x0000000000017941 */ /* 0x000fea0003800000 */
.L_x_935:
[----:B------:R-:W-:Y:S04]  /*10350*/  BSSY B1, `(.L_x_937) ;  /* 0x000000f000017945 */ /* 0x000fe80003800000 */
[----:B------:R-:W-:Y:S05]  /*10360*/  @P1 BRA `(.L_x_938) ;  /* 0x0000000000341947 */ /* 0x000fea0003800000 */
[----:B01----:R-:W-:Y:S01]  /*10370*/  IADD3 R9, P0, R6, 0x60, RZ ;  /* 0x0000006006097810 */ /* 0x003fe20007f1e0ff */
        /* <DEDUP_REMOVED lines=12> */
.L_x_938:
[----:B------:R-:W-:Y:S05]  /*10440*/  BSYNC B1 ;  /* 0x0000000000017941 */ /* 0x000fea0003800000 */
.L_x_937:
        /* <DEDUP_REMOVED lines=14> */
.L_x_929:
[----:B------:R-:W-:Y:S05]  /*10530*/  BSYNC B0 ;  /* 0x0000000000007941 */ /* 0x000fea0003800000 */
.L_x_920:
[----:B------:R-:W-:Y:S02]  /*10540*/  ULDC UR4, c[0x0][0xc14] ;  /* 0x0003050000047ab9 */ /* 0x000fe40000000800 */
[----:B------:R-:W-:-:S06]  /*10550*/  UISETP.GE.AND UP0, UPT, UR5, UR4, UPT ;  /* 0x000000040500728c */ /* 0x000fcc000bf06270 */
[----:B------:R-:W-:-:S13]  /*10560*/  PLOP3.LUT P0, PT, PT, PT, UP0, 0x80, 0x0 ;  /* 0x000000000000781c */ /* 0x000fda0003f0f008 */
[----:B------:R-:W-:Y:S05]  /*10570*/  @!P0 BRA `(.L_x_939) ;  /* 0xffffff08000c8947 */ /* 0x000fea000383ffff */
[----:B------:R-:W-:Y:S05]  /*10580*/  EXIT ;  /* 0x000000000000794d */ /* 0x000fea0003800000 */
.L_x_838:
        /* <DEDUP_REMOVED lines=19> */
[C---:B------:R-:W-:Y:S01]  /*106c0*/  ISETP.NE.AND P1, PT, R27.reuse, RZ, PT ;  /* 0x000000ff1b00720c */ /* 0x040fe20003f25270 */
[----:B------:R-:W-:Y:S01]  /*106d0*/  IMAD.MOV.U32 R16, RZ, RZ, RZ ;  /* 0x000000ffff107224 */ /* 0x000fe200078e00ff */
[----:B------:R-:W-:Y:S02]  /*106e0*/  ISETP.GE.U32.AND P0, PT, R27, 0x2, PT ;  /* 0x000000021b00780c */ /* 0x000fe40003f06070 */
[----:B------:R-:W-:-:S09]  /*106f0*/  LOP3.LUT R22, R22, 0xfffffffe, RZ, 0xc0, !PT ;  /* 0xfffffffe16167812 */ /* 0x000fd200078ec0ff */
[----:B------:R-:W-:-:S04]  /*10700*/  @P1 LOP3.LUT R22, R22, 0x1, RZ, 0xfc, !PT ;  /* 0x0000000116161812 */ /* 0x000fc800078efcff */
[----:B------:R-:W-:-:S04]  /*10710*/  LOP3.LUT R22, R22, 0xffffffef, RZ, 0xc0, !PT ;  /* 0xffffffef16167812 */ /* 0x000fc800078ec0ff */
[----:B------:R-:W-:-:S04]  /*10720*/  @P0 LOP3.LUT R22, R22, 0x10, RZ, 0xfc, !PT ;  /* 0x0000001016160812 */ /* 0x000fc800078efcff */
[----:B------:R-:W-:Y:S01]  /*10730*/  LOP3.LUT R22, R22, 0xfffffff7, RZ, 0xc0, !PT ;  /* 0xfffffff716167812 */ /* 0x000fe200078ec0ff */
[----:B--2---:R-:W0:Y:S02]  /*10740*/  SHFL.UP PT, R4, R0, 0x1, RZ ;  /* 0x0420000000047989 */ /* 0x004e2400000e00ff */
[----:B0-----:R-:W-:-:S05]  /*10750*/  SEL R5, R4, RZ, P1 ;  /* 0x000000ff04057207 */ /* 0x001fca0000800000 */
[----:B------:R-:W-:-:S05]  /*10760*/  IMAD.IADD R5, R0, 0x1, R5 ;  /* 0x0000000100057824 */ /* 0x000fca00078e0205 */
[----:B------:R-:W0:Y:S02]  /*10770*/  SHFL.UP PT, R4, R5, 0x2, RZ ;  /* 0x0440000005047989 */ /* 0x000e2400000e00ff */
[----:B0-----:R-:W-:Y:S02]  /*10780*/  SEL R4, R4, RZ, P0 ;  /* 0x000000ff04047207 */ /* 0x001fe40000000000 */
[----:B------:R-:W-:-:S03]  /*10790*/  ISETP.GE.U32.AND P0, PT, R27, 0x4, PT ;  /* 0x000000041b00780c */ /* 0x000fc60003f06070 */
[----:B------:R-:W-:-:S05]  /*107a0*/  IMAD.IADD R4, R5, 0x1, R4 ;  /* 0x0000000105047824 */ /* 0x000fca00078e0204 */
[----:B------:R-:W0:Y:S05]  /*107b0*/  SHFL.UP PT, R6, R4, 0x4, RZ ;  /* 0x0480000004067989 */ /* 0x000e2a00000e00ff */
[----:B------:R-:W-:-:S04]  /*107c0*/  @P0 LOP3.LUT R22, R22, 0x8, RZ, 0xfc, !PT ;  /* 0x0000000816160812 */ /* 0x000fc800078efcff */
[----:B------:R-:W-:Y:S02]  /*107d0*/  LOP3.LUT R22, R22, 0xfffffffb, RZ, 0xc0, !PT ;  /* 0xfffffffb16167812 */ /* 0x000fe400078ec0ff */
[----:B0-----:R-:W-:Y:S01]  /*107e0*/  SEL R3, R6, RZ, P0 ;  /* 0x000000ff06037207 */ /* 0x001fe20000000000 */
[----:B------:R-:W-:Y:S01]  /*107f0*/  IMAD.MOV.U32 R6, RZ, RZ, RZ ;  /* 0x000000ffff067224 */ /* 0x000fe200078e00ff */
[----:B------:R-:W-:-:S03]  /*10800*/  ISETP.GE.U32.AND P0, PT, R27, 0x8, PT ;  /* 0x000000081b00780c */ /* 0x000fc60003f06070 */
[----:B------:R-:W-:-:S05]  /*10810*/  IMAD.IADD R3, R4, 0x1, R3 ;  /* 0x0000000104037824 */ /* 0x000fca00078e0203 */
        /* <DEDUP_REMOVED lines=20> */
.L_x_944:
[----:B------:R-:W-:Y:S02]  /*10960*/  VIADD R6, R6, 0x1f ;  /* 0x0000001f06067836 */ /* 0x000fe40000000000 */
        /* <DEDUP_REMOVED lines=12> */
.L_x_943:
[----:B------:R-:W-:Y:S05]  /*10a30*/  BSYNC B0 ;  /* 0x0000000000007941 */ /* 0x000fea0003800000 */
.L_x_942:
        /* <DEDUP_REMOVED lines=25> */
[----:B------:R-:W-:-:S07]  /*10bd0*/  IMAD.MOV.U32 R5, RZ, RZ, R7 ;  /* 0x000000ffff057224 */ /* 0x000fce00078e0007 */
.L_x_940:
[----:B------:R-:W-:-:S04]  /*10be0*/  IMAD.IADD R11, R4, 0x1, -R3 ;  /* 0x00000001040b7824 */ /* 0x000fc800078e0a03 */
[----:B------:R-:W-:-:S05]  /*10bf0*/  IMAD R2, R5, UR4, R11 ;  /* 0x0000000405027c24 */ /* 0x000fca000f8e020b */
[----:B------:R-:W-:Y:S02]  /*10c00*/  ISETP.GT.AND P0, PT, R2, UR6, PT ;  /* 0x0000000602007c0c */ /* 0x000fe4000bf04270 */
[----:B------:R-:W0:Y:S11]  /*10c10*/  LDC.64 R2, c[0x0][0xc68] ;  /* 0x00031a00ff027b82 */ /* 0x000e360000000a00 */
[----:B------:R-:W-:-:S04]  /*10c20*/  VOTE.ANY R8, PT, !P0 ;  /* 0x0000000000087806 */ /* 0x000fc800040e0100 */
[----:B------:R-:W1:Y:S02]  /*10c30*/  POPC R13, R8 ;  /* 0x00000008000d7309 */ /* 0x000e640000000000 */
[----:B-1----:R-:W-:-:S04]  /*10c40*/  IMAD.IADD R19, R13, 0x1, R6 ;  /* 0x000000010d137824 */ /* 0x002fc800078e0206 */
[----:B0-----:R-:W-:-:S05]  /*10c50*/  IMAD.WIDE R2, R19, 0x4, R2 ;  /* 0x0000000413027825 */ /* 0x001fca00078e0202 */
[----:B------:R-:W2:Y:S01]  /*10c60*/  LDG.E R7, desc[UR46][R2.64] ;  /* 0x0000002e02077981 */ /* 0x000ea2000c1e1900 */
[----:B------:R-:W-:-:S03]  /*10c70*/  ISETP.NE.AND P0, PT, R8, RZ, PT ;  /* 0x000000ff0800720c */ /* 0x000fc60003f05270 */
[----:B------:R-:W2:Y:S02]  /*10c80*/  SHFL.IDX PT, R0, R0, R13, 0x1f ;  /* 0x00001f0d00007589 */ /* 0x000ea400000e0000 */
[----:B--2---:R-:W-:-:S05]  /*10c90*/  IMAD R4, R0, R7, RZ ;  /* 0x0000000700047224 */ /* 0x004fca00078e02ff */
[----:B------:R-:W-:-:S04]  /*10ca0*/  IABS R6, R4 ;  /* 0x0000000400067213 */ /* 0x000fc80000000000 */
[----:B------:R-:W0:Y:S08]  /*10cb0*/  I2F.RP R9, R6 ;  /* 0x0000000600097306 */ /* 0x000e300000209400 */
[----:B0-----:R-:W0:Y:S02]  /*10cc0*/  MUFU.RCP R9, R9 ;  /* 0x0000000900097308 */ /* 0x001e240000001000 */
[----:B0-----:R-:W-:-:S06]  /*10cd0*/  VIADD R10, R9, 0xffffffe ;  /* 0x0ffffffe090a7836 */ /* 0x001fcc0000000000 */
[----:B------:R0:W1:Y:S01]  /*10ce0*/  F2I.FTZ.U32.TRUNC.NTZ R3, R10 ;  /* 0x0000000a00037305 */ /* 0x000062000021f000 */
[----:B------:R-:W-:Y:S05]  /*10cf0*/  @!P0 BRA `(.L_x_945) ;  /* 0x0000000000088947 */ /* 0x000fea0003800000 */
[----:B------:R-:W-:-:S06]  /*10d00*/  VIADD R16, R13, 0xffffffff ;  /* 0xffffffff0d107836 */ /* 0x000fcc0000000000 */
[----:B------:R2:W3:Y:S02]  /*10d10*/  SHFL.IDX PT, R16, R5, R16, 0x1f ;  /* 0x00001f1005107589 */ /* 0x0004e400000e0000 */
.L_x_945:
[----:B---3--:R-:W-:Y:S01]  /*10d20*/  IMAD R16, R16, UR4, R11 ;  /* 0x0000000410107c24 */ /* 0x008fe2000f8e020b */
[----:B------:R-:W-:Y:S01]  /*10d30*/  IABS R2, R4 ;  /* 0x0000000400027213 */ /* 0x000fe20000000000 */
[----:B-1----:R-:W-:-:S03]  /*10d40*/  IMAD.MOV R9, RZ, RZ, -R3 ;  /* 0x000000ffff097224 */ /* 0x002fc600078e0a03 */
[----:B--2---:R-:W-:Y:S01]  /*10d50*/  IADD3 R5, -R16, UR6, RZ ;  /* 0x0000000610057c10 */ /* 0x004fe2000fffe1ff */
[----:B0-----:R-:W-:Y:S02]  /*10d60*/  IMAD.MOV R10, RZ, RZ, -R2 ;  /* 0x000000ffff0a7224 */ /* 0x001fe400078e0a02 */
[----:B------:R-:W-:Y:S01]  /*10d70*/  IMAD R9, R9, R6, RZ ;  /* 0x0000000609097224 */ /* 0x000fe200078e02ff */
[----:B------:R-:W-:Y:S01]  /*10d80*/  IABS R8, R5 ;  /* 0x0000000500087213 */ /* 0x000fe20000000000 */
[----:B------:R-:W-:-:S04]  /*10d90*/  IMAD.MOV.U32 R2, RZ, RZ, RZ ;  /* 0x000000ffff027224 */ /* 0x000fc800078e00ff */
[----:B------:R-:W-:-:S04]  /*10da0*/  IMAD.HI.U32 R2, R3, R9, R2 ;  /* 0x0000000903027227 */ /* 0x000fc800078e0002 */
[----:B------:R-:W-:Y:S02]  /*10db0*/  IMAD.MOV.U32 R3, RZ, RZ, R8 ;  /* 0x000000ffff037224 */ /* 0x000fe400078e0008 */
[----:B------:R-:W-:Y:S02]  /*10dc0*/  IMAD.MOV.U32 R8, RZ, RZ, R10 ;  /* 0x000000ffff087224 */ /* 0x000fe400078e000a */
[----:B------:R-:W-:-:S04]  /*10dd0*/  IMAD.HI.U32 R2, R2, R3, RZ ;  /* 0x0000000302027227 */ /* 0x000fc800078e00ff */
[----:B------:R-:W-:-:S05]  /*10de0*/  IMAD R3, R2, R8, R3 ;  /* 0x0000000802037224 */ /* 0x000fca00078e0203 */
[----:B------:R-:W-:-:S13]  /*10df0*/  ISETP.GT.U32.AND P0, PT, R6, R3, PT ;  /* 0x000000030600720c */ /* 0x000fda0003f04070 */
[----:B------:R-:W-:Y:S02]  /*10e00*/  @!P0 IMAD.IADD R3, R3, 0x1, -R6 ;  /* 0x0000000103038824 */ /* 0x000fe400078e0a06 */
[----:B------:R-:W-:-:S03]  /*10e10*/  @!P0 VIADD R2, R2, 0x1 ;  /* 0x0000000102028836 */ /* 0x000fc60000000000 */
[----:B------:R-:W-:Y:S02]  /*10e20*/  ISETP.GE.U32.AND P0, PT, R3, R6, PT ;  /* 0x000000060300720c */ /* 0x000fe40003f06070 */
[----:B------:R-:W-:-:S11]  /*10e30*/  LOP3.LUT R3, R5, R4, RZ, 0x3c, !PT ;  /* 0x0000000405037212 */ /* 0x000fd600078e3cff */
[----:B------:R-:W-:Y:S01]  /*10e40*/  @P0 VIADD R2, R2, 0x1 ;  /* 0x0000000102020836 */ /* 0x000fe20000000000 */
[----:B------:R-:W-:-:S13]  /*10e50*/  ISETP.GE.AND P0, PT, R3, RZ, PT ;  /* 0x000000ff0300720c */ /* 0x000fda0003f06270 */
[----:B------:R-:W-:Y:S01]  /*10e60*/  @!P0 IMAD.MOV R2, RZ, RZ, -R2 ;  /* 0x000000ffff028224 */ /* 0x000fe200078e0a02 */
[----:B------:R-:W-:-:S13]  /*10e70*/  ISETP.NE.AND P0, PT, R4, RZ, PT ;  /* 0x000000ff0400720c */ /* 0x000fda0003f05270 */
[----:B------:R-:W-:-:S05]  /*10e80*/  @!P0 LOP3.LUT R2, RZ, R4, RZ, 0x33, !PT ;  /* 0x00000004ff028212 */ /* 0x000fca00078e33ff */
[----:B------:R-:W-:Y:S02]  /*10e90*/  IMAD R6, R7, R2, RZ ;  /* 0x0000000207067224 */ /* 0x000fe400078e02ff */
[----:B------:R-:W-:Y:S02]  /*10ea0*/  IMAD.MOV R2, RZ, RZ, -R2 ;  /* 0x000000ffff027224 */ /* 0x000fe400078e0a02 */
[----:B------:R-:W-:Y:S02]  /*10eb0*/  IMAD.MOV R8, RZ, RZ, -R6 ;  /* 0x000000ffff087224 */ /* 0x000fe400078e0a06 */
[----:B------:R-:W-:Y:S02]  /*10ec0*/  IMAD R4, R4, R2, R5 ;  /* 0x0000000204047224 */ /* 0x000fe400078e0205 */
[----:B------:R-:W-:Y:S01]  /*10ed0*/  IMAD.MOV.U32 R2, RZ, RZ, RZ ;  /* 0x000000ffff027224 */ /* 0x000fe200078e00ff */
[----:B------:R-:W-:Y:S02]  /*10ee0*/  VIADDMNMX R7, R8, UR4, R7, PT ;  /* 0x0000000408077c46 */ /* 0x000fe4000b800107 */
[----:B------:R-:W-:-:S02]  /*10ef0*/  IABS R11, R4 ;  /* 0x00000004000b7213 */ /* 0x000fc40000000000 */
[----:B------:R-:W-:-:S04]  /*10f00*/  IABS R8, R7 ;  /* 0x0000000700087213 */ /* 0x000fc80000000000 */
[----:B------:R-:W0:Y:S08]  /*10f10*/  I2F.RP R9, R8 ;  /* 0x0000000800097306 */ /* 0x000e300000209400 */
[----:B0-----:R-:W0:Y:S02]  /*10f20*/  MUFU.RCP R9, R9 ;  /* 0x0000000900097308 */ /* 0x001e240000001000 */
[----:B0-----:R-:W-:-:S06]  /*10f30*/  VIADD R3, R9, 0xffffffe ;  /* 0x0ffffffe09037836 */ /* 0x001fcc0000000000 */
[----:B------:R-:W0:Y:S02]  /*10f40*/  F2I.FTZ.U32.TRUNC.NTZ R3, R3 ;  /* 0x0000000300037305 */ /* 0x000e24000021f000 */
[----:B0-----:R-:W-:-:S04]  /*10f50*/  IMAD.MOV R10, RZ, RZ, -R3 ;  /* 0x000000ffff0a7224 */ /* 0x001fc800078e0a03 */
[----:B------:R-:W-:Y:S01]  /*10f60*/  IMAD.MOV.U32 R5, RZ, RZ, R10 ;  /* 0x000000ffff057224 */ /* 0x000fe200078e000a */
[----:B------:R-:W-:-:S03]  /*10f70*/  IABS R10, R7 ;  /* 0x00000007000a7213 */ /* 0x000fc60000000000 */
[----:B------:R-:W-:-:S04]  /*10f80*/  IMAD R5, R5, R8, RZ ;  /* 0x0000000805057224 */ /* 0x000fc800078e02ff */
[----:B------:R-:W-:-:S04]  /*10f90*/  IMAD.HI.U32 R2, R3, R5, R2 ;  /* 0x0000000503027227 */ /* 0x000fc800078e0002 */
[----:B------:R-:W-:Y:S02]  /*10fa0*/  IMAD.MOV R3, RZ, RZ, -R10 ;  /* 0x000000ffff037224 */ /* 0x000fe400078e0a0a */
        /* <DEDUP_REMOVED lines=8> */
[----:B------:R-:W-:Y:S01]  /*11030*/  ISETP.GE.AND P0, PT, R3, RZ, PT ;  /* 0x000000ff0300720c */ /* 0x000fe20003f06270 */
[----:B------:R-:W-:-:S12]  /*11040*/  IMAD.IADD R3, R4, 0x1, R6 ;  /* 0x0000000104037824 */ /* 0x000fd800078e0206 */
[----:B------:R-:W-:Y:S01]  /*11050*/  @!P0 IMAD.MOV R2, RZ, RZ, -R2 ;  /* 0x000000ffff028224 */ /* 0x000fe200078e0a02 */
[----:B------:R-:W-:-:S13]  /*11060*/  ISETP.NE.AND P0, PT, R7, RZ, PT ;  /* 0x000000ff0700720c */ /* 0x000fda0003f05270 */
[----:B------:R-:W-:Y:S01]  /*11070*/  @!P0 LOP3.LUT R2, RZ, R7, RZ, 0x33, !PT ;  /* 0x00000007ff028212 */ /* 0x000fe200078e33ff */
[----:B------:R-:W-:-:S03]  /*11080*/  IMAD.MOV R7, RZ, RZ, -R7 ;  /* 0x000000ffff077224 */ /* 0x000fc600078e0a07 */
[----:B------:R-:W-:Y:S01]  /*11090*/  LOP3.LUT R17, RZ, R2, RZ, 0x33, !PT ;  /* 0x00000002ff117212 */ /* 0x000fe200078e33ff */
[----:B------:R-:W-:-:S04]  /*110a0*/  IMAD R18, R2, R7, R3 ;  /* 0x0000000702127224 */ /* 0x000fc800078e0203 */
[----:B------:R-:W-:Y:S01]  /*110b0*/  IMAD.IADD R17, R0, 0x1, R17 ;  /* 0x0000000100117824 */ /* 0x000fe200078e0211 */
[----:B------:R-:W-:Y:S06]  /*110c0*/  BRA `(.L_x_946) ;  /* 0x00000000000c7947 */ /* 0x000fec0003800000 */
.L_x_941:
[----:B------:R-:W-:Y:S02]  /*110d0*/  IMAD.MOV.U32 R17, RZ, RZ, RZ ;  /* 0x000000ffff117224 */ /* 0x000fe400078e00ff */
[----:B------:R-:W-:Y:S02]  /*110e0*/  IMAD.U32 R16, RZ, RZ, UR6 ;  /* 0x00000006ff107e24 */ /* 0x000fe4000f8e00ff */
[----:B------:R-:W-:-:S07]  /*110f0*/  IMAD.MOV.U32 R18, RZ, RZ, RZ ;  /* 0x000000ffff127224 */ /* 0x000fce00078e00ff */
.L_x_946:
[----:B------:R-:W-:Y:S01]  /*11100*/  ISETP.NE.AND P0, PT, R27, RZ, PT ;  /* 0x000000ff1b00720c */ /* 0x000fe20003f05270 */
[----:B------:R-:W-:Y:S02]  /*11110*/  IMAD.MOV.U32 R24, RZ, RZ, 0x1 ;  /* 0x00000001ff187424 */ /* 0x000fe400078e00ff */
[----:B------:R-:W-:Y:S02]  /*11120*/  IMAD.MOV.U32 R22, RZ, RZ, RZ ;  /* 0x000000ffff167224 */ /* 0x000fe400078e00ff */
[----:B------:R-:W-:-:S08]  /*11130*/  IMAD.MOV.U32 R29, RZ, RZ, RZ ;  /* 0x000000ffff1d7224 */ /* 0x000fd000078e00ff */
[----:B------:R-:W0:Y:S01]  /*11140*/  @!P0 S2R R3, SR_CgaCtaId ;  /* 0x0000000000038919 */ /* 0x000e220000008800 */
[----:B------:R-:W-:-:S04]  /*11150*/  @!P0 MOV R0, 0x400 ;  /* 0x0000040000008802 */ /* 0x000fc80000000f00 */
[----:B0-----:R-:W-:-:S05]  /*11160*/  @!P0 LEA R0, R3, R0, 0x18 ;  /* 0x0000000003008211 */ /* 0x001fca00078ec0ff */
[----:B------:R0:W-:Y:S01]  /*11170*/  @!P0 STS.128 [R0+0x168d0], R16 ;  /* 0x0168d01000008388 */ /* 0x0001e20000000c00 */
[----:B------:R-:W-:Y:S06]  /*11180*/  BAR.ARV 0x5, 0x1a0 ;  /* 0x0146800000007b1d */ /* 0x000fec0000002000 */
[----:B------:R-:W-:-:S13]  /*11190*/  ISETP.GE.AND P0, PT, R19, UR5, PT ;  /* 0x0000000513007c0c */ /* 0x000fda000bf06270 */
[----:B------:R-:W-:Y:S05]  /*111a0*/  @P0 BRA `(.L_x_947) ;  /* 0x0000003400800947 */ /* 0x000fea0003800000 */
[----:B------:R-:W-:Y:S01]  /*111b0*/  IMAD.MOV.U32 R24, RZ, RZ, 0x1 ;  /* 0x00000001ff187424 */ /* 0x000fe200078e00ff */
[----:B------:R-:W-:Y:S01]  /*111c0*/  ULDC UR37, c[0x0][0xc] ;  /* 0x0000030000257ab9 */ /* 0x000fe20000000800 */
[----:B------:R-:W-:Y:S01]  /*111d0*/  IMAD.MOV.U32 R29, RZ, RZ, RZ ;  /* 0x000000ffff1d7224 */ /* 0x000fe200078e00ff */
[----:B------:R-:W-:Y:S01]  /*111e0*/  ULDC.64 UR38, c[0x0][0x198] ;  /* 0x0000660000267ab9 */ /* 0x000fe20000000a00 */
[----:B------:R-:W-:-:S07]  /*111f0*/  IMAD.MOV.U32 R22, RZ, RZ, RZ ;  /* 0x000000ffff167224 */ /* 0x000fce00078e00ff */
.L_x_1020:
[----:B------:R-:W-:Y:S05]  /*11200*/  YIELD ;  /* 0x0000000000007946 */ /* 0x000fea0003800000 */
[----:B------:R-:W-:Y:S01]  /*11210*/  ULDC.64 UR4, c[0x0][0xa28] ;  /* 0x00028a0000047ab9 */ /* 0x000fe20000000a00 */
[----:B0-----:R-:W-:Y:S01]  /*11220*/  IMAD.MOV.U32 R0, RZ, RZ, RZ ;  /* 0x000000ffff007224 */ /* 0x001fe200078e00ff */
[----:B------:R-:W-:-:S04]  /*11230*/  ISETP.NE.U32.AND P0, PT, RZ, UR4, PT ;  /* 0x00000004ff007c0c */ /* 0x000fc8000bf05070 */
[----:B------:R-:W-:Y:S01]  /*11240*/  ISETP.NE.AND.EX P0, PT, RZ, UR5, PT, P0 ;  /* 0x00000005ff007c0c */ /* 0x000fe2000bf05300 */
[----:B------:R-:W-:-:S12]  /*11250*/  ULDC.64 UR4, c[0x0][0xa00] ;  /* 0x0002800000047ab9 */ /* 0x000fd80000000a00 */
[----:B-1----:R-:W0:Y:S01]  /*11260*/  @P0 LDC.64 R2, c[0x0][0xa28] ;  /* 0x00028a00ff020b82 */ /* 0x002e220000000a00 */
[----:B------:R-:W-:Y:S01]  /*11270*/  ISETP.NE.U32.AND P2, PT, RZ, UR4, PT ;  /* 0x00000004ff007c0c */ /* 0x000fe2000bf45070 */
[----:B0-----:R-:W-:-:S05]  /*11280*/  @P0 IMAD.WIDE R2, R19, 0x4, R2 ;  /* 0x0000000413020825 */ /* 0x001fca00078e0202 */
[----:B------:R0:W5:Y:S01]  /*11290*/  @P0 LDG.E R0, desc[UR46][R2.64] ;  /* 0x0000002e02000981 */ /* 0x000162000c1e1900 */
[----:B------:R-:W-:Y:S01]  /*112a0*/  ISETP.NE.AND.EX P2, PT, RZ, UR5, PT, P2 ;  /* 0x00000005ff007c0c */ /* 0x000fe2000bf45320 */
[----:B------:R-:W-:Y:S01]  /*112b0*/  IMAD.MOV.U32 R4, RZ, RZ, RZ ;  /* 0x000000ffff047224 */ /* 0x000fe200078e00ff */
[----:B------:R-:W-:Y:S01]  /*112c0*/  ULDC.64 UR4, c[0x0][0xa18] ;  /* 0x0002860000047ab9 */ /* 0x000fe20000000a00 */
[----:B0-----:R-:W0:Y:S02]  /*112d0*/  LDC.64 R2, c[0x0][0xa00] ;  /* 0x00028000ff027b82 */ /* 0x001e240000000a00 */
[----:B0-----:R-:W-:-:S08]  /*112e0*/  IMAD.WIDE R2, R19, 0x4, R2 ;  /* 0x0000000413027825 */ /* 0x001fd000078e0202 */
[----:B------:R-:W2:Y:S01]  /*112f0*/  @P2 LDG.E R4, desc[UR46][R2.64] ;  /* 0x0000002e02042981 */ /* 0x000ea2000c1e1900 */
[----:B------:R-:W-:Y:S01]  /*11300*/  ISETP.NE.U32.AND P1, PT, RZ, UR4, PT ;  /* 0x00000004ff007c0c */ /* 0x000fe2000bf25070 */
[----:B------:R-:W-:Y:S02]  /*11310*/  ULDC UR6, c[0x0][0x288] ;  /* 0x0000a20000067ab9 */ /* 0x000fe40000000800 */
[----:B------:R-:W-:Y:S01]  /*11320*/  IMAD.U32 R6, RZ, RZ, UR6 ;  /* 0x00000006ff067e24 */ /* 0x000fe2000f8e00ff */
[----:B------:R-:W-:Y:S01]  /*11330*/  ISETP.NE.AND.EX P1, PT, RZ, UR5, PT, P1 ;  /* 0x00000005ff007c0c */ /* 0x000fe2000bf25310 */
[----:B------:R-:W-:Y:S01]  /*11340*/  ULDC.64 UR4, c[0x0][0x3f8] ;  /* 0x0000fe0000047ab9 */ /* 0x000fe20000000a00 */
[----:B------:R-:W-:Y:S01]  /*11350*/  ULDC.64 UR6, c[0x0][0xa08] ;  /* 0x0002820000067ab9 */ /* 0x000fe20000000a00 */
[----:B------:R-:W-:-:S03]  /*11360*/  UISETP.NE.U32.AND UP0, UPT, UR4, URZ, UPT ;  /* 0x0000003f0400728c */ /* 0x000fc6000bf05070 */
[----:B------:R-:W-:Y:S01]  /*11370*/  ULDC UR4, c[0x0][0x404] ;  /* 0x0001010000047ab9 */ /* 0x000fe20000000800 */
[----:B--2---:R0:W-:Y:S06]  /*11380*/  STL [R1], R4 ;  /* 0x0000000401007387 */ /* 0x0041ec0000100800 */
[----:B0-----:R-:W0:Y:S02]  /*11390*/  @P1 LDC.64 R4, c[0x0][0xa18] ;  /* 0x00028600ff041b82 */ /* 0x001e240000000a00 */
[----:B0-----:R-:W-:-:S05]  /*113a0*/  @P1 IMAD.WIDE R4, R19, 0x4, R4 ;  /* 0x0000000413041825 */ /* 0x001fca00078e0204 */
[----:B------:R0:W5:Y:S01]  /*113b0*/  @P1 LDG.E R6, desc[UR46][R4.64] ;  /* 0x0000002e04061981 */ /* 0x000162000c1e1900 */
[----:B------:R-:W-:Y:S01]  /*113c0*/  UISETP.NE.AND.EX UP0, UPT, UR5, URZ, UPT, UP0 ;  /* 0x0000003f0500728c */ /* 0x000fe2000bf05300 */
[----:B------:R-:W-:Y:S02]  /*113d0*/  ISETP.NE.U32.AND P0, PT, RZ, UR6, PT ;  /* 0x00000006ff007c0c */ /* 0x000fe4000bf05070 */
[----:B------:R-:W-:Y:S01]  /*113e0*/  ULDC UR5, c[0x0][0x2e0] ;  /* 0x0000b80000057ab9 */ /* 0x000fe20000000800 */
[----:B------:R-:W-:Y:S01]  /*113f0*/  USEL UR4, UR4, 0x1, UP0 ;  /* 0x0000000104047887 */ /* 0x000fe20008000000 */
[----:B------:R-:W-:-:S03]  /*11400*/  ISETP.NE.AND.EX P0, PT, RZ, UR7, PT, P0 ;  /* 0x00000007ff007c0c */ /* 0x000fc6000bf05300 */
[----:B------:R-:W-:-:S06]  /*11410*/  UIMAD UR4, UR4, UR5, URZ ;  /* 0x00000005040472a4 */ /* 0x000fcc000f8e023f */
[----:B------:R-:W-:Y:S01]  /*11420*/  IMAD.U32 R7, RZ, RZ, UR4 ;  /* 0x00000004ff077e24 */ /* 0x000fe2000f8e00ff */
[----:B0--3--:R-:W-:Y:S06]  /*11430*/  @P1 BRA `(.L_x_948) ;  /* 0x0000000000101947 */ /* 0x009fec0003800000 */
[----:B------:R-:W-:Y:S05]  /*11440*/  @!P2 BRA `(.L_x_948) ;  /* 0x00000000000ca947 */ /* 0x000fea0003800000 */
[----:B------:R-:W2:Y:S04]  /*11450*/  LDG.E R5, desc[UR46][R2.64] ;  /* 0x0000002e02057981 */ /* 0x000ea8000c1e1900 */
[----:B-----5:R-:W2:Y:S02]  /*11460*/  LDG.E R6, desc[UR46][R2.64+0x4] ;  /* 0x0000042e02067981 */ /* 0x020ea4000c1e1900 */
[----:B--2---:R-:W-:-:S07]  /*11470*/  IMAD.IADD R6, R6, 0x1, -R5 ;  /* 0x0000000106067824 */ /* 0x004fce00078e0a05 */
.L_x_948:
[----:B------:R-:W0:Y:S01]  /*11480*/  LDC.64 R2, c[0x0][0xa08] ;  /* 0x00028200ff027b82 */ /* 0x000e220000000a00 */
[----:B------:R-:W-:Y:S01]  /*11490*/  IMAD.MOV.U32 R23, RZ, RZ, RZ ;  /* 0x000000ffff177224 */ /* 0x000fe200078e00ff */
[----:B------:R-:W-:Y:S01]  /*114a0*/  ULDC.64 UR4, c[0x0][0xa20] ;  /* 0x0002880000047ab9 */ /* 0x000fe20000000a00 */
[----:B0-----:R-:W-:-:S05]  /*114b0*/  IMAD.WIDE R2, R19, 0x4, R2 ;  /* 0x0000000413027825 */ /* 0x001fca00078e0202 */
[----:B------:R-:W2:Y:S01]  /*114c0*/  @P0 LDG.E R23, desc[UR46][R2.64] ;  /* 0x0000002e02170981 */ /* 0x000ea2000c1e1900 */
[----:B------:R-:W-:-:S04]  /*114d0*/  ISETP.NE.U32.AND P1, PT, RZ, UR4, PT ;  /* 0x00000004ff007c0c */ /* 0x000fc8000bf25070 */
[----:B------:R-:W-:Y:S01]  /*114e0*/  ISETP.NE.AND.EX P1, PT, RZ, UR5, PT, P1 ;  /* 0x00000005ff007c0c */ /* 0x000fe2000bf25310 */
[----:B--2--5:R-:W-:-:S12]  /*114f0*/  IMAD.IADD R23, R23, 0x1, R0 ;  /* 0x0000000117177824 */ /* 0x024fd800078e0200 */
[----:B------:R-:W-:Y:S05]  /*11500*/  @!P1 BRA `(.L_x_949) ;  /* 0x0000000000109947 */ /* 0x000fea0003800000 */
[----:B------:R-:W0:Y:S02]  /*11510*/  LDC.64 R2, c[0x0][0xa20] ;  /* 0x00028800ff027b82 */ /* 0x000e240000000a00 */
[----:B0-----:R-:W-:-:S05]  /*11520*/  IMAD.WIDE R2, R19, 0x4, R2 ;  /* 0x0000000413027825 */ /* 0x001fca00078e0202 */
[----:B------:R0:W5:Y:S01]  /*11530*/  LDG.E R7, desc[UR46][R2.64] ;  /* 0x0000002e02077981 */ /* 0x000162000c1e1900 */
[----:B------:R-:W-:Y:S05]  /*11540*/  BRA `(.L_x_950) ;  /* 0x0000000000107947 */ /* 0x000fea0003800000 */
.L_x_949:
[----:B------:R-:W-:Y:S05]  /*11550*/  @!P0 BRA `(.L_x_950) ;  /* 0x00000000000c8947 */ /* 0x000fea0003800000 */
[----:B------:R-:W2:Y:S04]  /*11560*/  LDG.E R4, desc[UR46][R2.64] ;  /* 0x0000002e02047981 */ /* 0x000ea8000c1e1900 */
[----:B------:R-:W2:Y:S02]  /*11570*/  LDG.E R7, desc[UR46][R2.64+0x4] ;  /* 0x0000042e02077981 */ /* 0x000ea4000c1e1900 */
[----:B--2---:R-:W-:-:S07]  /*11580*/  IMAD.IADD R7, R7, 0x1, -R4 ;  /* 0x0000000107077824 */ /* 0x004fce00078e0a04 */
.L_x_950:
[----:B0-----:R-:W0:Y:S01]  /*11590*/  LDC.64 R2, c[0x0][0x9e0] ;  /* 0x00027800ff027b82 */ /* 0x001e220000000a00 */
[----:B------:R-:W-:Y:S02]  /*115a0*/  IMAD R5, R17, 0xc0, RZ ;  /* 0x000000c011057824 */ /* 0x000fe400078e02ff */
[----:B-----5:R-:W-:-:S03]  /*115b0*/  IMAD.IADD R0, R7, 0x1, -R0 ;  /* 0x0000000107007824 */ /* 0x020fc600078e0a00 */
[----:B------:R-:W-:-:S05]  /*115c0*/  IADD3 R5, -R6, 0xc0, R5 ;  /* 0x000000c006057810 */ /* 0x000fca0007ffe105 */
[----:B------:R-:W-:Y:S01]  /*115d0*/  IMAD.IADD R9, R0, 0x1, R5 ;  /* 0x0000000100097824 */ /* 0x000fe200078e0205 */
[----:B0-----:R-:W-:-:S03]  /*115e0*/  ISETP.GE.AND P0, PT, R3, 0x1, PT ;  /* 0x000000010300780c */ /* 0x001fc60003f06270 */
[----:B------:R-:W-:-:S10]  /*115f0*/  IMAD.IADD R2, R9, 0x1, R2 ;  /* 0x0000000109027824 */ /* 0x000fd400078e0202 */
[----:B------:R-:W-:Y:S05]  /*11600*/  @!P0 BRA `(.L_x_951) ;  /* 0x0000000000488947 */ /* 0x000fea0003800000 */
[C---:B------:R-:W-:Y:S01]  /*11610*/  ISETP.GT.AND P1, PT, R9.reuse, RZ, PT ;  /* 0x000000ff0900720c */ /* 0x040fe20003f24270 */
[----:B------:R-:W-:Y:S01]  /*11620*/  BSSY B0, `(.L_x_952) ;  /* 0x000000e000007945 */ /* 0x000fe20003800000 */
[----:B------:R-:W-:-:S11]  /*11630*/  VIADD R7, R9, 0xffffffff ;  /* 0xffffffff09077836 */ /* 0x000fd60000000000 */
        /* <DEDUP_REMOVED lines=8> */
.L_x_953:
[----:B------:R-:W-:-:S13]  /*116c0*/  ISETP.NE.AND P1, PT, R3, 0x1, PT ;  /* 0x000000010300780c */ /* 0x000fda0003f25270 */
[----:B------:R-:W0:Y:S02]  /*116d0*/  @P1 LDC.64 R4, c[0x0][0x9e8] ;  /* 0x00027a00ff041b82 */ /* 0x000e240000000a00 */
[----:B0-----:R-:W-:-:S05]  /*116e0*/  @P1 IMAD.HI.U32 R4, R7, R4, RZ ;  /* 0x0000000407041227 */ /* 0x001fca00078e00ff */
[----:B------:R-:W-:-:S07]  /*116f0*/  @P1 SHF.R.U32.HI R7, RZ, R5, R4 ;  /* 0x00000005ff071219 */ /* 0x000fce0000011604 */
.L_x_954:
[----:B------:R-:W-:Y:S05]  /*11700*/  BSYNC B0 ;  /* 0x0000000000007941 */ /* 0x000fea0003800000 */
.L_x_952:
[----:B------:R-:W-:-:S05]  /*11710*/  IMAD R7, R7, R3, R3 ;  /* 0x0000000307077224 */ /* 0x000fca00078e0203 */
[----:B------:R-:W-:-:S07]  /*11720*/  VIMNMX R2, R2, R7, PT ;  /* 0x0000000702027248 */ /* 0x000fce0003fe0100 */
.L_x_951:
[----:B------:R-:W-:Y:S01]  /*11730*/  VIADD R2, R2, 0x7f ;  /* 0x0000007f02027836 */ /* 0x000fe20000000000 */
[----:B------:R-:W-:Y:S01]  /*11740*/  ULDC UR4, c[0x0][0x9dc] ;  /* 0x0002770000047ab9 */ /* 0x000fe20000000800 */
[----:B------:R-:W-:-:S03]  /*11750*/  IMAD R7, R17, 0xc0, -R6 ;  /* 0x000000c011077824 */ /* 0x000fc600078e0a06 */
[----:B------:R-:W-:Y:S01]  /*11760*/  SHF.R.S32.HI R5, RZ, 0x1f, R2 ;  /* 0x0000001fff057819 */ /* 0x000fe20000011402 */
[----:B------:R-:W-:-:S03]  /*11770*/  IMAD.IADD R7, R0, 0x1, R7 ;  /* 0x0000000100077824 */ /* 0x000fc600078e0207 */
[----:B------:R-:W-:Y:S01]  /*11780*/  LEA.HI R4, R5, R2, RZ, 0x7 ;  /* 0x0000000205047211 */ /* 0x000fe200078f38ff */
[----:B------:R-:W-:Y:S02]  /*11790*/  VIADD R2, R0, 0x7f ;  /* 0x0000007f00027836 */ /* 0x000fe40000000000 */
[----:B------:R-:W-:Y:S01]  /*117a0*/  VIADD R0, R7, -UR4 ;  /* 0x8000000407007c36 */ /* 0x000fe20008000000 */
[----:B------:R-:W-:Y:S02]  /*117b0*/  SHF.R.S32.HI R4, RZ, 0x7, R4 ;  /* 0x00000007ff047819 */ /* 0x000fe40000011404 */
[----:B------:R-:W-:-:S04]  /*117c0*/  SHF.R.S32.HI R5, RZ, 0x1f, R2 ;  /* 0x0000001fff057819 */ /* 0x000fc80000011402 */
[----:B------:R-:W-:-:S04]  /*117d0*/  LEA.HI R5, R5, R2, RZ, 0x7 ;  /* 0x0000000205057211 */ /* 0x000fc800078f38ff */
[----:B------:R-:W-:-:S04]  /*117e0*/  SHF.R.S32.HI R5, RZ, 0x7, R5 ;  /* 0x00000007ff057819 */ /* 0x000fc80000011405 */
[----:B------:R-:W-:Y:S01]  /*117f0*/  VIMNMX R28, R5, R4, PT ;  /* 0x00000004051c7248 */ /* 0x000fe20003fe0100 */
[----:B------:R-:W-:Y:S06]  /*11800*/  @!P0 BRA `(.L_x_955) ;  /* 0x0000000000448947 */ /* 0x000fec0003800000 */
[----:B------:R-:W-:Y:S01]  /*11810*/  ISETP.GT.AND P0, PT, R7, -0x1, PT ;  /* 0xffffffff0700780c */ /* 0x000fe20003f04270 */
[----:B------:R-:W-:-:S12]  /*11820*/  BSSY B0, `(.L_x_956) ;  /* 0x000000d000007945 */ /* 0x000fd80003800000 */
        /* <DEDUP_REMOVED lines=8> */
.L_x_957:
[----:B------:R-:W-:-:S13]  /*118b0*/  ISETP.NE.AND P0, PT, R3, 0x1, PT ;  /* 0x000000010300780c */ /* 0x000fda0003f05270 */
[----:B------:R-:W0:Y:S02]  /*118c0*/  @P0 LDC.64 R4, c[0x0][0x9e8] ;  /* 0x00027a00ff040b82 */ /* 0x000e240000000a00 */
[----:B0-----:R-:W-:-:S05]  /*118d0*/  @P0 IMAD.HI.U32 R4, R7, R4, RZ ;  /* 0x0000000407040227 */ /* 0x001fca00078e00ff */
[----:B------:R-:W-:-:S07]  /*118e0*/  @P0 SHF.R.U32.HI R7, RZ, R5, R4 ;  /* 0x00000005ff070219 */ /* 0x000fce0000011604 */
.L_x_958:
[----:B------:R-:W-:Y:S05]  /*118f0*/  BSYNC B0 ;  /* 0x0000000000007941 */ /* 0x000fea0003800000 */
.L_x_956:
[----:B------:R-:W-:-:S05]  /*11900*/  IMAD R3, R7, R3, RZ ;  /* 0x0000000307037224 */ /* 0x000fca00078e02ff */
[----:B------:R-:W-:-:S07]  /*11910*/  VIMNMX R0, R0, R3, !PT ;  /* 0x0000000300007248 */ /* 0x000fce0007fe0100 */
.L_x_955:
[----:B------:R-:W-:Y:S01]  /*11920*/  SHF.R.S32.HI R3, RZ, 0x1f, R0 ;  /* 0x0000001fff037819 */ /* 0x000fe20000011400 */
[----:B------:R-:W-:Y:S03]  /*11930*/  BSSY B6, `(.L_x_959) ;  /* 0x000022d000067945 */ /* 0x000fe60003800000 */
[----:B------:R-:W-:-:S04]  /*11940*/  LEA.HI R3, R3, R0, RZ, 0x7 ;  /* 0x0000000003037211 */ /* 0x000fc800078f38ff */
[----:B------:R-:W-:-:S04]  /*11950*/  SHF.R.S32.HI R3, RZ, 0x7, R3 ;  /* 0x00000007ff037819 */ /* 0x000fc80000011403 */
[----:B------:R-:W-:-:S04]  /*11960*/  VIMNMX R26, RZ, R3, !PT ;  /* 0x00000003ff1a7248 */ /* 0x000fc80007fe0100 */
[----:B------:R-:W-:-:S13]  /*11970*/  ISETP.GT.AND P0, PT, R28, R26, PT ;  /* 0x0000001a1c00720c */ /* 0x000fda0003f04270 */
[----:B------:R-:W-:Y:S05]  /*11980*/  @P0 BRA `(.L_x_960) ;  /* 0x00000000003c0947 */ /* 0x000fea0003800000 */
[----:B------:R-:W-:-:S13]  /*11990*/  ISETP.NE.AND P1, PT, R27, RZ, PT ;  /* 0x000000ff1b00720c */ /* 0x000fda0003f25270 */
[----:B------:R-:W-:Y:S05]  /*119a0*/  @P1 BRA `(.L_x_961) ;  /* 0x0000002000941947 */ /* 0x000fea0003800000 */
[----:B------:R-:W0:Y:S01]  /*119b0*/  S2R R7, SR_LANEID ;  /* 0x0000000000077919 */ /* 0x000e220000000000 */
[----:B------:R-:W-:Y:S01]  /*119c0*/  VOTEU.ANY UR4, UPT, PT ;  /* 0x0000000000047886 */ /* 0x000fe200038e0100 */
[----:B------:R-:W1:Y:S01]  /*119d0*/  LDC.64 R2, c[0x0][0xc38] ;  /* 0x00030e00ff027b82 */ /* 0x000e620000000a00 */
[----:B------:R-:W0:Y:S08]  /*119e0*/  FLO.U32 R0, UR4 ;  /* 0x0000000400007d00 */ /* 0x000e3000080e0000 */
[----:B------:R-:W1:Y:S01]  /*119f0*/  POPC R5, UR4 ;  /* 0x0000000400057d09 */ /* 0x000e620008000000 */
[----:B0-----:R-:W-:-:S13]  /*11a00*/  ISETP.EQ.U32.AND P0, PT, R0, R7, PT ;  /* 0x000000070000720c */ /* 0x001fda0003f02070 */
[----:B-1----:R-:W2:Y:S01]  /*11a10*/  @P0 ATOMG.E.ADD.STRONG.GPU PT, R3, desc[UR46][R2.64], R5 ;  /* 0x00000005020309a8 */ /* 0x002ea200081ee1ee */
[----:B------:R-:W0:Y:S02]  /*11a20*/  S2R R4, SR_LTMASK ;  /* 0x0000000000047919 */ /* 0x000e240000003900 */
[----:B0-----:R-:W-:-:S04]  /*11a30*/  LOP3.LUT R4, R4, UR4, RZ, 0xc0, !PT ;  /* 0x0000000404047c12 */ /* 0x001fc8000f8ec0ff */
[----:B------:R-:W0:Y:S01]  /*11a40*/  POPC R7, R4 ;  /* 0x0000000400077309 */ /* 0x000e220000000000 */
[----:B--2---:R-:W0:Y:S02]  /*11a50*/  SHFL.IDX PT, R0, R3, R0, 0x1f ;  /* 0x00001f0003007589 */ /* 0x004e2400000e0000 */
[----:B0-----:R-:W-:Y:S01]  /*11a60*/  IADD3 R16, R0, UR37, R7 ;  /* 0x0000002500107c10 */ /* 0x001fe2000fffe007 */
[----:B------:R-:W-:Y:S06]  /*11a70*/  BRA `(.L_x_961) ;  /* 0x0000002000607947 */ /* 0x000fec0003800000 */
.L_x_960:
        /* <DEDUP_REMOVED lines=10> */
[----:B------:R-:W-:Y:S02]  /*11b20*/  IMAD.U32 R4, RZ, RZ, UR6 ;  /* 0x00000006ff047e24 */ /* 0x000fe4000f8e00ff */
[----:B------:R-:W0:Y:S01]  /*11b30*/  LDC.64 R2, c[0x4][R2] ;  /* 0x0100000002027b82 */ /* 0x000e220000000a00 */
[----:B------:R-:W-:Y:S02]  /*11b40*/  IMAD.U32 R5, RZ, RZ, UR7 ;  /* 0x00000007ff057e24 */ /* 0x000fe4000f8e00ff */
        /* <DEDUP_REMOVED lines=8> */
[----:B0-----:R-:W-:Y:S05]  /*11bd0*/  CALL.ABS.NOINC R2 ;  /* 0x0000000002007343 */ /* 0x001fea0003c00000 */
.L_x_962:
[----:B------:R-:W-:-:S05]  /*11be0*/  VIADD R0, R25, 0x400 ;  /* 0x0000040019007836 */ /* 0x000fca0000000000 */
[----:B------:R-:W-:-:S13]  /*11bf0*/  LOP3.LUT P0, RZ, R0, 0x3ff, RZ, 0xc0, !PT ;  /* 0x000003ff00ff7812 */ /* 0x000fda000780c0ff */
[----:B------:R-:W-:Y:S05]  /*11c00*/  @!P0 BRA `(.L_x_963) ;  /* 0x0000000000808947 */ /* 0x000fea0003800000 */
[----:B------:R-:W-:Y:S01]  /*11c10*/  MOV R0, 0x0 ;  /* 0x0000000000007802 */ /* 0x000fe20000000f00 */
[----:B------:R-:W-:Y:S01]  /*11c20*/  ULDC.64 UR6, c[0x4][0xa8] ;  /* 0x01002a0000067ab9 */ /* 0x000fe20000000a00 */
[----:B------:R-:W-:Y:S01]  /*11c30*/  ULDC.64 UR8, c[0x4][0xb0] ;  /* 0x01002c0000087ab9 */ /* 0x000fe20000000a00 */
[----:B------:R-:W-:Y:S01]  /*11c40*/  ULDC.64 UR4, c[0x4][0x10] ;  /* 0x0100040000047ab9 */ /* 0x000fe20000000a00 */
[----:B------:R0:W1:Y:S01]  /*11c50*/  LDC.64 R2, c[0x4][R0] ;  /* 0x0100000000027b82 */ /* 0x0000620000000a00 */
[----:B------:R-:W-:Y:S02]  /*11c60*/  IMAD.U32 R4, RZ, RZ, UR6 ;  /* 0x00000006ff047e24 */ /* 0x000fe4000f8e00ff */
[----:B------:R-:W-:Y:S02]  /*11c70*/  IMAD.U32 R5, RZ, RZ, UR7 ;  /* 0x00000007ff057e24 */ /* 0x000fe4000f8e00ff */
[----:B------:R-:W-:Y:S02]  /*11c80*/  IMAD.U32 R6, RZ, RZ, UR8 ;  /* 0x00000008ff067e24 */ /* 0x000fe4000f8e00ff */
[----:B------:R-:W-:-:S02]  /*11c90*/  IMAD.U32 R7, RZ, RZ, UR9 ;  /* 0x00000009ff077e24 */ /* 0x000fc4000f8e00ff */
[----:B------:R-:W-:Y:S02]  /*11ca0*/  IMAD.U32 R10, RZ, RZ, UR4 ;  /* 0x00000004ff0a7e24 */ /* 0x000fe4000f8e00ff */
[----:B------:R-:W-:Y:S02]  /*11cb0*/  IMAD.U32 R11, RZ, RZ, UR5 ;  /* 0x00000005ff0b7e24 */ /* 0x000fe4000f8e00ff */
[----:B------:R-:W-:Y:S02]  /*11cc0*/  IMAD.MOV.U32 R8, RZ, RZ, 0x70 ;  /* 0x00000070ff087424 */ /* 0x000fe400078e00ff */
[----:B------:R-:W-:Y:S02]  /*11cd0*/  IMAD.MOV.U32 R12, RZ, RZ, 0x1 ;  /* 0x00000001ff0c7424 */ /* 0x000fe400078e00ff */
[----:B0-----:R-:W-:-:S07]  /*11ce0*/  IMAD.MOV.U32 R13, RZ, RZ, RZ ;  /* 0x000000ffff0d7224 */ /* 0x001fce00078e00ff */
[----:B------:R-:W-:-:S07]  /*11cf0*/  LEPC R20, `(.L_x_964) ;  /* 0x000000001014794e */ /* 0x000fce0000000000 */
[----:B-1----:R-:W-:Y:S05]  /*11d00*/  CALL.ABS.NOINC R2 ;  /* 0x0000000002007343 */ /* 0x002fea0003c00000 */
.L_x_964:
        /* <DEDUP_REMOVED lines=16> */
.L_x_963:
[----:B------:R-:W2:Y:S01]  /*11e10*/  LDL.LU R20, [R1] ;  /* 0x0000000001147983 */ /* 0x000ea20000300800 */
[----:B------:R-:W-:Y:S01]  /*11e20*/  ULDC.64 UR4, c[0x0][0x9f8] ;  /* 0x00027e0000047ab9 */ /* 0x000fe20000000a00 */
[----:B------:R-:W0:Y:S01]  /*11e30*/  LDC R0, c[0x0][0x428] ;  /* 0x00010a00ff007b82 */ /* 0x000e220000000800 */
[----:B------:R-:W-:Y:S01]  /*11e40*/  ISETP.NE.U32.AND P0, PT, RZ, UR4, PT ;  /* 0x00000004ff007c0c */ /* 0x000fe2000bf05070 */
[----:B------:R-:W-:-:S03]  /*11e50*/  IMAD.MOV.U32 R6, RZ, RZ, R19 ;  /* 0x000000ffff067224 */ /* 0x000fc600078e0013 */
[----:B------:R-:W-:Y:S01]  /*11e60*/  ISETP.NE.AND.EX P0, PT, RZ, UR5, PT, P0 ;  /* 0x00000005ff007c0c */ /* 0x000fe2000bf05300 */
[----:B------:R-:W-:-:S12]  /*11e70*/  ULDC.64 UR4, c[0x0][0xa00] ;  /* 0x0002800000047ab9 */ /* 0x000fd80000000a00 */
[----:B------:R-:W1:Y:S02]  /*11e80*/  @P0 LDC.64 R2, c[0x0][0x9f8] ;  /* 0x00027e00ff020b82 */ /* 0x000e640000000a00 */
[----:B-1----:R-:W-:-:S05]  /*11e90*/  @P0 IMAD.WIDE R2, R19, 0x4, R2 ;  /* 0x0000000413020825 */ /* 0x002fca00078e0202 */
[----:B------:R1:W5:Y:S01]  /*11ea0*/  @P0 LDG.E R6, desc[UR46][R2.64] ;  /* 0x0000002e02060981 */ /* 0x000362000c1e1900 */
[----:B0-----:R-:W-:Y:S01]  /*11eb0*/  ISETP.NE.AND P0, PT, R0, 0x1, PT ;  /* 0x000000010000780c */ /* 0x001fe20003f05270 */
[----:B------:R-:W-:Y:S01]  /*11ec0*/  IMAD.MOV.U32 R0, RZ, RZ, R18 ;  /* 0x000000ffff007224 */ /* 0x000fe200078e0012 */
[----:B------:R-:W-:-:S04]  /*11ed0*/  ISETP.NE.AND P6, PT, R27, RZ, PT ;  /* 0x000000ff1b00720c */ /* 0x000fc80003fc5270 */
[----:B------:R-:W-:-:S07]  /*11ee0*/  PLOP3.LUT P1, PT, P6, PT, PT, 0x8, 0x0 ;  /* 0x000000000000781c */ /* 0x000fce000372e170 */
[----:B------:R-:W0:Y:S02]  /*11ef0*/  @P0 LDC R5, c[0x0][0x42c] ;  /* 0x00010b00ff050b82 */ /* 0x000e240000000800 */
[----:B------:R-:W-:-:S05]  /*11f00*/  VOTEU.ALL UP1, P6 ;  /* 0x00000000003f7886 */ /* 0x000fca0003020000 */
[----:B------:R-:W-:Y:S01]  /*11f10*/  @!UP1 UIADD3 UR8, UP0, UR38, 0x270, URZ ;  /* 0x0000027026089890 */ /* 0x000fe2000ff1e03f */
[----:B------:R-:W3:Y:S03]  /*11f20*/  @P0 LDC R7, c[0x0][0x430] ;  /* 0x00010c00ff070b82 */ /* 0x000ee60000000800 */
[----:B------:R-:W-:-:S03]  /*11f30*/  @!UP1 UIADD3.X UR9, URZ, UR39, URZ, UP0, !UPT ;  /* 0x000000273f099290 */ /* 0x000fc600087fe43f */
[----:B------:R-:W-:Y:S01]  /*11f40*/  VOTEU.ALL UP0, P6 ;  /* 0x00000000003f7886 */ /* 0x000fe20003000000 */
[----:B0-----:R-:W-:-:S05]  /*11f50*/  @P0 IMAD.HI.U32 R4, R18, R5, RZ ;  /* 0x0000000512040227 */ /* 0x001fca00078e00ff */
[----:B---3--:R-:W-:Y:S02]  /*11f60*/  @P0 SHF.R.U32.HI R0, RZ, R7, R4 ;  /* 0x00000007ff000219 */ /* 0x008fe40000011604 */
[----:B------:R-:W-:-:S04]  /*11f70*/  ISETP.NE.U32.AND P0, PT, RZ, UR4, PT ;  /* 0x00000004ff007c0c */ /* 0x000fc8000bf05070 */
[----:B------:R-:W-:-:S04]  /*11f80*/  ISETP.NE.AND.EX P0, PT, RZ, UR5, PT, P0 ;  /* 0x00000005ff007c0c */ /* 0x000fc8000bf05300 */
[----:B------:R-:W-:Y:S01]  /*11f90*/  SEL R10, R19, RZ, !P0 ;  /* 0x000000ff130a7207 */ /* 0x000fe20004000000 */
[----:B-12---:R-:W-:-:S08]  /*11fa0*/  IMAD R17, R17, 0xc0, R20 ;  /* 0x000000c011117824 */ /* 0x006fd000078e0214 */
.L_x_965:
        /* <DEDUP_REMOVED lines=11> */
[----:B------:R-:W-:Y:S01]  /*12060*/  ULDC.64 UR4, c[0x0][0xa08] ;  /* 0x0002820000047ab9 */ /* 0x000fe20000000a00 */
[----:B------:R-:W-:Y:S01]  /*12070*/  VIADD R7, R28, 0xffffffff ;  /* 0xffffffff1c077836 */ /* 0x000fe20000000000 */
[----:B0-----:R-:W-:Y:S01]  /*12080*/  LOP3.LUT P0, RZ, R2, UR4, RZ, 0xfc, !PT ;  /* 0x0000000402ff7c12 */ /* 0x001fe2000f80fcff */
[----:B------:R-:W-:-:S03]  /*12090*/  UMOV UR4, 0xffffffff ;  /* 0xffffffff00047882 */ /* 0x000fc60000000000 */
[----:B------:R-:W-:-:S04]  /*120a0*/  LOP3.LUT P0, RZ, R3, UR5, RZ, 0xfc, P0 ;  /* 0x0000000503ff7c12 */ /* 0x000fc8000800fcff */
[----:B-----5:R-:W-:Y:S01]  /*120b0*/  SEL R8, R6, RZ, !P0 ;  /* 0x000000ff06087207 */ /* 0x020fe20004000000 */
[----:B------:R-:W-:Y:S08]  /*120c0*/  BRA.DIV UR4, `(.L_x_966) ;  /* 0x0000002e04707947 */ /* 0x000ff0000b800000 */
.L_x_1036:
[----:B------:R-:W-:Y:S01]  /*120d0*/  UMOV UR4, 0xffffffff ;  /* 0xffffffff00047882 */ /* 0x000fe20000000000 */
[----:B------:R-:W-:Y:S02]  /*120e0*/  SHF.R.S32.HI R9, RZ, 0x1f, R6 ;  /* 0x0000001fff097819 */ /* 0x000fe40000011406 */
[----:B------:R-:W-:Y:S05]  /*120f0*/  BRA.DIV UR4, `(.L_x_967) ;  /* 0x0000002e04987947 */ /* 0x000fea000b800000 */
[----:B------:R-:W-:-:S13]  /*12100*/  ELECT P6, URZ, PT ;  /* 0x00000000003f782f */ /* 0x000fda00038c0000 */
.L_x_1039:
[----:B------:R-:W-:Y:S05]  /*12110*/  @!P6 BRA `(.L_x_968) ;  /* 0x0000000000cce947 */ /* 0x000fea0003800000 */
[----:B------:R-:W-:-:S04]  /*12120*/  ISETP.NE.U32.AND P0, PT, R2, RZ, PT ;  /* 0x000000ff0200720c */ /* 0x000fc80003f05070 */
        /* <DEDUP_REMOVED lines=20> */
.L_x_969:
[----:B------:R-:W-:Y:S01]  /*12270*/  IMAD R5, R22, 0x8, R25 ;  /* 0x0000000816057824 */ /* 0x000fe200078e0219 */
[----:B------:R-:W-:-:S04]  /*12280*/  SHF.L.U32 R4, R24, 0x1f, RZ ;  /* 0x0000001f18047819 */ /* 0x000fc800000006ff */
[----:B------:R-:W1:Y:S02]  /*12290*/  SYNCS.PHASECHK.TRANS64.TRYWAIT P0, [R5+URZ+0x16840], R4 ;  /* 0x01684004050075a7 */ /* 0x000e64000800017f */
[----:B-1----:R-:W-:Y:S05]  /*122a0*/  @!P0 BRA `(.L_x_970) ;  /* 0x0000002c004c8947 */ /* 0x002fea0003800000 */
.L_x_1040:
[----:B------:R-:W2:Y:S02]  /*122b0*/  S2R R11, SR_TID.X ;  /* 0x00000000000b7919 */ /* 0x000ea40000002100 */
[----:B--2---:R-:W-:-:S04]  /*122c0*/  LOP3.LUT R11, R11, 0x7f, RZ, 0xc0, !PT ;  /* 0x0000007f0b0b7812 */ /* 0x004fc800078ec0ff */
[----:B------:R-:W-:-:S13]  /*122d0*/  ISETP.NE.AND P0, PT, R11, RZ, PT ;  /* 0x000000ff0b00720c */ /* 0x000fda0003f05270 */
[----:B------:R-:W-:Y:S05]  /*122e0*/  @P0 BRA `(.L_x_971) ;  /* 0x0000000000140947 */ /* 0x000fea0003800000 */
[----:B------:R-:W-:Y:S01]  /*122f0*/  ISETP.NE.AND P1, PT, R27, RZ, PT ;  /* 0x000000ff1b00720c */ /* 0x000fe20003f25270 */
[----:B-1----:R-:W-:-:S04]  /*12300*/  IMAD.MOV.U32 R4, RZ, RZ, 0x4000 ;  /* 0x00004000ff047424 */ /* 0x002fc800078e00ff */
[----:B------:R2:W-:Y:S08]  /*12310*/  SYNCS.ARRIVE.TRANS64 RZ, [R5+URZ+0x16830], R4 ;  /* 0x0168300405ff79a7 */ /* 0x0005f0000800003f */
[----:B------:R-:W-:Y:S05]  /*12320*/  @!P1 BRA `(.L_x_971) ;  /* 0x0000000000049947 */ /* 0x000fea0003800000 */
[----:B------:R-:W-:Y:S01]  /*12330*/  BPT.TRAP 0x1 ;  /* 0x000000040000795c */ /* 0x000fe20000300000 */
.L_x_971:
[----:B-12---:R-:W-:Y:S01]  /*12340*/  IMAD R4, R22, 0x4000, R25 ;  /* 0x0000400016047824 */ /* 0x006fe200078e0219 */
        /* <DEDUP_REMOVED lines=11> */
[----:B------:R-:W-:Y:S02]  /*12400*/  ULEA UR11, UR11, UR4, 0x7 ;  /* 0x000000040b0b7291 */ /* 0x000fe4000f8e383f */
[----:B------:R-:W-:Y:S01]  /*12410*/  UIADD3 UR8, UR8, 0xe400, URZ ;  /* 0x0000e40008087890 */ /* 0x000fe2000fffe03f */
[----:B------:R-:W-:-:S08]  /*12420*/  UMOV UR4, 0x0 ;  /* 0x0000000000047882 */ /* 0x000fd00000000000 */
[----:B------:R1:W-:Y:S02]  /*12430*/  UTMALDG.4D [UR8], [UR6], desc[UR4] ;  /* 0x00000408060075b4 */ /* 0x0003e40008019000 */
[----:B-1----:R-:W-:Y:S01]  /*12440*/  NOP ;  /* 0x0000000000007918 */ /* 0x002fe20000000000 */
.L_x_968:
[----:B------:R-:W-:Y:S05]  /*12450*/  WARPSYNC.ALL ;  /* 0x0000000000007948 */ /* 0x000fea0003800000 */
[----:B------:R-:W-:Y:S01]  /*12460*/  BAR.SYNC.DEFER_BLOCKING 0x8, 0x1a0 ;  /* 0x0206800000007b1d */ /* 0x000fe20000010000 */
[----:B------:R-:W-:Y:S02]  /*12470*/  ELECT P0, URZ, PT ;  /* 0x00000000003f782f */ /* 0x000fe40003800000 */
[----:B------:R-:W-:Y:S01]  /*12480*/  R2UR UR9, R25 ;  /* 0x00000000190972ca */ /* 0x000fe200000e0000 */
[----:B------:R-:W-:Y:S01]  /*12490*/  VIADD R29, R29, 0x1 ;  /* 0x000000011d1d7836 */ /* 0x000fe20000000000 */
[----:B------:R-:W-:-:S09]  /*124a0*/  UIADD3 UR4, UP0, UR38, 0x270, URZ ;  /* 0x0000027026047890 */ /* 0x000fd2000ff1e03f */
[----:B------:R-:W-:Y:S01]  /*124b0*/  @P0 R2UR UR13, R10 ;  /* 0x000000000a0d02ca */ /* 0x000fe200000e0000 */
[----:B------:R-:W-:Y:S01]  /*124c0*/  UMOV UR6, 0x0 ;  /* 0x0000000000067882 */ /* 0x000fe20000000000 */
[----:B------:R-:W-:Y:S01]  /*124d0*/  @P0 R2UR UR12, R18 ;  /* 0x00000000120c02ca */ /* 0x000fe200000e0000 */
[----:B------:R-:W-:Y:S01]  /*124e0*/  UIADD3.X UR5, URZ, UR39, URZ, UP0, !UPT ;  /* 0x000000273f057290 */ /* 0x000fe200087fe43f */
[----:B------:R-:W-:Y:S01]  /*124f0*/  @P0 R2UR UR11, R17 ;  /* 0x00000000110b02ca */ /* 0x000fe200000e0000 */
[----:B------:R-:W-:Y:S01]  /*12500*/  UMOV UR7, 0x12f00000 ;  /* 0x12f0000000077882 */ /* 0x000fe20000000000 */
[----:B------:R-:W-:Y:S01]  /*12510*/  UMOV UR10, URZ ;  /* 0x0000003f000a7c82 */ /* 0x000fe20008000000 */
[----:B------:R-:W-:Y:S01]  /*12520*/  BSSY B0, `(.L_x_972) ;  /* 0x000000c000007945 */ /* 0x000fe20003800000 */
[----:B------:R-:W-:Y:S01]  /*12530*/  @P0 IMAD.MOV.U32 R4, RZ, RZ, 0x6000 ;  /* 0x00006000ff040424 */ /* 0x000fe200078e00ff */
[----:B------:R-:W-:Y:S02]  /*12540*/  UIADD3 UR8, UR9, 0x8400, URZ ;  /* 0x0000840009087890 */ /* 0x000fe4000fffe03f */
[----:B------:R-:W-:Y:S01]  /*12550*/  UIADD3 UR9, UR9, 0x16800, URZ ;  /* 0x0001680009097890 */ /* 0x000fe2000fffe03f */
[----:B------:R1:W-:Y:S08]  /*12560*/  @P0 SYNCS.ARRIVE.TRANS64 RZ, [R25+URZ+0x16800], R4 ;  /* 0x0168000419ff09a7 */ /* 0x0003f0000800003f */
[----:B------:R2:W-:Y:S01]  /*12570*/  UTMALDG.4D [UR8], [UR4], desc[UR6] ;  /* 0x00000608040075b4 */ /* 0x0005e20008019000 */
[----:B-1----:R-:W-:-:S04]  /*12580*/  LEA.HI R4, R29, R29, RZ, 0x1 ;  /* 0x0000001d1d047211 */ /* 0x002fc800078f08ff */
[----:B------:R-:W-:-:S05]  /*12590*/  LOP3.LUT R4, R4, 0xfffffffe, RZ, 0xc0, !PT ;  /* 0xfffffffe04047812 */ /* 0x000fca00078ec0ff */
[----:B------:R-:W-:-:S05]  /*125a0*/  IMAD.IADD R4, R29, 0x1, -R4 ;  /* 0x000000011d047824 */ /* 0x000fca00078e0a04 */
[----:B------:R-:W-:-:S04]  /*125b0*/  SHF.L.U32 R4, R4, 0x1f, RZ ;  /* 0x0000001f04047819 */ /* 0x000fc800000006ff */
[----:B------:R-:W1:Y:S02]  /*125c0*/  SYNCS.PHASECHK.TRANS64.TRYWAIT P0, [R25+URZ+0x16820], R4 ;  /* 0x01682004190075a7 */ /* 0x000e64000800017f */
[----:B-12---:R-:W-:Y:S05]  /*125d0*/  @!P0 BRA `(.L_x_973) ;  /* 0x0000002800948947 */ /* 0x006fea0003800000 */
.L_x_1041:
[----:B------:R-:W-:Y:S05]  /*125e0*/  BSYNC B0 ;  /* 0x0000000000007941 */ /* 0x000fea0003800000 */
.L_x_972:
[----:B------:R-:W-:Y:S01]  /*125f0*/  VIADD R10, R28, 0xfffffffe ;  /* 0xfffffffe1c0a7836 */ /* 0x000fe20000000000 */
[----:B------:R-:W-:Y:S04]  /*12600*/  BSSY B0, `(.L_x_974) ;  /* 0x0000129000007945 */ /* 0x000fe80003800000 */
[----:B------:R-:W-:-:S13]  /*12610*/  ISETP.GE.AND P0, PT, R10, R26, PT ;  /* 0x0000001a0a00720c */ /* 0x000fda0003f06270 */
[----:B------:R-:W-:Y:S05]  /*12620*/  @!P0 BRA `(.L_x_975) ;  /* 0x0000001000988947 */ /* 0x000fea0003800000 */
[----:B-1----:R-:W-:Y:S01]  /*12630*/  IMAD.MOV R4, RZ, RZ, -R28 ;  /* 0x000000ffff047224 */ /* 0x002fe200078e0a1c */
[----:B------:R-:W-:Y:S01]  /*12640*/  LOP3.LUT R11, RZ, R26, RZ, 0x33, !PT ;  /* 0x0000001aff0b7212 */ /* 0x000fe200078e33ff */
[----:B------:R-:W-:Y:S03]  /*12650*/  BSSY B1, `(.L_x_976) ;  /* 0x0000064000017945 */ /* 0x000fe60003800000 */
[----:B------:R-:W-:-:S05]  /*12660*/  VIADDMNMX R11, R4, 0x1, R11, !PT ;  /* 0x00000001040b7846 */ /* 0x000fca000780010b */
[----:B------:R-:W-:-:S05]  /*12670*/  IMAD.IADD R4, R28, 0x1, R11 ;  /* 0x000000011c047824 */ /* 0x000fca00078e020b */
        /* <DEDUP_REMOVED lines=32> */
.L_x_980:
[----:B0-----:R-:W-:Y:S01]  /*12880*/  IMAD R3, R12, 0x8, R25 ;  /* 0x000000080c037824 */ /* 0x001fe200078e0219 */
[----:B------:R-:W-:-:S04]  /*12890*/  SHF.L.U32 R2, R13, 0x1f, RZ ;  /* 0x0000001f0d027819 */ /* 0x000fc800000006ff */
[----:B------:R-:W0:Y:S02]  /*128a0*/  SYNCS.PHASECHK.TRANS64.TRYWAIT P0, [R3+URZ+0x16840], R2 ;  /* 0x01684002030075a7 */ /* 0x000e24000800017f */
[----:B0-----:R-:W-:Y:S05]  /*128b0*/  @!P0 BRA `(.L_x_981) ;  /* 0x0000002400f08947 */ /* 0x001fea0003800000 */
.L_x_1042:
[----:B------:R-:W1:Y:S02]  /*128c0*/  S2R R5, SR_TID.X ;  /* 0x0000000000057919 */ /* 0x000e640000002100 */
[----:B-1----:R-:W-:-:S04]  /*128d0*/  LOP3.LUT R5, R5, 0x7f, RZ, 0xc0, !PT ;  /* 0x0000007f05057812 */ /* 0x002fc800078ec0ff */
[----:B------:R-:W-:-:S13]  /*128e0*/  ISETP.NE.AND P1, PT, R5, RZ, PT ;  /* 0x000000ff0500720c */ /* 0x000fda0003f25270 */
[----:B------:R-:W-:Y:S05]  /*128f0*/  @P1 BRA `(.L_x_982) ;  /* 0x0000000000141947 */ /* 0x000fea0003800000 */
[----:B------:R-:W-:Y:S01]  /*12900*/  ISETP.NE.AND P0, PT, R27, RZ, PT ;  /* 0x000000ff1b00720c */ /* 0x000fe20003f05270 */
[----:B0-----:R-:W-:-:S04]  /*12910*/  IMAD.MOV.U32 R2, RZ, RZ, 0x4000 ;  /* 0x00004000ff027424 */ /* 0x001fc800078e00ff */
[----:B------:R1:W-:Y:S08]  /*12920*/  SYNCS.ARRIVE.TRANS64 RZ, [R3+URZ+0x16830], R2 ;  /* 0x0168300203ff79a7 */ /* 0x0003f0000800003f */
[----:B------:R-:W-:Y:S05]  /*12930*/  @!P0 BRA `(.L_x_982) ;  /* 0x0000000000048947 */ /* 0x000fea0003800000 */
[----:B------:R-:W-:Y:S01]  /*12940*/  BPT.TRAP 0x1 ;  /* 0x000000040000795c */ /* 0x000fe20000300000 */
.L_x_982:
[----:B01----:R-:W-:Y:S01]  /*12950*/  IMAD R2, R12, 0x4000, R25 ;  /* 0x000040000c027824 */ /* 0x003fe200078e0219 */
        /* <DEDUP_REMOVED lines=14> */
[----:B------:R-:W-:Y:S02]  /*12a40*/  ULEA UR11, UR11, UR4, 0x7 ;  /* 0x000000040b0b7291 */ /* 0x000fe4000f8e383f */
[----:B------:R-:W-:Y:S01]  /*12a50*/  UIADD3 UR8, UR8, 0xe400, URZ ;  /* 0x0000e40008087890 */ /* 0x000fe2000fffe03f */
[----:B------:R-:W-:-:S08]  /*12a60*/  UMOV UR4, 0x0 ;  /* 0x0000000000047882 */ /* 0x000fd00000000000 */
[----:B------:R0:W-:Y:S01]  /*12a70*/  UTMALDG.4D [UR8], [UR6], desc[UR4] ;  /* 0x00000408060075b4 */ /* 0x0001e20008019000 */
[----:B------:R-:W1:Y:S02]  /*12a80*/  SYNCS.PHASECHK.TRANS64.TRYWAIT P0, [R2+URZ+0x60], R5 ;  /* 0x00006005020075a7 */ /* 0x000e64000800017f */
[----:B01----:R-:W-:Y:S05]  /*12a90*/  @!P0 BRA `(.L_x_983) ;  /* 0x00000024008c8947 */ /* 0x003fea0003800000 */
.L_x_1043:
[----:B------:R-:W-:Y:S05]  /*12aa0*/  @P1 BRA `(.L_x_984) ;  /* 0x0000000000181947 */ /* 0x000fea0003800000 */
[----:B------:R-:W-:Y:S01]  /*12ab0*/  ISETP.NE.AND P0, PT, R27, RZ, PT ;  /* 0x000000ff1b00720c */ /* 0x000fe20003f05270 */
[----:B0-----:R-:W-:Y:S02]  /*12ac0*/  IMAD R2, R22, 0x8, R25 ;  /* 0x0000000816027824 */ /* 0x001fe400078e0219 */
[----:B------:R-:W-:-:S04]  /*12ad0*/  IMAD.MOV.U32 R3, RZ, RZ, 0x4000 ;  /* 0x00004000ff037424 */ /* 0x000fc800078e00ff */
[----:B------:R1:W-:Y:S06]  /*12ae0*/  SYNCS.ARRIVE.TRANS64 RZ, [R2+URZ+0x16850], R3 ;  /* 0x0168500302ff79a7 */ /* 0x0003ec000800003f */
[----:B------:R-:W-:Y:S05]  /*12af0*/  @!P0 BRA `(.L_x_984) ;  /* 0x0000000000048947 */ /* 0x000fea0003800000 */
[----:B------:R-:W-:Y:S01]  /*12b00*/  BPT.TRAP 0x1 ;  /* 0x000000040000795c */ /* 0x000fe20000300000 */
.L_x_984:
[C-C-:B01----:R-:W-:Y:S01]  /*12b10*/  IMAD R2, R22.reuse, 0x8, R25.reuse ;  /* 0x0000000816027824 */ /* 0x143fe200078e0219 */
        /* <DEDUP_REMOVED lines=11> */
[----:B------:R-:W-:-:S02]  /*12bd0*/  IMAD.MOV.U32 R8, RZ, RZ, R4 ;  /* 0x000000ffff087224 */ /* 0x000fc400078e0004 */
[----:B------:R-:W-:Y:S02]  /*12be0*/  IMAD.MOV.U32 R7, RZ, RZ, R10 ;  /* 0x000000ffff077224 */ /* 0x000fe400078e000a */
[----:B------:R-:W-:Y:S02]  /*12bf0*/  ULEA UR11, UR11, UR4, 0x7 ;  /* 0x000000040b0b7291 */ /* 0x000fe4000f8e383f */
[----:B------:R-:W-:Y:S02]  /*12c00*/  UIADD3 UR9, UR9, 0x16850, URZ ;  /* 0x0001685009097890 */ /* 0x000fe4000fffe03f */
[----:B------:R-:W-:Y:S01]  /*12c10*/  UIADD3 UR8, UR8, 0x400, URZ ;  /* 0x0000040008087890 */ /* 0x000fe2000fffe03f */
[----:B------:R-:W-:-:S08]  /*12c20*/  UMOV UR4, 0x0 ;  /* 0x0000000000047882 */ /* 0x000fd00000000000 */
[----:B------:R0:W-:Y:S02]  /*12c30*/  UTMALDG.4D [UR8], [UR6], desc[UR4] ;  /* 0x00000408060075b4 */ /* 0x0001e40008019000 */
[----:B0-----:R-:W-:Y:S01]  /*12c40*/  NOP ;  /* 0x0000000000007918 */ /* 0x001fe20000000000 */
.L_x_979:
[----:B------:R-:W-:Y:S05]  /*12c50*/  BSYNC B2 ;  /* 0x0000000000027941 */ /* 0x000fea0003800000 */
.L_x_978:
[----:B------:R-:W-:Y:S02]  /*12c60*/  IMAD.MOV.U32 R22, RZ, RZ, R12 ;  /* 0x000000ffff167224 */ /* 0x000fe400078e000c */
[----:B------:R-:W-:Y:S02]  /*12c70*/  IMAD.MOV.U32 R24, RZ, RZ, R13 ;  /* 0x000000ffff187224 */ /* 0x000fe400078e000d */
[----:B------:R-:W-:-:S07]  /*12c80*/  VIADD R10, R28, 0xfffffffd ;  /* 0xfffffffd1c0a7836 */ /* 0x000fce0000000000 */
.L_x_977:
[----:B------:R-:W-:Y:S05]  /*12c90*/  BSYNC B1 ;  /* 0x0000000000017941 */ /* 0x000fea0003800000 */
.L_x_976:
[----:B------:R-:W-:Y:S01]  /*12ca0*/  VIADD R11, R11, 0xfffffffe ;  /* 0xfffffffe0b0b7836 */ /* 0x000fe20000000000 */
[----:B------:R-:W-:-:S04]  /*12cb0*/  LOP3.LUT R28, RZ, R28, RZ, 0x33, !PT ;  /* 0x0000001cff1c7212 */ /* 0x000fc800078e33ff */
[----:B------:R-:W-:-:S13]  /*12cc0*/  ISETP.NE.AND P0, PT, R11, R28, PT ;  /* 0x0000001c0b00720c */ /* 0x000fda0003f05270 */
[----:B------:R-:W-:Y:S05]  /*12cd0*/  @!P0 BRA `(.L_x_975) ;  /* 0x0000000800ec8947 */ /* 0x000fea0003800000 */
[----:B------:R-:W-:-:S07]  /*12ce0*/  IMAD.MOV.U32 R4, RZ, RZ, R8 ;  /* 0x000000ffff047224 */ /* 0x000fce00078e0008 */
.L_x_999:
[----:B------:R-:W-:Y:S01]  /*12cf0*/  VIADD R11, R22, 0x1 ;  /* 0x00000001160b7836 */ /* 0x000fe20000000000 */
[----:B------:R-:W-:Y:S05]  /*12d00*/  YIELD ;  /* 0x0000000000007946 */ /* 0x000fea0003800000 */
[----:B------:R-:W-:Y:S01]  /*12d10*/  ISETP.NE.AND P0, PT, R11, 0x2, PT ;  /* 0x000000020b00780c */ /* 0x000fe20003f05270 */
[----:B------:R-:W-:Y:S03]  /*12d20*/  BSSY B1, `(.L_x_985) ;  /* 0x0000057000017945 */ /* 0x000fe60003800000 */
[----:B01----:R-:W-:-:S02]  /*12d30*/  SEL R3, RZ, 0x1, P0 ;  /* 0x00000001ff037807 */ /* 0x003fc40000000000 */
[----:B------:R-:W-:Y:S02]  /*12d40*/  SEL R11, R11, RZ, P0 ;  /* 0x000000ff0b0b7207 */ /* 0x000fe40000000000 */
[----:B0-----:R-:W-:Y:S01]  /*12d50*/  LOP3.LUT R12, R24, R3, RZ, 0x3c, !PT ;  /* 0x00000003180c7212 */ /* 0x001fe200078e3cff */
        /* <DEDUP_REMOVED lines=24> */
.L_x_987:
[----:B------:R-:W-:Y:S01]  /*12ee0*/  IMAD R3, R11, 0x8, R25 ;  /* 0x000000080b037824 */ /* 0x000fe200078e0219 */
[----:B------:R-:W-:-:S04]  /*12ef0*/  SHF.L.U32 R2, R12, 0x1f, RZ ;  /* 0x0000001f0c027819 */ /* 0x000fc800000006ff */
[----:B------:R-:W1:Y:S02]  /*12f00*/  SYNCS.PHASECHK.TRANS64.TRYWAIT P0, [R3+URZ+0x16840], R2 ;  /* 0x01684002030075a7 */ /* 0x000e64000800017f */
[----:B-1----:R-:W-:Y:S05]  /*12f10*/  @!P0 BRA `(.L_x_988) ;  /* 0x0000002000808947 */ /* 0x002fea0003800000 */
.L_x_1044:
[----:B0-----:R-:W0:Y:S02]  /*12f20*/  S2R R5, SR_TID.X ;  /* 0x0000000000057919 */ /* 0x001e240000002100 */
[----:B0-----:R-:W-:-:S04]  /*12f30*/  LOP3.LUT R5, R5, 0x7f, RZ, 0xc0, !PT ;  /* 0x0000007f05057812 */ /* 0x001fc800078ec0ff */
[----:B------:R-:W-:-:S13]  /*12f40*/  ISETP.NE.AND P0, PT, R5, RZ, PT ;  /* 0x000000ff0500720c */ /* 0x000fda0003f05270 */
[----:B------:R-:W-:Y:S05]  /*12f50*/  @P0 BRA `(.L_x_989) ;  /* 0x0000000000140947 */ /* 0x000fea0003800000 */
[----:B------:R-:W-:Y:S01]  /*12f60*/  ISETP.NE.AND P1, PT, R27, RZ, PT ;  /* 0x000000ff1b00720c */ /* 0x000fe20003f25270 */
[----:B-1----:R-:W-:-:S04]  /*12f70*/  IMAD.MOV.U32 R2, RZ, RZ, 0x4000 ;  /* 0x00004000ff027424 */ /* 0x002fc800078e00ff */
[----:B------:R0:W-:Y:S08]  /*12f80*/  SYNCS.ARRIVE.TRANS64 RZ, [R3+URZ+0x16830], R2 ;  /* 0x0168300203ff79a7 */ /* 0x0001f0000800003f */
[----:B------:R-:W-:Y:S05]  /*12f90*/  @!P1 BRA `(.L_x_989) ;  /* 0x0000000000049947 */ /* 0x000fea0003800000 */
[----:B------:R-:W-:Y:S01]  /*12fa0*/  BPT.TRAP 0x1 ;  /* 0x000000040000795c */ /* 0x000fe20000300000 */
.L_x_989:
        /* <DEDUP_REMOVED lines=21> */
.L_x_1045:
[----:B------:R-:W-:Y:S05]  /*13100*/  @P0 BRA `(.L_x_991) ;  /* 0x0000000000140947 */ /* 0x000fea0003800000 */
[----:B------:R-:W-:Y:S01]  /*13110*/  ISETP.NE.AND P1, PT, R27, RZ, PT ;  /* 0x000000ff1b00720c */ /* 0x000fe20003f25270 */
[----:B------:R-:W-:-:S04]  /*13120*/  IMAD.MOV.U32 R2, RZ, RZ, 0x4000 ;  /* 0x00004000ff027424 */ /* 0x000fc800078e00ff */
[----:B------:R1:W-:Y:S08]  /*13130*/  SYNCS.ARRIVE.TRANS64 RZ, [R3+URZ+0x50], R2 ;  /* 0x0000500203ff79a7 */ /* 0x0003f0000800003f */
[----:B------:R-:W-:Y:S05]  /*13140*/  @!P1 BRA `(.L_x_991) ;  /* 0x0000000000049947 */ /* 0x000fea0003800000 */
[----:B------:R-:W-:Y:S01]  /*13150*/  BPT.TRAP 0x1 ;  /* 0x000000040000795c */ /* 0x000fe20000300000 */
.L_x_991:
        /* <DEDUP_REMOVED lines=15> */
[----:B------:R-:W-:-:S03]  /*13250*/  ULEA UR11, UR11, UR4, 0x7 ;  /* 0x000000040b0b7291 */ /* 0x000fc6000f8e383f */
[----:B------:R-:W-:-:S06]  /*13260*/  UMOV UR4, 0x0 ;  /* 0x0000000000047882 */ /* 0x000fcc0000000000 */
[----:B------:R2:W-:Y:S02]  /*13270*/  UTMALDG.4D [UR8], [UR6], desc[UR4] ;  /* 0x00000408060075b4 */ /* 0x0005e40008019000 */
[----:B--2---:R-:W-:Y:S01]  /*13280*/  NOP ;  /* 0x0000000000007918 */ /* 0x004fe20000000000 */
.L_x_986:
[----:B------:R-:W-:Y:S05]  /*13290*/  BSYNC B1 ;  /* 0x0000000000017941 */ /* 0x000fea0003800000 */
.L_x_985:
[----:B------:R-:W-:Y:S01]  /*132a0*/  VIADD R22, R11, 0x1 ;  /* 0x000000010b167836 */ /* 0x000fe20000000000 */
[----:B------:R-:W-:Y:S01]  /*132b0*/  BSSY B1, `(.L_x_992) ;  /* 0x000005a000017945 */ /* 0x000fe20003800000 */
[----:B------:R-:W-:-:S03]  /*132c0*/  VIADD R13, R10, 0xffffffff ;  /* 0xffffffff0a0d7836 */ /* 0x000fc60000000000 */
[----:B------:R-:W-:-:S04]  /*132d0*/  ISETP.NE.AND P0, PT, R22, 0x2, PT ;  /* 0x000000021600780c */ /* 0x000fc80003f05270 */
[----:B01----:R-:W-:Y:S02]  /*132e0*/  SEL R3, RZ, 0x1, P0 ;  /* 0x00000001ff037807 */ /* 0x003fe40000000000 */
        /* <DEDUP_REMOVED lines=26> */
.L_x_994:
[----:B------:R-:W-:Y:S01]  /*13490*/  IMAD R2, R22, 0x8, R25 ;  /* 0x0000000816027824 */ /* 0x000fe200078e0219 */
[----:B------:R-:W-:-:S04]  /*134a0*/  SHF.L.U32 R3, R24, 0x1f, RZ ;  /* 0x0000001f18037819 */ /* 0x000fc800000006ff */
[----:B------:R-:W1:Y:S02]  /*134b0*/  SYNCS.PHASECHK.TRANS64.TRYWAIT P0, [R2+URZ+0x16840], R3 ;  /* 0x01684003020075a7 */ /* 0x000e64000800017f */
[----:B-1----:R-:W-:Y:S05]  /*134c0*/  @!P0 BRA `(.L_x_995) ;  /* 0x0000001c003c8947 */ /* 0x002fea0003800000 */
.L_x_1046:
        /* <DEDUP_REMOVED lines=9> */
.L_x_996:
[----:B01----:R-:W-:Y:S01]  /*13560*/  IMAD R2, R22, 0x4000, R25 ;  /* 0x0000400016027824 */ /* 0x003fe200078e0219 */
[----:B------:R-:W-:Y:S01]  /*13570*/  R2UR UR11, R14 ;  /* 0x000000000e0b72ca */ /* 0x000fe200000e0000 */
[----:B------:R-:W-:Y:S01]  /*13580*/  UIADD3 UR6, UP0, UR38, 0x370, URZ ;  /* 0x0000037026067890 */ /* 0x000fe2000ff1e03f */
[----:B------:R-:W-:Y:S01]  /*13590*/  R2UR UR4, R23 ;  /* 0x00000000170472ca */ /* 0x000fe200000e0000 */
[----:B------:R-:W-:Y:S01]  /*135a0*/  UMOV UR5, 0x14f00000 ;  /* 0x14f0000000057882 */ /* 0x000fe20000000000 */
[----:B------:R-:W-:Y:S01]  /*135b0*/  R2UR UR8, R2 ;  /* 0x00000000020872ca */ /* 0x000fe200000e0000 */
[----:B------:R-:W-:Y:S01]  /*135c0*/  VIADD R2, R25, 0x16800 ;  /* 0x0001680019027836 */ /* 0x000fe20000000000 */
[----:B------:R-:W-:Y:S01]  /*135d0*/  R2UR UR12, R0 ;  /* 0x00000000000c72ca */ /* 0x000fe200000e0000 */
[----:B------:R-:W-:Y:S01]  /*135e0*/  UIADD3.X UR7, URZ, UR39, URZ, UP0, !UPT ;  /* 0x000000273f077290 */ /* 0x000fe200087fe43f */
[----:B-----5:R-:W-:Y:S01]  /*135f0*/  R2UR UR13, R4 ;  /* 0x00000000040d72ca */ /* 0x020fe200000e0000 */
[--C-:B------:R-:W-:Y:S01]  /*13600*/  IMAD R3, R22, 0x8, R2.reuse ;  /* 0x0000000816037824 */ /* 0x100fe200078e0202 */
[----:B------:R-:W-:Y:S01]  /*13610*/  UMOV UR10, URZ ;  /* 0x0000003f000a7c82 */ /* 0x000fe20008000000 */
[----:B------:R-:W-:-:S03]  /*13620*/  IMAD R2, R11, 0x8, R2 ;  /* 0x000000080b027824 */ /* 0x000fc600078e0202 */
[----:B------:R-:W-:Y:S01]  /*13630*/  R2UR UR9, R3 ;  /* 0x00000000030972ca */ /* 0x000fe200000e0000 */
[----:B------:R-:W-:Y:S01]  /*13640*/  ULEA UR11, UR11, UR4, 0x7 ;  /* 0x000000040b0b7291 */ /* 0x000fe2000f8e383f */
[----:B------:R-:W-:Y:S01]  /*13650*/  SHF.L.U32 R3, R12, 0x1f, RZ ;  /* 0x0000001f0c037819 */ /* 0x000fe200000006ff */
[----:B------:R-:W-:Y:S01]  /*13660*/  UIADD3 UR8, UR8, 0xe400, URZ ;  /* 0x0000e40008087890 */ /* 0x000fe2000fffe03f */
[----:B------:R-:W-:-:S09]  /*13670*/  UMOV UR4, 0x0 ;  /* 0x0000000000047882 */ /* 0x000fd20000000000 */
[----:B------:R-:W-:-:S09]  /*13680*/  UIADD3 UR9, UR9, 0x30, URZ ;  /* 0x0000003009097890 */ /* 0x000fd2000fffe03f */
[----:B------:R0:W-:Y:S01]  /*13690*/  UTMALDG.4D [UR8], [UR6], desc[UR4] ;  /* 0x00000408060075b4 */ /* 0x0001e20008019000 */
[----:B------:R-:W1:Y:S02]  /*136a0*/  SYNCS.PHASECHK.TRANS64.TRYWAIT P1, [R2+URZ+0x60], R3 ;  /* 0x00006003020075a7 */ /* 0x000e64000802017f */
[----:B01----:R-:W-:Y:S05]  /*136b0*/  @!P1 BRA `(.L_x_997) ;  /* 0x0000001800d49947 */ /* 0x003fea0003800000 */
.L_x_1047:
[----:B------:R-:W-:Y:S05]  /*136c0*/  @P0 BRA `(.L_x_998) ;  /* 0x0000000000140947 */ /* 0x000fea0003800000 */
[----:B------:R-:W-:Y:S01]  /*136d0*/  ISETP.NE.AND P1, PT, R27, RZ, PT ;  /* 0x000000ff1b00720c */ /* 0x000fe20003f25270 */
[----:B0-----:R-:W-:-:S04]  /*136e0*/  IMAD.MOV.U32 R3, RZ, RZ, 0x4000 ;  /* 0x00004000ff037424 */ /* 0x001fc800078e00ff */
[----:B------:R1:W-:Y:S08]  /*136f0*/  SYNCS.ARRIVE.TRANS64 RZ, [R2+URZ+0x50], R3 ;  /* 0x0000500302ff79a7 */ /* 0x0003f0000800003f */
[----:B------:R-:W-:Y:S05]  /*13700*/  @!P1 BRA `(.L_x_998) ;  /* 0x0000000000049947 */ /* 0x000fea0003800000 */
[----:B------:R-:W-:Y:S01]  /*13710*/  BPT.TRAP 0x1 ;  /* 0x000000040000795c */ /* 0x000fe20000300000 */
.L_x_998:
        /* <DEDUP_REMOVED lines=19> */
.L_x_993:
[----:B------:R-:W-:Y:S05]  /*13850*/  BSYNC B1 ;  /* 0x0000000000017941 */ /* 0x000fea0003800000 */
.L_x_992:
[----:B------:R-:W-:Y:S01]  /*13860*/  ISETP.GT.AND P0, PT, R13, R26, PT ;  /* 0x0000001a0d00720c */ /* 0x000fe20003f04270 */
[----:B------:R-:W-:-:S12]  /*13870*/  VIADD R10, R10, 0xfffffffe ;  /* 0xfffffffe0a0a7836 */ /* 0x000fd80000000000 */
[----:B------:R-:W-:Y:S05]  /*13880*/  @P0 BRA `(.L_x_999) ;  /* 0xfffffff400180947 */ /* 0x000fea000383ffff */
.L_x_975:
[----:B------:R-:W-:Y:S05]  /*13890*/  BSYNC B0 ;  /* 0x0000000000007941 */ /* 0x000fea0003800000 */
.L_x_974:
[----:B------:R-:W-:Y:S01]  /*138a0*/  ISETP.NE.AND P0, PT, R27, RZ, PT ;  /* 0x000000ff1b00720c */ /* 0x000fe20003f05270 */
[----:B------:R-:W-:-:S12]  /*138b0*/  BSSY B0, `(.L_x_1000) ;  /* 0x000000e000007945 */ /* 0x000fd80003800000 */
[----:B------:R-:W-:Y:S05]  /*138c0*/  @P0 BRA `(.L_x_1001) ;  /* 0x0000000000300947 */ /* 0x000fea0003800000 */
[----:B------:R-:W2:Y:S01]  /*138d0*/  S2R R9, SR_LANEID ;  /* 0x0000000000097919 */ /* 0x000ea20000000000 */
[----:B------:R-:W-:Y:S01]  /*138e0*/  VOTEU.ANY UR4, UPT, PT ;  /* 0x0000000000047886 */ /* 0x000fe200038e0100 */
[----:B01----:R-:W0:Y:S01]  /*138f0*/  LDC.64 R2, c[0x0][0xc38] ;  /* 0x00030e00ff027b82 */ /* 0x003e220000000a00 */
[----:B------:R-:W2:Y:S08]  /*13900*/  FLO.U32 R4, UR4 ;  /* 0x0000000400047d00 */ /* 0x000eb000080e0000 */
[----:B------:R-:W0:Y:S01]  /*13910*/  POPC R5, UR4 ;  /* 0x0000000400057d09 */ /* 0x000e220008000000 */
[----:B--2---:R-:W-:-:S13]  /*13920*/  ISETP.EQ.U32.AND P0, PT, R4, R9, PT ;  /* 0x000000090400720c */ /* 0x004fda0003f02070 */
[----:B0-----:R-:W2:Y:S01]  /*13930*/  @P0 ATOMG.E.ADD.STRONG.GPU PT, R3, desc[UR46][R2.64], R5 ;  /* 0x00000005020309a8 */ /* 0x001ea200081ee1ee */
[----:B------:R-:W0:Y:S02]  /*13940*/  S2R R6, SR_LTMASK ;  /* 0x0000000000067919 */ /* 0x000e240000003900 */
[----:B0-----:R-:W-:-:S04]  /*13950*/  LOP3.LUT R6, R6, UR4, RZ, 0xc0, !PT ;  /* 0x0000000406067c12 */ /* 0x001fc8000f8ec0ff */
[----:B------:R-:W0:Y:S01]  /*13960*/  POPC R9, R6 ;  /* 0x0000000600097309 */ /* 0x000e220000000000 */
[----:B--2---:R-:W0:Y:S02]  /*13970*/  SHFL.IDX PT, R4, R3, R4, 0x1f ;  /* 0x00001f0403047589 */ /* 0x004e2400000e0000 */
[----:B0-----:R-:W-:-:S07]  /*13980*/  IADD3 R16, R4, UR37, R9 ;  /* 0x0000002504107c10 */ /* 0x001fce000fffe009 */
.L_x_1001:
[----:B------:R-:W-:Y:S05]  /*13990*/  BSYNC B0 ;  /* 0x0000000000007941 */ /* 0x000fea0003800000 */
.L_x_1000:
[----:B------:R-:W-:Y:S04]  /*139a0*/  BSSY B0, `(.L_x_1002) ;  /* 0x0000020000007945 */ /* 0x000fe80003800000 */
[----:B------:R-:W-:Y:S05]  /*139b0*/  @!P6 BRA `(.L_x_1003) ;  /* 0x000000000078e947 */ /* 0x000fea0003800000 */
[----:B01----:R-:W-:Y:S01]  /*139c0*/  IMAD R3, R22, 0x8, R25 ;  /* 0x0000000816037824 */ /* 0x003fe200078e0219 */
[----:B------:R-:W-:-:S04]  /*139d0*/  SHF.L.U32 R2, R24, 0x1f, RZ ;  /* 0x0000001f18027819 */ /* 0x000fc800000006ff */
[----:B------:R-:W0:Y:S02]  /*139e0*/  SYNCS.PHASECHK.TRANS64.TRYWAIT P0, [R3+URZ+0x16860], R2 ;  /* 0x01686002030075a7 */ /* 0x000e24000800017f */
[----:B0-----:R-:W-:Y:S05]  /*139f0*/  @!P0 BRA `(.L_x_1004) ;  /* 0x0000001800188947 */ /* 0x001fea0003800000 */
.L_x_1048:
        /* <DEDUP_REMOVED lines=9> */
.L_x_1005:
        /* <DEDUP_REMOVED lines=11> */
[----:B------:R-:W-:Y:S02]  /*13b40*/  ULEA UR11, UR11, UR4, 0x7 ;  /* 0x000000040b0b7291 */ /* 0x000fe4000f8e383f */
[----:B------:R-:W-:Y:S02]  /*13b50*/  UIADD3 UR9, UR9, 0x16850, URZ ;  /* 0x0001685009097890 */ /* 0x000fe4000fffe03f */
[----:B------:R-:W-:Y:S01]  /*13b60*/  UIADD3 UR8, UR8, 0x400, URZ ;  /* 0x0000040008087890 */ /* 0x000fe2000fffe03f */
[----:B------:R-:W-:-:S08]  /*13b70*/  UMOV UR4, 0x0 ;  /* 0x0000000000047882 */ /* 0x000fd00000000000 */
[----:B------:R2:W-:Y:S02]  /*13b80*/  UTMALDG.4D [UR8], [UR6], desc[UR4] ;  /* 0x00000408060075b4 */ /* 0x0005e40008019000 */
[----:B--2---:R-:W-:Y:S01]  /*13b90*/  NOP ;  /* 0x0000000000007918 */ /* 0x004fe20000000000 */
.L_x_1003:
[----:B------:R-:W-:Y:S05]  /*13ba0*/  BSYNC B0 ;  /* 0x0000000000007941 */ /* 0x000fea0003800000 */
.L_x_1002:
[----:B------:R-:W-:-:S05]  /*13bb0*/  VIADD R22, R22, 0x1 ;  /* 0x0000000116167836 */ /* 0x000fca0000000000 */
[----:B------:R-:W-:-:S04]  /*13bc0*/  ISETP.NE.AND P0, PT, R22, 0x2, PT ;  /* 0x000000021600780c */ /* 0x000fc80003f05270 */
[----:B01----:R-:W-:Y:S02]  /*13bd0*/  SEL R3, RZ, 0x1, P0 ;  /* 0x00000001ff037807 */ /* 0x003fe40000000000 */
[----:B------:R-:W-:Y:S02]  /*13be0*/  SEL R22, R22, RZ, P0 ;  /* 0x000000ff16167207 */ /* 0x000fe40000000000 */
[----:B------:R-:W-:-:S07]  /*13bf0*/  LOP3.LUT R24, R24, R3, RZ, 0x3c, !PT ;  /* 0x0000000318187212 */ /* 0x000fce00078e3cff */
.L_x_961:
[----:B------:R-:W-:Y:S05]  /*13c00*/  BSYNC B6 ;  /* 0x0000000000067941 */ /* 0x000fea0003800000 */
.L_x_959:
[----:B------:R-:W-:-:S03]  /*13c10*/  UMOV UR4, 0xffffffff ;  /* 0xffffffff00047882 */ /* 0x000fc60000000000 */
[----:B------:R-:W-:Y:S05]  /*13c20*/  BRA.DIV UR4, `(.L_x_1006) ;  /* 0x0000001604a07947 */ /* 0x000fea000b800000 */
[----:B------:R0:W1:Y:S04]  /*13c30*/  SHFL.IDX PT, R5, R16, RZ, 0x1f ;  /* 0x00001fff10057589 */ /* 0x00006800000e0000 */
[----:B------:R0:W2:Y:S02]  /*13c40*/  SHFL.IDX PT, R4, R16, 0x1, 0x1f ;  /* 0x00201f0010047f89 */ /* 0x0000a400000e0000 */
.L_x_1052:
[----:B------:R-:W-:Y:S01]  /*13c50*/  ULDC UR4, c[0x0][0xc14] ;  /* 0x0003050000047ab9 */ /* 0x000fe20000000800 */
[C---:B------:R-:W-:Y:S01]  /*13c60*/  IMAD.IADD R7, R27.reuse, 0x1, R19 ;  /* 0x000000011b077824 */ /* 0x040fe200078e0213 */
[----:B------:R-:W-:Y:S01]  /*13c70*/  ISETP.NE.AND P0, PT, R27, 0x1f, PT ;  /* 0x0000001f1b00780c */ /* 0x000fe20003f05270 */
[----:B------:R-:W-:Y:S01]  /*13c80*/  IMAD.U32 R0, RZ, RZ, UR4 ;  /* 0x00000004ff007e24 */ /* 0x000fe2000f8e00ff */
[----:B------:R-:W-:Y:S01]  /*13c90*/  BSSY B0, `(.L_x_1007) ;  /* 0x0000007000007945 */ /* 0x000fe20003800000 */
[----:B------:R-:W-:-:S03]  /*13ca0*/  IMAD.MOV.U32 R2, RZ, RZ, RZ ;  /* 0x000000ffff027224 */ /* 0x000fc600078e00ff */
[----:B------:R-:W-:-:S13]  /*13cb0*/  ISETP.GE.OR P0, PT, R7, R0, !P0 ;  /* 0x000000000700720c */ /* 0x000fda0004706670 */
[----:B------:R-:W-:Y:S05]  /*13cc0*/  @P0 BRA `(.L_x_1008) ;  /* 0x00000000000c0947 */ /* 0x000fea0003800000 */
[----:B------:R-:W3:Y:S02]  /*13cd0*/  LDC.64 R2, c[0x0][0xc58] ;  /* 0x00031600ff027b82 */ /* 0x000ee40000000a00 */
[----:B---3--:R-:W-:-:S06]  /*13ce0*/  IMAD.WIDE R2, R7, 0x4, R2 ;  /* 0x0000000407027825 */ /* 0x008fcc00078e0202 */
[----:B------:R3:W5:Y:S02]  /*13cf0*/  LDG.E R2, desc[UR46][R2.64] ;  /* 0x0000002e02027981 */ /* 0x000764000c1e1900 */
.L_x_1008:
[----:B------:R-:W-:Y:S05]  /*13d00*/  BSYNC B0 ;  /* 0x0000000000007941 */ /* 0x000fea0003800000 */
.L_x_1007:
[----:B------:R-:W-:-:S03]  /*13d10*/  UMOV UR4, 0xffffffff ;  /* 0xffffffff00047882 */ /* 0x000fc60000000000 */
[----:B------:R-:W-:Y:S05]  /*13d20*/  BRA.DIV UR4, `(.L_x_1009) ;  /* 0x0000001604ac7947 */ /* 0x000fea000b800000 */
[----:B-----5:R-:W4:Y:S01]  /*13d30*/  SHFL.UP PT, R14, R2, 0x1, RZ ;  /* 0x04200000020e7989 */ /* 0x020f2200000e00ff */
[C---:B------:R-:W-:Y:S02]  /*13d40*/  ISETP.NE.AND P0, PT, R27.reuse, RZ, PT ;  /* 0x000000ff1b00720c */ /* 0x040fe40003f05270 */
[C---:B------:R-:W-:Y:S02]  /*13d50*/  ISETP.GE.U32.AND P1, PT, R27.reuse, 0x2, PT ;  /* 0x000000021b00780c */ /* 0x040fe40003f26070 */
[----:B----4-:R-:W-:Y:S02]  /*13d60*/  SEL R13, R14, RZ, P0 ;  /* 0x000000ff0e0d7207 */ /* 0x010fe40000000000 */
[----:B------:R-:W-:-:S03]  /*13d70*/  ISETP.GE.U32.AND P0, PT, R27, 0x4, PT ;  /* 0x000000041b00780c */ /* 0x000fc60003f06070 */
[----:B------:R-:W-:-:S05]  /*13d80*/  IMAD.IADD R13, R2, 0x1, R13 ;  /* 0x00000001020d7824 */ /* 0x000fca00078e020d */
[----:B------:R-:W4:Y:S02]  /*13d90*/  SHFL.UP PT, R14, R13, 0x2, RZ ;  /* 0x044000000d0e7989 */ /* 0x000f2400000e00ff */
[----:B----4-:R-:W-:Y:S02]  /*13da0*/  SEL R14, R14, RZ, P1 ;  /* 0x000000ff0e0e7207 */ /* 0x010fe40000800000 */
[----:B------:R-:W-:-:S03]  /*13db0*/  ISETP.GE.U32.AND P1, PT, R27, 0x8, PT ;  /* 0x000000081b00780c */ /* 0x000fc60003f26070 */
[----:B---3--:R-:W-:-:S05]  /*13dc0*/  IMAD.IADD R3, R13, 0x1, R14 ;  /* 0x000000010d037824 */ /* 0x008fca00078e020e */
[----:B------:R-:W3:Y:S02]  /*13dd0*/  SHFL.UP PT, R14, R3, 0x4, RZ ;  /* 0x04800000030e7989 */ /* 0x000ee400000e00ff */
[----:B---3--:R-:W-:Y:S02]  /*13de0*/  SEL R6, R14, RZ, P0 ;  /* 0x000000ff0e067207 */ /* 0x008fe40000000000 */
[----:B------:R-:W-:-:S03]  /*13df0*/  ISETP.GE.U32.AND P0, PT, R27, 0x10, PT ;  /* 0x000000101b00780c */ /* 0x000fc60003f06070 */
[----:B------:R-:W-:-:S05]  /*13e00*/  IMAD.IADD R6, R3, 0x1, R6 ;  /* 0x0000000103067824 */ /* 0x000fca00078e0206 */
[----:B------:R-:W3:Y:S02]  /*13e10*/  SHFL.UP PT, R14, R6, 0x8, RZ ;  /* 0x05000000060e7989 */ /* 0x000ee400000e00ff */
[----:B---3--:R-:W-:-:S05]  /*13e20*/  SEL R7, R14, RZ, P1 ;  /* 0x000000ff0e077207 */ /* 0x008fca0000800000 */
[----:B------:R-:W-:-:S05]  /*13e30*/  IMAD.IADD R7, R6, 0x1, R7 ;  /* 0x0000000106077824 */ /* 0x000fca00078e0207 */
[----:B------:R-:W3:Y:S02]  /*13e40*/  SHFL.UP PT, R14, R7, 0x10, RZ ;  /* 0x06000000070e7989 */ /* 0x000ee400000e00ff */
[----:B---3--:R-:W-:-:S05]  /*13e50*/  SEL R8, R14, RZ, P0 ;  /* 0x000000ff0e087207 */ /* 0x008fca0000000000 */
[----:B------:R-:W-:-:S05]  /*13e60*/  IMAD.IADD R8, R7, 0x1, R8 ;  /* 0x0000000107087824 */ /* 0x000fca00078e0208 */
[----:B------:R3:W4:Y:S02]  /*13e70*/  SHFL.IDX PT, R14, R8, 0x1f, 0x1f ;  /* 0x03e01f00080e7f89 */ /* 0x00072400000e0000 */
.L_x_1060:
[----:B------:R-:W-:Y:S02]  /*13e80*/  ULDC UR4, c[0x0][0xc10] ;  /* 0x0003040000047ab9 */ /* 0x000fe40000000800 */
[----:B------:R-:W-:-:S04]  /*13e90*/  IMAD.U32 R6, RZ, RZ, UR4 ;  /* 0x00000004ff067e24 */ /* 0x000fc8000f8e00ff */
[----:B----4-:R-:W-:-:S04]  /*13ea0*/  IMAD R7, R14, R6, RZ ;  /* 0x000000060e077224 */ /* 0x010fc800078e02ff */
[----:B--2---:R-:W-:-:S05]  /*13eb0*/  IMAD.IADD R4, R4, 0x1, R7 ;  /* 0x0000000104047824 */ /* 0x004fca00078e0207 */
[----:B-1----:R-:W-:-:S13]  /*13ec0*/  ISETP.GT.AND P0, PT, R4, R5, PT ;  /* 0x000000050400720c */ /* 0x002fda0003f04270 */
[----:B------:R-:W-:Y:S05]  /*13ed0*/  @P0 BRA `(.L_x_1010) ;  /* 0x0000000000ac0947 */ /* 0x000fea0003800000 */
[----:B------:R-:W1:Y:S02]  /*13ee0*/  LDC R0, c[0x0][0xc14] ;  /* 0x00030500ff007b82 */ /* 0x000e640000000800 */
.L_x_1015:
[----:B------:R-:W-:-:S05]  /*13ef0*/  VIADD R19, R19, 0x1f ;  /* 0x0000001f13137836 */ /* 0x000fca0000000000 */
[----:B-1----:R-:W-:-:S13]  /*13f00*/  ISETP.GE.AND P0, PT, R19, R0, PT ;  /* 0x000000001300720c */ /* 0x002fda0003f06270 */
[----:B------:R-:W-:Y:S05]  /*13f10*/  @P0 BRA `(.L_x_1011) ;  /* 0x0000000400e00947 */ /* 0x000fea0003800000 */
[C---:B------:R-:W-:Y:S01]  /*13f20*/  IMAD.IADD R7, R27.reuse, 0x1, R19 ;  /* 0x000000011b077824 */ /* 0x040fe200078e0213 */
[----:B------:R-:W-:Y:S01]  /*13f30*/  ISETP.NE.AND P1, PT, R27, 0x1f, PT ;  /* 0x0000001f1b00780c */ /* 0x000fe20003f25270 */
[----:B------:R-:W-:Y:S01]  /*13f40*/  BSSY B0, `(.L_x_1012) ;  /* 0x0000007000007945 */ /* 0x000fe20003800000 */
[----:B------:R-:W-:Y:S02]  /*13f50*/  IMAD.MOV.U32 R2, RZ, RZ, RZ ;  /* 0x000000ffff027224 */ /* 0x000fe400078e00ff */
[----:B------:R-:W-:-:S13]  /*13f60*/  ISETP.GE.OR P0, PT, R7, R0, !P1 ;  /* 0x000000000700720c */ /* 0x000fda0004f06670 */
[----:B------:R-:W-:Y:S05]  /*13f70*/  @P0 BRA `(.L_x_1013) ;  /* 0x00000000000c0947 */ /* 0x000fea0003800000 */
[----:B------:R-:W1:Y:S02]  /*13f80*/  LDC.64 R2, c[0x0][0xc58] ;  /* 0x00031600ff027b82 */ /* 0x000e640000000a00 */
[----:B-1----:R-:W-:-:S06]  /*13f90*/  IMAD.WIDE R2, R7, 0x4, R2 ;  /* 0x0000000407027825 */ /* 0x002fcc00078e0202 */
[----:B------:R1:W5:Y:S02]  /*13fa0*/  LDG.E R2, desc[UR46][R2.64] ;  /* 0x0000002e02027981 */ /* 0x000364000c1e1900 */
.L_x_1013:
[----:B------:R-:W-:Y:S05]  /*13fb0*/  BSYNC B0 ;  /* 0x0000000000007941 */ /* 0x000fea0003800000 */
.L_x_1012:
[----:B------:R-:W-:-:S03]  /*13fc0*/  UMOV UR4, 0xffffffff ;  /* 0xffffffff00047882 */ /* 0x000fc60000000000 */
[----:B------:R-:W-:Y:S05]  /*13fd0*/  BRA.DIV UR4, `(.L_x_1014) ;  /* 0x0000001604d07947 */ /* 0x000fea000b800000 */
[----:B-----5:R-:W2:Y:S01]  /*13fe0*/  SHFL.UP PT, R14, R2, 0x1, RZ ;  /* 0x04200000020e7989 */ /* 0x020ea200000e00ff */
[C---:B------:R-:W-:Y:S02]  /*13ff0*/  ISETP.NE.AND P0, PT, R27.reuse, RZ, PT ;  /* 0x000000ff1b00720c */ /* 0x040fe40003f05270 */
[C---:B------:R-:W-:Y:S02]  /*14000*/  ISETP.GE.U32.AND P1, PT, R27.reuse, 0x2, PT ;  /* 0x000000021b00780c */ /* 0x040fe40003f26070 */
[----:B--2---:R-:W-:Y:S02]  /*14010*/  SEL R13, R14, RZ, P0 ;  /* 0x000000ff0e0d7207 */ /* 0x004fe40000000000 */
[----:B------:R-:W-:-:S03]  /*14020*/  ISETP.GE.U32.AND P0, PT, R27, 0x4, PT ;  /* 0x000000041b00780c */ /* 0x000fc60003f06070 */
[----:B------:R-:W-:-:S05]  /*14030*/  IMAD.IADD R13, R2, 0x1, R13 ;  /* 0x00000001020d7824 */ /* 0x000fca00078e020d */
[----:B------:R-:W2:Y:S02]  /*14040*/  SHFL.UP PT, R14, R13, 0x2, RZ ;  /* 0x044000000d0e7989 */ /* 0x000ea400000e00ff */
[----:B--2---:R-:W-:Y:S02]  /*14050*/  SEL R14, R14, RZ, P1 ;  /* 0x000000ff0e0e7207 */ /* 0x004fe40000800000 */
[----:B------:R-:W-:-:S03]  /*14060*/  ISETP.GE.U32.AND P1, PT, R27, 0x8, PT ;  /* 0x000000081b00780c */ /* 0x000fc60003f26070 */
[----:B-1----:R-:W-:-:S05]  /*14070*/  IMAD.IADD R3, R13, 0x1, R14 ;  /* 0x000000010d037824 */ /* 0x002fca00078e020e */
[----:B------:R-:W1:Y:S02]  /*14080*/  SHFL.UP PT, R14, R3, 0x4, RZ ;  /* 0x04800000030e7989 */ /* 0x000e6400000e00ff */
[----:B-1----:R-:W-:Y:S02]  /*14090*/  SEL R6, R14, RZ, P0 ;  /* 0x000000ff0e067207 */ /* 0x002fe40000000000 */
[----:B------:R-:W-:-:S03]  /*140a0*/  ISETP.GE.U32.AND P0, PT, R27, 0x10, PT ;  /* 0x000000101b00780c */ /* 0x000fc60003f06070 */
[----:B------:R-:W-:-:S05]  /*140b0*/  IMAD.IADD R6, R3, 0x1, R6 ;  /* 0x0000000103067824 */ /* 0x000fca00078e0206 */
[----:B------:R-:W1:Y:S02]  /*140c0*/  SHFL.UP PT, R14, R6, 0x8, RZ ;  /* 0x05000000060e7989 */ /* 0x000e6400000e00ff */
[----:B-1----:R-:W-:-:S05]  /*140d0*/  SEL R7, R14, RZ, P1 ;  /* 0x000000ff0e077207 */ /* 0x002fca0000800000 */
[----:B------:R-:W-:-:S05]  /*140e0*/  IMAD.IADD R7, R6, 0x1, R7 ;  /* 0x0000000106077824 */ /* 0x000fca00078e0207 */
[----:B------:R-:W3:Y:S02]  /*140f0*/  SHFL.UP PT, R14, R7, 0x10, RZ ;  /* 0x06000000070e7989 */ /* 0x000ee400000e00ff */
[----:B---3--:R-:W-:-:S05]  /*14100*/  SEL R8, R14, RZ, P0 ;  /* 0x000000ff0e087207 */ /* 0x008fca0000000000 */
[----:B------:R-:W-:-:S05]  /*14110*/  IMAD.IADD R8, R7, 0x1, R8 ;  /* 0x0000000107087824 */ /* 0x000fca00078e0208 */
[----:B------:R1:W2:Y:S02]  /*14120*/  SHFL.IDX PT, R14, R8, 0x1f, 0x1f ;  /* 0x03e01f00080e7f89 */ /* 0x0002a400000e0000 */
.L_x_1068:
[----:B------:R-:W-:Y:S02]  /*14130*/  ULDC UR4, c[0x0][0xc10] ;  /* 0x0003040000047ab9 */ /* 0x000fe40000000800 */
[----:B------:R-:W-:-:S04]  /*14140*/  IMAD.U32 R6, RZ, RZ, UR4 ;  /* 0x00000004ff067e24 */ /* 0x000fc8000f8e00ff */
[----:B--2---:R-:W-:-:S04]  /*14150*/  IMAD R7, R14, R6, RZ ;  /* 0x000000060e077224 */ /* 0x004fc800078e02ff */
[----:B------:R-:W-:-:S05]  /*14160*/  IMAD.IADD R4, R7, 0x1, R4 ;  /* 0x0000000107047824 */ /* 0x000fca00078e0204 */
[----:B------:R-:W-:-:S13]  /*14170*/  ISETP.GT.AND P0, PT, R4, R5, PT ;  /* 0x000000050400720c */ /* 0x000fda0003f04270 */
[----:B------:R-:W-:Y:S05]  /*14180*/  @!P0 BRA `(.L_x_1015) ;  /* 0xfffffffc00588947 */ /* 0x000fea000383ffff */
.L_x_1010:
[----:B------:R-:W-:Y:S01]  /*14190*/  IMAD.IADD R7, R4, 0x1, -R7 ;  /* 0x0000000104077824 */ /* 0x000fe200078e0a07 */
[----:B------:R-:W-:-:S03]  /*141a0*/  UMOV UR4, 0xffffffff ;  /* 0xffffffff00047882 */ /* 0x000fc60000000000 */
[----:B------:R-:W-:-:S05]  /*141b0*/  IMAD R4, R8, R6, R7 ;  /* 0x0000000608047224 */ /* 0x000fca00078e0207 */
[----:B------:R-:W-:Y:S01]  /*141c0*/  ISETP.GT.AND P6, PT, R4, R5, PT ;  /* 0x000000050400720c */ /* 0x000fe20003fc4270 */
[----:B------:R-:W-:-:S12]  /*141d0*/  BRA.DIV UR4, `(.L_x_1016) ;  /* 0x0000001a04207947 */ /* 0x000fd8000b800000 */
[----:B------:R-:W-:-:S04]  /*141e0*/  VOTE.ANY R3, PT, !P6 ;  /* 0x0000000000037806 */ /* 0x000fc800070e0100 */
[----:B------:R-:W2:Y:S02]  /*141f0*/  POPC R4, R3 ;  /* 0x0000000300047309 */ /* 0x000ea40000000000 */
[----:B--2---:R2:W4:Y:S02]  /*14200*/  SHFL.IDX PT, R17, R2, R4, 0x1f ;  /* 0x00001f0402117589 */ /* 0x00452400000e0000 */
.L_x_1072:
[----:B------:R-:W-:Y:S01]  /*14210*/  ISETP.NE.AND P0, PT, R3, RZ, PT ;  /* 0x000000ff0300720c */ /* 0x000fe20003f05270 */
[----:B------:R-:W-:-:S12]  /*14220*/  IMAD.MOV.U32 R14, RZ, RZ, RZ ;  /* 0x000000ffff0e7224 */ /* 0x000fd800078e00ff */
[----:B------:R-:W-:Y:S05]  /*14230*/  @!P0 BRA `(.L_x_1017) ;  /* 0x0000000000108947 */ /* 0x000fea0003800000 */
[----:B------:R-:W-:Y:S01]  /*14240*/  UMOV UR4, 0xffffffff ;  /* 0xffffffff00047882 */ /* 0x000fe20000000000 */
[----:B------:R-:W-:Y:S02]  /*14250*/  VIADD R12, R4, 0xffffffff ;  /* 0xffffffff040c7836 */ /* 0x000fe40000000000 */
[----:B------:R-:W-:Y:S05]  /*14260*/  BRA.DIV UR4, `(.L_x_1018) ;  /* 0x0000001a04447947 */ /* 0x000fea000b800000 */
[----:B------:R0:W0:Y:S02]  /*14270*/  SHFL.IDX PT, R14, R8, R12, 0x1f ;  /* 0x00001f0c080e7589 */ /* 0x00002400000e0000 */
.L_x_1017:
[----:B--2---:R-:W2:Y:S01]  /*14280*/  LDC.64 R2, c[0x0][0xc68] ;  /* 0x00031a00ff027b82 */ /* 0x004ea20000000a00 */
[----:B------:R-:W-:-:S04]  /*14290*/  IMAD.IADD R19, R4, 0x1, R19 ;  /* 0x0000000104137824 */ /* 0x000fc800078e0213 */
[----:B--2---:R-:W-:-:S05]  /*142a0*/  IMAD.WIDE R2, R19, 0x4, R2 ;  /* 0x0000000413027825 */ /* 0x004fca00078e0202 */
[----:B01-3--:R0:W4:Y:S01]  /*142b0*/  LDG.E R8, desc[UR46][R2.64] ;  /* 0x0000002e02087981 */ /* 0x00b122000c1e1900 */
[----:B------:R-:W-:-:S04]  /*142c0*/  IMAD R16, R14, R6, R7 ;  /* 0x000000060e107224 */ /* 0x000fc800078e0207 */
[----:B------:R-:W-:Y:S02]  /*142d0*/  IMAD.IADD R5, R5, 0x1, -R16 ;  /* 0x0000000105057824 */ /* 0x000fe400078e0a10 */
[----:B0-----:R-:W-:Y:S02]  /*142e0*/  IMAD.MOV.U32 R2, RZ, RZ, RZ ;  /* 0x000000ffff027224 */ /* 0x001fe400078e00ff */
[----:B----4-:R-:W-:-:S05]  /*142f0*/  IMAD R4, R17, R8, RZ ;  /* 0x0000000811047224 */ /* 0x010fca00078e02ff */
[----:B------:R-:W-:-:S04]  /*14300*/  IABS R9, R4 ;  /* 0x0000000400097213 */ /* 0x000fc80000000000 */
[----:B------:R-:W0:Y:S08]  /*14310*/  I2F.RP R10, R9 ;  /* 0x00000009000a7306 */ /* 0x000e300000209400 */
[----:B0-----:R-:W0:Y:S02]  /*14320*/  MUFU.RCP R10, R10 ;  /* 0x0000000a000a7308 */ /* 0x001e240000001000 */
[----:B0-----:R-:W-:-:S06]  /*14330*/  VIADD R11, R10, 0xffffffe ;  /* 0x0ffffffe0a0b7836 */ /* 0x001fcc0000000000 */
[----:B------:R-:W0:Y:S02]  /*14340*/  F2I.FTZ.U32.TRUNC.NTZ R3, R11 ;  /* 0x0000000b00037305 */ /* 0x000e24000021f000 */
[----:B0-----:R-:W-:-:S04]  /*14350*/  IMAD.MOV R12, RZ, RZ, -R3 ;  /* 0x000000ffff0c7224 */ /* 0x001fc800078e0a03 */
[----:B------:R-:W-:-:S04]  /*14360*/  IMAD R7, R12, R9, RZ ;  /* 0x000000090c077224 */ /* 0x000fc800078e02ff */
[----:B------:R-:W-:Y:S01]  /*14370*/  IMAD.HI.U32 R2, R3, R7, R2 ;  /* 0x0000000703027227 */ /* 0x000fe200078e0002 */
[----:B------:R-:W-:Y:S02]  /*14380*/  IABS R3, R5 ;  /* 0x0000000500037213 */ /* 0x000fe40000000000 */
[----:B------:R-:W-:-:S03]  /*14390*/  IABS R7, R4 ;  /* 0x0000000400077213 */ /* 0x000fc60000000000 */
[----:B------:R-:W-:-:S04]  /*143a0*/  IMAD.HI.U32 R2, R2, R3, RZ ;  /* 0x0000000302027227 */ /* 0x000fc800078e00ff */
[----:B------:R-:W-:-:S04]  /*143b0*/  IMAD.MOV R10, RZ, RZ, -R7 ;  /* 0x000000ffff0a7224 */ /* 0x000fc800078e0a07 */
[----:B------:R-:W-:Y:S01]  /*143c0*/  IMAD R10, R2, R10, R3 ;  /* 0x0000000a020a7224 */ /* 0x000fe200078e0203 */
[----:B------:R-:W-:-:S04]  /*143d0*/  LOP3.LUT R3, R5, R4, RZ, 0x3c, !PT ;  /* 0x0000000405037212 */ /* 0x000fc800078e3cff */
[----:B------:R-:W-:-:S13]  /*143e0*/  ISETP.GT.U32.AND P0, PT, R9, R10, PT ;  /* 0x0000000a0900720c */ /* 0x000fda0003f04070 */
[----:B------:R-:W-:Y:S02]  /*143f0*/  @!P0 IMAD.IADD R10, R10, 0x1, -R9 ;  /* 0x000000010a0a8824 */ /* 0x000fe400078e0a09 */
[----:B------:R-:W-:-:S03]  /*14400*/  @!P0 VIADD R2, R2, 0x1 ;  /* 0x0000000102028836 */ /* 0x000fc60000000000 */
[----:B------:R-:W-:-:S13]  /*14410*/  ISETP.GE.U32.AND P0, PT, R10, R9, PT ;  /* 0x000000090a00720c */ /* 0x000fda0003f06070 */
        /* <DEDUP_REMOVED lines=10> */
[----:B------:R-:W-:Y:S01]  /*144c0*/  VIADDMNMX R6, R3, R6, R8, PT ;  /* 0x0000000603067246 */ /* 0x000fe20003800108 */
[----:B------:R-:W-:-:S03]  /*144d0*/  IMAD.IADD R7, R4, 0x1, R7 ;  /* 0x0000000104077824 */ /* 0x000fc600078e0207 */
[----:B------:R-:W-:-:S04]  /*144e0*/  IABS R8, R6 ;  /* 0x0000000600087213 */ /* 0x000fc80000000000 */
[----:B------:R-:W0:Y:S08]  /*144f0*/  I2F.RP R9, R8 ;  /* 0x0000000800097306 */ /* 0x000e300000209400 */
[----:B0-----:R-:W0:Y:S02]  /*14500*/  MUFU.RCP R9, R9 ;  /* 0x0000000900097308 */ /* 0x001e240000001000 */
[----:B0-----:R-:W-:Y:S01]  /*14510*/  VIADD R3, R9, 0xffffffe ;  /* 0x0ffffffe09037836 */ /* 0x001fe20000000000 */
[----:B------:R-:W-:-:S05]  /*14520*/  IABS R9, R6 ;  /* 0x0000000600097213 */ /* 0x000fca0000000000 */
[----:B------:R-:W0:Y:S02]  /*14530*/  F2I.FTZ.U32.TRUNC.NTZ R3, R3 ;  /* 0x0000000300037305 */ /* 0x000e24000021f000 */
[----:B0-----:R-:W-:-:S04]  /*14540*/  IMAD.MOV R11, RZ, RZ, -R3 ;  /* 0x000000ffff0b7224 */ /* 0x001fc800078e0a03 */
[----:B------:R-:W-:-:S04]  /*14550*/  IMAD R5, R11, R8, RZ ;  /* 0x000000080b057224 */ /* 0x000fc800078e02ff */
[----:B------:R-:W-:Y:S01]  /*14560*/  IMAD.HI.U32 R2, R3, R5, R2 ;  /* 0x0000000503027227 */ /* 0x000fe200078e0002 */
[----:B------:R-:W-:-:S03]  /*14570*/  IABS R5, R4 ;  /* 0x0000000400057213 */ /* 0x000fc60000000000 */
        /* <DEDUP_REMOVED lines=18> */
.L_x_1011:
[----:B------:R-:W-:Y:S01]  /*146a0*/  UMOV UR4, URZ ;  /* 0x0000003f00047c82 */ /* 0x000fe20008000000 */
[----:B------:R-:W-:Y:S01]  /*146b0*/  UMOV UR5, URZ ;  /* 0x0000003f00057c82 */ /* 0x000fe20008000000 */
[----:B------:R-:W-:Y:S01]  /*146c0*/  ULDC UR6, c[0x0][0xc14] ;  /* 0x0003050000067ab9 */ /* 0x000fe20000000800 */
[----:B0-----:R-:W-:Y:S02]  /*146d0*/  IMAD.MOV.U32 R16, RZ, RZ, R5 ;  /* 0x000000ffff107224 */ /* 0x001fe400078e0005 */
[----:B------:R-:W-:Y:S02]  /*146e0*/  IMAD.U32 R17, RZ, RZ, UR4 ;  /* 0x00000004ff117e24 */ /* 0x000fe4000f8e00ff */
[----:B------:R-:W-:Y:S02]  /*146f0*/  IMAD.U32 R18, RZ, RZ, UR5 ;  /* 0x00000005ff127e24 */ /* 0x000fe4000f8e00ff */
[----:B------:R-:W-:-:S07]  /*14700*/  IMAD.U32 R19, RZ, RZ, UR6 ;  /* 0x00000006ff137e24 */ /* 0x000fce000f8e00ff */
.L_x_1019:
        /* <DEDUP_REMOVED lines=10> */
.L_x_947:
[----:B------:R-:W2:Y:S01]  /*147b0*/  S2R R3, SR_CgaCtaId ;  /* 0x0000000000037919 */ /* 0x000ea20000008800 */
[----:B------:R-:W-:Y:S01]  /*147c0*/  VIADD R29, R29, 0x1 ;  /* 0x000000011d1d7836 */ /* 0x000fe20000000000 */
[----:B-1----:R-:W-:Y:S01]  /*147d0*/  MOV R2, 0x400 ;  /* 0x0000040000027802 */ /* 0x002fe20000000f00 */
[----:B------:R-:W-:Y:S03]  /*147e0*/  BSSY B0, `(.L_x_1021) ;  /* 0x0000008000007945 */ /* 0x000fe60003800000 */
[----:B0-----:R-:W-:-:S04]  /*147f0*/  LEA.HI R0, R29, R29, RZ, 0x1 ;  /* 0x0000001d1d007211 */ /* 0x001fc800078f08ff */
[----:B------:R-:W-:-:S05]  /*14800*/  LOP3.LUT R0, R0, 0xfffffffe, RZ, 0xc0, !PT ;  /* 0xfffffffe00007812 */ /* 0x000fca00078ec0ff */
[----:B------:R-:W-:-:S05]  /*14810*/  IMAD.IADD R0, R29, 0x1, -R0 ;  /* 0x000000011d007824 */ /* 0x000fca00078e0a00 */
[----:B------:R-:W-:Y:S02]  /*14820*/  SHF.L.U32 R0, R0, 0x1f, RZ ;  /* 0x0000001f00007819 */ /* 0x000fe400000006ff */
[----:B--2---:R-:W-:-:S04]  /*14830*/  LEA R9, R3, R2, 0x18 ;  /* 0x0000000203097211 */ /* 0x004fc800078ec0ff */
[----:B------:R-:W0:Y:S02]  /*14840*/  SYNCS.PHASECHK.TRANS64.TRYWAIT P0, [R9+URZ+0x16820], R0 ;  /* 0x01682000090075a7 */ /* 0x000e24000800017f */
[----:B0-----:R-:W-:Y:S05]  /*14850*/  @!P0 BRA `(.L_x_1022) ;  /* 0x0000001000ec8947 */ /* 0x001fea0003800000 */
.L_x_1075:
[----:B------:R-:W-:Y:S05]  /*14860*/  BSYNC B0 ;  /* 0x0000000000007941 */ /* 0x000fea0003800000 */
.L_x_1021:
[----:B------:R-:W-:-:S03]  /*14870*/  UMOV UR4, 0xffffffff ;  /* 0xffffffff00047882 */ /* 0x000fc60000000000 */
[----:B------:R-:W-:Y:S05]  /*14880*/  BRA.DIV UR4, `(.L_x_1023) ;  /* 0x0000001204f47947 */ /* 0x000fea000b800000 */
[----:B0-----:R-:W0:Y:S02]  /*14890*/  S2R R0, SR_TID.X ;  /* 0x0000000000007919 */ /* 0x001e240000002100 */
[----:B0-----:R-:W-:-:S04]  /*148a0*/  SHF.R.U32.HI R0, RZ, 0x5, R0 ;  /* 0x00000005ff007819 */ /* 0x001fc80000011600 */
[----:B------:R-:W-:-:S05]  /*148b0*/  LOP3.LUT R0, R0, 0x3, RZ, 0xc0, !PT ;  /* 0x0000000300007812 */ /* 0x000fca00078ec0ff */
[----:B------:R0:W1:Y:S02]  /*148c0*/  SHFL.IDX PT, R14, R0, RZ, 0x1f ;  /* 0x00001fff000e7589 */ /* 0x00006400000e0000 */
.L_x_1078:
[----:B-1----:R-:W-:Y:S01]  /*148d0*/  ISETP.NE.AND P0, PT, R14, RZ, PT ;  /* 0x000000ff0e00720c */ /* 0x002fe20003f05270 */
[----:B------:R-:W-:-:S12]  /*148e0*/  BSSY B0, `(.L_x_1024) ;  /* 0x0000024000007945 */ /* 0x000fd80003800000 */
[----:B------:R-:W-:Y:S05]  /*148f0*/  @P0 BRA `(.L_x_1025) ;  /* 0x0000000000880947 */ /* 0x000fea0003800000 */
[----:B------:R-:W-:-:S03]  /*14900*/  UMOV UR4, 0xffffffff ;  /* 0xffffffff00047882 */ /* 0x000fc60000000000 */
[----:B------:R-:W-:Y:S05]  /*14910*/  BRA.DIV UR4, `(.L_x_1026) ;  /* 0x0000001604047947 */ /* 0x000fea000b800000 */
[----:B------:R-:W-:-:S13]  /*14920*/  ELECT P6, URZ, PT ;  /* 0x00000000003f782f */ /* 0x000fda00038c0000 */
.L_x_1081:
[----:B------:R-:W-:Y:S05]  /*14930*/  @!P6 BRA `(.L_x_1025) ;  /* 0x000000000078e947 */ /* 0x000fea0003800000 */
[----:B------:R-:W-:-:S06]  /*14940*/  ULOP3.LUT UR4, UR36, 0x2, URZ, 0xfc, !UPT ;  /* 0x0000000224047892 */ /* 0x000fcc000f8efc3f */
[----:B0-----:R-:W-:-:S05]  /*14950*/  IMAD.U32 R0, RZ, RZ, UR4 ;  /* 0x00000004ff007e24 */ /* 0x001fca000f8e00ff */
[----:B------:R-:W-:-:S13]  /*14960*/  ISETP.NE.AND P2, PT, R0, 0x3, PT ;  /* 0x000000030000780c */ /* 0x000fda0003f45270 */
[----:B------:R-:W-:Y:S05]  /*14970*/  @!P2 BRA `(.L_x_1027) ;  /* 0x000000000004a947 */ /* 0x000fea0003800000 */
[----:B------:R-:W-:Y:S01]  /*14980*/  BPT.TRAP 0x1 ;  /* 0x000000040000795c */ /* 0x000fe20000300000 */
.L_x_1027:
[----:B------:R-:W-:Y:S01]  /*14990*/  VIADD R3, R9, 0x16840 ;  /* 0x0001684009037836 */ /* 0x000fe20000000000 */
[----:B------:R-:W-:Y:S01]  /*149a0*/  SHF.L.U32 R2, R24, 0x1f, RZ ;  /* 0x0000001f18027819 */ /* 0x000fe200000006ff */
[C---:B------:R-:W-:Y:S02]  /*149b0*/  VIADD R0, R22.reuse, 0x1 ;  /* 0x0000000116007836 */ /* 0x040fe40000000000 */
        /* <DEDUP_REMOVED lines=9> */
.L_x_1082:
[----:B------:R-:W1:Y:S02]  /*14a50*/  SYNCS.PHASECHK.TRANS64.TRYWAIT P0, [R3+URZ], R0 ;  /* 0x00000000030075a7 */ /* 0x000e64000800017f */
[----:B-1----:R-:W-:Y:S05]  /*14a60*/  @!P0 BRA `(.L_x_1029) ;  /* 0x0000001000e48947 */ /* 0x002fea0003800000 */
.L_x_1083:
[----:B------:R-:W-:Y:S05]  /*14a70*/  @!P2 BRA `(.L_x_1030) ;  /* 0x000000000004a947 */ /* 0x000fea0003800000 */
[----:B------:R-:W-:Y:S01]  /*14a80*/  BPT.TRAP 0x1 ;  /* 0x000000040000795c */ /* 0x000fe20000300000 */
.L_x_1030:
[----:B-1----:R-:W-:-:S04]  /*14a90*/  VIADD R3, R9, 0x16860 ;  /* 0x0001686009037836 */ /* 0x002fc80000000000 */
[----:B------:R-:W-:-:S04]  /*14aa0*/  IMAD R5, R22, 0x8, R3 ;  /* 0x0000000816057824 */ /* 0x000fc800078e0203 */
[----:B------:R-:W1:Y:S02]  /*14ab0*/  SYNCS.PHASECHK.TRANS64.TRYWAIT P0, [R5+URZ], R2 ;  /* 0x00000002050075a7 */ /* 0x000e64000800017f */
[----:B-1----:R-:W-:Y:S05]  /*14ac0*/  @!P0 BRA `(.L_x_1031) ;  /* 0x0000001000e08947 */ /* 0x002fea0003800000 */
.L_x_1084:
[----:B------:R-:W-:-:S07]  /*14ad0*/  IMAD R3, R4, 0x8, R3 ;  /* 0x0000000804037824 */ /* 0x000fce00078e0203 */
.L_x_1032:
[----:B--2---:R2:W4:Y:S02]  /*14ae0*/  SYNCS.PHASECHK.TRANS64.TRYWAIT P0, [R3+URZ], R0 ;  /* 0x00000000030075a7 */ /* 0x004524000800017f */
[----:B----4-:R-:W-:Y:S05]  /*14af0*/  @!P0 NANOSLEEP.SYNCS 0x989680 ;  /* 0x009896800000895d */ /* 0x010fea0003900000 */
[----:B------:R-:W4:Y:S02]  /*14b00*/  @!P0 SYNCS.PHASECHK.TRANS64 P0, [R3+URZ], R0 ;  /* 0x00000000030085a7 */ /* 0x000f24000800007f */
[----:B----4-:R-:W-:Y:S05]  /*14b10*/  @!P0 BRA `(.L_x_1032) ;  /* 0xfffffffc00f08947 */ /* 0x010fea000383ffff */
.L_x_1025:
[----:B------:R-:W-:Y:S05]  /*14b20*/  BSYNC B0 ;  /* 0x0000000000007941 */ /* 0x000fea0003800000 */
.L_x_1024:
[----:B------:R-:W-:Y:S05]  /*14b30*/  EXIT ;  /* 0x000000000000794d */ /* 0x000fea0003800000 */
.L_x_851:
[----:B0-----:R-:W-:-:S04]  /*14b40*/  IMAD.U32 R3, RZ, RZ, UR45 ;  /* 0x0000002dff037e24 */ /* 0x001fc8000f8e00ff */
[----:B------:R0:W1:Y:S03]  /*14b50*/  SYNCS.PHASECHK.TRANS64.TRYWAIT P1, [R3+URZ+0x16800], R0 ;  /* 0x01680000030075a7 */ /* 0x000066000802017f */
[----:B-1----:R-:W-:Y:S05]  /*14b60*/  @!P1 NANOSLEEP.SYNCS 0x989680 ;  /* 0x009896800000995d */ /* 0x002fea0003900000 */
[----:B------:R-:W1:Y:S02]  /*14b70*/  @!P1 SYNCS.PHASECHK.TRANS64 P1, [R3+URZ+0x16800], R0 ;  /* 0x01680000030095a7 */ /* 0x000e64000802007f */
[----:B-1----:R-:W-:Y:S05]  /*14b80*/  @!P1 BRA `(.L_x_851) ;  /* 0xfffffffc00ec9947 */ /* 0x002fea000383ffff */
[----:B------:R-:W-:Y:S05]  /*14b90*/  BRA `(.L_x_1033) ;  /* 0xfffffecc00847947 */ /* 0x000fea000383ffff */
.L_x_855:
[----:B-1----:R1:W2:Y:S02]  /*14ba0*/  SYNCS.PHASECHK.TRANS64.TRYWAIT P2, [R4+URZ+0x16830], R3 ;  /* 0x01683003040075a7 */ /* 0x0022a4000804017f */
[----:B--2---:R-:W-:Y:S05]  /*14bb0*/  @!P2 NANOSLEEP.SYNCS 0x989680 ;  /* 0x009896800000a95d */ /* 0x004fea0003900000 */
[----:B------:R-:W2:Y:S02]  /*14bc0*/  @!P2 SYNCS.PHASECHK.TRANS64 P2, [R4+URZ+0x16830], R3 ;  /* 0x016830030400a5a7 */ /* 0x000ea4000804007f */
[----:B--2---:R-:W-:Y:S05]  /*14bd0*/  @!P2 BRA `(.L_x_855) ;  /* 0xfffffffc00f0a947 */ /* 0x004fea000383ffff */
[----:B------:R-:W-:Y:S05]  /*14be0*/  BRA `(.L_x_854) ;  /* 0xfffffecc00a87947 */ /* 0x000fea000383ffff */
.L_x_871:
[----:B-1----:R-:W-:-:S04]  /*14bf0*/  IMAD.U32 R21, RZ, RZ, UR6 ;  /* 0x00000006ff157e24 */ /* 0x002fc8000f8e00ff */
[----:B------:R1:W2:Y:S03]  /*14c00*/  SYNCS.PHASECHK.TRANS64.TRYWAIT P2, [R21+URZ+0x16830], R8 ;  /* 0x01683008150075a7 */ /* 0x0002a6000804017f */
[----:B--2---:R-:W-:Y:S05]  /*14c10*/  @!P2 NANOSLEEP.SYNCS 0x989680 ;  /* 0x009896800000a95d */ /* 0x004fea0003900000 */
[----:B------:R-:W2:Y:S02]  /*14c20*/  @!P2 SYNCS.PHASECHK.TRANS64 P2, [R21+URZ+0x16830], R8 ;  /* 0x016830081500a5a7 */ /* 0x000ea4000804007f */
[----:B--2---:R-:W-:Y:S05]  /*14c30*/  @!P2 BRA `(.L_x_871) ;  /* 0xfffffffc00eca947 */ /* 0x004fea000383ffff */
[----:B------:R-:W-:Y:S05]  /*14c40*/  BRA `(.L_x_868) ;  /* 0xffffff0400e47947 */ /* 0x000fea000383ffff */
.L_x_875:
[----:B-1----:R-:W-:-:S04]  /*14c50*/  IMAD.U32 R21, RZ, RZ, UR6 ;  /* 0x00000006ff157e24 */ /* 0x002fc8000f8e00ff */
[----:B------:R1:W2:Y:S03]  /*14c60*/  SYNCS.PHASECHK.TRANS64.TRYWAIT P2, [R21+URZ+0x16850], R8 ;  /* 0x01685008150075a7 */ /* 0x0002a6000804017f */
[----:B--2---:R-:W-:Y:S05]  /*14c70*/  @!P2 NANOSLEEP.SYNCS 0x989680 ;  /* 0x009896800000a95d */ /* 0x004fea0003900000 */
[----:B------:R-:W2:Y:S02]  /*14c80*/  @!P2 SYNCS.PHASECHK.TRANS64 P2, [R21+URZ+0x16850], R8 ;  /* 0x016850081500a5a7 */ /* 0x000ea4000804007f */
[----:B--2---:R-:W-:Y:S05]  /*14c90*/  @!P2 BRA `(.L_x_875) ;  /* 0xfffffffc00eca947 */ /* 0x004fea000383ffff */
[----:B------:R-:W-:Y:S05]  /*14ca0*/  BRA `(.L_x_872) ;  /* 0xffffff08005c7947 */ /* 0x000fea000383ffff */
.L_x_892:
[----:B-1----:R-:W-:-:S04]  /*14cb0*/  IMAD.U32 R7, RZ, RZ, UR6 ;  /* 0x00000006ff077e24 */ /* 0x002fc8000f8e00ff */
[----:B------:R1:W2:Y:S03]  /*14cc0*/  SYNCS.PHASECHK.TRANS64.TRYWAIT P2, [R7+URZ+0x16830], R6 ;  /* 0x01683006070075a7 */ /* 0x0002a6000804017f */
[----:B--2---:R-:W-:Y:S05]  /*14cd0*/  @!P2 NANOSLEEP.SYNCS 0x989680 ;  /* 0x009896800000a95d */ /* 0x004fea0003900000 */
[----:B------:R-:W2:Y:S02]  /*14ce0*/  @!P2 SYNCS.PHASECHK.TRANS64 P2, [R7+URZ+0x16830], R6 ;  /* 0x016830060700a5a7 */ /* 0x000ea4000804007f */
[----:B--2---:R-:W-:Y:S05]  /*14cf0*/  @!P2 BRA `(.L_x_892) ;  /* 0xfffffffc00eca947 */ /* 0x004fea000383ffff */
[----:B------:R-:W-:Y:S05]  /*14d00*/  BRA `(.L_x_889) ;  /* 0xffffff3c00907947 */ /* 0x000fea000383ffff */
.L_x_896:
[----:B-1----:R-:W-:-:S04]  /*14d10*/  IMAD.U32 R7, RZ, RZ, UR6 ;  /* 0x00000006ff077e24 */ /* 0x002fc8000f8e00ff */
[----:B------:R1:W2:Y:S03]  /*14d20*/  SYNCS.PHASECHK.TRANS64.TRYWAIT P2, [R7+URZ+0x16850], R6 ;  /* 0x01685006070075a7 */ /* 0x0002a6000804017f */
[----:B--2---:R-:W-:Y:S05]  /*14d30*/  @!P2 NANOSLEEP.SYNCS 0x989680 ;  /* 0x009896800000a95d */ /* 0x004fea0003900000 */
[----:B------:R-:W2:Y:S02]  /*14d40*/  @!P2 SYNCS.PHASECHK.TRANS64 P2, [R7+URZ+0x16850], R6 ;  /* 0x016850060700a5a7 */ /* 0x000ea4000804007f */
[----:B--2---:R-:W-:Y:S05]  /*14d50*/  @!P2 BRA `(.L_x_896) ;  /* 0xfffffffc00eca947 */ /* 0x004fea000383ffff */
[----:B------:R-:W-:Y:S05]  /*14d60*/  BRA `(.L_x_893) ;  /* 0xffffff4000087947 */ /* 0x000fea000383ffff */
.L_x_902:
[----:B-1----:R-:W-:-:S04]  /*14d70*/  IMAD.U32 R7, RZ, RZ, UR6 ;  /* 0x00000006ff077e24 */ /* 0x002fc8000f8e00ff */
[----:B------:R1:W2:Y:S03]  /*14d80*/  SYNCS.PHASECHK.TRANS64.TRYWAIT P2, [R7+URZ+0x16830], R6 ;  /* 0x01683006070075a7 */ /* 0x0002a6000804017f */
[----:B--2---:R-:W-:Y:S05]  /*14d90*/  @!P2 NANOSLEEP.SYNCS 0x989680 ;  /* 0x009896800000a95d */ /* 0x004fea0003900000 */
[----:B------:R-:W2:Y:S02]  /*14da0*/  @!P2 SYNCS.PHASECHK.TRANS64 P2, [R7+URZ+0x16830], R6 ;  /* 0x016830060700a5a7 */ /* 0x000ea4000804007f */
[----:B--2---:R-:W-:Y:S05]  /*14db0*/  @!P2 BRA `(.L_x_902) ;  /* 0xfffffffc00eca947 */ /* 0x004fea000383ffff */
[----:B------:R-:W-:Y:S05]  /*14dc0*/  BRA `(.L_x_899) ;  /* 0xffffff6000c47947 */ /* 0x000fea000383ffff */
.L_x_906:
[----:B-1----:R-:W-:-:S04]  /*14dd0*/  IMAD.U32 R7, RZ, RZ, UR6 ;  /* 0x00000006ff077e24 */ /* 0x002fc8000f8e00ff */
[----:B------:R1:W2:Y:S03]  /*14de0*/  SYNCS.PHASECHK.TRANS64.TRYWAIT P2, [R7+URZ+0x16850], R6 ;  /* 0x01685006070075a7 */ /* 0x0002a6000804017f */
[----:B--2---:R-:W-:Y:S05]  /*14df0*/  @!P2 NANOSLEEP.SYNCS 0x989680 ;  /* 0x009896800000a95d */ /* 0x004fea0003900000 */
[----:B------:R-:W2:Y:S02]  /*14e00*/  @!P2 SYNCS.PHASECHK.TRANS64 P2, [R7+URZ+0x16850], R6 ;  /* 0x016850060700a5a7 */ /* 0x000ea4000804007f */
[----:B--2---:R-:W-:Y:S05]  /*14e10*/  @!P2 BRA `(.L_x_906) ;  /* 0xfffffffc00eca947 */ /* 0x004fea000383ffff */
[----:B------:R-:W-:Y:S05]  /*14e20*/  BRA `(.L_x_903) ;  /* 0xffffff64003c7947 */ /* 0x000fea000383ffff */
.L_x_919:
[----:B-1----:R-:W-:-:S04]  /*14e30*/  IMAD.U32 R5, RZ, RZ, UR5 ;  /* 0x00000005ff057e24 */ /* 0x002fc8000f8e00ff */
[----:B------:R1:W2:Y:S03]  /*14e40*/  SYNCS.PHASECHK.TRANS64.TRYWAIT P0, [R5+URZ+0x16850], R0 ;  /* 0x01685000050075a7 */ /* 0x0002a6000800017f */
[----:B--2---:R-:W-:Y:S05]  /*14e50*/  @!P0 NANOSLEEP.SYNCS 0x989680 ;  /* 0x009896800000895d */ /* 0x004fea0003900000 */
[----:B------:R-:W2:Y:S02]  /*14e60*/  @!P0 SYNCS.PHASECHK.TRANS64 P0, [R5+URZ+0x16850], R0 ;  /* 0x01685000050085a7 */ /* 0x000ea4000800007f */
[----:B--2---:R-:W-:Y:S05]  /*14e70*/  @!P0 BRA `(.L_x_919) ;  /* 0xfffffffc00ec8947 */ /* 0x004fea000383ffff */
[----:B------:R-:W-:Y:S05]  /*14e80*/  BRA `(.L_x_918) ;  /* 0xffffff9400a07947 */ /* 0x000fea000383ffff */
.L_x_966:
[----:B------:R-:W0:Y:S01]  /*14e90*/  S2R R4, SR_TID.X ;  /* 0x0000000000047919 */ /* 0x000e220000002100 */
[----:B------:R-:W-:Y:S01]  /*14ea0*/  BSSY B0, `(.L_x_1034) ;  /* 0x000000a000007945 */ /* 0x000fe20003800000 */
[----:B------:R-:W-:Y:S02]  /*14eb0*/  IMAD.MOV.U32 R12, RZ, RZ, RZ ;  /* 0x000000ffff0c7224 */ /* 0x000fe400078e00ff */
[----:B------:R-:W-:Y:S02]  /*14ec0*/  IMAD.MOV.U32 R11, RZ, RZ, 0x1f ;  /* 0x0000001fff0b7424 */ /* 0x000fe400078e00ff */
[----:B------:R-:W-:Y:S01]  /*14ed0*/  IMAD.MOV.U32 R15, RZ, RZ, -0x1 ;  /* 0xffffffffff0f7424 */ /* 0x000fe200078e00ff */
[----:B0-----:R-:W-:-:S04]  /*14ee0*/  SHF.R.U32.HI R4, RZ, 0x5, R4 ;  /* 0x00000005ff047819 */ /* 0x001fc80000011604 */
[----:B------:R-:W-:-:S05]  /*14ef0*/  LOP3.LUT R4, R4, 0x3, RZ, 0xc0, !PT ;  /* 0x0000000304047812 */ /* 0x000fca00078ec0ff */
[----:B------:R-:W-:-:S07]  /*14f00*/  IMAD.MOV.U32 R13, RZ, RZ, R4 ;  /* 0x000000ffff0d7224 */ /* 0x000fce00078e0004 */
[----:B------:R-:W-:Y:S05]  /*14f10*/  WARPSYNC.COLLECTIVE R15, `(.L_x_1035) ;  /* 0x000000000f087348 */ /* 0x000fea0003c00000 */
[----:B------:R0:W1:Y:S02]  /*14f20*/  SHFL.IDX P6, R14, R13, R12, R11 ;  /* 0x0000000c0d0e7389 */ /* 0x00006400000c000b */
[----:B01----:R-:W-:Y:S01]  /*14f30*/  ENDCOLLECTIVE ;  /* 0x000000000000791b */ /* 0x003fe20003800000 */
.L_x_1035:
[----:B------:R-:W-:Y:S05]  /*14f40*/  BSYNC B0 ;  /* 0x0000000000007941 */ /* 0x000fea0003800000 */
.L_x_1034:
[----:B------:R-:W-:Y:S05]  /*14f50*/  BRA `(.L_x_1036) ;  /* 0xffffffd0005c7947 */ /* 0x000fea000383ffff */
.L_x_967:
[----:B------:R-:W-:Y:S01]  /*14f60*/  BSSY B0, `(.L_x_1037) ;  /* 0x0000006000007945 */ /* 0x000fe20003800000 */
[----:B------:R-:W-:-:S07]  /*14f70*/  IMAD.MOV.U32 R15, RZ, RZ, -0x1 ;  /* 0xffffffffff0f7424 */ /* 0x000fce00078e00ff */
[----:B------:R-:W-:Y:S05]  /*14f80*/  WARPSYNC.COLLECTIVE R15, `(.L_x_1038) ;  /* 0x000000000f0c7348 */ /* 0x000fea0003c00000 */
[----:B------:R-:W-:Y:S02]  /*14f90*/  ELECT P6, UR62, PT ;  /* 0x00000000003e782f */ /* 0x000fe400038c0000 */
[----:B------:R-:W-:Y:S01]  /*14fa0*/  MOV R14, UR62 ;  /* 0x0000003e000e7c02 */ /* 0x000fe20008000f00 */
[----:B------:R-:W-:Y:S10]  /*14fb0*/  ENDCOLLECTIVE ;  /* 0x000000000000791b */ /* 0x000ff40003800000 */
.L_x_1038:
[----:B------:R-:W-:Y:S05]  /*14fc0*/  BSYNC B0 ;  /* 0x0000000000007941 */ /* 0x000fea0003800000 */
.L_x_1037:
[----:B------:R-:W-:Y:S05]  /*14fd0*/  BRA `(.L_x_1039) ;  /* 0xffffffd0004c7947 */ /* 0x000fea000383ffff */
.L_x_970:
[----:B-1----:R1:W2:Y:S02]  /*14fe0*/  SYNCS.PHASECHK.TRANS64.TRYWAIT P0, [R5+URZ+0x16840], R4 ;  /* 0x01684004050075a7 */ /* 0x0022a4000800017f */
[----:B--2---:R-:W-:Y:S05]  /*14ff0*/  @!P0 NANOSLEEP.SYNCS 0x989680 ;  /* 0x009896800000895d */ /* 0x004fea0003900000 */
[----:B------:R-:W2:Y:S02]  /*15000*/  @!P0 SYNCS.PHASECHK.TRANS64 P0, [R5+URZ+0x16840], R4 ;  /* 0x01684004050085a7 */ /* 0x000ea4000800007f */
[----:B--2---:R-:W-:Y:S05]  /*15010*/  @!P0 BRA `(.L_x_970) ;  /* 0xfffffffc00f08947 */ /* 0x004fea000383ffff */
[----:B------:R-:W-:Y:S05]  /*15020*/  BRA `(.L_x_1040) ;  /* 0xffffffd000a07947 */ /* 0x000fea000383ffff */
.L_x_973:
[----:B-1----:R1:W2:Y:S02]  /*15030*/  SYNCS.PHASECHK.TRANS64.TRYWAIT P0, [R25+URZ+0x16820], R4 ;  /* 0x01682004190075a7 */ /* 0x0022a4000800017f */
[----:B--2---:R-:W-:Y:S05]  /*15040*/  @!P0 NANOSLEEP.SYNCS 0x989680 ;  /* 0x009896800000895d */ /* 0x004fea0003900000 */
[----:B------:R-:W2:Y:S02]  /*15050*/  @!P0 SYNCS.PHASECHK.TRANS64 P0, [R25+URZ+0x16820], R4 ;  /* 0x01682004190085a7 */ /* 0x000ea4000800007f */
[----:B--2---:R-:W-:Y:S05]  /*15060*/  @!P0 BRA `(.L_x_973) ;  /* 0xfffffffc00f08947 */ /* 0x004fea000383ffff */
[----:B------:R-:W-:Y:S05]  /*15070*/  BRA `(.L_x_1041) ;  /* 0xffffffd400587947 */ /* 0x000fea000383ffff */
.L_x_981:
[----:B0-----:R0:W1:Y:S02]  /*15080*/  SYNCS.PHASECHK.TRANS64.TRYWAIT P0, [R3+URZ+0x16840], R2 ;  /* 0x01684002030075a7 */ /* 0x001064000800017f */
[----:B-1----:R-:W-:Y:S05]  /*15090*/  @!P0 NANOSLEEP.SYNCS 0x989680 ;  /* 0x009896800000895d */ /* 0x002fea0003900000 */
[----:B------:R-:W1:Y:S02]  /*150a0*/  @!P0 SYNCS.PHASECHK.TRANS64 P0, [R3+URZ+0x16840], R2 ;  /* 0x01684002030085a7 */ /* 0x000e64000800007f */
[----:B-1----:R-:W-:Y:S05]  /*150b0*/  @!P0 BRA `(.L_x_981) ;  /* 0xfffffffc00f08947 */ /* 0x002fea000383ffff */
[----:B------:R-:W-:Y:S05]  /*150c0*/  BRA `(.L_x_1042) ;  /* 0xffffffd400fc7947 */ /* 0x000fea000383ffff */
.L_x_983:
[----:B0-----:R0:W1:Y:S02]  /*150d0*/  SYNCS.PHASECHK.TRANS64.TRYWAIT P0, [R2+URZ+0x60], R5 ;  /* 0x00006005020075a7 */ /* 0x001064000800017f */
[----:B-1----:R-:W-:Y:S05]  /*150e0*/  @!P0 NANOSLEEP.SYNCS 0x989680 ;  /* 0x009896800000895d */ /* 0x002fea0003900000 */
[----:B------:R-:W1:Y:S02]  /*150f0*/  @!P0 SYNCS.PHASECHK.TRANS64 P0, [R2+URZ+0x60], R5 ;  /* 0x00006005020085a7 */ /* 0x000e64000800007f */
[----:B-1----:R-:W-:Y:S05]  /*15100*/  @!P0 BRA `(.L_x_983) ;  /* 0xfffffffc00f08947 */ /* 0x002fea000383ffff */
[----:B------:R-:W-:Y:S05]  /*15110*/  BRA `(.L_x_1043) ;  /* 0xffffffd800607947 */ /* 0x000fea000383ffff */
.L_x_988:
[----:B-1----:R1:W2:Y:S02]  /*15120*/  SYNCS.PHASECHK.TRANS64.TRYWAIT P0, [R3+URZ+0x16840], R2 ;  /* 0x01684002030075a7 */ /* 0x0022a4000800017f */
[----:B--2---:R-:W-:Y:S05]  /*15130*/  @!P0 NANOSLEEP.SYNCS 0x989680 ;  /* 0x009896800000895d */ /* 0x004fea0003900000 */
[----:B------:R-:W2:Y:S02]  /*15140*/  @!P0 SYNCS.PHASECHK.TRANS64 P0, [R3+URZ+0x16840], R2 ;  /* 0x01684002030085a7 */ /* 0x000ea4000800007f */
[----:B--2---:R-:W-:Y:S05]  /*15150*/  @!P0 BRA `(.L_x_988) ;  /* 0xfffffffc00f08947 */ /* 0x004fea000383ffff */
[----:B------:R-:W-:Y:S05]  /*15160*/  BRA `(.L_x_1044) ;  /* 0xffffffdc006c7947 */ /* 0x000fea000383ffff */
.L_x_990:
[----:B0-----:R0:W1:Y:S02]  /*15170*/  SYNCS.PHASECHK.TRANS64.TRYWAIT P1, [R3+URZ+0x60], R24 ;  /* 0x00006018030075a7 */ /* 0x001064000802017f */
[----:B-1----:R-:W-:Y:S05]  /*15180*/  @!P1 NANOSLEEP.SYNCS 0x989680 ;  /* 0x009896800000995d */ /* 0x002fea0003900000 */
[----:B------:R-:W1:Y:S02]  /*15190*/  @!P1 SYNCS.PHASECHK.TRANS64 P1, [R3+URZ+0x60], R24 ;  /* 0x00006018030095a7 */ /* 0x000e64000802007f */
[----:B-1----:R-:W-:Y:S05]  /*151a0*/  @!P1 BRA `(.L_x_990) ;  /* 0xfffffffc00f09947 */ /* 0x002fea000383ffff */
[----:B------:R-:W-:Y:S05]  /*151b0*/  BRA `(.L_x_1045) ;  /* 0xffffffdc00d07947 */ /* 0x000fea000383ffff */
.L_x_995:
[----:B-1----:R1:W2:Y:S02]  /*151c0*/  SYNCS.PHASECHK.TRANS64.TRYWAIT P0, [R2+URZ+0x16840], R3 ;  /* 0x01684003020075a7 */ /* 0x0022a4000800017f */
[----:B--2---:R-:W-:Y:S05]  /*151d0*/  @!P0 NANOSLEEP.SYNCS 0x989680 ;  /* 0x009896800000895d */ /* 0x004fea0003900000 */
[----:B------:R-:W2:Y:S02]  /*151e0*/  @!P0 SYNCS.PHASECHK.TRANS64 P0, [R2+URZ+0x16840], R3 ;  /* 0x01684003020085a7 */ /* 0x000ea4000800007f */
[----:B--2---:R-:W-:Y:S05]  /*151f0*/  @!P0 BRA `(.L_x_995) ;  /* 0xfffffffc00f08947 */ /* 0x004fea000383ffff */
[----:B------:R-:W-:Y:S05]  /*15200*/  BRA `(.L_x_1046) ;  /* 0xffffffe000b07947 */ /* 0x000fea000383ffff */
.L_x_997:
[----:B0-----:R0:W1:Y:S02]  /*15210*/  SYNCS.PHASECHK.TRANS64.TRYWAIT P1, [R2+URZ+0x60], R3 ;  /* 0x00006003020075a7 */ /* 0x001064000802017f */
[----:B-1----:R-:W-:Y:S05]  /*15220*/  @!P1 NANOSLEEP.SYNCS 0x989680 ;  /* 0x009896800000995d */ /* 0x002fea0003900000 */
[----:B------:R-:W1:Y:S02]  /*15230*/  @!P1 SYNCS.PHASECHK.TRANS64 P1, [R2+URZ+0x60], R3 ;  /* 0x00006003020095a7 */ /* 0x000e64000802007f */
[----:B-1----:R-:W-:Y:S05]  /*15240*/  @!P1 BRA `(.L_x_997) ;  /* 0xfffffffc00f09947 */ /* 0x002fea000383ffff */
[----:B------:R-:W-:Y:S05]  /*15250*/  BRA `(.L_x_1047) ;  /* 0xffffffe400187947 */ /* 0x000fea000383ffff */
.L_x_1004:
[----:B0-----:R0:W1:Y:S02]  /*15260*/  SYNCS.PHASECHK.TRANS64.TRYWAIT P0, [R3+URZ+0x16860], R2 ;  /* 0x01686002030075a7 */ /* 0x001064000800017f */
[----:B-1----:R-:W-:Y:S05]  /*15270*/  @!P0 NANOSLEEP.SYNCS 0x989680 ;  /* 0x009896800000895d */ /* 0x002fea0003900000 */
[----:B------:R-:W1:Y:S02]  /*15280*/  @!P0 SYNCS.PHASECHK.TRANS64 P0, [R3+URZ+0x16860], R2 ;  /* 0x01686002030085a7 */ /* 0x000e64000800007f */
[----:B-1----:R-:W-:Y:S05]  /*15290*/  @!P0 BRA `(.L_x_1004) ;  /* 0xfffffffc00f08947 */ /* 0x002fea000383ffff */
[----:B------:R-:W-:Y:S05]  /*152a0*/  BRA `(.L_x_1048) ;  /* 0xffffffe400d47947 */ /* 0x000fea000383ffff */
.L_x_1006:
[----:B------:R-:W-:Y:S01]  /*152b0*/  BSSY B0, `(.L_x_1049) ;  /* 0x0000008000007945 */ /* 0x000fe20003800000 */
[----:B------:R-:W-:Y:S02]  /*152c0*/  IMAD.MOV.U32 R13, RZ, RZ, R16 ;  /* 0x000000ffff0d7224 */ /* 0x000fe400078e0010 */
[----:B------:R-:W-:Y:S02]  /*152d0*/  IMAD.MOV.U32 R12, RZ, RZ, RZ ;  /* 0x000000ffff0c7224 */ /* 0x000fe400078e00ff */
[----:B------:R-:W-:Y:S02]  /*152e0*/  IMAD.MOV.U32 R11, RZ, RZ, 0x1f ;  /* 0x0000001fff0b7424 */ /* 0x000fe400078e00ff */
[----:B------:R-:W-:-:S07]  /*152f0*/  IMAD.MOV.U32 R15, RZ, RZ, -0x1 ;  /* 0xffffffffff0f7424 */ /* 0x000fce00078e00ff */
[----:B------:R-:W-:Y:S05]  /*15300*/  WARPSYNC.COLLECTIVE R15, `(.L_x_1050) ;  /* 0x000000000f087348 */ /* 0x000fea0003c00000 */
[----:B------:R0:W1:Y:S02]  /*15310*/  SHFL.IDX P6, R14, R13, R12, R11 ;  /* 0x0000000c0d0e7389 */ /* 0x00006400000c000b */
[----:B01----:R-:W-:Y:S01]  /*15320*/  ENDCOLLECTIVE ;  /* 0x000000000000791b */ /* 0x003fe20003800000 */
.L_x_1050:
[----:B------:R-:W-:Y:S05]  /*15330*/  BSYNC B0 ;  /* 0x0000000000007941 */ /* 0x000fea0003800000 */
.L_x_1049:
[----:B------:R-:W-:Y:S02]  /*15340*/  IMAD.MOV.U32 R13, RZ, RZ, R16 ;  /* 0x000000ffff0d7224 */ /* 0x000fe400078e0010 */
[----:B------:R-:W-:Y:S02]  /*15350*/  IMAD.MOV.U32 R12, RZ, RZ, 0x1 ;  /* 0x00000001ff0c7424 */ /* 0x000fe400078e00ff */
[----:B------:R-:W-:Y:S02]  /*15360*/  IMAD.MOV.U32 R11, RZ, RZ, 0x1f ;  /* 0x0000001fff0b7424 */ /* 0x000fe400078e00ff */
[----:B------:R-:W-:Y:S02]  /*15370*/  IMAD.MOV.U32 R15, RZ, RZ, -0x1 ;  /* 0xffffffffff0f7424 */ /* 0x000fe400078e00ff */
[----:B------:R-:W-:-:S07]  /*15380*/  IMAD.MOV.U32 R5, RZ, RZ, R14 ;  /* 0x000000ffff057224 */ /* 0x000fce00078e000e */
[----:B------:R-:W-:Y:S05]  /*15390*/  WARPSYNC.COLLECTIVE R15, `(.L_x_1051) ;  /* 0x000000000f087348 */ /* 0x000fea0003c00000 */
[----:B------:R0:W1:Y:S02]  /*153a0*/  SHFL.IDX P6, R14, R13, R12, R11 ;  /* 0x0000000c0d0e7389 */ /* 0x00006400000c000b */
[----:B01----:R-:W-:Y:S01]  /*153b0*/  ENDCOLLECTIVE ;  /* 0x000000000000791b */ /* 0x003fe20003800000 */
.L_x_1051:
[----:B------:R-:W-:Y:S01]  /*153c0*/  IMAD.MOV.U32 R4, RZ, RZ, R14 ;  /* 0x000000ffff047224 */ /* 0x000fe200078e000e */
[----:B------:R-:W-:Y:S06]  /*153d0*/  BRA `(.L_x_1052) ;  /* 0xffffffe8001c7947 */ /* 0x000fec000383ffff */
.L_x_1009:
[----:B------:R-:W-:Y:S01]  /*153e0*/  BSSY B0, `(.L_x_1053) ;  /* 0x0000008000007945 */ /* 0x000fe20003800000 */
[----:B-----5:R-:W-:Y:S02]  /*153f0*/  IMAD.MOV.U32 R13, RZ, RZ, R2 ;  /* 0x000000ffff0d7224 */ /* 0x020fe400078e0002 */
[----:B------:R-:W-:Y:S02]  /*15400*/  IMAD.MOV.U32 R12, RZ, RZ, 0x1 ;  /* 0x00000001ff0c7424 */ /* 0x000fe400078e00ff */
[----:B------:R-:W-:Y:S02]  /*15410*/  IMAD.MOV.U32 R11, RZ, RZ, RZ ;  /* 0x000000ffff0b7224 */ /* 0x000fe400078e00ff */
[----:B------:R-:W-:-:S07]  /*15420*/  IMAD.MOV.U32 R15, RZ, RZ, -0x1 ;  /* 0xffffffffff0f7424 */ /* 0x000fce00078e00ff */
[----:B0123--:R-:W-:Y:S05]  /*15430*/  WARPSYNC.COLLECTIVE R15, `(.L_x_1054) ;  /* 0x000000000f087348 */ /* 0x00ffea0003c00000 */
[----:B------:R4:W0:Y:S02]  /*15440*/  SHFL.UP P6, R14, R13, R12, R11 ;  /* 0x0400000c0d0e7389 */ /* 0x00082400000c000b */
[----:B01234-:R-:W-:Y:S01]  /*15450*/  ENDCOLLECTIVE ;  /* 0x000000000000791b */ /* 0x01ffe20003800000 */
.L_x_1054:
[----:B------:R-:W-:Y:S05]  /*15460*/  BSYNC B0 ;  /* 0x0000000000007941 */ /* 0x000fea0003800000 */
.L_x_1053:
[C---:B------:R-:W-:Y:S01]  /*15470*/  ISETP.NE.AND P0, PT, R27.reuse, RZ, PT ;  /* 0x000000ff1b00720c */ /* 0x040fe20003f05270 */
[----:B------:R-:W-:Y:S02]  /*15480*/  IMAD.MOV.U32 R12, RZ, RZ, 0x2 ;  /* 0x00000002ff0c7424 */ /* 0x000fe400078e00ff */
[----:B------:R-:W-:Y:S01]  /*15490*/  IMAD.MOV.U32 R11, RZ, RZ, RZ ;  /* 0x000000ffff0b7224 */ /* 0x000fe200078e00ff */
[----:B------:R-:W-:Y:S01]  /*154a0*/  SEL R13, R14, RZ, P0 ;  /* 0x000000ff0e0d7207 */ /* 0x000fe20000000000 */
[----:B------:R-:W-:Y:S01]  /*154b0*/  IMAD.MOV.U32 R15, RZ, RZ, -0x1 ;  /* 0xffffffffff0f7424 */ /* 0x000fe200078e00ff */
[----:B------:R-:W-:-:S03]  /*154c0*/  ISETP.GE.U32.AND P0, PT, R27, 0x2, PT ;  /* 0x000000021b00780c */ /* 0x000fc60003f06070 */
[----:B------:R-:W-:-:S10]  /*154d0*/  IMAD.IADD R13, R2, 0x1, R13 ;  /* 0x00000001020d7824 */ /* 0x000fd400078e020d */
[----:B------:R-:W-:Y:S05]  /*154e0*/  WARPSYNC.COLLECTIVE R15, `(.L_x_1055) ;  /* 0x000000000f087348 */ /* 0x000fea0003c00000 */
[----:B------:R0:W1:Y:S02]  /*154f0*/  SHFL.UP P6, R14, R13, R12, R11 ;  /* 0x0400000c0d0e7389 */ /* 0x00006400000c000b */
[----:B01----:R-:W-:Y:S01]  /*15500*/  ENDCOLLECTIVE ;  /* 0x000000000000791b */ /* 0x003fe20003800000 */
.L_x_1055:
        /* <DEDUP_REMOVED lines=8> */
.L_x_1056:
        /* <DEDUP_REMOVED lines=8> */
.L_x_1057:
        /* <DEDUP_REMOVED lines=8> */
.L_x_1058:
[----:B------:R-:W-:Y:S02]  /*15690*/  IMAD.MOV.U32 R12, RZ, RZ, 0x1f ;  /* 0x0000001fff0c7424 */ /* 0x000fe400078e00ff */
[----:B------:R-:W-:Y:S01]  /*156a0*/  IMAD.MOV.U32 R11, RZ, RZ, 0x1f ;  /* 0x0000001fff0b7424 */ /* 0x000fe200078e00ff */
[----:B------:R-:W-:-:S05]  /*156b0*/  SEL R8, R14, RZ, P0 ;  /* 0x000000ff0e087207 */ /* 0x000fca0000000000 */
[----:B------:R-:W-:-:S04]  /*156c0*/  IMAD.IADD R8, R7, 0x1, R8 ;  /* 0x0000000107087824 */ /* 0x000fc800078e0208 */
[----:B------:R-:W-:-:S07]  /*156d0*/  IMAD.MOV.U32 R13, RZ, RZ, R8 ;  /* 0x000000ffff0d7224 */ /* 0x000fce00078e0008 */
[----:B------:R-:W-:Y:S05]  /*156e0*/  WARPSYNC.COLLECTIVE R15, `(.L_x_1059) ;  /* 0x000000000f087348 */ /* 0x000fea0003c00000 */
[----:B------:R0:W1:Y:S02]  /*156f0*/  SHFL.IDX P6, R14, R13, R12, R11 ;  /* 0x0000000c0d0e7389 */ /* 0x00006400000c000b */
[----:B01----:R-:W-:Y:S01]  /*15700*/  ENDCOLLECTIVE ;  /* 0x000000000000791b */ /* 0x003fe20003800000 */
.L_x_1059:
[----:B------:R-:W-:Y:S05]  /*15710*/  BRA `(.L_x_1060) ;  /* 0xffffffe400d87947 */ /* 0x000fea000383ffff */
.L_x_1014:
[----:B------:R-:W-:Y:S01]  /*15720*/  BSSY B0, `(.L_x_1061) ;  /* 0x0000008000007945 */ /* 0x000fe20003800000 */
[----:B-----5:R-:W-:Y:S02]  /*15730*/  IMAD.MOV.U32 R13, RZ, RZ, R2 ;  /* 0x000000ffff0d7224 */ /* 0x020fe400078e0002 */
[----:B------:R-:W-:Y:S02]  /*15740*/  IMAD.MOV.U32 R12, RZ, RZ, 0x1 ;  /* 0x00000001ff0c7424 */ /* 0x000fe400078e00ff */
[----:B------:R-:W-:Y:S02]  /*15750*/  IMAD.MOV.U32 R11, RZ, RZ, RZ ;  /* 0x000000ffff0b7224 */ /* 0x000fe400078e00ff */
[----:B------:R-:W-:-:S07]  /*15760*/  IMAD.MOV.U32 R15, RZ, RZ, -0x1 ;  /* 0xffffffffff0f7424 */ /* 0x000fce00078e00ff */
[----:B01-3--:R-:W-:Y:S05]  /*15770*/  WARPSYNC.COLLECTIVE R15, `(.L_x_1062) ;  /* 0x000000000f087348 */ /* 0x00bfea0003c00000 */
[----:B------:R2:W4:Y:S02]  /*15780*/  SHFL.UP P6, R14, R13, R12, R11 ;  /* 0x0400000c0d0e7389 */ /* 0x00052400000c000b */
[----:B01234-:R-:W-:Y:S01]  /*15790*/  ENDCOLLECTIVE ;  /* 0x000000000000791b */ /* 0x01ffe20003800000 */
.L_x_1062:
[----:B------:R-:W-:Y:S05]  /*157a0*/  BSYNC B0 ;  /* 0x0000000000007941 */ /* 0x000fea0003800000 */
.L_x_1061:
        /* <DEDUP_REMOVED lines=10> */
.L_x_1063:
        /* <DEDUP_REMOVED lines=8> */
.L_x_1064:
        /* <DEDUP_REMOVED lines=8> */
.L_x_1065:
        /* <DEDUP_REMOVED lines=8> */
.L_x_1066:
        /* <DEDUP_REMOVED lines=8> */
.L_x_1067:
[----:B------:R-:W-:Y:S05]  /*15a50*/  BRA `(.L_x_1068) ;  /* 0xffffffe400b47947 */ /* 0x000fea000383ffff */
.L_x_1016:
[----:B------:R-:W-:Y:S01]  /*15a60*/  BSSY B0, `(.L_x_1069) ;  /* 0x0000006000007945 */ /* 0x000fe20003800000 */
[----:B------:R-:W-:Y:S01]  /*15a70*/  PLOP3.LUT P6, PT, P6, PT, PT, 0x8, 0x0 ;  /* 0x000000000000781c */ /* 0x000fe200037ce170 */
[----:B------:R-:W-:-:S12]  /*15a80*/  IMAD.MOV.U32 R15, RZ, RZ, -0x1 ;  /* 0xffffffffff0f7424 */ /* 0x000fd800078e00ff */
[----:B01-3--:R-:W-:Y:S05]  /*15a90*/  WARPSYNC.COLLECTIVE R15, `(.L_x_1070) ;  /* 0x000000000f087348 */ /* 0x00bfea0003c00000 */
[----:B------:R-:W-:Y:S01]  /*15aa0*/  VOTE.ANY R14, PT, P6 ;  /* 0x00000000000e7806 */ /* 0x000fe200030e0100 */
[----:B01-3--:R-:W-:Y:S06]  /*15ab0*/  ENDCOLLECTIVE ;  /* 0x000000000000791b */ /* 0x00bfec0003800000 */
.L_x_1070:
[----:B------:R-:W-:Y:S05]  /*15ac0*/  BSYNC B0 ;  /* 0x0000000000007941 */ /* 0x000fea0003800000 */
.L_x_1069:
[----:B------:R-:W-:Y:S02]  /*15ad0*/  IMAD.MOV.U32 R3, RZ, RZ, R14 ;  /* 0x000000ffff037224 */ /* 0x000fe400078e000e */
[----:B------:R-:W-:Y:S02]  /*15ae0*/  IMAD.MOV.U32 R13, RZ, RZ, R2 ;  /* 0x000000ffff0d7224 */ /* 0x000fe400078e0002 */
[----:B------:R-:W0:Y:S01]  /*15af0*/  POPC R4, R3 ;  /* 0x0000000300047309 */ /* 0x000e220000000000 */
[----:B------:R-:W-:Y:S02]  /*15b00*/  IMAD.MOV.U32 R11, RZ, RZ, 0x1f ;  /* 0x0000001fff0b7424 */ /* 0x000fe400078e00ff */
[----:B------:R-:W-:Y:S02]  /*15b10*/  IMAD.MOV.U32 R15, RZ, RZ, -0x1 ;  /* 0xffffffffff0f7424 */ /* 0x000fe400078e00ff */
[----:B0-----:R-:W-:-:S07]  /*15b20*/  IMAD.MOV.U32 R12, RZ, RZ, R4 ;  /* 0x000000ffff0c7224 */ /* 0x001fce00078e0004 */
[----:B------:R-:W-:Y:S05]  /*15b30*/  WARPSYNC.COLLECTIVE R15, `(.L_x_1071) ;  /* 0x000000000f087348 */ /* 0x000fea0003c00000 */
[----:B------:R0:W1:Y:S02]  /*15b40*/  SHFL.IDX P6, R14, R13, R12, R11 ;  /* 0x0000000c0d0e7389 */ /* 0x00006400000c000b */
[----:B01----:R-:W-:Y:S01]  /*15b50*/  ENDCOLLECTIVE ;  /* 0x000000000000791b */ /* 0x003fe20003800000 */
.L_x_1071:
[----:B------:R-:W-:Y:S01]  /*15b60*/  IMAD.MOV.U32 R17, RZ, RZ, R14 ;  /* 0x000000ffff117224 */ /* 0x000fe200078e000e */
[----:B------:R-:W-:Y:S06]  /*15b70*/  BRA `(.L_x_1072) ;  /* 0xffffffe400a47947 */ /* 0x000fec000383ffff */
.L_x_1018:
[----:B------:R-:W-:Y:S01]  /*15b80*/  BSSY B0, `(.L_x_1073) ;  /* 0x0000007000007945 */ /* 0x000fe20003800000 */
[----:B------:R-:W-:Y:S02]  /*15b90*/  IMAD.MOV.U32 R13, RZ, RZ, R8 ;  /* 0x000000ffff0d7224 */ /* 0x000fe400078e0008 */
[----:B------:R-:W-:Y:S02]  /*15ba0*/  IMAD.MOV.U32 R11, RZ, RZ, 0x1f ;  /* 0x0000001fff0b7424 */ /* 0x000fe400078e00ff */
[----:B------:R-:W-:-:S07]  /*15bb0*/  IMAD.MOV.U32 R15, RZ, RZ, -0x1 ;  /* 0xffffffffff0f7424 */ /* 0x000fce00078e00ff */
[----:B01234-:R-:W-:Y:S05]  /*15bc0*/  WARPSYNC.COLLECTIVE R15, `(.L_x_1074) ;  /* 0x000000000f087348 */ /* 0x01ffea0003c00000 */
[----:B------:R0:W0:Y:S02]  /*15bd0*/  SHFL.IDX P6, R14, R13, R12, R11 ;  /* 0x0000000c0d0e7389 */ /* 0x00002400000c000b */
[----:B01234-:R-:W-:Y:S01]  /*15be0*/  ENDCOLLECTIVE ;  /* 0x000000000000791b */ /* 0x01ffe20003800000 */
.L_x_1074:
[----:B------:R-:W-:Y:S05]  /*15bf0*/  BSYNC B0 ;  /* 0x0000000000007941 */ /* 0x000fea0003800000 */
.L_x_1073:
[----:B------:R-:W-:Y:S05]  /*15c00*/  BRA `(.L_x_1017) ;  /* 0xffffffe4009c7947 */ /* 0x000fea000383ffff */
.L_x_1022:
[----:B0-----:R0:W1:Y:S02]  /*15c10*/  SYNCS.PHASECHK.TRANS64.TRYWAIT P0, [R9+URZ+0x16820], R0 ;  /* 0x01682000090075a7 */ /* 0x001064000800017f */
[----:B-1----:R-:W-:Y:S05]  /*15c20*/  @!P0 NANOSLEEP.SYNCS 0x989680 ;  /* 0x009896800000895d */ /* 0x002fea0003900000 */
[----:B------:R-:W1:Y:S02]  /*15c30*/  @!P0 SYNCS.PHASECHK.TRANS64 P0, [R9+URZ+0x16820], R0 ;  /* 0x01682000090085a7 */ /* 0x000e64000800007f */
[----:B-1----:R-:W-:Y:S05]  /*15c40*/  @!P0 BRA `(.L_x_1022) ;  /* 0xfffffffc00f08947 */ /* 0x002fea000383ffff */
[----:B------:R-:W-:Y:S05]  /*15c50*/  BRA `(.L_x_1075) ;  /* 0xffffffec00007947 */ /* 0x000fea000383ffff */
.L_x_1023:
[----:B------:R-:W1:Y:S01]  /*15c60*/  S2R R2, SR_TID.X ;  /* 0x0000000000027919 */ /* 0x000e620000002100 */
[----:B------:R-:W-:Y:S01]  /*15c70*/  BSSY B0, `(.L_x_1076) ;  /* 0x000000a000007945 */ /* 0x000fe20003800000 */
[----:B------:R-:W-:Y:S02]  /*15c80*/  IMAD.MOV.U32 R12, RZ, RZ, RZ ;  /* 0x000000ffff0c7224 */ /* 0x000fe400078e00ff */
[----:B------:R-:W-:Y:S02]  /*15c90*/  IMAD.MOV.U32 R11, RZ, RZ, 0x1f ;  /* 0x0000001fff0b7424 */ /* 0x000fe400078e00ff */
[----:B------:R-:W-:Y:S01]  /*15ca0*/  IMAD.MOV.U32 R15, RZ, RZ, -0x1 ;  /* 0xffffffffff0f7424 */ /* 0x000fe200078e00ff */
[----:B-1----:R-:W-:-:S04]  /*15cb0*/  SHF.R.U32.HI R2, RZ, 0x5, R2 ;  /* 0x00000005ff027819 */ /* 0x002fc80000011602 */
[----:B------:R-:W-:-:S05]  /*15cc0*/  LOP3.LUT R2, R2, 0x3, RZ, 0xc0, !PT ;  /* 0x0000000302027812 */ /* 0x000fca00078ec0ff */
[----:B------:R-:W-:-:S07]  /*15cd0*/  IMAD.MOV.U32 R13, RZ, RZ, R2 ;  /* 0x000000ffff0d7224 */ /* 0x000fce00078e0002 */
[----:B0--3--:R-:W-:Y:S05]  /*15ce0*/  WARPSYNC.COLLECTIVE R15, `(.L_x_1077) ;  /* 0x000000000f087348 */ /* 0x009fea0003c00000 */
[----:B------:R1:W2:Y:S02]  /*15cf0*/  SHFL.IDX P6, R14, R13, R12, R11 ;  /* 0x0000000c0d0e7389 */ /* 0x0002a400000c000b */
[----:B0123--:R-:W-:Y:S01]  /*15d00*/  ENDCOLLECTIVE ;  /* 0x000000000000791b */ /* 0x00ffe20003800000 */
.L_x_1077:
[----:B------:R-:W-:Y:S05]  /*15d10*/  BSYNC B0 ;  /* 0x0000000000007941 */ /* 0x000fea0003800000 */
.L_x_1076:
[----:B------:R-:W-:Y:S05]  /*15d20*/  BRA `(.L_x_1078) ;  /* 0xffffffe800e87947 */ /* 0x000fea000383ffff */
.L_x_1026:
[----:B------:R-:W-:Y:S01]  /*15d30*/  BSSY B1, `(.L_x_1079) ;  /* 0x0000006000017945 */ /* 0x000fe20003800000 */
[----:B------:R-:W-:-:S07]  /*15d40*/  IMAD.MOV.U32 R15, RZ, RZ, -0x1 ;  /* 0xffffffffff0f7424 */ /* 0x000fce00078e00ff */
[----:B0--3--:R-:W-:Y:S05]  /*15d50*/  WARPSYNC.COLLECTIVE R15, `(.L_x_1080) ;  /* 0x000000000f0c7348 */ /* 0x009fea0003c00000 */
[----:B------:R-:W-:Y:S02]  /*15d60*/  ELECT P6, UR62, PT ;  /* 0x00000000003e782f */ /* 0x000fe400038c0000 */
[----:B------:R-:W-:Y:S01]  /*15d70*/  MOV R14, UR62 ;  /* 0x0000003e000e7c02 */ /* 0x000fe20008000f00 */
[----:B0--3--:R-:W-:Y:S10]  /*15d80*/  ENDCOLLECTIVE ;  /* 0x000000000000791b */ /* 0x009ff40003800000 */
.L_x_1080:
[----:B------:R-:W-:Y:S05]  /*15d90*/  BSYNC B1 ;  /* 0x0000000000017941 */ /* 0x000fea0003800000 */
.L_x_1079:
[----:B------:R-:W-:Y:S05]  /*15da0*/  BRA `(.L_x_1081) ;  /* 0xffffffe800e07947 */ /* 0x000fea000383ffff */
.L_x_1028:
[----:B0-----:R0:W1:Y:S02]  /*15db0*/  SYNCS.PHASECHK.TRANS64.TRYWAIT P0, [R7+URZ], R2 ;  /* 0x00000002070075a7 */ /* 0x001064000800017f */
[----:B-1----:R-:W-:Y:S05]  /*15dc0*/  @!P0 NANOSLEEP.SYNCS 0x989680 ;  /* 0x009896800000895d */ /* 0x002fea0003900000 */
[----:B------:R-:W1:Y:S02]  /*15dd0*/  @!P0 SYNCS.PHASECHK.TRANS64 P0, [R7+URZ], R2 ;  /* 0x00000002070085a7 */ /* 0x000e64000800007f */
[----:B-1----:R-:W-:Y:S05]  /*15de0*/  @!P0 BRA `(.L_x_1028) ;  /* 0xfffffffc00f08947 */ /* 0x002fea000383ffff */
[----:B------:R-:W-:Y:S05]  /*15df0*/  BRA `(.L_x_1082) ;  /* 0xffffffec00147947 */ /* 0x000fea000383ffff */
.L_x_1029:
[----:B-1----:R1:W2:Y:S02]  /*15e00*/  SYNCS.PHASECHK.TRANS64.TRYWAIT P0, [R3+URZ], R0 ;  /* 0x00000000030075a7 */ /* 0x0022a4000800017f */
[----:B--2---:R-:W-:Y:S05]  /*15e10*/  @!P0 NANOSLEEP.SYNCS 0x989680 ;  /* 0x009896800000895d */ /* 0x004fea0003900000 */
[----:B------:R-:W2:Y:S02]  /*15e20*/  @!P0 SYNCS.PHASECHK.TRANS64 P0, [R3+URZ], R0 ;  /* 0x00000000030085a7 */ /* 0x000ea4000800007f */
[----:B--2---:R-:W-:Y:S05]  /*15e30*/  @!P0 BRA `(.L_x_1029) ;  /* 0xfffffffc00f08947 */ /* 0x004fea000383ffff */
[----:B------:R-:W-:Y:S05]  /*15e40*/  BRA `(.L_x_1083) ;  /* 0xffffffec00087947 */ /* 0x000fea000383ffff */
.L_x_1031:
[----:B-1----:R1:W2:Y:S02]  /*15e50*/  SYNCS.PHASECHK.TRANS64.TRYWAIT P0, [R5+URZ], R2 ;  /* 0x00000002050075a7 */ /* 0x0022a4000800017f */
[----:B--2---:R-:W-:Y:S05]  /*15e60*/  @!P0 NANOSLEEP.SYNCS 0x989680 ;  /* 0x009896800000895d */ /* 0x004fea0003900000 */
[----:B------:R-:W2:Y:S02]  /*15e70*/  @!P0 SYNCS.PHASECHK.TRANS64 P0, [R5+URZ], R2 ;  /* 0x00000002050085a7 */ /* 0x000ea4000800007f */
[----:B--2---:R-:W-:Y:S05]  /*15e80*/  @!P0 BRA `(.L_x_1031) ;  /* 0xfffffffc00f08947 */ /* 0x004fea000383ffff */
[----:B------:R-:W-:Y:S05]  /*15e90*/  BRA `(.L_x_1084) ;  /* 0xffffffec000c7947 */ /* 0x000fea000383ffff */
.L_x_1085:
        /* <DEDUP_REMOVED lines=14> */
.L_x_2279:


//--------------------- .text._ZN7cutlass13device_kernelIN5flash11enable_sm90INS1_16FlashAttnFwdSm90INS1_25CollectiveMainloopFwdSm90ILi2EN4cute5tupleIJNS5_1CILi1EEES8_S8_EEENS6_IJNS7_ILi192EEENS7_ILi128EEENS7_ILi64EEEEEELi64ENS_6half_tEfNS_4arch4Sm90ELb0ELb1ELb1ELb1ELb0ELb1ELb0ELb1ELb1ELb0ELb0ELb0EEENS1_21CollectiveEpilogueFwdINS6_IJSA_SC_SB_EEES9_SE_SG_Li384ELb1ELb0ELb0ELb0EEENS1_36VarlenDynamicPersistentTileSchedulerILi192ELi128ELi384ELi32ELb0ELb0ELb1ELb1ELb0ELb1EEEEEEEEEvNT_6ParamsE --------------------------
	.section	.text._ZN7cutlass13device_kernelIN5flash11enable_sm90INS1_16FlashAttnFwdSm90INS1_25CollectiveMainloopFwdSm90ILi2EN4cute5tupleIJNS5_1CILi1EEES8_S8_EEENS6_IJNS7_ILi192EEENS7_ILi128EEENS7_ILi64EEEEEELi64ENS_6half_tEfNS_4arch4Sm90ELb0ELb1ELb1ELb1ELb0ELb1ELb0ELb1ELb1ELb0ELb0ELb0EEENS1_21CollectiveEpilogueFwdINS6_IJSA_SC_SB_EEES9_SE_SG_Li384ELb1ELb0ELb0ELb0EEENS1_36VarlenDynamicPersistentTileSchedulerILi192ELi128ELi384ELi32ELb0ELb0ELb1ELb1ELb0ELb1EEEEEEEEEvNT_6ParamsE,"ax",@progbits
	.align	128
.text._ZN7cutlass13device_kernelIN5flash11enable_sm90INS1_16FlashAttnFwdSm90INS1_25CollectiveMainloopFwdSm90ILi2EN4cute5tupleIJNS5_1CILi1EEES8_S8_EEENS6_IJNS7_ILi192EEENS7_ILi128EEENS7_ILi64EEEEEELi64ENS_6half_tEfNS_4arch4Sm90ELb0ELb1ELb1ELb1ELb0ELb1ELb0ELb1ELb1ELb0ELb0ELb0EEENS1_21CollectiveEpilogueFwdINS6_IJSA_SC_SB_EEES9_SE_SG_Li384ELb1ELb0ELb0ELb0EEENS1_36VarlenDynamicPersistentTileSchedulerILi192ELi128ELi384ELi32ELb0ELb0ELb1ELb1ELb0ELb1EEEEEEEEEvNT_6ParamsE:
        .type           _ZN7cutlass13device_kernelIN5flash11enable_sm90INS1_16FlashAttnFwdSm90INS1_25CollectiveMainloopFwdSm90ILi2EN4cute5tupleIJNS5_1CILi1EEES8_S8_EEENS6_IJNS7_ILi192EEENS7_ILi128EEENS7_ILi64EEEEEELi64ENS_6half_tEfNS_4arch4Sm90ELb0ELb1ELb1ELb1ELb0ELb1ELb0ELb1ELb1ELb0ELb0ELb0EEENS1_21CollectiveEpilogueFwdINS6_IJSA_SC_SB_EEES9_SE_SG_Li384ELb1ELb0ELb0ELb0EEENS1_36VarlenDynamicPersistentTileSchedulerILi192ELi128ELi384ELi32ELb0ELb0ELb1ELb1ELb0ELb1EEEEEEEEEvNT_6ParamsE,@function
        .size           _ZN7cutlass13device_kernelIN5flash11enable_sm90INS1_16FlashAttnFwdSm90INS1_25CollectiveMainloopFwdSm90ILi2EN4cute5tupleIJNS5_1CILi1EEES8_S8_EEENS6_IJNS7_ILi192EEENS7_ILi128EEENS7_ILi64EEEEEELi64ENS_6half_tEfNS_4arch4Sm90ELb0ELb1ELb1ELb1ELb0ELb1ELb0ELb1ELb1ELb0ELb0ELb0EEENS1_21CollectiveEpilogueFwdINS6_IJSA_SC_SB_EEES9_SE_SG_Li384ELb1ELb0ELb0ELb0EEENS1_36VarlenDynamicPersistentTileSchedulerILi192ELi128ELi384ELi32ELb0ELb0ELb1ELb1ELb0ELb1EEEEEEEEEvNT_6ParamsE,(.L_x_2280 - _ZN7cutlass13device_kernelIN5flash11enable_sm90INS1_16FlashAttnFwdSm90INS1_25CollectiveMainloopFwdSm90ILi2EN4cute5tupleIJNS5_1CILi1EEES8_S8_EEENS6_IJNS7_ILi192EEENS7_ILi128EEENS7_ILi64EEEEEELi64ENS_6half_tEfNS_4arch4Sm90ELb0ELb1ELb1ELb1ELb0ELb1ELb0ELb1ELb1ELb0ELb0ELb0EEENS1_21CollectiveEpilogueFwdINS6_IJSA_SC_SB_EEES9_SE_SG_Li384ELb1ELb0ELb0ELb0EEENS1_36VarlenDynamicPersistentTileSchedulerILi192ELi128ELi384ELi32ELb0ELb0ELb1ELb1ELb0ELb1EEEEEEEEEvNT_6ParamsE)
        .other          _ZN7cutlass13device_kernelIN5flash11enable_sm90INS1_16FlashAttnFwdSm90INS1_25CollectiveMainloopFwdSm90ILi2EN4cute5tupleIJNS5_1CILi1EEES8_S8_EEENS6_IJNS7_ILi192EEENS7_ILi128EEENS7_ILi64EEEEEELi64ENS_6half_tEfNS_4arch4Sm90ELb0ELb1ELb1ELb1ELb0ELb1ELb0ELb1ELb1ELb0ELb0ELb0EEENS1_21CollectiveEpilogueFwdINS6_IJSA_SC_SB_EEES9_SE_SG_Li384ELb1ELb0ELb0ELb0EEENS1_36VarlenDynamicPersistentTileSchedulerILi192ELi128ELi384ELi32ELb0ELb0ELb1ELb1ELb0ELb1EEEEEEEEEvNT_6ParamsE,@"STO_CUDA_ENTRY STV_DEFAULT"
_ZN7cutlass13device_kernelIN5flash11enable_sm90INS1_16FlashAttnFwdSm90INS1_25CollectiveMainloopFwdSm90ILi2EN4cute5tupleIJNS5_1CILi1EEES8_S8_EEENS6_IJNS7_ILi192EEENS7_ILi128EEENS7_ILi64EEEEEELi64ENS_6half_tEfNS_4arch4Sm90ELb0ELb1ELb1ELb1ELb0ELb1ELb0ELb1ELb1ELb0ELb0ELb0EEENS1_21CollectiveEpilogueFwdINS6_IJSA_SC_SB_EEES9_SE_SG_Li384ELb1ELb0ELb0ELb0EEENS1_36VarlenDynamicPersistentTileSchedulerILi192ELi128ELi384ELi32ELb0ELb0ELb1ELb1ELb0ELb1EEEEEEEEEvNT_6ParamsE:
        /* <DEDUP_REMOVED lines=27> */
.L_x_1087:
[----:B------:R-:W-:Y:S05]  /*01b0*/  BSYNC B0 ;  /* 0x0000000000007941 */ /* 0x000fea0003800000 */
.L_x_1086:
        /* <DEDUP_REMOVED lines=41> */
.L_x_1088:
        /* <DEDUP_REMOVED lines=22> */
.L_x_1089:
        /* <DEDUP_REMOVED lines=18> */
.L_x_1090:
        /* <DEDUP_REMOVED lines=22> */
.L_x_1091:
        /* <DEDUP_REMOVED lines=22> */
.L_x_1092:
[----:B------:R-:W-:Y:S01]  /*0990*/  PLOP3.LUT P0, PT, PT, PT, UP0, 0x80, 0x0 ;  /* 0x000000000000781c */ /* 0x000fe20003f0f008 */
[----:B------:R-:W-:Y:S01]  /*09a0*/  UMOV UR36, 0x1 ;  /* 0x0000000100247882 */ /* 0x000fe20000000000 */
[----:B------:R-:W-:Y:S01]  /*09b0*/  NOP ;  /* 0x0000000000007918 */ /* 0x000fe20000000000 */
[----:B------:R-:W-:Y:S01]  /*09c0*/  USEL UR36, UR36, 0x2, !UP0 ;  /* 0x0000000224247887 */ /* 0x000fe2000c000000 */
[----:B------:R-:W-:Y:S01]  /*09d0*/  BSSY B7, `(.L_x_1093) ;  /* 0x0001d1e000077945 */ /* 0x000fe20003800000 */
[----:B------:R-:W-:Y:S01]  /*09e0*/  ULDC.64 UR38, c[0x0][0x208] ;  /* 0x0000820000267ab9 */ /* 0x000fe20000000a00 */
[----:B012-4-:R-:W-:Y:S07]  /*09f0*/  BAR.SYNC.DEFER_BLOCKING 0x0 ;  /* 0x0000000000007b1d */ /* 0x017fee0000010000 */
[----:B------:R-:W-:Y:S05]  /*0a00*/  @!P0 BRA `(.L_x_1094) ;  /* 0x0000017c00288947 */ /* 0x000fea0003800000 */
.L_x_1095:
[----:B------:R-:W-:-:S08]  /*0a10*/  NOP ;  /* 0x0000000000007918 */ /* 0x000fd00000000000 */
[----:B------:R-:W0:Y:S02]  /*0a20*/  USETMAXREG.TRY_ALLOC.CTAPOOL UP0, 0xa0 ;  /* 0x000000a0000079c8 */ /* 0x000e240008000600 */
[----:B0-----:R-:W-:-:S13]  /*0a30*/  PLOP3.LUT P0, PT, PT, PT, UP0, 0x80, 0x0 ;  /* 0x000000000000781c */ /* 0x001fda0003f0f008 */
[----:B------:R-:W-:Y:S05]  /*0a40*/  @!P0 BRA `(.L_x_1095) ;  /* 0xfffffffc00f08947 */ /* 0x000fea000383ffff */
[----:B------:R-:W0:Y:S01]  /*0a50*/  S2R R0, SR_TID.X ;  /* 0x0000000000007919 */ /* 0x000e220000002100 */
[----:B------:R-:W1:Y:S01]  /*0a60*/  S2UR UR5, SR_CgaCtaId ;  /* 0x00000000000579c3 */ /* 0x000e620000008800 */
[----:B------:R-:W-:Y:S01]  /*0a70*/  UMOV UR4, 0x400 ;  /* 0x0000040000047882 */ /* 0x000fe20000000000 */
[----:B------:R-:W-:-:S06]  /*0a80*/  LOP3.LUT R22, R22, 0xefffffff, RZ, 0xc0, !PT ;  /* 0xefffffff16167812 */ /* 0x000fcc00078ec0ff */
[----:B------:R-:W-:Y:S06]  /*0a90*/  BAR.ARV 0x8, 0x1a0 ;  /* 0x0206800000007b1d */ /* 0x000fec0000002000 */
[----:B-1----:R-:W-:-:S06]  /*0aa0*/  ULEA UR4, UR5, UR4, 0x18 ;  /* 0x0000000405047291 */ /* 0x002fcc000f8ec03f */
[----:B------:R-:W-:Y:S01]  /*0ab0*/  IMAD.U32 R2, RZ, RZ, UR4 ;  /* 0x00000004ff027e24 */ /* 0x000fe2000f8e00ff */
[----:B0-----:R-:W-:Y:S01]  /*0ac0*/  SHF.R.U32.HI R0, RZ, 0x7, R0 ;  /* 0x00000007ff007819 */ /* 0x001fe20000011600 */
[----:B------:R-:W-:-:S03]  /*0ad0*/  ULDC UR4, c[0x0][0xc14] ;  /* 0x0003050000047ab9 */ /* 0x000fc60000000800 */
[----:B------:R-:W-:-:S13]  /*0ae0*/  ISETP.NE.AND P0, PT, R0, 0x1, PT ;  /* 0x000000010000780c */ /* 0x000fda0003f05270 */
[----:B------:R-:W-:Y:S01]  /*0af0*/  @P0 LOP3.LUT R22, R22, 0x10000000, RZ, 0xfc, !PT ;  /* 0x1000000016160812 */ /* 0x000fe200078efcff */
[----:B------:R-:W-:Y:S08]  /*0b00*/  @!P0 BAR.ARV 0x9, 0x100 ;  /* 0x0244000000008b1d */ /* 0x000ff00000002000 */
[----:B------:R-:W-:Y:S06]  /*0b10*/  BAR.SYNC.DEFER_BLOCKING 0x5, 0x1a0 ;  /* 0x0146800000007b1d */ /* 0x000fec0000010000 */
[----:B------:R-:W0:Y:S02]  /*0b20*/  LDS.128 R8, [R2+0x168d0] ;  /* 0x0168d00002087984 */ /* 0x000e240000000c00 */
[----:B------:R-:W-:Y:S06]  /*0b30*/  BAR.ARV 0x4, 0x1a0 ;  /* 0x0106800000007b1d */ /* 0x000fec0000002000 */
[----:B0-----:R-:W-:-:S13]  /*0b40*/  ISETP.GE.AND P0, PT, R11, UR4, PT ;  /* 0x000000040b007c0c */ /* 0x001fda000bf06270 */
[----:B------:R-:W-:Y:S05]  /*0b50*/  @P0 BRA `(.L_x_1096) ;  /* 0x000001d000140947 */ /* 0x000fea0003800000 */
[----:B------:R-:W0:Y:S01]  /*0b60*/  S2R R0, SR_TID.X ;  /* 0x0000000000007919 */ /* 0x000e220000002100 */
[----:B------:R-:W-:Y:S01]  /*0b70*/  CS2R R18, SRZ ;  /* 0x0000000000127805 */ /* 0x000fe2000001ff00 */
[----:B------:R-:W-:Y:S01]  /*0b80*/  IMAD.MOV.U32 R16, RZ, RZ, RZ ;  /* 0x000000ffff107224 */ /* 0x000fe200078e00ff */
[----:B------:R-:W-:Y:S01]  /*0b90*/  ULOP3.LUT UR37, UR36, 0x1, URZ, 0xfc, !UPT ;  /* 0x0000000124257892 */ /* 0x000fe2000f8efc3f */
[----:B------:R1:W-:Y:S01]  /*0ba0*/  STL [R1+0x14], R9 ;  /* 0x0000140901007387 */ /* 0x0003e20000100800 */
[----:B0-----:R-:W-:-:S05]  /*0bb0*/  VIADD R8, R0, 0xffffff80 ;  /* 0xffffff8000087836 */ /* 0x001fca0000000000 */
[----:B------:R-:W-:-:S04]  /*0bc0*/  SHF.R.S32.HI R0, RZ, 0x1f, R8 ;  /* 0x0000001fff007819 */ /* 0x000fc80000011408 */
[CC--:B------:R-:W-:Y:S02]  /*0bd0*/  LEA.HI R4, R0.reuse, R8.reuse, RZ, 0x2 ;  /* 0x0000000800047211 */ /* 0x0c0fe400078f10ff */
[-C--:B------:R-:W-:Y:S02]  /*0be0*/  LEA.HI R3, R0, R8.reuse, RZ, 0x7 ;  /* 0x0000000800037211 */ /* 0x080fe400078f38ff */
[----:B------:R-:W-:Y:S02]  /*0bf0*/  SHF.R.S32.HI R17, RZ, 0x2, R4 ;  /* 0x00000002ff117819 */ /* 0x000fe40000011404 */
[----:B------:R-:W-:Y:S02]  /*0c00*/  LOP3.LUT R3, R3, 0xffffff80, RZ, 0xc0, !PT ;  /* 0xffffff8003037812 */ /* 0x000fe400078ec0ff */
[----:B------:R-:W-:Y:S01]  /*0c10*/  LOP3.LUT R4, R4, 0xfffffffc, RZ, 0xc0, !PT ;  /* 0xfffffffc04047812 */ /* 0x000fe200078ec0ff */
[----:B------:R-:W-:Y:S01]  /*0c20*/  VIADD R12, R17, 0x60 ;  /* 0x00000060110c7836 */ /* 0x000fe20000000000 */
[----:B------:R-:W-:Y:S01]  /*0c30*/  LEA.HI R0, R0, R8, RZ, 0x5 ;  /* 0x0000000800007211 */ /* 0x000fe200078f28ff */
[----:B------:R-:W-:-:S02]  /*0c40*/  IMAD.IADD R3, R8, 0x1, -R3 ;  /* 0x0000000108037824 */ /* 0x000fc400078e0a03 */
[----:B------:R-:W-:Y:S01]  /*0c50*/  IMAD.IADD R4, R8, 0x1, -R4 ;  /* 0x0000000108047824 */ /* 0x000fe200078e0a04 */
[----:B------:R-:W-:Y:S01]  /*0c60*/  SHF.R.S32.HI R7, RZ, 0x1f, R12 ;  /* 0x0000001fff077819 */ /* 0x000fe2000001140c */
[----:B------:R-:W-:Y:S01]  /*0c70*/  IMAD.SHL.U32 R5, R12, 0x40, RZ ;  /* 0x000000400c057824 */ /* 0x000fe200078e00ff */
[----:B------:R-:W-:Y:S01]  /*0c80*/  SHF.R.S32.HI R6, RZ, 0x1f, R3 ;  /* 0x0000001fff067819 */ /* 0x000fe20000011403 */
[----:B------:R-:W-:Y:S01]  /*0c90*/  IMAD.SHL.U32 R4, R4, 0x8, RZ ;  /* 0x0000000804047824 */ /* 0x000fe200078e00ff */
[----:B------:R-:W-:Y:S02]  /*0ca0*/  LEA.HI R7, R7, R12, RZ, 0x3 ;  /* 0x0000000c07077211 */ /* 0x000fe400078f18ff */
[----:B------:R-:W-:Y:S02]  /*0cb0*/  LOP3.LUT R5, R5, 0x1c0, RZ, 0xc0, !PT ;  /* 0x000001c005057812 */ /* 0x000fe400078ec0ff */
[----:B------:R-:W-:Y:S01]  /*0cc0*/  LEA.HI R6, R6, R3, RZ, 0x2 ;  /* 0x0000000306067211 */ /* 0x000fe200078f10ff */
[----:B------:R-:W-:Y:S01]  /*0cd0*/  IMAD.SHL.U32 R7, R7, 0x40, RZ ;  /* 0x0000004007077824 */ /* 0x000fe200078e00ff */
[----:B------:R-:W-:-:S02]  /*0ce0*/  LOP3.LUT R4, R5, 0x38, R4, 0xf8, !PT ;  /* 0x0000003805047812 */ /* 0x000fc400078ef804 */
[----:B------:R-:W-:Y:S02]  /*0cf0*/  SHF.R.U32.HI R5, RZ, 0x3, R5 ;  /* 0x00000003ff057819 */ /* 0x000fe40000011605 */
[----:B------:R-:W-:Y:S02]  /*0d00*/  LOP3.LUT R12, R7, 0xfffffe00, RZ, 0xc0, !PT ;  /* 0xfffffe00070c7812 */ /* 0x000fe400078ec0ff */
[----:B------:R-:W-:Y:S02]  /*0d10*/  LOP3.LUT R6, R6, 0x7ffffffc, RZ, 0xc0, !PT ;  /* 0x7ffffffc06067812 */ /* 0x000fe400078ec0ff */
[----:B------:R-:W-:Y:S01]  /*0d20*/  LOP3.LUT R5, R12, R4, R5, 0xf6, !PT ;  /* 0x000000040c057212 */ /* 0x000fe200078ef605 */
[----:B------:R1:W-:Y:S02]  /*0d30*/  STL [R1+0x28], R12 ;  /* 0x0000280c01007387 */ /* 0x0003e40000100800 */
[----:B------:R-:W-:Y:S01]  /*0d40*/  IMAD.IADD R155, R3, 0x1, -R6 ;  /* 0x00000001039b7824 */ /* 0x000fe200078e0a06 */
[----:B------:R-:W-:Y:S01]  /*0d50*/  SHF.R.S32.HI R3, RZ, 0x5, R0 ;  /* 0x00000005ff037819 */ /* 0x000fe20000011400 */
[----:B------:R-:W-:Y:S01]  /*0d60*/  IMAD R0, R5, 0x2, R2 ;  /* 0x0000000205007824 */ /* 0x000fe200078e0202 */
[----:B------:R1:W-:Y:S04]  /*0d70*/  STL [R1+0x18], R10 ;  /* 0x0000180a01007387 */ /* 0x0003e80000100800 */
[----:B------:R1:W-:Y:S04]  /*0d80*/  STL [R1+0x1c], R11 ;  /* 0x00001c0b01007387 */ /* 0x0003e80000100800 */
[----:B------:R1:W-:Y:S04]  /*0d90*/  STL [R1+0x34], RZ ;  /* 0x000034ff01007387 */ /* 0x0003e80000100800 */
[----:B------:R1:W-:Y:S04]  /*0da0*/  STL [R1], RZ ;  /* 0x000000ff01007387 */ /* 0x0003e80000100800 */
[----:B------:R1:W-:Y:S02]  /*0db0*/  STL [R1+0x3c], R0 ;  /* 0x00003c0001007387 */ /* 0x0003e40000100800 */
.L_x_1310:
[----:B------:R-:W2:Y:S01]  /*0dc0*/  LDL R34, [R1+0x1c] ;  /* 0x00001c0001227983 */ /* 0x000ea20000100800 */
[----:B------:R-:W-:Y:S05]  /*0dd0*/  YIELD ;  /* 0x0000000000007946 */ /* 0x000fea0003800000 */
[----:B------:R-:W-:Y:S01]  /*0de0*/  ULDC.64 UR4, c[0x0][0xa28] ;  /* 0x00028a0000047ab9 */ /* 0x000fe20000000a00 */
[----:B-1-345:R-:W2:Y:S01]  /*0df0*/  LDC.64 R6, c[0x0][0xa08] ;  /* 0x00028200ff067b82 */ /* 0x03aea20000000a00 */
[----:B------:R-:W-:Y:S01]  /*0e00*/  ISETP.NE.U32.AND P1, PT, RZ, UR4, PT ;  /* 0x00000004ff007c0c */ /* 0x000fe2000bf25070 */
[----:B-1----:R-:W-:Y:S02]  /*0e10*/  IMAD.MOV.U32 R0, RZ, RZ, RZ ;  /* 0x000000ffff007224 */ /* 0x002fe400078e00ff */
[----:B------:R-:W-:Y:S01]  /*0e20*/  IMAD.MOV.U32 R32, RZ, RZ, RZ ;  /* 0x000000ffff207224 */ /* 0x000fe200078e00ff */
[----:B------:R-:W-:Y:S01]  /*0e30*/  ISETP.NE.AND.EX P1, PT, RZ, UR5, PT, P1 ;  /* 0x00000005ff007c0c */ /* 0x000fe2000bf25310 */
[----:B------:R-:W-:-:S02]  /*0e40*/  ULDC.64 UR4, c[0x0][0xa18] ;  /* 0x0002860000047ab9 */ /* 0x000fc40000000a00 */
[----:B------:R-:W-:-:S04]  /*0e50*/  ISETP.NE.U32.AND P2, PT, RZ, UR4, PT ;  /* 0x00000004ff007c0c */ /* 0x000fc8000bf45070 */
[----:B------:R-:W-:Y:S01]  /*0e60*/  ISETP.NE.AND.EX P2, PT, RZ, UR5, PT, P2 ;  /* 0x00000005ff007c0c */ /* 0x000fe2000bf45320 */
[----:B------:R-:W-:Y:S02]  /*0e70*/  ULDC.64 UR4, c[0x0][0xa08] ;  /* 0x0002820000047ab9 */ /* 0x000fe40000000a00 */
[----:B------:R-:W-:-:S03]  /*0e80*/  ISETP.NE.U32.AND P0, PT, RZ, UR4, PT ;  /* 0x00000004ff007c0c */ /* 0x000fc6000bf05070 */
[----:B0-----:R-:W0:Y:S08]  /*0e90*/  @P1 LDC.64 R4, c[0x0][0xa28] ;  /* 0x00028a00ff041b82 */ /* 0x001e300000000a00 */
[----:B------:R-:W1:Y:S01]  /*0ea0*/  @P2 LDC.64 R8, c[0x0][0xa18] ;  /* 0x00028600ff082b82 */ /* 0x000e620000000a00 */
[----:B------:R-:W-:Y:S01]  /*0eb0*/  ULDC UR4, c[0x0][0x288] ;  /* 0x0000a20000047ab9 */ /* 0x000fe20000000800 */
[----:B------:R-:W-:Y:S01]  /*0ec0*/  ISETP.NE.AND.EX P0, PT, RZ, UR5, PT, P0 ;  /* 0x00000005ff007c0c */ /* 0x000fe2000bf05300 */
[----:B------:R-:W-:Y:S01]  /*0ed0*/  IMAD.U32 R3, RZ, RZ, UR4 ;  /* 0x00000004ff037e24 */ /* 0x000fe2000f8e00ff */
[----:B------:R-:W-:Y:S01]  /*0ee0*/  ULDC.64 UR4, c[0x0][0x3f8] ;  /* 0x0000fe0000047ab9 */ /* 0x000fe20000000a00 */
[----:B--2---:R-:W-:-:S04]  /*0ef0*/  IMAD.WIDE R10, R34, 0x4, R6 ;  /* 0x00000004220a7825 */ /* 0x004fc800078e0206 */
[----:B-1----:R-:W-:-:S06]  /*0f00*/  @P2 IMAD.WIDE R6, R34, 0x4, R8 ;  /* 0x0000000422062825 */ /* 0x002fcc00078e0208 */
[----:B------:R1:W5:Y:S01]  /*0f10*/  @P0 LDG.E R32, desc[UR38][R10.64] ;  /* 0x000000260a200981 */ /* 0x000362000c1e1900 */
[----:B0-----:R-:W-:-:S03]  /*0f20*/  @P1 IMAD.WIDE R4, R34, 0x4, R4 ;  /* 0x0000000422041825 */ /* 0x001fc600078e0204 */
[----:B------:R-:W2:Y:S04]  /*0f30*/  @P2 LDG.E R3, desc[UR38][R6.64] ;  /* 0x0000002606032981 */ /* 0x000ea8000c1e1900 */
        /* <DEDUP_REMOVED lines=8> */
[----:B------:R-:W-:Y:S01]  /*0fc0*/  IMAD.U32 R30, RZ, RZ, UR5 ;  /* 0x00000005ff1e7e24 */ /* 0x000fe2000f8e00ff */
[----:B------:R-:W-:Y:S01]  /*0fd0*/  MOV R31, UR4 ;  /* 0x00000004001f7c02 */ /* 0x000fe20008000f00 */
[----:B--2---:R1:W-:Y:S01]  /*0fe0*/  STL [R1+0x24], R3 ;  /* 0x0000240301007387 */ /* 0x0043e20000100800 */
[----:B------:R-:W-:Y:S01]  /*0ff0*/  IMAD.MOV.U32 R14, RZ, RZ, R3 ;  /* 0x000000ffff0e7224 */ /* 0x000fe200078e0003 */
[----:B------:R-:W-:Y:S06]  /*1000*/  @P2 BRA `(.L_x_1097) ;  /* 0x0000000000282947 */ /* 0x000fec0003800000 */
[----:B------:R-:W-:Y:S02]  /*1010*/  ULDC.64 UR4, c[0x0][0xa00] ;  /* 0x0002800000047ab9 */ /* 0x000fe40000000a00 */
[----:B------:R-:W-:-:S04]  /*1020*/  ISETP.NE.U32.AND P1, PT, RZ, UR4, PT ;  /* 0x00000004ff007c0c */ /* 0x000fc8000bf25070 */
[----:B------:R-:W-:-:S13]  /*1030*/  ISETP.NE.AND.EX P1, PT, RZ, UR5, PT, P1 ;  /* 0x00000005ff007c0c */ /* 0x000fda000bf25310 */
[----:B------:R-:W-:Y:S05]  /*1040*/  @!P1 BRA `(.L_x_1097) ;  /* 0x0000000000189947 */ /* 0x000fea0003800000 */
[----:B-1----:R-:W0:Y:S02]  /*1050*/  LDC.64 R4, c[0x0][0xa00] ;  /* 0x00028000ff047b82 */ /* 0x002e240000000a00 */
[----:B0-----:R-:W-:-:S05]  /*1060*/  IMAD.WIDE R4, R34, 0x4, R4 ;  /* 0x0000000422047825 */ /* 0x001fca00078e0204 */
[----:B------:R-:W2:Y:S04]  /*1070*/  LDG.E R3, desc[UR38][R4.64] ;  /* 0x0000002604037981 */ /* 0x000ea8000c1e1900 */
[----:B------:R-:W2:Y:S02]  /*1080*/  LDG.E R6, desc[UR38][R4.64+0x4] ;  /* 0x0000042604067981 */ /* 0x000ea4000c1e1900 */
[----:B--2---:R-:W-:-:S05]  /*1090*/  IMAD.IADD R14, R6, 0x1, -R3 ;  /* 0x00000001060e7824 */ /* 0x004fca00078e0a03 */
[----:B------:R0:W-:Y:S02]  /*10a0*/  STL [R1+0x24], R14 ;  /* 0x0000240e01007387 */ /* 0x0001e40000100800 */
.L_x_1097:
[----:B------:R-:W2:Y:S01]  /*10b0*/  LDL R13, [R1+0x14] ;  /* 0x00001400010d7983 */ /* 0x000ea20000100800 */
[----:B------:R-:W-:-:S03]  /*10c0*/  ULDC.64 UR4, c[0x0][0xa20] ;  /* 0x0002880000047ab9 */ /* 0x000fc60000000a00 */
[----:B------:R-:W3:Y:S01]  /*10d0*/  LDL R33, [R1+0x18] ;  /* 0x0000180001217983 */ /* 0x000ee20000100800 */
[----:B------:R-:W-:-:S04]  /*10e0*/  ISETP.NE.U32.AND P1, PT, RZ, UR4, PT ;  /* 0x00000004ff007c0c */ /* 0x000fc8000bf25070 */
[----:B------:R-:W-:Y:S01]  /*10f0*/  ISETP.NE.AND.EX P1, PT, RZ, UR5, PT, P1 ;  /* 0x00000005ff007c0c */ /* 0x000fe2000bf25310 */
[----:B--2---:R2:W-:Y:S04]  /*1100*/  STL [R1+0x38], R13 ;  /* 0x0000380d01007387 */ /* 0x0045e80000100800 */
[----:B---3--:R2:W-:Y:S04]  /*1110*/  STL [R1+0x2c], R33 ;  /* 0x00002c2101007387 */ /* 0x0085e80000100800 */
[----:B------:R2:W-:Y:S04]  /*1120*/  STL [R1+0x30], R34 ;  /* 0x0000302201007387 */ /* 0x0005e80000100800 */
[----:B------:R-:W-:Y:S05]  /*1130*/  @!P1 BRA `(.L_x_1098) ;  /* 0x0000000000109947 */ /* 0x000fea0003800000 */
[----:B-1----:R-:W1:Y:S02]  /*1140*/  LDC.64 R4, c[0x0][0xa20] ;  /* 0x00028800ff047b82 */ /* 0x002e640000000a00 */
[----:B-1----:R-:W-:-:S05]  /*1150*/  IMAD.WIDE R4, R34, 0x4, R4 ;  /* 0x0000000422047825 */ /* 0x002fca00078e0204 */
[----:B------:R3:W5:Y:S01]  /*1160*/  LDG.E R31, desc[UR38][R4.64] ;  /* 0x00000026041f7981 */ /* 0x000762000c1e1900 */
[----:B------:R-:W-:Y:S05]  /*1170*/  BRA `(.L_x_1099) ;  /* 0x0000000000107947 */ /* 0x000fea0003800000 */
.L_x_1098:
[----:B------:R-:W-:Y:S05]  /*1180*/  @!P0 BRA `(.L_x_1099) ;  /* 0x00000000000c8947 */ /* 0x000fea0003800000 */
[----:B-1----:R-:W3:Y:S04]  /*1190*/  LDG.E R4, desc[UR38][R10.64] ;  /* 0x000000260a047981 */ /* 0x002ee8000c1e1900 */
[----:B------:R-:W3:Y:S02]  /*11a0*/  LDG.E R31, desc[UR38][R10.64+0x4] ;  /* 0x000004260a1f7981 */ /* 0x000ee4000c1e1900 */
[----:B---3--:R-:W-:-:S07]  /*11b0*/  IMAD.IADD R31, R31, 0x1, -R4 ;  /* 0x000000011f1f7824 */ /* 0x008fce00078e0a04 */
.L_x_1099:
[----:B------:R-:W-:Y:S01]  /*11c0*/  ULDC.64 UR4, c[0x0][0xa10] ;  /* 0x0002840000047ab9 */ /* 0x000fe20000000a00 */
[----:B-1----:R-:W1:Y:S01]  /*11d0*/  LDC.64 R10, c[0x0][0x9e0] ;  /* 0x00027800ff0a7b82 */ /* 0x002e620000000a00 */
[----:B------:R-:W-:-:S04]  /*11e0*/  ISETP.NE.U32.AND P0, PT, RZ, UR4, PT ;  /* 0x00000004ff007c0c */ /* 0x000fc8000bf05070 */
[----:B------:R-:W-:Y:S01]  /*11f0*/  ISETP.NE.AND.EX P0, PT, RZ, UR5, PT, P0 ;  /* 0x00000005ff007c0c */ /* 0x000fe2000bf05300 */
[----:B------:R-:W-:Y:S02]  /*1200*/  ULDC.64 UR4, c[0x0][0xa30] ;  /* 0x00028c0000047ab9 */ /* 0x000fe40000000a00 */
[----:B------:R-:W-:-:S04]  /*1210*/  ISETP.NE.U32.AND P1, PT, RZ, UR4, PT ;  /* 0x00000004ff007c0c */ /* 0x000fc8000bf25070 */
[----:B------:R-:W-:-:S06]  /*1220*/  ISETP.NE.AND.EX P1, PT, RZ, UR5, PT, P1 ;  /* 0x00000005ff007c0c */ /* 0x000fcc000bf25310 */
[----:B---3--:R-:W3:Y:S08]  /*1230*/  @P0 LDC.64 R4, c[0x0][0xa10] ;  /* 0x00028400ff040b82 */ /* 0x008ef00000000a00 */
[----:B------:R-:W4:Y:S01]  /*1240*/  @P1 LDC.64 R6, c[0x0][0xa30] ;  /* 0x00028c00ff061b82 */ /* 0x000f220000000a00 */
[----:B---3--:R-:W-:-:S05]  /*1250*/  @P0 IMAD.WIDE R4, R34, 0x4, R4 ;  /* 0x0000000422040825 */ /* 0x008fca00078e0204 */
[----:B------:R-:W3:Y:S04]  /*1260*/  @P0 LDG.E R3, desc[UR38][R4.64] ;  /* 0x0000002604030981 */ /* 0x000ee8000c1e1900 */
[----:B------:R-:W3:Y:S01]  /*1270*/  @P0 LDG.E R8, desc[UR38][R4.64+0x4] ;  /* 0x0000042604080981 */ /* 0x000ee2000c1e1900 */
[----:B-----5:R-:W-:Y:S02]  /*1280*/  IMAD.IADD R9, R31, 0x1, -R0 ;  /* 0x000000011f097824 */ /* 0x020fe400078e0a00 */
[----:B------:R-:W-:Y:S02]  /*1290*/  IMAD.MOV.U32 R23, RZ, RZ, R31 ;  /* 0x000000ffff177224 */ /* 0x000fe400078e001f */
[----:B----4-:R-:W-:-:S05]  /*12a0*/  @P1 IMAD.WIDE R6, R34, 0x4, R6 ;  /* 0x0000000422061825 */ /* 0x010fca00078e0206 */
[----:B------:R4:W5:Y:S01]  /*12b0*/  @P1 LDG.E R23, desc[UR38][R6.64] ;  /* 0x0000002606171981 */ /* 0x000962000c1e1900 */
[----:B-1----:R-:W-:Y:S01]  /*12c0*/  ISETP.GE.AND P1, PT, R11, 0x1, PT ;  /* 0x000000010b00780c */ /* 0x002fe20003f26270 */
[----:B------:R-:W-:-:S04]  /*12d0*/  IMAD.MOV.U32 R29, RZ, RZ, 0xc0 ;  /* 0x000000c0ff1d7424 */ /* 0x000fc800078e00ff */
[----:B------:R-:W-:Y:S02]  /*12e0*/  IMAD R29, R13, R29, 0xc0 ;  /* 0x000000c00d1d7424 */ /* 0x000fe400078e021d */
[----:B---3--:R-:W-:-:S04]  /*12f0*/  @P0 IMAD.IADD R30, R8, 0x1, -R3 ;  /* 0x00000001081e0824 */ /* 0x008fc800078e0a03 */
[----:B------:R-:W-:-:S04]  /*1300*/  IMAD.IADD R12, R9, 0x1, R30 ;  /* 0x00000001090c7824 */ /* 0x000fc800078e021e */
[C---:B------:R-:W-:Y:S01]  /*1310*/  VIADD R0, R12.reuse, 0x7f ;  /* 0x0000007f0c007836 */ /* 0x040fe20000000000 */
[----:B------:R4:W-:Y:S01]  /*1320*/  STL [R1+0x20], R12 ;  /* 0x0000200c01007387 */ /* 0x0009e20000100800 */
[----:B------:R-:W-:-:S03]  /*1330*/  IADD3 R29, R12, R29, -R14 ;  /* 0x0000001d0c1d7210 */ /* 0x000fc60007ffe80e */
[----:B------:R-:W-:-:S04]  /*1340*/  SHF.R.S32.HI R3, RZ, 0x1f, R0 ;  /* 0x0000001fff037819 */ /* 0x000fc80000011400 */
[----:B------:R-:W-:Y:S01]  /*1350*/  LEA.HI R3, R3, R0, RZ, 0x7 ;  /* 0x0000000003037211 */ /* 0x000fe200078f38ff */
[----:B------:R-:W-:-:S03]  /*1360*/  IMAD.IADD R0, R29, 0x1, R10 ;  /* 0x000000011d007824 */ /* 0x000fc600078e020a */
[----:B------:R-:W-:Y:S01]  /*1370*/  SHF.R.S32.HI R28, RZ, 0x7, R3 ;  /* 0x00000007ff1c7819 */ /* 0x000fe20000011403 */
[----:B----4-:R-:W-:Y:S06]  /*1380*/  @!P1 BRA `(.L_x_1100) ;  /* 0x0000000000489947 */ /* 0x010fec0003800000 */
[C---:B------:R-:W-:Y:S01]  /*1390*/  ISETP.GT.AND P0, PT, R29.reuse, RZ, PT ;  /* 0x000000ff1d00720c */ /* 0x040fe20003f04270 */
[----:B------:R-:W-:Y:S01]  /*13a0*/  BSSY B0, `(.L_x_1101) ;  /* 0x000000e000007945 */ /* 0x000fe20003800000 */
[----:B------:R-:W-:-:S11]  /*13b0*/  VIADD R3, R29, 0xffffffff ;  /* 0xffffffff1d037836 */ /* 0x000fd60000000000 */
[----:B------:R-:W-:Y:S05]  /*13c0*/  @P0 BRA `(.L_x_1102) ;  /* 0x00000000001c0947 */ /* 0x000fea0003800000 */
[----:B------:R-:W-:Y:S01]  /*13d0*/  ISETP.NE.AND P0, PT, R11, 0x1, PT ;  /* 0x000000010b00780c */ /* 0x000fe20003f05270 */
[----:B------:R-:W-:-:S12]  /*13e0*/  IMAD.MOV R3, RZ, RZ, -R29 ;  /* 0x000000ffff037224 */ /* 0x000fd800078e0a1d */
[----:B------:R-:W1:Y:S02]  /*13f0*/  @P0 LDC.64 R4, c[0x0][0x9e8] ;  /* 0x00027a00ff040b82 */ /* 0x000e640000000a00 */
[----:B-1----:R-:W-:-:S05]  /*1400*/  @P0 IMAD.HI.U32 R4, R3, R4, RZ ;  /* 0x0000000403040227 */ /* 0x002fca00078e00ff */
[----:B------:R-:W-:-:S04]  /*1410*/  @P0 SHF.R.U32.HI R3, RZ, R5, R4 ;  /* 0x00000005ff030219 */ /* 0x000fc80000011604 */
[----:B------:R-:W-:Y:S01]  /*1420*/  LOP3.LUT R3, RZ, R3, RZ, 0x33, !PT ;  /* 0x00000003ff037212 */ /* 0x000fe200078e33ff */
[----:B------:R-:W-:Y:S06]  /*1430*/  BRA `(.L_x_1103) ;  /* 0x0000000000107947 */ /* 0x000fec0003800000 */
.L_x_1102:
[----:B------:R-:W-:-:S13]  /*1440*/  ISETP.NE.AND P0, PT, R11, 0x1, PT ;  /* 0x000000010b00780c */ /* 0x000fda0003f05270 */
[----:B------:R-:W1:Y:S02]  /*1450*/  @P0 LDC.64 R4, c[0x0][0x9e8] ;  /* 0x00027a00ff040b82 */ /* 0x000e640000000a00 */
[----:B-1----:R-:W-:-:S05]  /*1460*/  @P0 IMAD.HI.U32 R4, R3, R4, RZ ;  /* 0x0000000403040227 */ /* 0x002fca00078e00ff */
[----:B------:R-:W-:-:S07]  /*1470*/  @P0 SHF.R.U32.HI R3, RZ, R5, R4 ;  /* 0x00000005ff030219 */ /* 0x000fce0000011604 */
.L_x_1103:
[----:B------:R-:W-:Y:S05]  /*1480*/  BSYNC B0 ;  /* 0x0000000000007941 */ /* 0x000fea0003800000 */
.L_x_1101:
[----:B------:R-:W-:-:S05]  /*1490*/  IMAD R3, R3, R11, R11 ;  /* 0x0000000b03037224 */ /* 0x000fca00078e020b */
[----:B------:R-:W-:-:S07]  /*14a0*/  VIMNMX R0, R0, R3, PT ;  /* 0x0000000300007248 */ /* 0x000fce0003fe0100 */
.L_x_1100:
[----:B------:R-:W-:Y:S01]  /*14b0*/  IMAD R27, R13, 0xc0, -R14 ;  /* 0x000000c00d1b7824 */ /* 0x000fe200078e0a0e */
[----:B------:R-:W-:-:S03]  /*14c0*/  ULDC UR4, c[0x0][0x9dc] ;  /* 0x0002770000047ab9 */ /* 0x000fc60000000800 */
[----:B------:R-:W-:-:S04]  /*14d0*/  IMAD.IADD R27, R12, 0x1, R27 ;  /* 0x000000010c1b7824 */ /* 0x000fc800078e021b */
[----:B------:R-:W-:Y:S01]  /*14e0*/  VIADD R3, R27, -UR4 ;  /* 0x800000041b037c36 */ /* 0x000fe20008000000 */
[----:B------:R-:W-:Y:S06]  /*14f0*/  @!P1 BRA `(.L_x_1104) ;  /* 0x0000000000489947 */ /* 0x000fec0003800000 */
[----:B------:R-:W-:Y:S01]  /*1500*/  ISETP.GT.AND P0, PT, R27, -0x1, PT ;  /* 0xffffffff1b00780c */ /* 0x000fe20003f04270 */
[----:B------:R-:W-:-:S12]  /*1510*/  BSSY B0, `(.L_x_1105) ;  /* 0x000000e000007945 */ /* 0x000fd80003800000 */
[----:B------:R-:W-:Y:S05]  /*1520*/  @P0 BRA `(.L_x_1106) ;  /* 0x00000000001c0947 */ /* 0x000fea0003800000 */
[----:B------:R-:W-:Y:S02]  /*1530*/  ISETP.NE.AND P0, PT, R11, 0x1, PT ;  /* 0x000000010b00780c */ /* 0x000fe40003f05270 */
[----:B------:R-:W-:-:S11]  /*1540*/  LOP3.LUT R5, RZ, R27, RZ, 0x33, !PT ;  /* 0x0000001bff057212 */ /* 0x000fd600078e33ff */
[----:B------:R-:W1:Y:S02]  /*1550*/  @P0 LDC.64 R6, c[0x0][0x9e8] ;  /* 0x00027a00ff060b82 */ /* 0x000e640000000a00 */
[----:B-1----:R-:W-:-:S05]  /*1560*/  @P0 IMAD.HI.U32 R4, R5, R6, RZ ;  /* 0x0000000605040227 */ /* 0x002fca00078e00ff */
[----:B------:R-:W-:-:S04]  /*1570*/  @P0 SHF.R.U32.HI R5, RZ, R7, R4 ;  /* 0x00000007ff050219 */ /* 0x000fc80000011604 */
[----:B------:R-:W-:Y:S01]  /*1580*/  LOP3.LUT R4, RZ, R5, RZ, 0x33, !PT ;  /* 0x00000005ff047212 */ /* 0x000fe200078e33ff */
[----:B------:R-:W-:Y:S06]  /*1590*/  BRA `(.L_x_1107) ;  /* 0x0000000000147947 */ /* 0x000fec0003800000 */
.L_x_1106:
[----:B------:R-:W-:Y:S01]  /*15a0*/  ISETP.NE.AND P0, PT, R11, 0x1, PT ;  /* 0x000000010b00780c */ /* 0x000fe20003f05270 */
[----:B------:R-:W-:-:S12]  /*15b0*/  IMAD.MOV.U32 R4, RZ, RZ, R27 ;  /* 0x000000ffff047224 */ /* 0x000fd800078e001b */
[----:B------:R-:W1:Y:S02]  /*15c0*/  @P0 LDC.64 R6, c[0x0][0x9e8] ;  /* 0x00027a00ff060b82 */ /* 0x000e640000000a00 */
[----:B-1----:R-:W-:-:S05]  /*15d0*/  @P0 IMAD.HI.U32 R6, R27, R6, RZ ;  /* 0x000000061b060227 */ /* 0x002fca00078e00ff */
[----:B------:R-:W-:-:S07]  /*15e0*/  @P0 SHF.R.U32.HI R4, RZ, R7, R6 ;  /* 0x00000007ff040219 */ /* 0x000fce0000011606 */
.L_x_1107:
[----:B------:R-:W-:Y:S05]  /*15f0*/  BSYNC B0 ;  /* 0x0000000000007941 */ /* 0x000fea0003800000 */
.L_x_1105:
[----:B------:R-:W-:-:S05]  /*1600*/  IMAD R4, R4, R11, RZ ;  /* 0x0000000b04047224 */ /* 0x000fca00078e02ff */
[----:B------:R-:W-:-:S07]  /*1610*/  VIMNMX R3, R3, R4, !PT ;  /* 0x0000000403037248 */ /* 0x000fce0007fe0100 */
.L_x_1104:
[----:B------:R-:W-:Y:S01]  /*1620*/  VIADD R0, R0, 0x7f ;  /* 0x0000007f00007836 */ /* 0x000fe20000000000 */
[----:B------:R-:W-:-:S04]  /*1630*/  SHF.R.S32.HI R4, RZ, 0x1f, R3 ;  /* 0x0000001fff047819 */ /* 0x000fc80000011403 */
[----:B------:R-:W-:Y:S02]  /*1640*/  SHF.R.S32.HI R5, RZ, 0x1f, R0 ;  /* 0x0000001fff057819 */ /* 0x000fe40000011400 */
[----:B------:R-:W-:Y:S02]  /*1650*/  LEA.HI R4, R4, R3, RZ, 0x7 ;  /* 0x0000000304047211 */ /* 0x000fe400078f38ff */
[----:B------:R-:W-:Y:S02]  /*1660*/  LEA.HI R5, R5, R0, RZ, 0x7 ;  /* 0x0000000005057211 */ /* 0x000fe400078f38ff */
[----:B------:R-:W-:Y:S02]  /*1670*/  SHF.R.S32.HI R4, RZ, 0x7, R4 ;  /* 0x00000007ff047819 */ /* 0x000fe40000011404 */
[----:B------:R-:W-:Y:S02]  /*1680*/  SHF.R.S32.HI R5, RZ, 0x7, R5 ;  /* 0x00000007ff057819 */ /* 0x000fe40000011405 */
[----:B------:R-:W-:-:S02]  /*1690*/  VIMNMX R4, RZ, R4, !PT ;  /* 0x00000004ff047248 */ /* 0x000fc40007fe0100 */
[----:B------:R-:W-:-:S03]  /*16a0*/  VIMNMX R5, R28, R5, PT ;  /* 0x000000051c057248 */ /* 0x000fc60003fe0100 */
[--C-:B------:R-:W-:Y:S02]  /*16b0*/  IMAD R4, R4, 0x80, -R9.reuse ;  /* 0x0000008004047824 */ /* 0x100fe400078e0a09 */
[----:B------:R-:W-:-:S03]  /*16c0*/  IMAD R5, R5, 0x80, -R9 ;  /* 0x0000008005057824 */ /* 0x000fc600078e0a09 */
[----:B------:R-:W-:Y:S02]  /*16d0*/  VIMNMX R4, RZ, R4, !PT ;  /* 0x00000004ff047248 */ /* 0x000fe40007fe0100 */
[----:B------:R-:W-:Y:S02]  /*16e0*/  VIMNMX R5, R5, R30, PT ;  /* 0x0000001e05057248 */ /* 0x000fe40003fe0100 */
[----:B------:R-:W-:Y:S02]  /*16f0*/  SHF.R.U32.HI R26, RZ, 0x7, R4 ;  /* 0x00000007ff1a7819 */ /* 0x000fe40000011604 */
[----:B------:R-:W-:-:S03]  /*1700*/  ISETP.GT.AND P0, PT, R5, R4, PT ;  /* 0x000000040500720c */ /* 0x000fc60003f04270 */
[----:B------:R-:W-:-:S10]  /*1710*/  IMAD.MOV.U32 R25, RZ, RZ, R26 ;  /* 0x000000ffff197224 */ /* 0x000fd400078e001a */
[----:B------:R-:W-:-:S04]  /*1720*/  @P0 IADD3 R0, R5, 0x7f, RZ ;  /* 0x0000007f05000810 */ /* 0x000fc80007ffe0ff */
[----:B------:R-:W-:-:S04]  /*1730*/  @P0 SHF.R.S32.HI R3, RZ, 0x1f, R0 ;  /* 0x0000001fff030819 */ /* 0x000fc80000011400 */
[----:B------:R-:W-:-:S04]  /*1740*/  @P0 LEA.HI R3, R3, R0, RZ, 0x7 ;  /* 0x0000000003030211 */ /* 0x000fc800078f38ff */
[----:B------:R-:W-:Y:S02]  /*1750*/  @P0 SHF.R.S32.HI R25, RZ, 0x7, R3 ;  /* 0x00000007ff190819 */ /* 0x000fe40000011403 */
[----:B------:R-:W-:Y:S02]  /*1760*/  PLOP3.LUT P0, PT, PT, PT, PT, 0x80, 0x0 ;  /* 0x000000000000781c */ /* 0x000fe40003f0f070 */
[----:B------:R-:W-:-:S13]  /*1770*/  ISETP.GT.AND P1, PT, R25, R26, PT ;  /* 0x0000001a1900720c */ /* 0x000fda0003f24270 */
[----:B------:R-:W-:Y:S05]  /*1780*/  @!P1 BRA `(.L_x_1108) ;  /* 0x0000003c00b09947 */ /* 0x000fea0003800000 */
        /* <DEDUP_REMOVED lines=8> */
[----:B0-----:R0:W1:Y:S01]  /*1810*/  LDC.64 R14, c[0x4][R0] ;  /* 0x01000000000e7b82 */ /* 0x0010620000000a00 */
        /* <DEDUP_REMOVED lines=8> */
[----:B0-2---:R-:W-:-:S07]  /*18a0*/  IMAD.MOV.U32 R13, RZ, RZ, RZ ;  /* 0x000000ffff0d7224 */ /* 0x005fce00078e00ff */
[----:B------:R-:W-:-:S07]  /*18b0*/  LEPC R20, `(.L_x_1110) ;  /* 0x000000001014794e */ /* 0x000fce0000000000 */
[----:B-1---5:R-:W-:Y:S05]  /*18c0*/  CALL.ABS.NOINC R14 ;  /* 0x000000000e007343 */ /* 0x022fea0003c00000 */
.L_x_1110:
[----:B------:R-:W-:Y:S05]  /*18d0*/  BSYNC B6 ;  /* 0x0000000000067941 */ /* 0x000fea0003800000 */
.L_x_1109:
        /* <DEDUP_REMOVED lines=11> */
[----:B------:R-:W-:Y:S01]  /*1990*/  IMAD.U32 R10, RZ, RZ, UR6 ;  /* 0x00000006ff0a7e24 */ /* 0x000fe2000f8e00ff */
[----:B------:R-:W-:Y:S01]  /*19a0*/  MOV R11, UR7 ;  /* 0x00000007000b7c02 */ /* 0x000fe20008000f00 */
[----:B------:R-:W-:Y:S02]  /*19b0*/  IMAD.U32 R6, RZ, RZ, UR4 ;  /* 0x00000004ff067e24 */ /* 0x000fe4000f8e00ff */
[----:B------:R-:W-:-:S02]  /*19c0*/  IMAD.U32 R7, RZ, RZ, UR5 ;  /* 0x00000005ff077e24 */ /* 0x000fc4000f8e00ff */
[----:B------:R-:W-:Y:S02]  /*19d0*/  IMAD.MOV.U32 R8, RZ, RZ, 0x70 ;  /* 0x00000070ff087424 */ /* 0x000fe400078e00ff */
[----:B------:R-:W-:Y:S02]  /*19e0*/  IMAD.MOV.U32 R12, RZ, RZ, 0x1 ;  /* 0x00000001ff0c7424 */ /* 0x000fe400078e00ff */
[----:B0-2---:R-:W-:-:S07]  /*19f0*/  IMAD.MOV.U32 R13, RZ, RZ, RZ ;  /* 0x000000ffff0d7224 */ /* 0x005fce00078e00ff */
[----:B------:R-:W-:-:S07]  /*1a00*/  LEPC R20, `(.L_x_1112) ;  /* 0x000000001014794e */ /* 0x000fce0000000000 */
[----:B-1---5:R-:W-:Y:S05]  /*1a10*/  CALL.ABS.NOINC R14 ;  /* 0x000000000e007343 */ /* 0x022fea0003c00000 */
.L_x_1112:
[----:B------:R-:W-:Y:S05]  /*1a20*/  BSYNC B6 ;  /* 0x0000000000067941 */ /* 0x000fea0003800000 */
.L_x_1111:
[----:B------:R-:W-:Y:S01]  /*1a30*/  ULDC.64 UR4, c[0x0][0x9f8] ;  /* 0x00027e0000047ab9 */ /* 0x000fe20000000a00 */
[----:B------:R-:W-:Y:S01]  /*1a40*/  IMAD.MOV.U32 R3, RZ, RZ, R34 ;  /* 0x000000ffff037224 */ /* 0x000fe200078e0022 */
[----:B------:R-:W-:Y:S01]  /*1a50*/  ISETP.NE.U32.AND P0, PT, RZ, UR4, PT ;  /* 0x00000004ff007c0c */ /* 0x000fe2000bf05070 */
[----:B------:R-:W3:Y:S01]  /*1a60*/  LDL R36, [R1+0x28] ;  /* 0x0000280001247983 */ /* 0x000ee20000100800 */
[----:B------:R-:W1:Y:S08]  /*1a70*/  LDC R0, c[0x0][0x428] ;  /* 0x00010a00ff007b82 */ /* 0x000e700000000800 */
[----:B------:R-:W4:Y:S01]  /*1a80*/  LDC.64 R4, c[0x0][0x2f0] ;  /* 0x0000bc00ff047b82 */ /* 0x000f220000000a00 */
[----:B------:R-:W-:Y:S01]  /*1a90*/  ISETP.NE.AND.EX P0, PT, RZ, UR5, PT, P0 ;  /* 0x00000005ff007c0c */ /* 0x000fe2000bf05300 */
[----:B------:R-:W0:Y:S01]  /*1aa0*/  S2R R20, SR_TID.X ;  /* 0x0000000000147919 */ /* 0x000e220000002100 */
[----:B------:R-:W-:Y:S01]  /*1ab0*/  IMAD.IADD R31, R32, 0x1, R31 ;  /* 0x00000001201f7824 */ /* 0x000fe200078e021f */
[----:B------:R-:W-:Y:S01]  /*1ac0*/  ULDC.64 UR4, c[0x0][0x2f8] ;  /* 0x0000be0000047ab9 */ /* 0x000fe20000000a00 */
[----:B--2---:R-:W-:Y:S01]  /*1ad0*/  IMAD.MOV.U32 R13, RZ, RZ, R33 ;  /* 0x000000ffff0d7224 */ /* 0x004fe200078e0021 */
[----:B------:R-:W-:-:S02]  /*1ae0*/  ULDC.64 UR6, c[0x0][0xa08] ;  /* 0x0002820000067ab9 */ /* 0x000fc40000000a00 */
[----:B------:R-:W2:Y:S08]  /*1af0*/  LDC R69, c[0x0][0x3d4] ;  /* 0x0000f500ff457b82 */ /* 0x000eb00000000800 */
[----:B------:R-:W0:Y:S02]  /*1b00*/  @P0 LDC.64 R6, c[0x0][0x9f8] ;  /* 0x00027e00ff060b82 */ /* 0x000e240000000a00 */
[----:B0-----:R-:W-:-:S05]  /*1b10*/  @P0 IMAD.WIDE R6, R34, 0x4, R6 ;  /* 0x0000000422060825 */ /* 0x001fca00078e0206 */
[----:B------:R0:W2:Y:S01]  /*1b20*/  @P0 LDG.E R3, desc[UR38][R6.64] ;  /* 0x0000002606030981 */ /* 0x0000a2000c1e1900 */
[----:B-1----:R-:W-:Y:S01]  /*1b30*/  ISETP.NE.AND P0, PT, R0, 0x1, PT ;  /* 0x000000010000780c */ /* 0x002fe20003f05270 */
[----:B------:R-:W-:Y:S01]  /*1b40*/  VIADD R40, R20, 0xffffff80 ;  /* 0xffffff8014287836 */ /* 0x000fe20000000000 */
[----:B------:R-:W-:-:S05]  /*1b50*/  SHF.R.S32.HI R39, RZ, 0x1f, R31 ;  /* 0x0000001fff277819 */ /* 0x000fca000001141f */
[-C--:B----4-:R-:W-:Y:S02]  /*1b60*/  IMAD R8, R39, R4.reuse, RZ ;  /* 0x0000000427087224 */ /* 0x090fe400078e02ff */
[----:B0-----:R-:W-:-:S04]  /*1b70*/  IMAD.WIDE.U32 R6, R31, R4, RZ ;  /* 0x000000041f067225 */ /* 0x001fc800078e00ff */
[----:B------:R-:W0:Y:S01]  /*1b80*/  @P0 LDC R0, c[0x0][0x42c] ;  /* 0x00010b00ff000b82 */ /* 0x000e220000000800 */
[----:B------:R-:W-:-:S04]  /*1b90*/  IMAD R9, R31, R5, R8 ;  /* 0x000000051f097224 */ /* 0x000fc800078e0208 */
[----:B------:R-:W-:-:S03]  /*1ba0*/  IMAD.IADD R7, R7, 0x1, R9 ;  /* 0x0000000107077824 */ /* 0x000fc600078e0209 */
[----:B------:R-:W1:Y:S01]  /*1bb0*/  @P0 LDC R11, c[0x0][0x430] ;  /* 0x00010c00ff0b0b82 */ /* 0x000e620000000800 */
[----:B0-----:R-:W-:-:S05]  /*1bc0*/  @P0 IMAD.HI.U32 R0, R33, R0, RZ ;  /* 0x0000000021000227 */ /* 0x001fca00078e00ff */
[----:B-1----:R-:W-:Y:S02]  /*1bd0*/  @P0 SHF.R.U32.HI R13, RZ, R11, R0 ;  /* 0x0000000bff0d0219 */ /* 0x002fe40000011600 */
[----:B------:R-:W-:Y:S02]  /*1be0*/  SHF.R.S32.HI R0, RZ, 0x1f, R40 ;  /* 0x0000001fff007819 */ /* 0x000fe40000011428 */
[----:B------:R-:W-:Y:S01]  /*1bf0*/  SHF.R.S32.HI R12, RZ, 0x1f, R13 ;  /* 0x0000001fff0c7819 */ /* 0x000fe2000001140d */
[----:B------:R-:W-:Y:S01]  /*1c00*/  IMAD.WIDE.U32 R6, R13, UR4, R6 ;  /* 0x000000040d067c25 */ /* 0x000fe2000f8e0006 */
[----:B------:R-:W-:Y:S02]  /*1c10*/  LEA.HI R32, R0, R40, RZ, 0x2 ;  /* 0x0000002800207211 */ /* 0x000fe400078f10ff */
[----:B------:R-:W-:Y:S01]  /*1c20*/  ISETP.NE.U32.AND P0, PT, RZ, UR6, PT ;  /* 0x00000006ff007c0c */ /* 0x000fe2000bf05070 */
[----:B------:R-:W-:Y:S01]  /*1c30*/  IMAD R8, R12, UR4, RZ ;  /* 0x000000040c087c24 */ /* 0x000fe2000f8e02ff */
[----:B------:R-:W-:-:S02]  /*1c40*/  SHF.R.U32.HI R38, RZ, 0x7, R20 ;  /* 0x00000007ff267819 */ /* 0x000fc40000011614 */
[----:B------:R-:W-:Y:S01]  /*1c50*/  ISETP.NE.AND.EX P0, PT, RZ, UR7, PT, P0 ;  /* 0x00000007ff007c0c */ /* 0x000fe2000bf05300 */
[----:B------:R-:W-:Y:S01]  /*1c60*/  IMAD R9, R13, UR5, R8 ;  /* 0x000000050d097c24 */ /* 0x000fe2000f8e0208 */
[----:B------:R-:W-:Y:S01]  /*1c70*/  LOP3.LUT R8, R32, 0xfffffffc, RZ, 0xc0, !PT ;  /* 0xfffffffc20087812 */ /* 0x000fe200078ec0ff */
[----:B------:R-:W-:Y:S02]  /*1c80*/  ULDC.64 UR4, c[0x0][0x300] ;  /* 0x0000c00000047ab9 */ /* 0x000fe40000000a00 */
[----:B------:R-:W-:Y:S02]  /*1c90*/  IMAD.IADD R7, R7, 0x1, R9 ;  /* 0x0000000107077824 */ /* 0x000fe400078e0209 */
[----:B------:R-:W-:Y:S02]  /*1ca0*/  IMAD.IADD R60, R40, 0x1, -R8 ;  /* 0x00000001283c7824 */ /* 0x000fe400078e0a08 */
[----:B------:R-:W0:Y:S01]  /*1cb0*/  LDC.64 R8, c[0x0][0x3d8] ;  /* 0x0000f600ff087b82 */ /* 0x000e220000000a00 */
[----:B------:R-:W-:Y:S01]  /*1cc0*/  ISETP.NE.AND P6, PT, R38, 0x1, PT ;  /* 0x000000012600780c */ /* 0x000fe20003fc5270 */
[----:B------:R-:W-:Y:S01]  /*1cd0*/  IMAD.SHL.U32 R64, R60, 0x8, RZ ;  /* 0x000000083c407824 */ /* 0x000fe200078e00ff */
[----:B------:R-:W-:-:S04]  /*1ce0*/  SHF.R.S32.HI R84, RZ, 0x1f, R17 ;  /* 0x0000001fff547819 */ /* 0x000fc80000011411 */
[----:B------:R-:W-:-:S03]  /*1cf0*/  SHF.R.S32.HI R65, RZ, 0x1f, R64 ;  /* 0x0000001fff417819 */ /* 0x000fc60000011440 */
[----:B------:R-:W-:-:S04]  /*1d00*/  IMAD.WIDE.U32 R10, R17, R4, R64 ;  /* 0x00000004110a7225 */ /* 0x000fc800078e0040 */
[----:B------:R-:W-:-:S05]  /*1d10*/  IMAD.SHL.U32 R60, R60, 0x4, RZ ;  /* 0x000000043c3c7824 */ /* 0x000fca00078e00ff */
[----:B------:R-:W-:Y:S02]  /*1d20*/  SHF.R.S32.HI R61, RZ, 0x1f, R60 ;  /* 0x0000001fff3d7819 */ /* 0x000fe4000001143c */
[----:B------:R-:W-:-:S04]  /*1d30*/  SHF.R.S32.HI R34, RZ, 0x1f, R32 ;  /* 0x0000001fff227819 */ /* 0x000fc80000011420 */
[----:B------:R-:W-:-:S04]  /*1d40*/  LEA.HI R34, R34, R17, RZ, 0x3 ;  /* 0x0000001122227211 */ /* 0x000fc800078f18ff */
[----:B------:R-:W-:-:S05]  /*1d50*/  LOP3.LUT R34, R34, 0xfffffff8, RZ, 0xc0, !PT ;  /* 0xfffffff822227812 */ /* 0x000fca00078ec0ff */
[----:B------:R-:W-:Y:S01]  /*1d60*/  IMAD.IADD R85, R17, 0x1, -R34 ;  /* 0x0000000111557824 */ /* 0x000fe200078e0a22 */
[----:B------:R-:W-:-:S03]  /*1d70*/  SHF.L.U64.HI R80, R4, 0x7, R5 ;  /* 0x0000000704507819 */ /* 0x000fc60000010205 */
[----:B------:R-:W-:Y:S02]  /*1d80*/  IMAD.SHL.U32 R74, R85, 0x40, RZ ;  /* 0x00000040554a7824 */ /* 0x000fe400078e00ff */
[----:B------:R-:W-:Y:S01]  /*1d90*/  VIADD R72, R38, 0x8 ;  /* 0x0000000826487836 */ /* 0x000fe20000000000 */
[----:B------:R-:W-:Y:S02]  /*1da0*/  SHF.R.S32.HI R38, RZ, 0x1f, R40 ;  /* 0x0000001fff267819 */ /* 0x000fe40000011428 */
[----:B------:R-:W-:Y:S01]  /*1db0*/  LOP3.LUT R74, R74, 0x1c0, RZ, 0xc0, !PT ;  /* 0x000001c04a4a7812 */ /* 0x000fe200078ec0ff */
[----:B------:R-:W-:Y:S01]  /*1dc0*/  VIADD R41, R17, 0x60 ;  /* 0x0000006011297836 */ /* 0x000fe20000000000 */
[----:B------:R-:W-:Y:S02]  /*1dd0*/  LOP3.LUT P1, RZ, R85, 0x4, RZ, 0xc0, !PT ;  /* 0x0000000455ff7812 */ /* 0x000fe4000782c0ff */
[----:B------:R-:W-:Y:S02]  /*1de0*/  SHF.R.U32.HI R71, RZ, 0x3, R74 ;  /* 0x00000003ff477819 */ /* 0x000fe4000001164a */
[----:B------:R-:W-:Y:S01]  /*1df0*/  LEA.HI R38, R38, R40, RZ, 0x5 ;  /* 0x0000002826267211 */ /* 0x000fe200078f28ff */
[----:B------:R-:W-:-:S03]  /*1e00*/  IMAD.SHL.U32 R70, R41, 0x40, RZ ;  /* 0x0000004029467824 */ /* 0x000fc600078e00ff */
[----:B------:R-:W-:Y:S02]  /*1e10*/  SHF.R.S32.HI R38, RZ, 0x5, R38 ;  /* 0x00000005ff267819 */ /* 0x000fe40000011426 */
[----:B------:R-:W-:Y:S02]  /*1e20*/  LOP3.LUT R70, R70, 0x1c0, RZ, 0xc0, !PT ;  /* 0x000001c046467812 */ /* 0x000fe400078ec0ff */
[----:B------:R-:W-:Y:S01]  /*1e30*/  LOP3.LUT R22, R22, 0xfffffffb, RZ, 0xc0, !PT ;  /* 0xfffffffb16167812 */ /* 0x000fe200078ec0ff */
[----:B------:R-:W-:Y:S01]  /*1e40*/  IMAD.SHL.U32 R79, R4, 0x80, RZ ;  /* 0x00000080044f7824 */ /* 0x000fe200078e00ff */
[----:B------:R-:W-:Y:S02]  /*1e50*/  SHF.R.U32.HI R99, RZ, 0x3, R70 ;  /* 0x00000003ff637819 */ /* 0x000fe40000011646 */
[----:B------:R-:W-:Y:S01]  /*1e60*/  @P1 LOP3.LUT R22, R22, 0x4, RZ, 0xfc, !PT ;  /* 0x0000000416161812 */ /* 0x000fe200078efcff */
[----:B------:R-:W-:Y:S01]  /*1e70*/  VIADD R68, R64, 0x20 ;  /* 0x0000002040447836 */ /* 0x000fe20000000000 */
[C---:B0-----:R-:W-:Y:S01]  /*1e80*/  SHF.L.U64.HI R78, R8.reuse, 0x7, R9 ;  /* 0x00000007084e7819 */ /* 0x041fe20000010209 */
[----:B------:R-:W-:Y:S01]  /*1e90*/  IMAD.SHL.U32 R77, R8, 0x80, RZ ;  /* 0x00000080084d7824 */ /* 0x000fe200078e00ff */
[----:B------:R-:W-:-:S02]  /*1ea0*/  SHF.R.S32.HI R73, RZ, 0x1f, R41 ;  /* 0x0000001fff497819 */ /* 0x000fc40000011429 */
[----:B--2---:R-:W-:Y:S02]  /*1eb0*/  SHF.R.S32.HI R0, RZ, 0x1f, R3 ;  /* 0x0000001fff007819 */ /* 0x004fe40000011403 */
[----:B------:R-:W-:Y:S02]  /*1ec0*/  SEL R59, R3, RZ, !P0 ;  /* 0x000000ff033b7207 */ /* 0x000fe40004000000 */
[----:B------:R-:W-:-:S03]  /*1ed0*/  SEL R14, R0, RZ, !P0 ;  /* 0x000000ff000e7207 */ /* 0x000fc60004000000 */
[----:B------:R-:W-:Y:S02]  /*1ee0*/  IMAD.WIDE.U32 R62, R59, UR4, R6 ;  /* 0x000000043b3e7c25 */ /* 0x000fe4000f8e0006 */
[----:B------:R-:W0:Y:S02]  /*1ef0*/  LDC.64 R6, c[0x0][0x3e8] ;  /* 0x0000fa00ff067b82 */ /* 0x000e240000000a00 */
[----:B------:R-:W-:-:S04]  /*1f00*/  IMAD R0, R14, UR4, RZ ;  /* 0x000000040e007c24 */ /* 0x000fc8000f8e02ff */
[----:B------:R-:W-:Y:S01]  /*1f10*/  IMAD R83, R59, UR5, R0 ;  /* 0x000000053b537c24 */ /* 0x000fe2000f8e0200 */
[----:B------:R-:W-:Y:S05]  /*1f20*/  @!P6 WARPSYNC.ALL ;  /* 0x000000000000e948 */ /* 0x000fea0003800000 */
[----:B------:R-:W-:Y:S01]  /*1f30*/  IMAD R0, R84, R4, RZ ;  /* 0x0000000454007224 */ /* 0x000fe200078e02ff */
[----:B------:R-:W-:Y:S01]  /*1f40*/  ULDC.64 UR4, c[0x0][0x320] ;  /* 0x0000c80000047ab9 */ /* 0x000fe20000000a00 */
[----:B------:R-:W-:Y:S01]  /*1f50*/  IMAD.IADD R83, R63, 0x1, R83 ;  /* 0x000000013f537824 */ /* 0x000fe200078e0253 */
[----:B------:R-:W-:Y:S01]  /*1f60*/  @!P6 BAR.SYNC.DEFER_BLOCKING 0x9, 0x100 ;  /* 0x024400000000eb1d */ /* 0x000fe20000010000 */
[----:B------:R-:W-:Y:S01]  /*1f70*/  IMAD R12, R12, UR4, RZ ;  /* 0x000000040c0c7c24 */ /* 0x000fe2000f8e02ff */
[----:B------:R-:W-:Y:S01]  /*1f80*/  IADD3 R82, P0, R62, R10, RZ ;  /* 0x0000000a3e527210 */ /* 0x000fe20007f1e0ff */
[----:B------:R-:W-:-:S02]  /*1f90*/  IMAD R0, R17, R5, R0 ;  /* 0x0000000511007224 */ /* 0x000fc400078e0200 */
[C---:B------:R-:W-:Y:S02]  /*1fa0*/  IMAD R3, R13.reuse, UR5, R12 ;  /* 0x000000050d037c24 */ /* 0x040fe4000f8e020c */
[----:B------:R-:W-:Y:S01]  /*1fb0*/  IMAD.WIDE.U32 R12, R13, UR4, R64 ;  /* 0x000000040d0c7c25 */ /* 0x000fe2000f8e0040 */
[----:B------:R-:W-:Y:S01]  /*1fc0*/  IADD3.X R81, R83, R11, R0, P0, !PT ;  /* 0x0000000b53517210 */ /* 0x000fe200007fe400 */
[----:B------:R-:W-:Y:S02]  /*1fd0*/  ULDC.64 UR4, c[0x0][0x328] ;  /* 0x0000ca0000047ab9 */ /* 0x000fe40000000a00 */
[----:B------:R-:W-:Y:S02]  /*1fe0*/  IMAD R0, R84, R8, RZ ;  /* 0x0000000854007224 */ /* 0x000fe400078e02ff */
[----:B------:R-:W-:Y:S02]  /*1ff0*/  IMAD.IADD R13, R13, 0x1, R3 ;  /* 0x000000010d0d7824 */ /* 0x000fe400078e0203 */
[----:B------:R-:W-:-:S02]  /*2000*/  IMAD R3, R17, R9, R0 ;  /* 0x0000000911037224 */ /* 0x000fc400078e0200 */
[----:B------:R-:W-:Y:S01]  /*2010*/  IMAD R0, R14, UR4, RZ ;  /* 0x000000040e007c24 */ /* 0x000fe2000f8e02ff */
[----:B------:R-:W-:Y:S01]  /*2020*/  ISETP.GE.AND P0, PT, R64, R69, PT ;  /* 0x000000454000720c */ /* 0x000fe20003f06270 */
[----:B------:R-:W-:-:S04]  /*2030*/  IMAD.WIDE.U32 R14, R17, R8, R64 ;  /* 0x00000008110e7225 */ /* 0x000fc800078e0040 */
[----:B------:R-:W-:-:S04]  /*2040*/  IMAD.WIDE.U32 R10, R17, R8, R60 ;  /* 0x00000008110a7225 */ /* 0x000fc800078e003c */
[----:B0-----:R-:W-:Y:S02]  /*2050*/  IMAD R20, R84, R6, RZ ;  /* 0x0000000654147224 */ /* 0x001fe400078e02ff */
[----:B------:R-:W-:Y:S02]  /*2060*/  IMAD.IADD R11, R11, 0x1, R3 ;  /* 0x000000010b0b7824 */ /* 0x000fe400078e0203 */
[----:B------:R-:W-:Y:S01]  /*2070*/  IMAD.IADD R15, R3, 0x1, R15 ;  /* 0x00000001030f7824 */ /* 0x000fe200078e020f */
[----:B------:R-:W-:Y:S01]  /*2080*/  SEL R3, R69, RZ, P0 ;  /* 0x000000ff45037207 */ /* 0x000fe20000000000 */
[C---:B------:R-:W-:Y:S02]  /*2090*/  IMAD R37, R59.reuse, UR5, R0 ;  /* 0x000000053b257c24 */ /* 0x040fe4000f8e0200 */
[----:B------:R-:W-:Y:S01]  /*20a0*/  IMAD.WIDE.U32 R58, R59, UR4, R12 ;  /* 0x000000043b3a7c25 */ /* 0x000fe2000f8e000c */
[----:B------:R-:W-:-:S03]  /*20b0*/  ULDC UR4, c[0x0][0x2e4] ;  /* 0x0000b90000047ab9 */ /* 0x000fc60000000800 */
[C---:B------:R-:W-:Y:S02]  /*20c0*/  IMAD R33, R17.reuse, R7, R20 ;  /* 0x0000000711217224 */ /* 0x040fe400078e0214 */
[----:B------:R-:W-:-:S04]  /*20d0*/  IMAD.WIDE.U32 R12, R17, R6, R60 ;  /* 0x00000006110c7225 */ /* 0x000fc800078e003c */
[----:B------:R-:W-:Y:S01]  /*20e0*/  IMAD.WIDE.U32 R20, R17, R6, R64 ;  /* 0x0000000611147225 */ /* 0x000fe200078e0040 */
[----:B------:R-:W-:-:S03]  /*20f0*/  IADD3 R13, R13, R33, RZ ;  /* 0x000000210d0d7210 */ /* 0x000fc60007ffe0ff */
[----:B------:R-:W-:Y:S02]  /*2100*/  IMAD.IADD R3, R64, 0x1, R3 ;  /* 0x0000000140037824 */ /* 0x000fe400078e0203 */
[----:B------:R-:W-:Y:S01]  /*2110*/  IMAD.IADD R33, R33, 0x1, R21 ;  /* 0x0000000121217824 */ /* 0x000fe200078e0215 */
[----:B-----5:R-:W-:Y:S02]  /*2120*/  SHF.R.S32.HI R21, RZ, 0x1f, R23 ;  /* 0x0000001fff157819 */ /* 0x020fe40000011417 */
[----:B------:R-:W-:-:S04]  /*2130*/  SHF.R.S32.HI R0, RZ, 0x1f, R3 ;  /* 0x0000001fff007819 */ /* 0x000fc80000011403 */
[----:B------:R-:W-:Y:S01]  /*2140*/  LEA.HI R3, R0, R3, RZ, 0x3 ;  /* 0x0000000300037211 */ /* 0x000fe200078f18ff */
[----:B------:R-:W-:-:S04]  /*2150*/  IMAD R0, R21, R8, RZ ;  /* 0x0000000815007224 */ /* 0x000fc800078e02ff */
[----:B------:R-:W-:Y:S02]  /*2160*/  IMAD R5, R23, R9, R0 ;  /* 0x0000000917057224 */ /* 0x000fe400078e0200 */
[----:B------:R-:W-:-:S04]  /*2170*/  IMAD R0, R21, R6, RZ ;  /* 0x0000000615007224 */ /* 0x000fc800078e02ff */
[----:B------:R-:W-:Y:S01]  /*2180*/  IMAD R35, R23, R7, R0 ;  /* 0x0000000717237224 */ /* 0x000fe200078e0200 */
[----:B------:R-:W-:-:S04]  /*2190*/  LOP3.LUT R0, R74, 0x18, R64, 0xf8, !PT ;  /* 0x000000184a007812 */ /* 0x000fc800078ef840 */
[----:B------:R-:W-:Y:S01]  /*21a0*/  LOP3.LUT R0, R0, R71, RZ, 0x3c, !PT ;  /* 0x0000004700007212 */ /* 0x000fe200078e3cff */
[----:B------:R-:W-:Y:S01]  /*21b0*/  IMAD.MOV.U32 R32, RZ, RZ, R20 ;  /* 0x000000ffff207224 */ /* 0x000fe200078e0014 */
[----:B------:R-:W-:-:S03]  /*21c0*/  LOP3.LUT R4, R70, 0x38, R3, 0xf8, !PT ;  /* 0x0000003846047812 */ /* 0x000fc600078ef803 */
[----:B------:R-:W-:Y:S01]  /*21d0*/  IMAD R67, R38, 0x200, R0 ;  /* 0x0000020026437824 */ /* 0x000fe200078e0200 */
[----:B------:R-:W-:Y:S01]  /*21e0*/  LOP3.LUT R0, R74, 0x38, R3, 0xf8, !PT ;  /* 0x000000384a007812 */ /* 0x000fe200078ef803 */
[-C--:B------:R-:W-:Y:S01]  /*21f0*/  IMAD.WIDE.U32 R56, R23, R8.reuse, R10 ;  /* 0x0000000817387225 */ /* 0x080fe200078e000a */
[----:B------:R-:W-:Y:S02]  /*2200*/  IADD3 R10, P1, R17, R31, RZ ;  /* 0x0000001f110a7210 */ /* 0x000fe40007f3e0ff */
[----:B------:R-:W-:Y:S01]  /*2210*/  SHF.R.S32.HI R66, RZ, 0x3, R3 ;  /* 0x00000003ff427819 */ /* 0x000fe20000011403 */
[----:B------:R-:W-:Y:S01]  /*2220*/  IMAD.WIDE.U32 R20, R23, R8, R14 ;  /* 0x0000000817147225 */ /* 0x000fe200078e000e */
[----:B------:R-:W-:Y:S02]  /*2230*/  LOP3.LUT R31, R3, 0xfffffff8, RZ, 0xc0, !PT ;  /* 0xfffffff8031f7812 */ /* 0x000fe400078ec0ff */
[----:B------:R-:W-:Y:S01]  /*2240*/  LOP3.LUT R0, R0, R71, RZ, 0x3c, !PT ;  /* 0x0000004700007212 */ /* 0x000fe200078e3cff */
[----:B------:R-:W-:Y:S01]  /*2250*/  IMAD.WIDE.U32 R14, R23, R6, R12 ;  /* 0x00000006170e7225 */ /* 0x000fe200078e000c */
[----:B------:R-:W-:-:S03]  /*2260*/  LOP3.LUT R3, R4, R99, RZ, 0x3c, !PT ;  /* 0x0000006304037212 */ /* 0x000fc600078e3cff */
[----:B------:R-:W-:Y:S01]  /*2270*/  IMAD.WIDE.U32 R12, R23, R6, R32 ;  /* 0x00000006170c7225 */ /* 0x000fe200078e0020 */
[----:B------:R-:W-:Y:S02]  /*2280*/  SHF.L.U64.HI R76, R6, 0x7, R7 ;  /* 0x00000007064c7819 */ /* 0x000fe40000010207 */
[----:B------:R-:W-:Y:S01]  /*2290*/  ISETP.GE.AND P2, PT, R68, UR4, PT ;  /* 0x0000000444007c0c */ /* 0x000fe2000bf46270 */
[----:B------:R-:W-:Y:S01]  /*22a0*/  IMAD.SHL.U32 R75, R6, 0x80, RZ ;  /* 0x00000080064b7824 */ /* 0x000fe200078e00ff */
[----:B------:R-:W-:Y:S01]  /*22b0*/  IADD3 R6, R35, R13, RZ ;  /* 0x0000000d23067210 */ /* 0x000fe20007ffe0ff */
[----:B------:R-:W-:Y:S01]  /*22c0*/  IMAD.X R11, R84, 0x1, R39, P1 ;  /* 0x00000001540b7824 */ /* 0x000fe200008e0627 */
[----:B------:R-:W-:Y:S01]  /*22d0*/  ISETP.GE.AND P1, PT, R64, UR4, PT ;  /* 0x0000000440007c0c */ /* 0x000fe2000bf26270 */
[----:B------:R-:W-:Y:S02]  /*22e0*/  IMAD.IADD R9, R57, 0x1, R5 ;  /* 0x0000000139097824 */ /* 0x000fe400078e0205 */
[----:B------:R-:W-:Y:S01]  /*22f0*/  IMAD.IADD R8, R5, 0x1, R21 ;  /* 0x0000000105087824 */ /* 0x000fe200078e0215 */
[----:B------:R-:W-:Y:S01]  /*2300*/  SHF.R.S32.HI R5, RZ, 0x1f, R31 ;  /* 0x0000001fff057819 */ /* 0x000fe2000001141f */
[----:B------:R-:W-:-:S02]  /*2310*/  IMAD R4, R38, 0x200, R0 ;  /* 0x0000020026047824 */ /* 0x000fc400078e0200 */
[----:B------:R-:W-:Y:S02]  /*2320*/  IMAD.SHL.U32 R69, R69, 0x2, RZ ;  /* 0x0000000245457824 */ /* 0x000fe400078e00ff */
[----:B------:R-:W-:Y:S02]  /*2330*/  IMAD.IADD R7, R15, 0x1, R35 ;  /* 0x000000010f077824 */ /* 0x000fe400078e0223 */
[----:B---3--:R-:W-:Y:S02]  /*2340*/  IMAD.IADD R3, R36, 0x1, R3 ;  /* 0x0000000124037824 */ /* 0x008fe400078e0203 */
[----:B------:R-:W-:-:S07]  /*2350*/  IMAD.IADD R0, R59, 0x1, R37 ;  /* 0x000000013b007824 */ /* 0x000fce00078e0225 */
.L_x_1162:
[----:B0-----:R-:W0:Y:S01]  /*2360*/  LDC.64 R94, c[0x0][0x2f0] ;  /* 0x0000bc00ff5e7b82 */ /* 0x001e220000000a00 */
[----:B------:R-:W-:Y:S01]  /*2370*/  VIADD R37, R25, 0xffffffff ;  /* 0xffffffff19257836 */ /* 0x000fe20000000000 */
[----:B------:R-:W-:Y:S01]  /*2380*/  LOP3.LUT P5, RZ, R85, 0x4, RZ, 0xc0, !PT ;  /* 0x0000000455ff7812 */ /* 0x000fe200078ac0ff */
[----:B------:R-:W-:Y:S05]  /*2390*/  YIELD ;  /* 0x0000000000007946 */ /* 0x000fea0003800000 */
[----:B------:R-:W1:Y:S01]  /*23a0*/  LDC.64 R88, c[0x0][0x2d8] ;  /* 0x0000b600ff587b82 */ /* 0x000e620000000a00 */
[----:B------:R-:W-:Y:S01]  /*23b0*/  SHF.R.S32.HI R36, RZ, 0x1f, R37 ;  /* 0x0000001fff247819 */ /* 0x000fe20000011425 */
[-C--:B------:R-:W-:Y:S01]  /*23c0*/  IMAD R32, R80, R37.reuse, RZ ;  /* 0x0000002550207224 */ /* 0x080fe200078e02ff */
[----:B------:R-:W-:Y:S01]  /*23d0*/  LOP3.LUT R22, R22, 0xfffffffd, RZ, 0xc0, !PT ;  /* 0xfffffffd16167812 */ /* 0x000fe200078ec0ff */
[----:B------:R-:W-:Y:S01]  /*23e0*/  IMAD.WIDE.U32 R92, R79, R37, RZ ;  /* 0x000000254f5c7225 */ /* 0x000fe200078e00ff */
[----:B------:R-:W-:Y:S03]  /*23f0*/  BSSY B0, `(.L_x_1113) ;  /* 0x00002cc000007945 */ /* 0x000fe60003800000 */
[----:B------:R-:W2:Y:S01]  /*2400*/  LDC R96, c[0x0][0x3d4] ;  /* 0x0000f500ff607b82 */ /* 0x000ea20000000800 */
[----:B------:R-:W-:Y:S01]  /*2410*/  IMAD R25, R36, R79, R32 ;  /* 0x0000004f24197224 */ /* 0x000fe200078e0220 */
[----:B------:R-:W-:-:S03]  /*2420*/  IADD3 R34, P3, R82, R92, RZ ;  /* 0x0000005c52227210 */ /* 0x000fc60007f7e0ff */
[----:B------:R-:W-:Y:S02]  /*2430*/  IMAD.IADD R93, R93, 0x1, R25 ;  /* 0x000000015d5d7824 */ /* 0x000fe400078e0219 */
[----:B0-----:R-:W-:Y:S02]  /*2440*/  IMAD R25, R95, 0x60, RZ ;  /* 0x000000605f197824 */ /* 0x001fe400078e02ff */
[----:B------:R-:W-:-:S04]  /*2450*/  IMAD.WIDE.U32 R32, R94, 0x60, R92 ;  /* 0x000000605e207825 */ /* 0x000fc800078e005c */
[----:B------:R-:W-:Y:S01]  /*2460*/  IMAD.X R35, R93, 0x1, R81, P3 ;  /* 0x000000015d237824 */ /* 0x000fe200018e0651 */
[----:B------:R-:W-:Y:S02]  /*2470*/  IADD3 R32, P4, R82, R32, RZ ;  /* 0x0000002052207210 */ /* 0x000fe40007f9e0ff */
[-C--:B-1----:R-:W-:Y:S02]  /*2480*/  LEA R42, P3, R34, R88.reuse, 0x1 ;  /* 0x00000058222a7211 */ /* 0x082fe400078608ff */
[----:B------:R-:W-:Y:S01]  /*2490*/  IADD3.X R33, R81, R33, R25, P4, !PT ;  /* 0x0000002151217210 */ /* 0x000fe200027fe419 */
[----:B------:R-:W-:Y:S01]  /*24a0*/  IMAD R25, R18, 0x2000, R67 ;  /* 0x0000200012197824 */ /* 0x000fe200078e0243 */
[----:B------:R-:W-:Y:S02]  /*24b0*/  LEA R40, P4, R32, R88, 0x1 ;  /* 0x0000005820287211 */ /* 0x000fe400078808ff */
[-C--:B------:R-:W-:Y:S01]  /*24c0*/  LEA.HI.X R43, R34, R89.reuse, R35, 0x1, P3 ;  /* 0x00000059222b7211 */ /* 0x080fe200018f0c23 */
[C---:B------:R-:W-:Y:S01]  /*24d0*/  VIADD R87, R25.reuse, 0x20 ;  /* 0x0000002019577836 */ /* 0x040fe20000000000 */
[----:B--2---:R-:W-:Y:S01]  /*24e0*/  ISETP.GE.AND P3, PT, R96, 0x1, PT ;  /* 0x000000016000780c */ /* 0x004fe20003f66270 */
[C---:B------:R-:W-:Y:S01]  /*24f0*/  @P5 VIADD R87, R25.reuse, 0xffffffe0 ;  /* 0xffffffe019575836 */ /* 0x040fe20000000000 */
[----:B------:R-:W-:Y:S01]  /*2500*/  LEA.HI.X R41, R32, R89, R33, 0x1, P4 ;  /* 0x0000005920297211 */ /* 0x000fe200020f0c21 */
[----:B------:R-:W-:Y:S01]  /*2510*/  IMAD R90, R25, 0x2, R24 ;  /* 0x00000002195a7824 */ /* 0x000fe200078e0218 */
[----:B------:R-:W-:Y:S01]  /*2520*/  ISETP.GT.AND P4, PT, R37, R26, PT ;  /* 0x0000001a2500720c */ /* 0x000fe20003f84270 */
[----:B------:R-:W-:-:S02]  /*2530*/  IMAD.MOV.U32 R25, RZ, RZ, R37 ;  /* 0x000000ffff197224 */ /* 0x000fc400078e0025 */
[----:B------:R-:W-:-:S10]  /*2540*/  IMAD R87, R87, 0x2, R24 ;  /* 0x0000000257577824 */ /* 0x000fd400078e0218 */
[----:B------:R-:W-:Y:S01]  /*2550*/  @P4 LOP3.LUT R22, R22, 0x2, RZ, 0xfc, !PT ;  /* 0x0000000216164812 */ /* 0x000fe200078efcff */
[----:B------:R-:W-:Y:S06]  /*2560*/  @!P3 BRA `(.L_x_1114) ;  /* 0x000000280060b947 */ /* 0x000fec0003800000 */
[----:B------:R-:W-:Y:S01]  /*2570*/  ULDC.U8 UR4, c[0x0][0x3f0] ;  /* 0x0000fc0000047ab9 */ /* 0x000fe20000000000 */
[-C--:B------:R-:W-:Y:S01]  /*2580*/  IMAD R32, R78, R37.reuse, RZ ;  /* 0x000000254e207224 */ /* 0x080fe200078e02ff */
[----:B------:R-:W-:Y:S01]  /*2590*/  ISETP.NE.AND P3, PT, RZ, UR4, PT ;  /* 0x00000004ff007c0c */ /* 0x000fe2000bf65270 */
[----:B------:R-:W-:Y:S02]  /*25a0*/  IMAD R34, R76, R37, RZ ;  /* 0x000000254c227224 */ /* 0x000fe400078e02ff */
[----:B------:R-:W-:Y:S02]  /*25b0*/  IMAD R91, R25, -0x80, R30 ;  /* 0xffffff80195b7824 */ /* 0x000fe400078e021e */
[C---:B------:R-:W-:Y:S02]  /*25c0*/  IMAD R97, R36.reuse, R77, R32 ;  /* 0x0000004d24617224 */ /* 0x040fe400078e0220 */
[----:B------:R-:W-:Y:S01]  /*25d0*/  IMAD R33, R36, R75, R34 ;  /* 0x0000004b24217224 */ /* 0x000fe200078e0222 */
[----:B------:R-:W-:Y:S01]  /*25e0*/  VIMNMX R91, R91, 0x80, PT ;  /* 0x000000805b5b7848 */ /* 0x000fe20003fe0100 */
[----:B------:R-:W-:-:S04]  /*25f0*/  IMAD.WIDE.U32 R50, R77, R37, RZ ;  /* 0x000000254d327225 */ /* 0x000fc800078e00ff */
[----:B------:R-:W-:-:S04]  /*2600*/  IMAD.WIDE.U32 R48, R75, R37, RZ ;  /* 0x000000254b307225 */ /* 0x000fc800078e00ff */
[----:B------:R-:W-:Y:S02]  /*2610*/  IMAD.IADD R97, R51, 0x1, R97 ;  /* 0x0000000133617824 */ /* 0x000fe400078e0261 */
        /* <DEDUP_REMOVED lines=9> */
[----:B------:R-:W-:Y:S02]  /*26b0*/  CS2R R38, SRZ ;  /* 0x0000000000267805 */ /* 0x000fe4000001ff00 */
        /* <DEDUP_REMOVED lines=24> */
.L_x_1117:
[----:B------:R-:W-:Y:S05]  /*2840*/  BSYNC B1 ;  /* 0x0000000000017941 */ /* 0x000fea0003800000 */
.L_x_1116:
        /* <DEDUP_REMOVED lines=8> */
[----:B------:R-:W-:Y:S01]  /*28d0*/  ULDC.64 UR4, c[0x0][0x3c8] ;  /* 0x0000f20000047ab9 */ /* 0x000fe20000000a00 */
[----:B------:R-:W-:Y:S01]  /*28e0*/  IMAD.MOV.U32 R49, RZ, RZ, R86 ;  /* 0x000000ffff317224 */ /* 0x000fe200078e0056 */
        /* <DEDUP_REMOVED lines=25> */
.L_x_1119:
[----:B------:R-:W-:Y:S05]  /*2a80*/  BSYNC B1 ;  /* 0x0000000000017941 */ /* 0x000fea0003800000 */
.L_x_1118:
[----:B0-----:R-:W-:Y:S01]  /*2a90*/  IMAD.MOV.U32 R32, RZ, RZ, R88 ;  /* 0x000000ffff207224 */ /* 0x001fe200078e0058 */
[----:B------:R-:W-:Y:S01]  /*2aa0*/  UISETP.NE.AND UP0, UPT, UR37, 0x3, UPT ;  /* 0x000000032500788c */ /* 0x000fe2000bf05270 */
[----:B------:R-:W-:Y:S01]  /*2ab0*/  IMAD.MOV.U32 R33, RZ, RZ, R89 ;  /* 0x000000ffff217224 */ /* 0x000fe200078e0059 */
[----:B------:R-:W-:Y:S01]  /*2ac0*/  PRMT R95, R95, 0x5410, R94 ;  /* 0x000054105f5f7816 */ /* 0x000fe2000000005e */
[----:B------:R-:W-:Y:S02]  /*2ad0*/  IMAD.MOV.U32 R34, RZ, RZ, R92 ;  /* 0x000000ffff227224 */ /* 0x000fe400078e005c */
[----:B------:R-:W-:Y:S01]  /*2ae0*/  IMAD.MOV.U32 R35, RZ, RZ, R93 ;  /* 0x000000ffff237224 */ /* 0x000fe200078e005d */
[----:B------:R-:W-:Y:S01]  /*2af0*/  PRMT R103, R32, 0x5410, R33 ;  /* 0x0000541020677816 */ /* 0x000fe20000000021 */
[----:B------:R-:W-:Y:S01]  /*2b00*/  IMAD.MOV.U32 R32, RZ, RZ, R54 ;  /* 0x000000ffff207224 */ /* 0x000fe200078e0036 */
[----:B------:R-:W-:Y:S01]  /*2b10*/  PRMT R94, R95, 0x7610, R94 ;  /* 0x000076105f5e7816 */ /* 0x000fe2000000005e */
[----:B------:R-:W-:Y:S01]  /*2b20*/  IMAD.MOV.U32 R33, RZ, RZ, R55 ;  /* 0x000000ffff217224 */ /* 0x000fe200078e0037 */
[----:B------:R-:W-:-:S02]  /*2b30*/  PLOP3.LUT P3, PT, PT, PT, UP0, 0x80, 0x0 ;  /* 0x000000000000781c */ /* 0x000fc40003f6f008 */
[----:B------:R-:W-:Y:S01]  /*2b40*/  PRMT R95, R32, 0x7610, R95 ;  /* 0x00007610205f7816 */ /* 0x000fe2000000005f */
[----:B-----5:R-:W-:Y:S01]  /*2b50*/  IMAD.MOV.U32 R32, RZ, RZ, R36 ;  /* 0x000000ffff207224 */ /* 0x020fe200078e0024 */
[----:B------:R-:W-:Y:S01]  /*2b60*/  PRMT R94, R94, 0x5410, R33 ;  /* 0x000054105e5e7816 */ /* 0x000fe20000000021 */
[----:B------:R-:W-:Y:S01]  /*2b70*/  IMAD.MOV.U32 R33, RZ, RZ, R37 ;  /* 0x000000ffff217224 */ /* 0x000fe200078e0025 */
[----:B------:R-:W-:Y:S01]  /*2b80*/  PRMT R107, R34, 0x5410, R35 ;  /* 0x00005410226b7816 */ /* 0x000fe20000000023 */
[----:B------:R-:W-:Y:S02]  /*2b90*/  IMAD.MOV.U32 R34, RZ, RZ, R44 ;  /* 0x000000ffff227224 */ /* 0x000fe400078e002c */
[----:B------:R-:W-:Y:S01]  /*2ba0*/  IMAD.MOV.U32 R35, RZ, RZ, R45 ;  /* 0x000000ffff237224 */ /* 0x000fe200078e002d */
[----:B------:R-:W-:Y:S01]  /*2bb0*/  PRMT R48, R32, 0x5410, R33 ;  /* 0x0000541020307816 */ /* 0x000fe20000000021 */
[----:B------:R-:W-:Y:S02]  /*2bc0*/  IMAD.MOV.U32 R32, RZ, RZ, R38 ;  /* 0x000000ffff207224 */ /* 0x000fe400078e0026 */
[----:B------:R-:W-:Y:S01]  /*2bd0*/  IMAD.MOV.U32 R33, RZ, RZ, R39 ;  /* 0x000000ffff217224 */ /* 0x000fe200078e0027 */
[----:B------:R-:W-:Y:S01]  /*2be0*/  PRMT R50, R34, 0x5410, R35 ;  /* 0x0000541022327816 */ /* 0x000fe20000000023 */
[----:B------:R-:W-:Y:S01]  /*2bf0*/  IMAD.MOV.U32 R35, RZ, RZ, R47 ;  /* 0x000000ffff237224 */ /* 0x000fe200078e002f */
[----:B------:R-:W-:-:S02]  /*2c00*/  MOV R34, R46 ;  /* 0x0000002e00227202 */ /* 0x000fc40000000f00 */
[----:B------:R-:W-:Y:S02]  /*2c10*/  PRMT R49, R32, 0x5410, R33 ;  /* 0x0000541020317816 */ /* 0x000fe40000000021 */
[----:B------:R-:W-:Y:S01]  /*2c20*/  PRMT R51, R34, 0x5410, R35 ;  /* 0x0000541022337816 */ /* 0x000fe20000000023 */
[----:B------:R-:W-:Y:S06]  /*2c30*/  @!P3 BRA `(.L_x_1120) ;  /* 0x000000000004b947 */ /* 0x000fec0003800000 */
[----:B------:R-:W-:Y:S01]  /*2c40*/  BPT.TRAP 0x1 ;  /* 0x000000040000795c */ /* 0x000fe20000300000 */
.L_x_1120:
[----:B------:R-:W2:Y:S01]  /*2c50*/  LDL R32, [R1] ;  /* 0x0000000001207983 */ /* 0x000ea20000100800 */
[----:B------:R-:W-:Y:S01]  /*2c60*/  IMAD R86, R18, 0x8, R2 ;  /* 0x0000000812567824 */ /* 0x000fe200078e0202 */
[----:B------:R-:W-:Y:S01]  /*2c70*/  BSSY B1, `(.L_x_1121) ;  /* 0x0000004000017945 */ /* 0x000fe20003800000 */
[----:B--2---:R-:W-:-:S04]  /*2c80*/  SHF.L.U32 R98, R32, 0x1f, RZ ;  /* 0x0000001f20627819 */ /* 0x004fc800000006ff */
[----:B------:R-:W0:Y:S02]  /*2c90*/  SYNCS.PHASECHK.TRANS64.TRYWAIT P6, [R86+URZ+0x16890], R98 ;  /* 0x01689062560075a7 */ /* 0x000e2400080c017f */
[----:B0-----:R-:W-:Y:S05]  /*2ca0*/  @!P6 BRA `(.L_x_1122) ;  /* 0x000001ac00c8e947 */ /* 0x001fea0003800000 */
.L_x_1429:
[----:B------:R-:W-:Y:S05]  /*2cb0*/  BSYNC B1 ;  /* 0x0000000000017941 */ /* 0x000fea0003800000 */
.L_x_1121:
        /* <DEDUP_REMOVED lines=49> */
.L_x_1128:
[----:B------:R-:W-:Y:S05]  /*2fd0*/  BSYNC B3 ;  /* 0x0000000000037941 */ /* 0x000fea0003800000 */
.L_x_1127:
[----:B--2---:R1:W-:Y:S02]  /*2fe0*/  STG.E.128 desc[UR38][R42.64], R32 ;  /* 0x000000202a007986 */ /* 0x0043e4000c101d26 */
.L_x_1126:
[----:B------:R-:W-:Y:S05]  /*2ff0*/  BSYNC B2 ;  /* 0x0000000000027941 */ /* 0x000fea0003800000 */
.L_x_1125:
        /* <DEDUP_REMOVED lines=47> */
.L_x_1130:
[----:B------:R-:W-:Y:S05]  /*32f0*/  BSYNC B2 ;  /* 0x0000000000027941 */ /* 0x000fea0003800000 */
.L_x_1129:
[----:B--2---:R2:W-:Y:S02]  /*3300*/  STG.E.128 desc[UR38][R42.64+0x40], R32 ;  /* 0x000040202a007986 */ /* 0x0045e4000c101d26 */
.L_x_1124:
[----:B------:R-:W-:Y:S05]  /*3310*/  BSYNC B1 ;  /* 0x0000000000017941 */ /* 0x000fea0003800000 */
.L_x_1123:
        /* <DEDUP_REMOVED lines=48> */
.L_x_1135:
[----:B------:R-:W-:Y:S05]  /*3620*/  BSYNC B2 ;  /* 0x0000000000027941 */ /* 0x000fea0003800000 */
.L_x_1134:
[----:B--2---:R3:W-:Y:S02]  /*3630*/  STG.E.128 desc[UR38][R40.64], R32 ;  /* 0x0000002028007986 */ /* 0x0047e4000c101d26 */
.L_x_1133:
[----:B------:R-:W-:Y:S05]  /*3640*/  BSYNC B1 ;  /* 0x0000000000017941 */ /* 0x000fea0003800000 */
.L_x_1132:
        /* <DEDUP_REMOVED lines=47> */
.L_x_1137:
[----:B------:R-:W-:Y:S05]  /*3940*/  BSYNC B1 ;  /* 0x0000000000017941 */ /* 0x000fea0003800000 */
.L_x_1136:
[----:B--2---:R4:W-:Y:S01]  /*3950*/  STG.E.128 desc[UR38][R40.64+0x40], R32 ;  /* 0x0000402028007986 */ /* 0x0049e2000c101d26 */
[----:B------:R-:W-:Y:S05]  /*3960*/  BRA `(.L_x_1131) ;  /* 0x0000001400d07947 */ /* 0x000fea0003800000 */
.L_x_1115:
[C---:B------:R-:W-:Y:S02]  /*3970*/  ISETP.GE.AND P3, PT, R17.reuse, R91, PT ;  /* 0x0000005b1100720c */ /* 0x040fe40003f66270 */
[----:B------:R-:W-:Y:S02]  /*3980*/  CS2R R38, SRZ ;  /* 0x0000000000267805 */ /* 0x000fe4000001ff00 */
[----:B------:R-:W-:Y:S01]  /*3990*/  CS2R R36, SRZ ;  /* 0x0000000000247805 */ /* 0x000fe2000001ff00 */
[----:B------:R-:W-:Y:S01]  /*39a0*/  VIADD R44, R17, 0x60 ;  /* 0x00000060112c7836 */ /* 0x000fe20000000000 */
[----:B------:R-:W-:-:S13]  /*39b0*/  ISETP.GE.OR P3, PT, R64, R96, P3 ;  /* 0x000000604000720c */ /* 0x000fda0001f66670 */
[----:B------:R-:W0:Y:S01]  /*39c0*/  @!P3 LDC.64 R40, c[0x0][0x3c8] ;  /* 0x0000f200ff28bb82 */ /* 0x000e220000000a00 */
[----:B------:R-:W-:-:S05]  /*39d0*/  @!P3 IADD3 R34, P4, R20, R50, RZ ;  /* 0x000000321422b210 */ /* 0x000fca0007f9e0ff */
[----:B------:R-:W-:Y:S01]  /*39e0*/  @!P3 IMAD.X R35, R97, 0x1, R8, P4 ;  /* 0x000000016123b824 */ /* 0x000fe200020e0608 */
[----:B------:R-:W-:Y:S01]  /*39f0*/  @!P3 IADD3 R32, P4, R12, R48, RZ ;  /* 0x000000300c20b210 */ /* 0x000fe20007f9e0ff */
[----:B------:R-:W1:Y:S04]  /*3a00*/  @!P3 LDC.64 R42, c[0x0][0x3e0] ;  /* 0x0000f800ff2abb82 */ /* 0x000e680000000a00 */
[----:B------:R-:W-:Y:S01]  /*3a10*/  @!P3 IMAD.X R33, R86, 0x1, R6, P4 ;  /* 0x000000015621b824 */ /* 0x000fe200020e0606 */
        /* <DEDUP_REMOVED lines=37> */
.L_x_1139:
[----:B------:R-:W-:Y:S05]  /*3c70*/  BSYNC B1 ;  /* 0x0000000000017941 */ /* 0x000fea0003800000 */
.L_x_1138:
[----:B-----5:R-:W-:Y:S01]  /*3c80*/  IMAD.MOV.U32 R49, RZ, RZ, R43 ;  /* 0x000000ffff317224 */ /* 0x020fe200078e002b */
[----:B------:R-:W-:Y:S01]  /*3c90*/  UISETP.NE.AND UP0, UPT, UR37, 0x3, UPT ;  /* 0x000000032500788c */ /* 0x000fe2000bf05270 */
[----:B------:R-:W-:Y:S02]  /*3ca0*/  IMAD.MOV.U32 R50, RZ, RZ, R40 ;  /* 0x000000ffff327224 */ /* 0x000fe400078e0028 */
[----:B------:R-:W-:Y:S02]  /*3cb0*/  IMAD.MOV.U32 R51, RZ, RZ, R41 ;  /* 0x000000ffff337224 */ /* 0x000fe400078e0029 */
        /* <DEDUP_REMOVED lines=8> */
[----:B------:R-:W-:Y:S02]  /*3d40*/  PLOP3.LUT P3, PT, PT, PT, UP0, 0x80, 0x0 ;  /* 0x000000000000781c */ /* 0x000fe40003f6f008 */
        /* <DEDUP_REMOVED lines=16> */
[----:B------:R-:W-:-:S02]  /*3e50*/  PRMT R113, R49, 0x7610, R113 ;  /* 0x0000761031717816 */ /* 0x000fc40000000071 */
[----:B------:R-:W-:Y:S02]  /*3e60*/  PRMT R112, R50, 0x7610, R112 ;  /* 0x0000761032707816 */ /* 0x000fe40000000070 */
[----:B------:R-:W-:Y:S01]  /*3e70*/  PRMT R118, R51, 0x7610, R118 ;  /* 0x0000761033767816 */ /* 0x000fe20000000076 */
[----:B------:R-:W-:Y:S06]  /*3e80*/  @!P3 BRA `(.L_x_1140) ;  /* 0x000000000004b947 */ /* 0x000fec0003800000 */
[----:B------:R-:W-:Y:S01]  /*3e90*/  BPT.TRAP 0x1 ;  /* 0x000000040000795c */ /* 0x000fe20000300000 */
.L_x_1140:
[----:B------:R-:W2:Y:S01]  /*3ea0*/  LDL R48, [R1] ;  /* 0x0000000001307983 */ /* 0x000ea20000100800 */
[----:B------:R-:W-:Y:S01]  /*3eb0*/  IMAD R86, R18, 0x8, R2 ;  /* 0x0000000812567824 */ /* 0x000fe200078e0202 */
[----:B------:R-:W0:Y:S01]  /*3ec0*/  LDC R100, c[0x0][0x2e4] ;  /* 0x0000b900ff647b82 */ /* 0x000e220000000800 */
[----:B------:R-:W-:Y:S01]  /*3ed0*/  BSSY B1, `(.L_x_1141) ;  /* 0x0000005000017945 */ /* 0x000fe20003800000 */
[----:B0-----:R-:W-:Y:S01]  /*3ee0*/  IMAD.IADD R102, R100, 0x1, -R69 ;  /* 0x0000000164667824 */ /* 0x001fe200078e0a45 */
[----:B--2---:R-:W-:-:S04]  /*3ef0*/  SHF.L.U32 R98, R48, 0x1f, RZ ;  /* 0x0000001f30627819 */ /* 0x004fc800000006ff */
[----:B------:R-:W0:Y:S02]  /*3f00*/  SYNCS.PHASECHK.TRANS64.TRYWAIT P5, [R86+URZ+0x16890], R98 ;  /* 0x01689062560075a7 */ /* 0x000e2400080a017f */
[----:B0-----:R-:W-:Y:S05]  /*3f10*/  @!P5 BRA `(.L_x_1142) ;  /* 0x0000019c0040d947 */ /* 0x001fea0003800000 */
.L_x_1430:
[----:B------:R-:W-:Y:S05]  /*3f20*/  BSYNC B1 ;  /* 0x0000000000017941 */ /* 0x000fea0003800000 */
.L_x_1141:
[----:B------:R-:W-:Y:S01]  /*3f30*/  ISETP.GE.OR P5, PT, R17, R91, P1 ;  /* 0x0000005b1100720c */ /* 0x000fe20000fa6670 */
[----:B------:R-:W-:-:S12]  /*3f40*/  BSSY B1, `(.L_x_1143) ;  /* 0x000007c000017945 */ /* 0x000fd80003800000 */
[----:B------:R-:W-:Y:S05]  /*3f50*/  @P5 BRA `(.L_x_1144) ;  /* 0x0000000400e85947 */ /* 0x000fea0003800000 */
[----:B------:R-:W1:Y:S01]  /*3f60*/  S2R R50, SR_TID.X ;  /* 0x0000000000327919 */ /* 0x000e620000002100 */
[-C--:B------:R-:W-:Y:S01]  /*3f70*/  IMAD R48, R84, R94.reuse, RZ ;  /* 0x0000005e54307224 */ /* 0x080fe200078e02ff */
[----:B------:R-:W-:Y:S01]  /*3f80*/  BSSY B2, `(.L_x_1145) ;  /* 0x000006b000027945 */ /* 0x000fe20003800000 */
[----:B------:R-:W-:-:S04]  /*3f90*/  IMAD.WIDE.U32 R96, R17, R94, R92 ;  /* 0x0000005e11607225 */ /* 0x000fc800078e005c */
[----:B------:R-:W-:Y:S01]  /*3fa0*/  IMAD R49, R17, R95, R48 ;  /* 0x0000005f11317224 */ /* 0x000fe200078e0230 */
[----:B------:R-:W-:Y:S02]  /*3fb0*/  SEL R48, R69, R102, !P0 ;  /* 0x0000006645307207 */ /* 0x000fe40004000000 */
[----:B------:R-:W-:Y:S01]  /*3fc0*/  IADD3 R106, P5, P6, R62, R96, R31 ;  /* 0x000000603e6a7210 */ /* 0x000fe20007ebe01f */
[----:B------:R-:W-:Y:S01]  /*3fd0*/  IMAD.IADD R108, R49, 0x1, R97 ;  /* 0x00000001316c7824 */ /* 0x000fe200078e0261 */
[----:B------:R-:W-:-:S04]  /*3fe0*/  SHF.R.S32.HI R49, RZ, 0x1f, R48 ;  /* 0x0000001fff317819 */ /* 0x000fc80000011430 */
[----:B------:R-:W-:Y:S02]  /*3ff0*/  LEA.HI R49, R49, R48, RZ, 0x4 ;  /* 0x0000003031317211 */ /* 0x000fe400078f20ff */
[----:B------:R-:W-:Y:S02]  /*4000*/  IADD3.X R107, R83, R108, R5, P5, P6 ;  /* 0x0000006c536b7210 */ /* 0x000fe40002fec405 */
[----:B------:R-:W-:-:S05]  /*4010*/  LEA.HI.SX32 R49, R49, R66, 0x1c ;  /* 0x0000004231317211 */ /* 0x000fca00078fe2ff */
[----:B------:R-:W-:Y:S01]  /*4020*/  IMAD.SHL.U32 R109, R49, 0x8, RZ ;  /* 0x00000008316d7824 */ /* 0x000fe200078e00ff */
[----:B------:R-:W-:-:S04]  /*4030*/  LEA R49, R18, R4, 0xd ;  /* 0x0000000412317211 */ /* 0x000fc800078e68ff */
[----:B------:R-:W-:Y:S01]  /*4040*/  LOP3.LUT R48, R74, 0x38, R109, 0xf8, !PT ;  /* 0x000000384a307812 */ /* 0x000fe200078ef86d */
[----:B------:R-:W-:Y:S02]  /*4050*/  IMAD R49, R49, 0x2, R2 ;  /* 0x0000000231317824 */ /* 0x000fe400078e0202 */
[----:B-1----:R-:W-:Y:S01]  /*4060*/  VIADD R51, R50, 0xffffff80 ;  /* 0xffffff8032337836 */ /* 0x002fe20000000000 */
[----:B------:R-:W-:-:S04]  /*4070*/  LOP3.LUT R48, R48, R71, RZ, 0x3c, !PT ;  /* 0x0000004730307212 */ /* 0x000fc800078e3cff */
        /* <DEDUP_REMOVED lines=9> */
[----:B------:R-:W-:Y:S01]  /*4110*/  SHF.R.U32.HI R115, RZ, 0x10, R37 ;  /* 0x00000010ff737819 */ /* 0x000fe20000011625 */
[----:B------:R-:W-:Y:S01]  /*4120*/  HADD2.F32 R118, -RZ, R118.H0_H0 ;  /* 0x20000076ff767230 */ /* 0x000fe20000004100 */
[--C-:B------:R-:W-:Y:S01]  /*4130*/  SHF.R.U64 R32, R32, 0x10, R33.reuse ;  /* 0x0000001020207819 */ /* 0x100fe20000001221 */
[----:B------:R-:W-:Y:S01]  /*4140*/  HADD2.F32 R116, -RZ, R116.H0_H0 ;  /* 0x20000074ff747230 */ /* 0x000fe20000004100 */
[----:B------:R-:W-:Y:S01]  /*4150*/  SHF.R.U32.HI R114, RZ, 0x10, R33 ;  /* 0x00000010ff727819 */ /* 0x000fe20000011621 */
[----:B------:R-:W-:Y:S01]  /*4160*/  HADD2.F32 R115, -RZ, R115.H0_H0 ;  /* 0x20000073ff737230 */ /* 0x000fe20000004100 */
[----:B------:R-:W-:Y:S01]  /*4170*/  SHF.R.U64 R36, R36, 0x10, R37 ;  /* 0x0000001024247819 */ /* 0x000fe20000001225 */
[--C-:B--2---:R-:W-:Y:S01]  /*4180*/  HADD2.F32 R37, -RZ, R53.reuse.H0_H0 ;  /* 0x20000035ff257230 */ /* 0x104fe20000004100 */
[----:B------:R-:W-:Y:S01]  /*4190*/  SHF.R.U64 R33, R34, 0x10, R35 ;  /* 0x0000001022217819 */ /* 0x000fe20000001223 */
[----:B------:R-:W-:Y:S01]  /*41a0*/  HADD2.F32 R53, -RZ, R53.H1_H1 ;  /* 0x30000035ff357230 */ /* 0x000fe20000004100 */
[----:B------:R-:W-:Y:S01]  /*41b0*/  SHF.R.U64 R34, R38, 0x10, R39 ;  /* 0x0000001026227819 */ /* 0x000fe20000001227 */
[--C-:B-1----:R-:W-:Y:S01]  /*41c0*/  HADD2.F32 R38, -RZ, R49.reuse.H1_H1 ;  /* 0x30000031ff267230 */ /* 0x102fe20000004100 */
[----:B------:R-:W-:Y:S01]  /*41d0*/  SHF.R.U32.HI R111, RZ, 0x10, R35 ;  /* 0x00000010ff6f7819 */ /* 0x000fe20000011623 */
[----:B------:R-:W-:-:S02]  /*41e0*/  HADD2.F32 R35, -RZ, R49.H0_H0 ;  /* 0x20000031ff237230 */ /* 0x000fc40000004100 */
[-C--:B------:R-:W-:Y:S01]  /*41f0*/  FMUL.FTZ R49, R53, R115.reuse ;  /* 0x0000007335317220 */ /* 0x080fe20000410000 */
[----:B------:R-:W-:Y:S02]  /*4200*/  HADD2.F32 R114, -RZ, R114.H0_H0 ;  /* 0x20000072ff727230 */ /* 0x000fe40000004100 */
[-C--:B------:R-:W-:Y:S01]  /*4210*/  FMUL.FTZ R120, R37, R118.reuse ;  /* 0x0000007625787220 */ /* 0x080fe20000410000 */
[C---:B------:R-:W-:Y:S01]  /*4220*/  FMUL.FTZ R122, R38.reuse, R115 ;  /* 0x00000073267a7220 */ /* 0x040fe20000410000 */
[----:B------:R-:W-:Y:S01]  /*4230*/  SHF.R.U32.HI R39, RZ, 0x10, R39 ;  /* 0x00000010ff277819 */ /* 0x000fe20000011627 */
[C---:B------:R-:W-:Y:S01]  /*4240*/  FMUL.FTZ R118, R35.reuse, R118 ;  /* 0x0000007623767220 */ /* 0x040fe20000410000 */
[----:B------:R-:W-:Y:S01]  /*4250*/  FFMA.FTZ R38, R38, R114, -R49 ;  /* 0x0000007226267223 */ /* 0x000fe20000010831 */
[----:B------:R-:W-:Y:S01]  /*4260*/  FFMA.FTZ R35, R35, R116, -R120 ;  /* 0x0000007423237223 */ /* 0x000fe20000010878 */
[----:B------:R-:W-:Y:S01]  /*4270*/  FFMA.FTZ R114, R53, R114, R122 ;  /* 0x0000007235727223 */ /* 0x000fe2000001007a */
[----:B------:R-:W-:-:S02]  /*4280*/  HADD2.F32 R120, -RZ, R113.H0_H0 ;  /* 0x20000071ff787230 */ /* 0x000fc40000004100 */
[----:B------:R-:W-:Y:S01]  /*4290*/  FFMA.FTZ R37, R37, R116, R118 ;  /* 0x0000007425257223 */ /* 0x000fe20000010076 */
[----:B------:R-:W-:Y:S01]  /*42a0*/  HADD2.F32 R53, -RZ, R55.H0_H0 ;  /* 0x20000037ff357230 */ /* 0x000fe20000004100 */
[----:B------:R-:W-:Y:S01]  /*42b0*/  F2FP.F16.F32.PACK_AB R35, R38, R35 ;  /* 0x000000232623723e */ /* 0x000fe200000000ff */
[----:B------:R-:W-:Y:S02]  /*42c0*/  HADD2.F32 R49, -RZ, R51.H0_H0 ;  /* 0x20000033ff317230 */ /* 0x000fe40000004100 */
[----:B------:R-:W-:Y:S02]  /*42d0*/  HADD2.F32 R55, -RZ, R55.H1_H1 ;  /* 0x30000037ff377230 */ /* 0x000fe40000004100 */
[-C--:B------:R-:W-:Y:S01]  /*42e0*/  FMUL.FTZ R124, R53, R120.reuse ;  /* 0x00000078357c7220 */ /* 0x080fe20000410000 */
[----:B------:R-:W-:Y:S02]  /*42f0*/  HADD2.F32 R122, -RZ, R39.H0_H0 ;  /* 0x20000027ff7a7230 */ /* 0x000fe40000004100 */
[----:B------:R-:W-:Y:S01]  /*4300*/  FMUL.FTZ R120, R49, R120 ;  /* 0x0000007831787220 */ /* 0x000fe20000410000 */
[----:B------:R-:W-:Y:S01]  /*4310*/  HADD2.F32 R116, -RZ, R113.H1_H1 ;  /* 0x30000071ff747230 */ /* 0x000fe20000004100 */
[----:B------:R-:W-:Y:S01]  /*4320*/  F2FP.F16.F32.PACK_AB R37, R114, R37 ;  /* 0x000000257225723e */ /* 0x000fe200000000ff */
[----:B------:R-:W-:-:S02]  /*4330*/  HADD2.F32 R51, -RZ, R51.H1_H1 ;  /* 0x30000033ff337230 */ /* 0x000fc40000004100 */
[----:B------:R-:W-:Y:S01]  /*4340*/  FMUL.FTZ R126, R55, R122 ;  /* 0x0000007a377e7220 */ /* 0x000fe20000410000 */
[----:B------:R-:W-:Y:S02]  /*4350*/  HADD2.F32 R118, -RZ, R111.H0_H0 ;  /* 0x2000006fff767230 */ /* 0x000fe40000004100 */
[-C--:B------:R-:W-:Y:S01]  /*4360*/  FFMA.FTZ R39, R49, R116.reuse, -R124 ;  /* 0x0000007431277223 */ /* 0x080fe2000001087c */
[----:B------:R-:W-:Y:S01]  /*4370*/  FFMA.FTZ R49, R53, R116, R120 ;  /* 0x0000007435317223 */ /* 0x000fe20000010078 */
[C---:B------:R-:W-:Y:S01]  /*4380*/  FMUL.FTZ R122, R51.reuse, R122 ;  /* 0x0000007a337a7220 */ /* 0x040fe20000410000 */
[----:B------:R-:W-:Y:S02]  /*4390*/  HADD2.F32 R111, -RZ, R36.H0_H0 ;  /* 0x20000024ff6f7230 */ /* 0x000fe40000004100 */
[-C--:B------:R-:W-:Y:S01]  /*43a0*/  FFMA.FTZ R116, R51, R118.reuse, -R126 ;  /* 0x0000007633747223 */ /* 0x080fe2000001087e */
[----:B------:R-:W-:Y:S02]  /*43b0*/  HADD2.F32 R51, -RZ, R52.H0_H0 ;  /* 0x20000034ff337230 */ /* 0x000fe40000004100 */
[----:B------:R-:W-:Y:S01]  /*43c0*/  FFMA.FTZ R118, R55, R118, R122 ;  /* 0x0000007637767223 */ /* 0x000fe2000001007a */
[----:B------:R-:W-:-:S02]  /*43d0*/  HADD2.F32 R53, -RZ, R112.H1_H1 ;  /* 0x30000070ff357230 */ /* 0x000fc40000004100 */
[----:B------:R-:W-:Y:S02]  /*43e0*/  HADD2.F32 R36, -RZ, R48.H0_H0 ;  /* 0x20000030ff247230 */ /* 0x000fe40000004100 */
[----:B------:R-:W-:Y:S02]  /*43f0*/  HADD2.F32 R52, -RZ, R52.H1_H1 ;  /* 0x30000034ff347230 */ /* 0x000fe40000004100 */
[----:B------:R-:W-:Y:S02]  /*4400*/  HADD2.F32 R112, -RZ, R112.H0_H0 ;  /* 0x20000070ff707230 */ /* 0x000fe40000004100 */
[----:B------:R-:W-:Y:S02]  /*4410*/  HADD2.F32 R48, -RZ, R48.H1_H1 ;  /* 0x30000030ff307230 */ /* 0x000fe40000004100 */
[-C--:B------:R-:W-:Y:S01]  /*4420*/  FMUL.FTZ R115, R52, R111.reuse ;  /* 0x0000006f34737220 */ /* 0x080fe20000410000 */
[----:B------:R-:W-:Y:S02]  /*4430*/  HADD2.F32 R55, -RZ, R32.H0_H0 ;  /* 0x20000020ff377230 */ /* 0x000fe40000004100 */
[-C--:B------:R-:W-:Y:S01]  /*4440*/  FMUL.FTZ R113, R51, R112.reuse ;  /* 0x0000007033717220 */ /* 0x080fe20000410000 */
[----:B------:R-:W-:Y:S01]  /*4450*/  FMUL.FTZ R112, R36, R112 ;  /* 0x0000007024707220 */ /* 0x000fe20000410000 */
[----:B------:R-:W-:Y:S01]  /*4460*/  FMUL.FTZ R111, R48, R111 ;  /* 0x0000006f306f7220 */ /* 0x000fe20000410000 */
[----:B------:R-:W-:-:S02]  /*4470*/  HADD2.F32 R33, -RZ, R33.H0_H0 ;  /* 0x20000021ff217230 */ /* 0x000fc40000004100 */
[----:B------:R-:W-:Y:S01]  /*4480*/  FFMA.FTZ R32, R36, R53, -R113 ;  /* 0x0000003524207223 */ /* 0x000fe20000010871 */
[-C--:B------:R-:W-:Y:S01]  /*4490*/  FFMA.FTZ R115, R48, R55.reuse, -R115 ;  /* 0x0000003730737223 */ /* 0x080fe20000010873 */
[----:B------:R-:W-:Y:S01]  /*44a0*/  FFMA.FTZ R111, R52, R55, R111 ;  /* 0x00000037346f7223 */ /* 0x000fe2000001006f */
[----:B------:R-:W-:Y:S01]  /*44b0*/  FFMA.FTZ R36, R51, R53, R112 ;  /* 0x0000003533247223 */ /* 0x000fe20000010070 */
[----:B------:R-:W-:Y:S02]  /*44c0*/  HADD2.F32 R55, -RZ, R34.H0_H0 ;  /* 0x20000022ff377230 */ /* 0x000fe40000004100 */
[----:B------:R-:W-:Y:S02]  /*44d0*/  HADD2.F32 R48, -RZ, R54.H0_H0 ;  /* 0x20000036ff307230 */ /* 0x000fe40000004100 */
[----:B------:R-:W-:Y:S01]  /*44e0*/  HADD2.F32 R53, -RZ, R110.H1_H1 ;  /* 0x3000006eff357230 */ /* 0x000fe20000004100 */
[----:B------:R-:W-:Y:S01]  /*44f0*/  F2FP.F16.F32.PACK_AB R52, R111, R36 ;  /* 0x000000246f34723e */ /* 0x000fe200000000ff */
[----:B------:R-:W-:-:S02]  /*4500*/  HADD2.F32 R34, -RZ, R50.H0_H0 ;  /* 0x20000032ff227230 */ /* 0x000fc40000004100 */
[----:B------:R-:W-:Y:S02]  /*4510*/  HADD2.F32 R54, -RZ, R54.H1_H1 ;  /* 0x30000036ff367230 */ /* 0x000fe40000004100 */
[-C--:B------:R-:W-:Y:S01]  /*4520*/  FMUL.FTZ R113, R48, R53.reuse ;  /* 0x0000003530717220 */ /* 0x080fe20000410000 */
[----:B------:R-:W-:Y:S02]  /*4530*/  HADD2.F32 R50, -RZ, R50.H1_H1 ;  /* 0x30000032ff327230 */ /* 0x000fe40000004100 */
[----:B------:R-:W-:Y:S01]  /*4540*/  FMUL.FTZ R53, R34, R53 ;  /* 0x0000003522357220 */ /* 0x000fe20000410000 */
[----:B------:R-:W-:Y:S02]  /*4550*/  HADD2.F32 R51, -RZ, R110.H0_H0 ;  /* 0x2000006eff337230 */ /* 0x000fe40000004100 */
[-C--:B------:R-:W-:Y:S01]  /*4560*/  FMUL.FTZ R117, R54, R55.reuse ;  /* 0x0000003736757220 */ /* 0x080fe20000410000 */
[----:B------:R-:W-:Y:S02]  /*4570*/  FMUL.FTZ R55, R50, R55 ;  /* 0x0000003732377220 */ /* 0x000fe40000410000 */
[-C--:B------:R-:W-:Y:S01]  /*4580*/  FFMA.FTZ R53, R48, R51.reuse, R53 ;  /* 0x0000003330357223 */ /* 0x080fe20000010035 */
[----:B------:R-:W-:Y:S01]  /*4590*/  FFMA.FTZ R113, R34, R51, -R113 ;  /* 0x0000003322717223 */ /* 0x000fe20000010871 */
[-C--:B------:R-:W-:Y:S01]  /*45a0*/  FFMA.FTZ R54, R54, R33.reuse, R55 ;  /* 0x0000002136367223 */ /* 0x080fe20000010037 */
[----:B------:R-:W-:Y:S01]  /*45b0*/  FFMA.FTZ R50, R50, R33, -R117 ;  /* 0x0000002132327223 */ /* 0x000fe20000010875 */
[----:B------:R-:W-:Y:S01]  /*45c0*/  F2FP.F16.F32.PACK_AB R55, R118, R49 ;  /* 0x000000317637723e */ /* 0x000fe200000000ff */
[----:B------:R-:W-:Y:S01]  /*45d0*/  IMAD.MOV.U32 R49, RZ, RZ, R35 ;  /* 0x000000ffff317224 */ /* 0x000fe200078e0023 */
[----:B------:R-:W-:-:S02]  /*45e0*/  F2FP.F16.F32.PACK_AB R51, R116, R39 ;  /* 0x000000277433723e */ /* 0x000fc400000000ff */
[----:B------:R-:W-:Y:S01]  /*45f0*/  F2FP.F16.F32.PACK_AB R54, R54, R53 ;  /* 0x000000353636723e */ /* 0x000fe200000000ff */
[----:B------:R-:W-:Y:S01]  /*4600*/  IMAD.MOV.U32 R53, RZ, RZ, R37 ;  /* 0x000000ffff357224 */ /* 0x000fe200078e0025 */
[----:B------:R-:W-:Y:S02]  /*4610*/  F2FP.F16.F32.PACK_AB R48, R115, R32 ;  /* 0x000000207330723e */ /* 0x000fe400000000ff */
[----:B------:R-:W-:-:S07]  /*4620*/  F2FP.F16.F32.PACK_AB R50, R50, R113 ;  /* 0x000000713232723e */ /* 0x000fce00000000ff */
.L_x_1146:
[----:B------:R-:W-:Y:S05]  /*4630*/  BSYNC B2 ;  /* 0x0000000000027941 */ /* 0x000fea0003800000 */
.L_x_1145:
[----:B------:R-:W-:Y:S02]  /*4640*/  ISETP.GE.AND P5, PT, R109, R100, PT ;  /* 0x000000646d00720c */ /* 0x000fe40003fa6270 */
[----:B------:R-:W-:-:S11]  /*4650*/  P2R R33, PR, RZ, 0x1 ;  /* 0x00000001ff217803 */ /* 0x000fd60000000000 */
[--C-:B------:R-:W-:Y:S02]  /*4660*/  @!P5 SHF.R.S32.HI R32, RZ, 0x1f, R109.reuse ;  /* 0x0000001fff20d819 */ /* 0x100fe4000001146d */
[----:B------:R-:W-:-:S04]  /*4670*/  @!P5 IADD3 R96, P0, P6, R62, R96, R109 ;  /* 0x000000603e60d210 */ /* 0x000fc80007e1e06d */
[----:B------:R-:W-:Y:S02]  /*4680*/  @!P5 IADD3.X R108, R83, R108, R32, P0, P6 ;  /* 0x0000006c536cd210 */ /* 0x000fe400007ec420 */
[CC--:B------:R-:W-:Y:S02]  /*4690*/  LEA R32, P6, R106.reuse, R88.reuse, 0x1 ;  /* 0x000000586a207211 */ /* 0x0c0fe400078c08ff */
[----:B------:R-:W-:Y:S02]  /*46a0*/  ISETP.NE.AND P0, PT, R33, RZ, PT ;  /* 0x000000ff2100720c */ /* 0x000fe40003f05270 */
[----:B------:R-:W-:Y:S02]  /*46b0*/  LEA.HI.X R33, R106, R89, R107, 0x1, P6 ;  /* 0x000000596a217211 */ /* 0x000fe400030f0c6b */
[----:B------:R-:W-:-:S03]  /*46c0*/  @!P5 LEA R34, P6, R96, R88, 0x1 ;  /* 0x000000586022d211 */ /* 0x000fc600078c08ff */
[----:B-1----:R1:W-:Y:S01]  /*46d0*/  STG.E.128 desc[UR38][R32.64], R48 ;  /* 0x0000003020007986 */ /* 0x0023e2000c101d26 */
[----:B------:R-:W-:-:S05]  /*46e0*/  @!P5 LEA.HI.X R35, R96, R89, R108, 0x1, P6 ;  /* 0x000000596023d211 */ /* 0x000fca00030f0c6c */
[----:B--2---:R1:W-:Y:S04]  /*46f0*/  @!P5 STG.E.128 desc[UR38][R34.64], R52 ;  /* 0x000000342200d986 */ /* 0x0043e8000c101d26 */
.L_x_1144:
[----:B------:R-:W-:Y:S05]  /*4700*/  BSYNC B1 ;  /* 0x0000000000017941 */ /* 0x000fea0003800000 */
.L_x_1143:
[----:B-1----:R-:W-:Y:S02]  /*4710*/  VIADD R33, R17, 0x60 ;  /* 0x0000006011217836 */ /* 0x002fe40000000000 */
[-C--:B------:R-:W-:Y:S02]  /*4720*/  IMAD R32, R73, R94.reuse, RZ ;  /* 0x0000005e49207224 */ /* 0x080fe400078e02ff */
[C---:B------:R-:W-:Y:S01]  /*4730*/  IMAD.WIDE.U32 R92, R33.reuse, R94, R92 ;  /* 0x0000005e215c7225 */ /* 0x040fe200078e005c */
[----:B------:R-:W-:-:S03]  /*4740*/  ISETP.GE.OR P5, PT, R33, R91, P1 ;  /* 0x0000005b2100720c */ /* 0x000fc60000fa6670 */
[----:B------:R-:W-:-:S10]  /*4750*/  IMAD R95, R33, R95, R32 ;  /* 0x0000005f215f7224 */ /* 0x000fd400078e0220 */
[----:B------:R-:W-:Y:S05]  /*4760*/  @P5 BRA `(.L_x_1131) ;  /* 0x0000000800505947 */ /* 0x000fea0003800000 */
[----:B------:R-:W2:Y:S01]  /*4770*/  LDL R34, [R1+0x28] ;  /* 0x0000280001227983 */ /* 0x000ea20000100800 */
[----:B------:R-:W-:Y:S01]  /*4780*/  IMAD.IADD R50, R93, 0x1, R95 ;  /* 0x000000015d327824 */ /* 0x000fe200078e025f */
[----:B------:R-:W-:Y:S01]  /*4790*/  IADD3 R32, P5, P6, R62, R92, R31 ;  /* 0x0000005c3e207210 */ /* 0x000fe20007ebe01f */
[----:B------:R-:W-:Y:S01]  /*47a0*/  BSSY B1, `(.L_x_1147) ;  /* 0x000006a000017945 */ /* 0x000fe20003800000 */
[----:B------:R-:W-:Y:S02]  /*47b0*/  SEL R102, R69, R102, !P0 ;  /* 0x0000006645667207 */ /* 0x000fe40004000000 */
[----:B------:R-:W-:Y:S02]  /*47c0*/  IADD3.X R33, R83, R50, R5, P5, P6 ;  /* 0x0000003253217210 */ /* 0x000fe40002fec405 */
[----:B------:R-:W-:-:S04]  /*47d0*/  LEA R48, P5, R32, R88, 0x1 ;  /* 0x0000005820307211 */ /* 0x000fc800078a08ff */
[----:B------:R-:W-:Y:S02]  /*47e0*/  LEA.HI.X R49, R32, R89, R33, 0x1, P5 ;  /* 0x0000005920317211 */ /* 0x000fe400028f0c21 */
[----:B------:R-:W-:-:S04]  /*47f0*/  SHF.R.S32.HI R33, RZ, 0x1f, R102 ;  /* 0x0000001fff217819 */ /* 0x000fc80000011466 */
[----:B------:R-:W-:-:S04]  /*4800*/  LEA.HI R33, R33, R102, RZ, 0x4 ;  /* 0x0000006621217211 */ /* 0x000fc800078f20ff */
[----:B------:R-:W-:-:S05]  /*4810*/  LEA.HI.SX32 R33, R33, R66, 0x1c ;  /* 0x0000004221217211 */ /* 0x000fca00078fe2ff */
[----:B------:R-:W-:Y:S02]  /*4820*/  IMAD.SHL.U32 R51, R33, 0x8, RZ ;  /* 0x0000000821337824 */ /* 0x000fe400078e00ff */
[----:B------:R-:W-:-:S03]  /*4830*/  IMAD R33, R18, 0x2000, R3 ;  /* 0x0000200012217824 */ /* 0x000fc600078e0203 */
[----:B------:R-:W-:Y:S01]  /*4840*/  LOP3.LUT R32, R70, 0x38, R51, 0xf8, !PT ;  /* 0x0000003846207812 */ /* 0x000fe200078ef833 */
[----:B------:R-:W-:-:S03]  /*4850*/  IMAD R33, R33, 0x2, R2 ;  /* 0x0000000221217824 */ /* 0x000fc600078e0202 */
[----:B------:R-:W-:-:S05]  /*4860*/  LOP3.LUT R32, R32, R99, RZ, 0x3c, !PT ;  /* 0x0000006320207212 */ /* 0x000fca00078e3cff */
[----:B--2---:R-:W-:-:S04]  /*4870*/  IMAD.IADD R35, R34, 0x1, R32 ;  /* 0x0000000122237824 */ /* 0x004fc800078e0220 */
[----:B------:R-:W-:-:S04]  /*4880*/  IMAD R35, R18, 0x2000, R35 ;  /* 0x0000200012237824 */ /* 0x000fc800078e0223 */
[----:B------:R-:W-:Y:S02]  /*4890*/  IMAD R36, R35, 0x2, R2 ;  /* 0x0000000223247824 */ /* 0x000fe400078e0202 */
[----:B------:R-:W1:Y:S04]  /*48a0*/  LDS.128 R32, [R33+0xe400] ;  /* 0x00e4000021207984 */ /* 0x000e680000000c00 */
[----:B------:R-:W2:Y:S01]  /*48b0*/  LDS.128 R36, [R36+0xe400] ;  /* 0x00e4000024247984 */ /* 0x000ea20000000c00 */
[----:B------:R-:W-:Y:S05]  /*48c0*/  @P4 BRA `(.L_x_1148) ;  /* 0x00000004005c4947 */ /* 0x000fea0003800000 */
[----:B------:R-:W-:Y:S02]  /*48d0*/  SHF.R.U64 R52, R40, 0x10, R41 ;  /* 0x0000001028347819 */ /* 0x000fe40000001229 */
[----:B------:R-:W-:Y:S01]  /*48e0*/  SHF.R.U64 R40, R42, 0x10, R43 ;  /* 0x000000102a287819 */ /* 0x000fe2000000122b */
[----:B-1----:R-:W-:Y:S01]  /*48f0*/  IMAD.MOV.U32 R42, RZ, RZ, R32 ;  /* 0x000000ffff2a7224 */ /* 0x002fe200078e0020 */
[----:B------:R-:W-:Y:S01]  /*4900*/  SHF.R.U32.HI R54, RZ, 0x10, R45 ;  /* 0x00000010ff367819 */ /* 0x000fe2000001162d */
[----:B--2---:R-:W-:Y:S01]  /*4910*/  IMAD.MOV.U32 R32, RZ, RZ, R37 ;  /* 0x000000ffff207224 */ /* 0x004fe200078e0025 */
[----:B------:R-:W-:Y:S01]  /*4920*/  SHF.R.U32.HI R53, RZ, 0x10, R41 ;  /* 0x00000010ff357819 */ /* 0x000fe20000011629 */
[----:B------:R-:W-:Y:S01]  /*4930*/  IMAD.MOV.U32 R37, RZ, RZ, R35 ;  /* 0x000000ffff257224 */ /* 0x000fe200078e0023 */
[----:B------:R-:W-:Y:S01]  /*4940*/  SHF.R.U64 R44, R44, 0x10, R45 ;  /* 0x000000102c2c7819 */ /* 0x000fe2000000122d */
[----:B------:R-:W-:Y:S01]  /*4950*/  HADD2.F32 R54, -RZ, R54.H0_H0 ;  /* 0x20000036ff367230 */ /* 0x000fe20000004100 */
[----:B------:R-:W-:Y:S01]  /*4960*/  SHF.R.U32.HI R95, RZ, 0x10, R43 ;  /* 0x00000010ff5f7819 */ /* 0x000fe2000001162b */
[----:B------:R-:W-:Y:S01]  /*4970*/  IMAD.MOV.U32 R43, RZ, RZ, R36 ;  /* 0x000000ffff2b7224 */ /* 0x000fe200078e0024 */
[--C-:B------:R-:W-:Y:S01]  /*4980*/  SHF.R.U64 R41, R46, 0x10, R47.reuse ;  /* 0x000000102e297819 */ /* 0x100fe2000000122f */
[----:B------:R-:W-:Y:S01]  /*4990*/  HADD2.F32 R36, -RZ, R32.H0_H0 ;  /* 0x20000020ff247230 */ /* 0x000fe20000004100 */
[----:B------:R-:W-:Y:S01]  /*49a0*/  SHF.R.U32.HI R55, RZ, 0x10, R47 ;  /* 0x00000010ff377819 */ /* 0x000fe2000001162f */
[--C-:B------:R-:W-:Y:S01]  /*49b0*/  HADD2.F32 R47, -RZ, R105.reuse.H0_H0 ;  /* 0x20000069ff2f7230 */ /* 0x100fe20000004100 */
[----:B------:R-:W-:Y:S01]  /*49c0*/  MOV R45, R39 ;  /* 0x00000027002d7202 */ /* 0x000fe20000000f00 */
[----:B------:R-:W-:-:S02]  /*49d0*/  HADD2.F32 R105, -RZ, R105.H1_H1 ;  /* 0x30000069ff697230 */ /* 0x000fc40000004100 */
[----:B------:R-:W-:Y:S02]  /*49e0*/  HADD2.F32 R39, -RZ, R32.H1_H1 ;  /* 0x30000020ff277230 */ /* 0x000fe40000004100 */
[--C-:B------:R-:W-:Y:S02]  /*49f0*/  HADD2.F32 R32, -RZ, R33.reuse.H0_H0 ;  /* 0x20000021ff207230 */ /* 0x100fe40000004100 */
[----:B------:R-:W-:Y:S02]  /*4a00*/  HADD2.F32 R35, -RZ, R33.H1_H1 ;  /* 0x30000021ff237230 */ /* 0x000fe40000004100 */
[-C--:B------:R-:W-:Y:S01]  /*4a10*/  FMUL.FTZ R33, R36, R105.reuse ;  /* 0x0000006924217220 */ /* 0x080fe20000410000 */
[----:B------:R-:W-:Y:S02]  /*4a20*/  HADD2.F32 R46, -RZ, R53.H0_H0 ;  /* 0x20000035ff2e7230 */ /* 0x000fe40000004100 */
[C---:B------:R-:W-:Y:S01]  /*4a30*/  FMUL.FTZ R105, R32.reuse, R105 ;  /* 0x0000006920697220 */ /* 0x040fe20000410000 */
[-C--:B------:R-:W-:Y:S01]  /*4a40*/  FMUL.FTZ R94, R39, R54.reuse ;  /* 0x00000036275e7220 */ /* 0x080fe20000410000 */
[C---:B------:R-:W-:Y:S01]  /*4a50*/  FMUL.FTZ R54, R35.reuse, R54 ;  /* 0x0000003623367220 */ /* 0x040fe20000410000 */
[-C--:B------:R-:W-:Y:S01]  /*4a60*/  FFMA.FTZ R32, R32, R47.reuse, -R33 ;  /* 0x0000002f20207223 */ /* 0x080fe20000010821 */
[----:B------:R-:W-:Y:S01]  /*4a70*/  FFMA.FTZ R33, R36, R47, R105 ;  /* 0x0000002f24217223 */ /* 0x000fe20000010069 */
[-C--:B------:R-:W-:Y:S01]  /*4a80*/  FFMA.FTZ R35, R35, R46.reuse, -R94 ;  /* 0x0000002e23237223 */ /* 0x080fe2000001085e */
[----:B------:R-:W-:Y:S01]  /*4a90*/  FFMA.FTZ R36, R39, R46, R54 ;  /* 0x0000002e27247223 */ /* 0x000fe20000010036 */
[----:B------:R-:W-:-:S02]  /*4aa0*/  HADD2.F32 R53, -RZ, R104.H1_H1 ;  /* 0x30000068ff357230 */ /* 0x000fc40000004100 */
[--C-:B------:R-:W-:Y:S01]  /*4ab0*/  HADD2.F32 R46, -RZ, R45.reuse.H0_H0 ;  /* 0x2000002dff2e7230 */ /* 0x100fe20000004100 */
[----:B------:R-:W-:Y:S01]  /*4ac0*/  F2FP.F16.F32.PACK_AB R35, R35, R32 ;  /* 0x000000202323723e */ /* 0x000fe200000000ff */
[----:B------:R-:W-:Y:S02]  /*4ad0*/  HADD2.F32 R45, -RZ, R45.H1_H1 ;  /* 0x3000002dff2d7230 */ /* 0x000fe40000004100 */
[----:B------:R-:W-:Y:S02]  /*4ae0*/  HADD2.F32 R94, -RZ, R55.H0_H0 ;  /* 0x20000037ff5e7230 */ /* 0x000fe40000004100 */
[----:B------:R-:W-:Y:S01]  /*4af0*/  FMUL.FTZ R96, R46, R53 ;  /* 0x000000352e607220 */ /* 0x000fe20000410000 */
[----:B------:R-:W-:Y:S02]  /*4b00*/  HADD2.F32 R47, -RZ, R101.H1_H1 ;  /* 0x30000065ff2f7230 */ /* 0x000fe40000004100 */
[--C-:B------:R-:W-:Y:S02]  /*4b10*/  HADD2.F32 R39, -RZ, R37.reuse.H0_H0 ;  /* 0x20000025ff277230 */ /* 0x100fe40000004100 */
[----:B------:R-:W-:Y:S01]  /*4b20*/  FMUL.FTZ R102, R45, R94 ;  /* 0x0000005e2d667220 */ /* 0x000fe20000410000 */
[----:B------:R-:W-:-:S02]  /*4b30*/  HADD2.F32 R37, -RZ, R37.H1_H1 ;  /* 0x30000025ff257230 */ /* 0x000fc40000004100 */
[----:B------:R-:W-:Y:S02]  /*4b40*/  HADD2.F32 R54, -RZ, R95.H0_H0 ;  /* 0x2000005fff367230 */ /* 0x000fe40000004100 */
[C---:B------:R-:W-:Y:S01]  /*4b50*/  FMUL.FTZ R53, R39.reuse, R53 ;  /* 0x0000003527357220 */ /* 0x040fe20000410000 */
[-C--:B------:R-:W-:Y:S01]  /*4b60*/  FFMA.FTZ R96, R39, R47.reuse, -R96 ;  /* 0x0000002f27607223 */ /* 0x080fe20000010860 */
[C---:B------:R-:W-:Y:S01]  /*4b70*/  FMUL.FTZ R94, R37.reuse, R94 ;  /* 0x0000005e255e7220 */ /* 0x040fe20000410000 */
[----:B------:R-:W-:Y:S02]  /*4b80*/  HADD2.F32 R104, -RZ, R104.H0_H0 ;  /* 0x20000068ff687230 */ /* 0x000fe40000004100 */
[----:B------:R-:W-:Y:S01]  /*4b90*/  FFMA.FTZ R95, R37, R54, -R102 ;  /* 0x00000036255f7223 */ /* 0x000fe20000010866 */
[----:B------:R-:W-:Y:S02]  /*4ba0*/  HADD2.F32 R39, -RZ, R43.H0_H0 ;  /* 0x2000002bff277230 */ /* 0x000fe40000004100 */
[----:B------:R-:W-:Y:S01]  /*4bb0*/  FFMA.FTZ R55, R46, R47, R53 ;  /* 0x0000002f2e377223 */ /* 0x000fe20000010035 */
[----:B------:R-:W-:-:S02]  /*4bc0*/  HADD2.F32 R44, -RZ, R44.H0_H0 ;  /* 0x2000002cff2c7230 */ /* 0x000fc40000004100 */
[----:B------:R-:W-:Y:S01]  /*4bd0*/  FFMA.FTZ R94, R45, R54, R94 ;  /* 0x000000362d5e7223 */ /* 0x000fe2000001005e */
[--C-:B------:R-:W-:Y:S02]  /*4be0*/  HADD2.F32 R37, -RZ, R42.reuse.H0_H0 ;  /* 0x2000002aff257230 */ /* 0x100fe40000004100 */
[----:B------:R-:W-:Y:S01]  /*4bf0*/  FMUL.FTZ R54, R39, R104 ;  /* 0x0000006827367220 */ /* 0x000fe20000410000 */
[----:B------:R-:W-:Y:S01]  /*4c00*/  HADD2.F32 R43, -RZ, R43.H1_H1 ;  /* 0x3000002bff2b7230 */ /* 0x000fe20000004100 */
[----:B------:R-:W-:Y:S01]  /*4c10*/  F2FP.F16.F32.PACK_AB R95, R95, R96 ;  /* 0x000000605f5f723e */ /* 0x000fe200000000ff */
[----:B------:R-:W-:Y:S02]  /*4c20*/  HADD2.F32 R42, -RZ, R42.H1_H1 ;  /* 0x3000002aff2a7230 */ /* 0x000fe40000004100 */
[----:B------:R-:W-:Y:S01]  /*4c30*/  FMUL.FTZ R104, R37, R104 ;  /* 0x0000006825687220 */ /* 0x000fe20000410000 */
[----:B------:R-:W-:Y:S02]  /*4c40*/  HADD2.F32 R46, -RZ, R101.H0_H0 ;  /* 0x20000065ff2e7230 */ /* 0x000fe40000004100 */
[----:B------:R-:W-:Y:S01]  /*4c50*/  FMUL.FTZ R45, R43, R44 ;  /* 0x0000002c2b2d7220 */ /* 0x000fe20000410000 */
[----:B------:R-:W-:-:S02]  /*4c60*/  HADD2.F32 R52, -RZ, R52.H0_H0 ;  /* 0x20000034ff347230 */ /* 0x000fc40000004100 */
[C---:B------:R-:W-:Y:S01]  /*4c70*/  FMUL.FTZ R44, R42.reuse, R44 ;  /* 0x0000002c2a2c7220 */ /* 0x040fe20000410000 */
[-C--:B------:R-:W-:Y:S01]  /*4c80*/  FFMA.FTZ R104, R39, R46.reuse, R104 ;  /* 0x0000002e27687223 */ /* 0x080fe20000010068 */
[----:B------:R-:W-:Y:S02]  /*4c90*/  FFMA.FTZ R54, R37, R46, -R54 ;  /* 0x0000002e25367223 */ /* 0x000fe40000010836 */
[-C--:B------:R-:W-:Y:S01]  /*4ca0*/  FFMA.FTZ R47, R43, R52.reuse, R44 ;  /* 0x000000342b2f7223 */ /* 0x080fe2000001002c */
[----:B------:R-:W-:Y:S02]  /*4cb0*/  HADD2.F32 R39, -RZ, R38.H0_H0 ;  /* 0x20000026ff277230 */ /* 0x000fe40000004100 */
[----:B------:R-:W-:Y:S01]  /*4cc0*/  FFMA.FTZ R45, R42, R52, -R45 ;  /* 0x000000342a2d7223 */ /* 0x000fe2000001082d */
[----:B------:R-:W-:Y:S02]  /*4cd0*/  HADD2.F32 R44, -RZ, R103.H1_H1 ;  /* 0x30000067ff2c7230 */ /* 0x000fe40000004100 */
[----:B------:R-:W-:-:S02]  /*4ce0*/  HADD2.F32 R43, -RZ, R41.H0_H0 ;  /* 0x20000029ff2b7230 */ /* 0x000fc40000004100 */
[----:B------:R-:W-:Y:S01]  /*4cf0*/  HADD2.F32 R37, -RZ, R34.H0_H0 ;  /* 0x20000022ff257230 */ /* 0x000fe20000004100 */
[----:B------:R-:W-:Y:S01]  /*4d00*/  F2FP.F16.F32.PACK_AB R32, R45, R54 ;  /* 0x000000362d20723e */ /* 0x000fe200000000ff */
[----:B------:R-:W-:Y:S02]  /*4d10*/  HADD2.F32 R38, -RZ, R38.H1_H1 ;  /* 0x30000026ff267230 */ /* 0x000fe40000004100 */
[----:B------:R-:W-:Y:S02]  /*4d20*/  HADD2.F32 R34, -RZ, R34.H1_H1 ;  /* 0x30000022ff227230 */ /* 0x000fe40000004100 */
[----:B------:R-:W-:Y:S02]  /*4d30*/  HADD2.F32 R41, -RZ, R40.H0_H0 ;  /* 0x20000028ff297230 */ /* 0x000fe40000004100 */
[-C--:B------:R-:W-:Y:S01]  /*4d40*/  FMUL.FTZ R40, R39, R44.reuse ;  /* 0x0000002c27287220 */ /* 0x080fe20000410000 */
[----:B------:R-:W-:Y:S02]  /*4d50*/  HADD2.F32 R42, -RZ, R103.H0_H0 ;  /* 0x20000067ff2a7230 */ /* 0x000fe40000004100 */
[-C--:B------:R-:W-:Y:S01]  /*4d60*/  FMUL.FTZ R53, R38, R43.reuse ;  /* 0x0000002b26357220 */ /* 0x080fe20000410000 */
[C---:B------:R-:W-:Y:S01]  /*4d70*/  FMUL.FTZ R44, R37.reuse, R44 ;  /* 0x0000002c252c7220 */ /* 0x040fe20000410000 */
[----:B------:R-:W-:Y:S01]  /*4d80*/  FMUL.FTZ R43, R34, R43 ;  /* 0x0000002b222b7220 */ /* 0x000fe20000410000 */
[----:B------:R-:W-:-:S02]  /*4d90*/  FFMA.FTZ R40, R37, R42, -R40 ;  /* 0x0000002a25287223 */ /* 0x000fc40000010828 */
[----:B------:R-:W-:Y:S01]  /*4da0*/  FFMA.FTZ R44, R39, R42, R44 ;  /* 0x0000002a272c7223 */ /* 0x000fe2000001002c */
[-C--:B------:R-:W-:Y:S01]  /*4db0*/  FFMA.FTZ R53, R34, R41.reuse, -R53 ;  /* 0x0000002922357223 */ /* 0x080fe20000010835 */
[----:B------:R-:W-:Y:S01]  /*4dc0*/  FFMA.FTZ R43, R38, R41, R43 ;  /* 0x00000029262b7223 */ /* 0x000fe2000001002b */
[----:B------:R-:W-:Y:S01]  /*4dd0*/  F2FP.F16.F32.PACK_AB R37, R36, R33 ;  /* 0x000000212425723e */ /* 0x000fe200000000ff */
[----:B------:R-:W-:Y:S01]  /*4de0*/  IMAD.MOV.U32 R33, RZ, RZ, R35 ;  /* 0x000000ffff217224 */ /* 0x000fe200078e0023 */
[----:B------:R-:W-:Y:S01]  /*4df0*/  F2FP.F16.F32.PACK_AB R39, R94, R55 ;  /* 0x000000375e27723e */ /* 0x000fe200000000ff */
[----:B------:R-:W-:Y:S01]  /*4e00*/  IMAD.MOV.U32 R35, RZ, RZ, R95 ;  /* 0x000000ffff237224 */ /* 0x000fe200078e005f */
[----:B------:R-:W-:Y:S02]  /*4e10*/  F2FP.F16.F32.PACK_AB R36, R47, R104 ;  /* 0x000000682f24723e */ /* 0x000fe400000000ff */
[----:B------:R-:W-:Y:S02]  /*4e20*/  F2FP.F16.F32.PACK_AB R34, R53, R40 ;  /* 0x000000283522723e */ /* 0x000fe400000000ff */
[----:B------:R-:W-:-:S07]  /*4e30*/  F2FP.F16.F32.PACK_AB R38, R43, R44 ;  /* 0x0000002c2b26723e */ /* 0x000fce00000000ff */
.L_x_1148:
[----:B------:R-:W-:Y:S05]  /*4e40*/  BSYNC B1 ;  /* 0x0000000000017941 */ /* 0x000fea0003800000 */
.L_x_1147:
[----:B-1----:R1:W-:Y:S01]  /*4e50*/  STG.E.128 desc[UR38][R48.64], R32 ;  /* 0x0000002030007986 */ /* 0x0023e2000c101d26 */
[----:B------:R-:W-:-:S13]  /*4e60*/  ISETP.GE.AND P4, PT, R51, R100, PT ;  /* 0x000000643300720c */ /* 0x000fda0003f86270 */
[----:B------:R-:W-:Y:S05]  /*4e70*/  @P4 BRA `(.L_x_1131) ;  /* 0x00000000008c4947 */ /* 0x000fea0003800000 */
[--C-:B-1----:R-:W-:Y:S02]  /*4e80*/  SHF.R.S32.HI R32, RZ, 0x1f, R51.reuse ;  /* 0x0000001fff207819 */ /* 0x102fe40000011433 */
[----:B------:R-:W-:-:S04]  /*4e90*/  IADD3 R51, P4, P5, R62, R92, R51 ;  /* 0x0000005c3e337210 */ /* 0x000fc80007d9e033 */
[----:B------:R-:W-:Y:S02]  /*4ea0*/  IADD3.X R50, R83, R50, R32, P4, P5 ;  /* 0x0000003253327210 */ /* 0x000fe400027ea420 */
[----:B------:R-:W-:-:S04]  /*4eb0*/  LEA R88, P4, R51, R88, 0x1 ;  /* 0x0000005833587211 */ /* 0x000fc800078808ff */
[----:B------:R-:W-:-:S05]  /*4ec0*/  LEA.HI.X R89, R51, R89, R50, 0x1, P4 ;  /* 0x0000005933597211 */ /* 0x000fca00020f0c32 */
[----:B--2---:R1:W-:Y:S01]  /*4ed0*/  STG.E.128 desc[UR38][R88.64], R36 ;  /* 0x0000002458007986 */ /* 0x0043e2000c101d26 */
[----:B------:R-:W-:Y:S05]  /*4ee0*/  BRA `(.L_x_1131) ;  /* 0x0000000000707947 */ /* 0x000fea0003800000 */
.L_x_1114:
[----:B------:R-:W-:-:S06]  /*4ef0*/  UISETP.NE.AND UP0, UPT, UR37, 0x3, UPT ;  /* 0x000000032500788c */ /* 0x000fcc000bf05270 */
[----:B------:R-:W-:-:S13]  /*4f00*/  PLOP3.LUT P3, PT, PT, PT, UP0, 0x80, 0x0 ;  /* 0x000000000000781c */ /* 0x000fda0003f6f008 */
[----:B------:R-:W-:Y:S05]  /*4f10*/  @!P3 BRA `(.L_x_1149) ;  /* 0x000000000004b947 */ /* 0x000fea0003800000 */
[----:B------:R-:W-:Y:S01]  /*4f20*/  BPT.TRAP 0x1 ;  /* 0x000000040000795c */ /* 0x000fe20000300000 */
.L_x_1149:
[----:B------:R-:W2:Y:S01]  /*4f30*/  LDL R32, [R1] ;  /* 0x0000000001207983 */ /* 0x000ea20000100800 */
[----:B------:R-:W-:Y:S01]  /*4f40*/  IMAD R86, R18, 0x8, R2 ;  /* 0x0000000812567824 */ /* 0x000fe200078e0202 */
[----:B------:R-:W-:Y:S01]  /*4f50*/  BSSY B1, `(.L_x_1150) ;  /* 0x0000006000017945 */ /* 0x000fe20003800000 */
[----:B------:R-:W-:-:S05]  /*4f60*/  IMAD R91, R25, -0x80, R30 ;  /* 0xffffff80195b7824 */ /* 0x000fca00078e021e */
[----:B------:R-:W-:Y:S02]  /*4f70*/  VIMNMX R91, R91, 0x80, PT ;  /* 0x000000805b5b7848 */ /* 0x000fe40003fe0100 */
[----:B--2---:R-:W-:-:S04]  /*4f80*/  SHF.L.U32 R98, R32, 0x1f, RZ ;  /* 0x0000001f20627819 */ /* 0x004fc800000006ff */
[----:B------:R-:W0:Y:S02]  /*4f90*/  SYNCS.PHASECHK.TRANS64.TRYWAIT P4, [R86+URZ+0x16890], R98 ;  /* 0x01689062560075a7 */ /* 0x000e24000808017f */
[----:B0-----:R-:W-:Y:S05]  /*4fa0*/  @!P4 BRA `(.L_x_1151) ;  /* 0x0000018c0030c947 */ /* 0x001fea0003800000 */
.L_x_1431:
[----:B------:R-:W-:Y:S05]  /*4fb0*/  BSYNC B1 ;  /* 0x0000000000017941 */ /* 0x000fea0003800000 */
.L_x_1150:
[----:B------:R-:W-:Y:S01]  /*4fc0*/  ISETP.GE.AND P4, PT, R17, R91, PT ;  /* 0x0000005b1100720c */ /* 0x000fe20003f86270 */
[----:B------:R-:W-:-:S12]  /*4fd0*/  BSSY B1, `(.L_x_1152) ;  /* 0x0000006000017945 */ /* 0x000fd80003800000 */
[----:B------:R-:W-:Y:S05]  /*4fe0*/  @P4 BRA `(.L_x_1153) ;  /* 0x0000000000104947 */ /* 0x000fea0003800000 */
[----:B------:R-:W1:Y:S04]  /*4ff0*/  @!P1 LDS.128 R32, [R90+0xe000] ;  /* 0x00e000005a209984 */ /* 0x000e680000000c00 */
[----:B------:R-:W2:Y:S04]  /*5000*/  @!P2 LDS.128 R36, [R87+0xe000] ;  /* 0x00e000005724a984 */ /* 0x000ea80000000c00 */
[----:B-1----:R1:W-:Y:S04]  /*5010*/  @!P1 STG.E.128 desc[UR38][R42.64], R32 ;  /* 0x000000202a009986 */ /* 0x0023e8000c101d26 */
[----:B--2---:R1:W-:Y:S02]  /*5020*/  @!P2 STG.E.128 desc[UR38][R42.64+0x40], R36 ;  /* 0x000040242a00a986 */ /* 0x0043e4000c101d26 */
.L_x_1153:
[----:B------:R-:W-:Y:S05]  /*5030*/  BSYNC B1 ;  /* 0x0000000000017941 */ /* 0x000fea0003800000 */
.L_x_1152:
[----:B-1----:R-:W-:-:S05]  /*5040*/  VIADD R32, R17, 0x60 ;  /* 0x0000006011207836 */ /* 0x002fca0000000000 */
[----:B------:R-:W-:-:S13]  /*5050*/  ISETP.GE.AND P4, PT, R32, R91, PT ;  /* 0x0000005b2000720c */ /* 0x000fda0003f86270 */
[----:B------:R-:W-:Y:S05]  /*5060*/  @P4 BRA `(.L_x_1131) ;  /* 0x0000000000104947 */ /* 0x000fea0003800000 */
[----:B------:R-:W1:Y:S04]  /*5070*/  @!P1 LDS.128 R32, [R90+0x11000] ;  /* 0x011000005a209984 */ /* 0x000e680000000c00 */
[----:B------:R-:W2:Y:S04]  /*5080*/  @!P2 LDS.128 R36, [R87+0x11000] ;  /* 0x011000005724a984 */ /* 0x000ea80000000c00 */
[----:B-1----:R1:W-:Y:S04]  /*5090*/  @!P1 STG.E.128 desc[UR38][R40.64], R32 ;  /* 0x0000002028009986 */ /* 0x0023e8000c101d26 */
[----:B--2---:R1:W-:Y:S02]  /*50a0*/  @!P2 STG.E.128 desc[UR38][R40.64+0x40], R36 ;  /* 0x000040242800a986 */ /* 0x0043e4000c101d26 */
.L_x_1131:
[----:B------:R-:W-:Y:S05]  /*50b0*/  BSYNC B0 ;  /* 0x0000000000007941 */ /* 0x000fea0003800000 */
.L_x_1113:
[----:B-1234-:R-:W1:Y:S01]  /*50c0*/  S2R R32, SR_TID.X ;  /* 0x0000000000207919 */ /* 0x01ee620000002100 */
        /* <DEDUP_REMOVED lines=16> */
.L_x_1155:
[----:B------:R-:W-:Y:S05]  /*51d0*/  BSYNC B0 ;  /* 0x0000000000007941 */ /* 0x000fea0003800000 */
.L_x_1154:
[----:B------:R-:W2:Y:S01]  /*51e0*/  SYNCS.PHASECHK.TRANS64.TRYWAIT P3, [R86+URZ+0x168b0], R98 ;  /* 0x0168b062560075a7 */ /* 0x000ea2000806017f */
[----:B------:R-:W-:Y:S01]  /*51f0*/  ULDC UR40, c[0x0][0x2e4] ;  /* 0x0000b90000287ab9 */ /* 0x000fe20000000800 */
[----:B------:R-:W-:Y:S01]  /*5200*/  ULDC.64 UR44, c[0x0][0x318] ;  /* 0x0000c600002c7ab9 */ /* 0x000fe20000000a00 */
[----:B------:R-:W-:Y:S01]  /*5210*/  ULDC.64 UR42, c[0x0][0x308] ;  /* 0x0000c200002a7ab9 */ /* 0x000fe20000000a00 */
[----:B------:R-:W-:Y:S01]  /*5220*/  BSSY B0, `(.L_x_1156) ;  /* 0x0000003000007945 */ /* 0x000fe20003800000 */
[----:B------:R-:W-:-:S03]  /*5230*/  IMAD.WIDE R36, R25, 0x80, R10 ;  /* 0x0000008019247825 */ /* 0x000fc600078e020a */
[----:B--2---:R-:W-:Y:S05]  /*5240*/  @!P3 BRA `(.L_x_1157) ;  /* 0x00000188009cb947 */ /* 0x004fea0003800000 */
.L_x_1432:
[----:B------:R-:W-:Y:S05]  /*5250*/  BSYNC B0 ;  /* 0x0000000000007941 */ /* 0x000fea0003800000 */
.L_x_1156:
[----:B------:R-:W-:Y:S01]  /*5260*/  ISETP.GE.AND P3, PT, R17, R91, PT ;  /* 0x0000005b1100720c */ /* 0x000fe20003f66270 */
[----:B------:R-:W-:-:S12]  /*5270*/  BSSY B0, `(.L_x_1158) ;  /* 0x0000010000007945 */ /* 0x000fd80003800000 */
[----:B------:R-:W-:Y:S05]  /*5280*/  @P3 BRA `(.L_x_1159) ;  /* 0x0000000000383947 */ /* 0x000fea0003800000 */
[----:B------:R-:W-:Y:S02]  /*5290*/  IMAD R35, R37, UR44, RZ ;  /* 0x0000002c25237c24 */ /* 0x000fe4000f8e02ff */
[----:B-1----:R-:W-:Y:S02]  /*52a0*/  IMAD.MOV.U32 R32, RZ, RZ, R58 ;  /* 0x000000ffff207224 */ /* 0x002fe400078e003a */
[----:B------:R-:W-:Y:S02]  /*52b0*/  IMAD.MOV.U32 R33, RZ, RZ, R0 ;  /* 0x000000ffff217224 */ /* 0x000fe400078e0000 */
[C---:B------:R-:W-:Y:S02]  /*52c0*/  IMAD R35, R36.reuse, UR45, R35 ;  /* 0x0000002d24237c24 */ /* 0x040fe4000f8e0223 */
[----:B------:R-:W-:-:S04]  /*52d0*/  IMAD.WIDE.U32 R32, R36, UR44, R32 ;  /* 0x0000002c24207c25 */ /* 0x000fc8000f8e0020 */
[----:B------:R-:W-:Y:S01]  /*52e0*/  IMAD.IADD R33, R33, 0x1, R35 ;  /* 0x0000000121217824 */ /* 0x000fe200078e0223 */
[----:B------:R-:W-:-:S04]  /*52f0*/  LEA R38, P3, R32, UR42, 0x1 ;  /* 0x0000002a20267c11 */ /* 0x000fc8000f8608ff */
[----:B------:R-:W-:Y:S02]  /*5300*/  LEA.HI.X R39, R32, UR43, R33, 0x1, P3 ;  /* 0x0000002b20277c11 */ /* 0x000fe400098f0c21 */
[----:B------:R-:W-:-:S13]  /*5310*/  ISETP.GE.AND P3, PT, R64, UR40, PT ;  /* 0x0000002840007c0c */ /* 0x000fda000bf66270 */
[----:B------:R-:W1:Y:S04]  /*5320*/  @!P3 LDS.128 R32, [R90] ;  /* 0x000000005a20b984 */ /* 0x000e680000000c00 */
[----:B-1----:R-:W-:Y:S01]  /*5330*/  @!P3 STG.E.128 desc[UR38][R38.64], R32 ;  /* 0x000000202600b986 */ /* 0x002fe2000c101d26 */
[----:B------:R-:W-:-:S13]  /*5340*/  ISETP.GE.AND P3, PT, R68, UR40, PT ;  /* 0x0000002844007c0c */ /* 0x000fda000bf66270 */
[----:B------:R-:W1:Y:S04]  /*5350*/  @!P3 LDS.128 R32, [R87] ;  /* 0x000000005720b984 */ /* 0x000e680000000c00 */
[----:B-1----:R3:W-:Y:S02]  /*5360*/  @!P3 STG.E.128 desc[UR38][R38.64+0x40], R32 ;  /* 0x000040202600b986 */ /* 0x0027e4000c101d26 */
.L_x_1159:
[----:B------:R-:W-:Y:S05]  /*5370*/  BSYNC B0 ;  /* 0x0000000000007941 */ /* 0x000fea0003800000 */
.L_x_1158:
[----:B-1-3--:R-:W-:Y:S01]  /*5380*/  VIADD R32, R17, 0x60 ;  /* 0x0000006011207836 */ /* 0x00afe20000000000 */
[----:B------:R-:W-:Y:S04]  /*5390*/  BSSY B0, `(.L_x_1160) ;  /* 0x0000013000007945 */ /* 0x000fe80003800000 */
[----:B------:R-:W-:-:S13]  /*53a0*/  ISETP.GE.AND P3, PT, R32, R91, PT ;  /* 0x0000005b2000720c */ /* 0x000fda0003f66270 */
[----:B------:R-:W-:Y:S05]  /*53b0*/  @P3 BRA `(.L_x_1161) ;  /* 0x0000000000403947 */ /* 0x000fea0003800000 */
[----:B------:R-:W-:Y:S01]  /*53c0*/  IADD3 R35, P3, R36, 0x60, RZ ;  /* 0x0000006024237810 */ /* 0x000fe20007f7e0ff */
[----:B------:R-:W-:Y:S02]  /*53d0*/  IMAD.MOV.U32 R32, RZ, RZ, R58 ;  /* 0x000000ffff207224 */ /* 0x000fe400078e003a */
[----:B------:R-:W-:Y:S02]  /*53e0*/  IMAD.MOV.U32 R33, RZ, RZ, R0 ;  /* 0x000000ffff217224 */ /* 0x000fe400078e0000 */
        /* <DEDUP_REMOVED lines=13> */
.L_x_1161:
[----:B------:R-:W-:Y:S05]  /*54c0*/  BSYNC B0 ;  /* 0x0000000000007941 */ /* 0x000fea0003800000 */
.L_x_1160:
[----:B-1----:R-:W3:Y:S01]  /*54d0*/  LDL.LU R33, [R1] ;  /* 0x0000000001217983 */ /* 0x002ee20000300800 */
[----:B------:R-:W-:Y:S01]  /*54e0*/  VIADD R18, R18, 0x1 ;  /* 0x0000000112127836 */ /* 0x000fe20000000000 */
[----:B------:R-:W-:Y:S01]  /*54f0*/  LOP3.LUT P5, RZ, R22, 0x2, RZ, 0xc0, !PT ;  /* 0x0000000216ff7812 */ /* 0x000fe200078ac0ff */
        /* <DEDUP_REMOVED lines=10> */
[----:B------:R-:W-:Y:S02]  /*55a0*/  SEL R32, RZ, 0x1, P3 ;  /* 0x00000001ff207807 */ /* 0x000fe40001800000 */
[----:B------:R-:W-:Y:S01]  /*55b0*/  SEL R18, R18, RZ, P3 ;  /* 0x000000ff12127207 */ /* 0x000fe20001800000 */
[----:B------:R0:W-:Y:S01]  /*55c0*/  @!P4 SYNCS.ARRIVE.TRANS64.RED.A1T0 RZ, [R86+URZ], RZ ;  /* 0x000000ff56ffc9a7 */ /* 0x0001e2000810043f */
[----:B---3--:R-:W-:-:S05]  /*55d0*/  LOP3.LUT R33, R33, R32, RZ, 0x3c, !PT ;  /* 0x0000002021217212 */ /* 0x008fca00078e3cff */
[----:B------:R0:W-:Y:S01]  /*55e0*/  STL [R1], R33 ;  /* 0x0000002101007387 */ /* 0x0001e20000100800 */
[----:B------:R-:W-:Y:S05]  /*55f0*/  @P5 BRA `(.L_x_1162) ;  /* 0xffffffcc00585947 */ /* 0x000fea000383ffff */
[----:B0-----:R-:W0:Y:S01]  /*5600*/  S2R R33, SR_TID.X ;  /* 0x0000000000217919 */ /* 0x001e220000002100 */
[----:B------:R-:W-:Y:S02]  /*5610*/  PLOP3.LUT P0, PT, PT, PT, PT, 0x8, 0x0 ;  /* 0x000000000000781c */ /* 0x000fe40003f0e170 */
[----:B0-----:R-:W-:-:S04]  /*5620*/  SHF.R.U32.HI R33, RZ, 0x7, R33 ;  /* 0x00000007ff217819 */ /* 0x001fc80000011621 */
[----:B------:R-:W-:-:S13]  /*5630*/  ISETP.NE.AND P5, PT, R33, 0x1, PT ;  /* 0x000000012100780c */ /* 0x000fda0003fa5270 */
[----:B------:R-:W-:Y:S06]  /*5640*/  @!P5 BAR.ARV 0x9, 0x100 ;  /* 0x024400000000db1d */ /* 0x000fec0000002000 */
.L_x_1108:
[----:B------:R-:W1:Y:S02]  /*5650*/  LDC.64 R4, c[0x0][0x9e0] ;  /* 0x00027800ff047b82 */ /* 0x000e640000000a00 */
[----:B-1----:R-:W-:Y:S01]  /*5660*/  ISETP.GE.AND P1, PT, R5, 0x1, PT ;  /* 0x000000010500780c */ /* 0x002fe20003f26270 */
[----:B------:R-:W-:-:S12]  /*5670*/  @P0 BRA `(.L_x_1163) ;  /* 0x00000000000c0947 */ /* 0x000fd80003800000 */
[----:B------:R-:W1:Y:S01]  /*5680*/  FENCE.VIEW.ASYNC.G ;  /* 0x00000000000073c6 */ /* 0x000e620000000100 */
[----:B------:R-:W-:Y:S05]  /*5690*/  WARPSYNC.ALL ;  /* 0x0000000000007948 */ /* 0x000fea0003800000 */
[----:B-1----:R-:W-:Y:S06]  /*56a0*/  BAR.ARV 0xc, 0x1a0 ;  /* 0x0306800000007b1d */ /* 0x002fec0000002000 */
.L_x_1163:
[----:B------:R-:W-:Y:S01]  /*56b0*/  IMAD.IADD R0, R29, 0x1, R4 ;  /* 0x000000011d007824 */ /* 0x000fe200078e0204 */
[----:B------:R-:W-:Y:S06]  /*56c0*/  @!P1 BRA `(.L_x_1164) ;  /* 0x0000000000489947 */ /* 0x000fec0003800000 */
[C---:B------:R-:W-:Y:S01]  /*56d0*/  ISETP.GT.AND P0, PT, R29.reuse, RZ, PT ;  /* 0x000000ff1d00720c */ /* 0x040fe20003f04270 */
[----:B------:R-:W-:Y:S01]  /*56e0*/  BSSY B0, `(.L_x_1165) ;  /* 0x000000e000007945 */ /* 0x000fe20003800000 */
[----:B------:R-:W-:-:S11]  /*56f0*/  VIADD R3, R29, 0xffffffff ;  /* 0xffffffff1d037836 */ /* 0x000fd60000000000 */
[----:B------:R-:W-:Y:S05]  /*5700*/  @P0 BRA `(.L_x_1166) ;  /* 0x00000000001c0947 */ /* 0x000fea0003800000 */
[----:B------:R-:W-:Y:S02]  /*5710*/  ISETP.NE.AND P0, PT, R5, 0x1, PT ;  /* 0x000000010500780c */ /* 0x000fe40003f05270 */
[----:B------:R-:W-:-:S11]  /*5720*/  IADD3 R3, -R29, RZ, RZ ;  /* 0x000000ff1d037210 */ /* 0x000fd60007ffe1ff */
[----:B------:R-:W1:Y:S02]  /*5730*/  @P0 LDC.64 R6, c[0x0][0x9e8] ;  /* 0x00027a00ff060b82 */ /* 0x000e640000000a00 */
[----:B-1----:R-:W-:-:S05]  /*5740*/  @P0 IMAD.HI.U32 R4, R3, R6, RZ ;  /* 0x0000000603040227 */ /* 0x002fca00078e00ff */
[----:B------:R-:W-:-:S04]  /*5750*/  @P0 SHF.R.U32.HI R3, RZ, R7, R4 ;  /* 0x00000007ff030219 */ /* 0x000fc80000011604 */
[----:B------:R-:W-:Y:S01]  /*5760*/  LOP3.LUT R3, RZ, R3, RZ, 0x33, !PT ;  /* 0x00000003ff037212 */ /* 0x000fe200078e33ff */
[----:B------:R-:W-:Y:S06]  /*5770*/  BRA `(.L_x_1167) ;  /* 0x0000000000107947 */ /* 0x000fec0003800000 */
.L_x_1166:
[----:B------:R-:W-:-:S13]  /*5780*/  ISETP.NE.AND P0, PT, R5, 0x1, PT ;  /* 0x000000010500780c */ /* 0x000fda0003f05270 */
[----:B------:R-:W1:Y:S02]  /*5790*/  @P0 LDC.64 R6, c[0x0][0x9e8] ;  /* 0x00027a00ff060b82 */ /* 0x000e640000000a00 */
[----:B-1----:R-:W-:-:S05]  /*57a0*/  @P0 IMAD.HI.U32 R4, R3, R6, RZ ;  /* 0x0000000603040227 */ /* 0x002fca00078e00ff */
[----:B------:R-:W-:-:S07]  /*57b0*/  @P0 SHF.R.U32.HI R3, RZ, R7, R4 ;  /* 0x00000007ff030219 */ /* 0x000fce0000011604 */
.L_x_1167:
[----:B------:R-:W-:Y:S05]  /*57c0*/  BSYNC B0 ;  /* 0x0000000000007941 */ /* 0x000fea0003800000 */
.L_x_1165:
[----:B------:R-:W-:-:S05]  /*57d0*/  IMAD R3, R3, R5, R5 ;  /* 0x0000000503037224 */ /* 0x000fca00078e0205 */
[----:B------:R-:W-:-:S07]  /*57e0*/  VIMNMX R0, R0, R3, PT ;  /* 0x0000000300007248 */ /* 0x000fce0003fe0100 */
.L_x_1164:
[----:B------:R-:W-:Y:S01]  /*57f0*/  VIADD R0, R0, 0x7f ;  /* 0x0000007f00007836 */ /* 0x000fe20000000000 */
[----:B------:R-:W-:-:S04]  /*5800*/  ULDC UR4, c[0x0][0x9dc] ;  /* 0x0002770000047ab9 */ /* 0x000fc80000000800 */
[----:B------:R-:W-:-:S04]  /*5810*/  SHF.R.S32.HI R3, RZ, 0x1f, R0 ;  /* 0x0000001fff037819 */ /* 0x000fc80000011400 */
[----:B------:R-:W-:Y:S01]  /*5820*/  LEA.HI R3, R3, R0, RZ, 0x7 ;  /* 0x0000000003037211 */ /* 0x000fe200078f38ff */
[----:B------:R-:W-:-:S03]  /*5830*/  VIADD R0, R27, -UR4 ;  /* 0x800000041b007c36 */ /* 0x000fc60008000000 */
        /* <DEDUP_REMOVED lines=13> */
.L_x_1170:
[----:B------:R-:W-:-:S13]  /*5910*/  ISETP.NE.AND P0, PT, R5, 0x1, PT ;  /* 0x000000010500780c */ /* 0x000fda0003f05270 */
[----:B------:R-:W1:Y:S02]  /*5920*/  @P0 LDC.64 R6, c[0x0][0x9e8] ;  /* 0x00027a00ff060b82 */ /* 0x000e640000000a00 */
[----:B-1----:R-:W-:-:S05]  /*5930*/  @P0 IMAD.HI.U32 R6, R27, R6, RZ ;  /* 0x000000061b060227 */ /* 0x002fca00078e00ff */
[----:B------:R-:W-:-:S07]  /*5940*/  @P0 SHF.R.U32.HI R27, RZ, R7, R6 ;  /* 0x00000007ff1b0219 */ /* 0x000fce0000011606 */
.L_x_1171:
[----:B------:R-:W-:Y:S05]  /*5950*/  BSYNC B0 ;  /* 0x0000000000007941 */ /* 0x000fea0003800000 */
.L_x_1169:
[----:B------:R-:W-:-:S05]  /*5960*/  IMAD R27, R27, R5, RZ ;  /* 0x000000051b1b7224 */ /* 0x000fca00078e02ff */
[----:B------:R-:W-:-:S07]  /*5970*/  VIMNMX R0, R0, R27, !PT ;  /* 0x0000001b00007248 */ /* 0x000fce0007fe0100 */
.L_x_1168:
[----:B------:R-:W-:Y:S01]  /*5980*/  SHF.R.S32.HI R5, RZ, 0x1f, R0 ;  /* 0x0000001fff057819 */ /* 0x000fe20000011400 */
[----:B------:R-:W-:Y:S01]  /*5990*/  IMAD.MOV.U32 R3, RZ, RZ, RZ ;  /* 0x000000ffff037224 */ /* 0x000fe200078e00ff */
[----:B------:R-:W-:Y:S01]  /*59a0*/  PLOP3.LUT P0, PT, PT, PT, PT, 0x80, 0x0 ;  /* 0x000000000000781c */ /* 0x000fe20003f0f070 */
[----:B------:R-:W-:Y:S01]  /*59b0*/  IMAD.MOV.U32 R21, RZ, RZ, RZ ;  /* 0x000000ffff157224 */ /* 0x000fe200078e00ff */
[----:B------:R-:W-:Y:S02]  /*59c0*/  LEA.HI R5, R5, R0, RZ, 0x7 ;  /* 0x0000000005057211 */ /* 0x000fe400078f38ff */
[----:B------:R-:W-:Y:S01]  /*59d0*/  CS2R R26, SRZ ;  /* 0x00000000001a7805 */ /* 0x000fe2000001ff00 */
[----:B------:R-:W-:Y:S01]  /*59e0*/  IMAD.MOV.U32 R118, RZ, RZ, RZ ;  /* 0x000000ffff767224 */ /* 0x000fe200078e00ff */
[----:B------:R-:W-:Y:S02]  /*59f0*/  CS2R R24, SRZ ;  /* 0x0000000000187805 */ /* 0x000fe4000001ff00 */
[----:B------:R-:W-:Y:S01]  /*5a00*/  SHF.R.S32.HI R5, RZ, 0x7, R5 ;  /* 0x00000007ff057819 */ /* 0x000fe20000011405 */
[----:B------:R-:W-:Y:S01]  /*5a10*/  IMAD.MOV.U32 R31, RZ, RZ, RZ ;  /* 0x000000ffff1f7224 */ /* 0x000fe200078e00ff */
[----:B------:R-:W-:Y:S01]  /*5a20*/  CS2R R110, SRZ ;  /* 0x00000000006e7805 */ /* 0x000fe2000001ff00 */
[----:B------:R-:W-:Y:S01]  /*5a30*/  IMAD.MOV.U32 R114, RZ, RZ, RZ ;  /* 0x000000ffff727224 */ /* 0x000fe200078e00ff */
[----:B------:R-:W-:Y:S01]  /*5a40*/  VIMNMX R4, RZ, R5, !PT ;  /* 0x00000005ff047248 */ /* 0x000fe20007fe0100 */
[----:B--2---:R-:W-:Y:S01]  /*5a50*/  IMAD.MOV.U32 R33, RZ, RZ, RZ ;  /* 0x000000ffff217224 */ /* 0x004fe200078e00ff */
[----:B------:R-:W-:-:S02]  /*5a60*/  CS2R R108, SRZ ;  /* 0x00000000006c7805 */ /* 0x000fc4000001ff00 */
[----:B------:R-:W-:Y:S02]  /*5a70*/  CS2R R106, SRZ ;  /* 0x00000000006a7805 */ /* 0x000fe4000001ff00 */
[----:B------:R-:W-:Y:S01]  /*5a80*/  ISETP.GT.AND P1, PT, R88, R4, PT ;  /* 0x000000045800720c */ /* 0x000fe20003f24270 */
[----:B------:R1:W-:Y:S01]  /*5a90*/  STL [R1+0x18], R4 ;  /* 0x0000180401007387 */ /* 0x0003e20000100800 */
[----:B------:R-:W-:Y:S02]  /*5aa0*/  CS2R R104, SRZ ;  /* 0x0000000000687805 */ /* 0x000fe4000001ff00 */
[----:B------:R-:W-:Y:S02]  /*5ab0*/  CS2R R102, SRZ ;  /* 0x0000000000667805 */ /* 0x000fe4000001ff00 */
[----:B------:R-:W-:Y:S02]  /*5ac0*/  CS2R R100, SRZ ;  /* 0x0000000000647805 */ /* 0x000fe4000001ff00 */
[----:B------:R-:W-:-:S02]  /*5ad0*/  CS2R R98, SRZ ;  /* 0x0000000000627805 */ /* 0x000fc4000001ff00 */
[----:B------:R-:W-:Y:S02]  /*5ae0*/  CS2R R96, SRZ ;  /* 0x0000000000607805 */ /* 0x000fe4000001ff00 */
[----:B------:R-:W-:Y:S01]  /*5af0*/  CS2R R6, SRZ ;  /* 0x0000000000067805 */ /* 0x000fe2000001ff00 */
[----:B------:R-:W-:Y:S01]  /*5b00*/  IMAD.MOV.U32 R94, RZ, RZ, RZ ;  /* 0x000000ffff5e7224 */ /* 0x000fe200078e00ff */
[----:B------:R-:W-:Y:S02]  /*5b10*/  CS2R R28, SRZ ;  /* 0x00000000001c7805 */ /* 0x000fe4000001ff00 */
[----:B------:R-:W-:Y:S01]  /*5b20*/  CS2R R90, SRZ ;  /* 0x00000000005a7805 */ /* 0x000fe2000001ff00 */
[----:B------:R-:W-:Y:S01]  /*5b30*/  IMAD.MOV.U32 R89, RZ, RZ, RZ ;  /* 0x000000ffff597224 */ /* 0x000fe200078e00ff */
[----:B-1----:R-:W-:Y:S06]  /*5b40*/  @!P1 BRA `(.L_x_1172) ;  /* 0x0000011000309947 */ /* 0x002fec0003800000 */
[----:B------:R-:W1:Y:S01]  /*5b50*/  S2R R4, SR_TID.X ;  /* 0x0000000000047919 */ /* 0x000e620000002100 */
[----:B------:R-:W-:Y:S01]  /*5b60*/  UMOV UR4, 0xffffffff ;  /* 0xffffffff00047882 */ /* 0x000fe20000000000 */
[----:B-1----:R-:W-:-:S05]  /*5b70*/  VIADD R4, R4, 0xffffff80 ;  /* 0xffffff8004047836 */ /* 0x002fca0000000000 */
[----:B------:R-:W-:-:S04]  /*5b80*/  SHF.R.S32.HI R26, RZ, 0x1f, R4 ;  /* 0x0000001fff1a7819 */ /* 0x000fc80000011404 */
[----:B------:R-:W-:-:S04]  /*5b90*/  LEA.HI R44, R26, R4, RZ, 0x7 ;  /* 0x000000041a2c7211 */ /* 0x000fc800078f38ff */
[----:B------:R-:W-:Y:S01]  /*5ba0*/  SHF.R.S32.HI R24, RZ, 0x7, R44 ;  /* 0x00000007ff187819 */ /* 0x000fe2000001142c */
[----:B------:R-:W-:Y:S06]  /*5bb0*/  BRA.DIV UR4, `(.L_x_1173) ;  /* 0x0000018204547947 */ /* 0x000fec000b800000 */
[----:B------:R-:W1:Y:S04]  /*5bc0*/  SHFL.IDX PT, R0, R24, RZ, 0x1f ;  /* 0x00001fff18007589 */ /* 0x000e6800000e0000 */
[----:B-1----:R1:W-:Y:S02]  /*5bd0*/  STL [R1+0x10], R0 ;  /* 0x0000100001007387 */ /* 0x0023e40000100800 */
.L_x_1435:
[----:B------:R-:W1:Y:S01]  /*5be0*/  LDL R3, [R1+0x10] ;  /* 0x0000100001037983 */ /* 0x000e620000100800 */
[----:B------:R-:W-:Y:S01]  /*5bf0*/  LOP3.LUT R22, R22, 0xfffffffe, RZ, 0xc0, !PT ;  /* 0xfffffffe16167812 */ /* 0x000fe200078ec0ff */
[----:B------:R-:W-:Y:S01]  /*5c00*/  BSSY B6, `(.L_x_1174) ;  /* 0x000001b000067945 */ /* 0x000fe20003800000 */
[----:B-1----:R-:W-:-:S05]  /*5c10*/  IMAD.HI R0, R3, 0x55555556, RZ ;  /* 0x5555555603007827 */ /* 0x002fca00078e02ff */
[----:B------:R-:W-:-:S05]  /*5c20*/  LEA.HI R0, R0, R0, RZ, 0x1 ;  /* 0x0000000000007211 */ /* 0x000fca00078f08ff */
[----:B------:R-:W-:Y:S02]  /*5c30*/  IMAD R0, R0, -0x3, R3 ;  /* 0xfffffffd00007824 */ /* 0x000fe400078e0203 */
[----:B------:R-:W-:-:S04]  /*5c40*/  VIADD R3, R2, 0x8400 ;  /* 0x0000840002037836 */ /* 0x000fc80000000000 */
[----:B------:R-:W-:Y:S01]  /*5c50*/  IMAD R0, R0, 0x2000, R3 ;  /* 0x0000200000007824 */ /* 0x000fe200078e0203 */
[----:B------:R-:W-:-:S04]  /*5c60*/  LOP3.LUT P0, RZ, R3, 0x3ff, RZ, 0xc0, !PT ;  /* 0x000003ff03ff7812 */ /* 0x000fc8000780c0ff */
[----:B------:R-:W-:-:S04]  /*5c70*/  SHF.R.U32.HI R0, RZ, 0x4, R0 ;  /* 0x00000004ff007819 */ /* 0x000fc80000011600 */
[----:B------:R-:W-:-:S05]  /*5c80*/  LOP3.LUT R25, R0, 0x3fff, RZ, 0xc0, !PT ;  /* 0x00003fff00197812 */ /* 0x000fca00078ec0ff */
[----:B------:R-:W-:Y:S01]  /*5c90*/  @P0 LOP3.LUT R22, R22, 0x1, RZ, 0xfc, !PT ;  /* 0x0000000116160812 */ /* 0x000fe200078efcff */
[----:B------:R-:W-:Y:S06]  /*5ca0*/  @!P0 BRA `(.L_x_1175) ;  /* 0x0000000000408947 */ /* 0x000fec0003800000 */
        /* <DEDUP_REMOVED lines=16> */
.L_x_1175:
[----:B------:R-:W-:Y:S05]  /*5db0*/  BSYNC B6 ;  /* 0x0000000000067941 */ /* 0x000fea0003800000 */
.L_x_1174:
        /* <DEDUP_REMOVED lines=13> */
.L_x_1179:
[----:B--2---:R2:W3:Y:S02]  /*5e90*/  SYNCS.PHASECHK.TRANS64.TRYWAIT P0, [R2+URZ+0x16800], R3 ;  /* 0x01680003020075a7 */ /* 0x0044e4000800017f */
[----:B---3--:R-:W-:Y:S05]  /*5ea0*/  @!P0 NANOSLEEP.SYNCS 0x989680 ;  /* 0x009896800000895d */ /* 0x008fea0003900000 */
[----:B------:R-:W3:Y:S02]  /*5eb0*/  @!P0 SYNCS.PHASECHK.TRANS64 P0, [R2+URZ+0x16800], R3 ;  /* 0x01680003020085a7 */ /* 0x000ee4000800007f */
[----:B---3--:R-:W-:Y:S05]  /*5ec0*/  @!P0 BRA `(.L_x_1179) ;  /* 0xfffffffc00f08947 */ /* 0x008fea000383ffff */
.L_x_1178:
[----:B------:R-:W-:Y:S05]  /*5ed0*/  BSYNC B0 ;  /* 0x0000000000007941 */ /* 0x000fea0003800000 */
.L_x_1177:
[----:B------:R-:W-:Y:S05]  /*5ee0*/  BRA `(.L_x_1180) ;  /* 0x0000002c00f47947 */ /* 0x000fea0003800000 */
.L_x_1176:
[----:B------:R-:W1:Y:S01]  /*5ef0*/  S2R R0, SR_TID.X ;  /* 0x0000000000007919 */ /* 0x000e620000002100 */
[----:B------:R-:W-:Y:S01]  /*5f00*/  SHF.R.S32.HI R10, RZ, 0x1f, R17 ;  /* 0x0000001fff0a7819 */ /* 0x000fe20000011411 */
[----:B------:R-:W-:Y:S01]  /*5f10*/  ULDC.64 UR4, c[0x0][0x3d8] ;  /* 0x0000f60000047ab9 */ /* 0x000fe20000000a00 */
[----:B------:R-:W-:Y:S01]  /*5f20*/  ULDC.64 UR6, c[0x0][0x3e8] ;  /* 0x0000fa0000067ab9 */ /* 0x000fe20000000a00 */
[----:B------:R-:W-:Y:S01]  /*5f30*/  LOP3.LUT P4, RZ, R22, 0x1, RZ, 0xc0, !PT ;  /* 0x0000000116ff7812 */ /* 0x000fe2000788c0ff */
[----:B-----5:R-:W-:Y:S01]  /*5f40*/  IMAD.WIDE.U32 R50, R23, UR4, RZ ;  /* 0x0000000417327c25 */ /* 0x020fe2000f8e00ff */
[----:B------:R-:W-:Y:S03]  /*5f50*/  BSSY B6, `(.L_x_1181) ;  /* 0x0000032000067945 */ /* 0x000fe60003800000 */
[C---:B------:R-:W-:Y:S02]  /*5f60*/  IMAD R6, R10.reuse, UR4, RZ ;  /* 0x000000040a067c24 */ /* 0x040fe4000f8e02ff */
[----:B------:R-:W-:-:S02]  /*5f70*/  IMAD R10, R10, UR6, RZ ;  /* 0x000000060a0a7c24 */ /* 0x000fc4000f8e02ff */
[----:B------:R-:W-:Y:S02]  /*5f80*/  IMAD R35, R17, UR5, R6 ;  /* 0x0000000511237c24 */ /* 0x000fe4000f8e0206 */
[----:B------:R-:W-:-:S04]  /*5f90*/  IMAD.WIDE.U32 R48, R23, UR6, RZ ;  /* 0x0000000617307c25 */ /* 0x000fc8000f8e00ff */
[----:B------:R-:W-:Y:S02]  /*5fa0*/  IMAD R39, R17, UR7, R10 ;  /* 0x0000000711277c24 */ /* 0x000fe4000f8e020a */
[----:B-1----:R-:W-:Y:S01]  /*5fb0*/  VIADD R54, R0, 0xffffff80 ;  /* 0xffffff8000367836 */ /* 0x002fe20000000000 */
[----:B------:R-:W-:-:S04]  /*5fc0*/  SHF.R.S32.HI R0, RZ, 0x1f, R23 ;  /* 0x0000001fff007819 */ /* 0x000fc80000011417 */
[----:B------:R-:W-:Y:S01]  /*5fd0*/  LEA.HI R32, R26, R54, RZ, 0x2 ;  /* 0x000000361a207211 */ /* 0x000fe200078f10ff */
[C---:B------:R-:W-:Y:S02]  /*5fe0*/  IMAD R4, R0.reuse, UR4, RZ ;  /* 0x0000000400047c24 */ /* 0x040fe4000f8e02ff */
[----:B------:R-:W-:Y:S01]  /*5ff0*/  IMAD R0, R0, UR6, RZ ;  /* 0x0000000600007c24 */ /* 0x000fe2000f8e02ff */
[----:B------:R-:W-:Y:S01]  /*6000*/  LOP3.LUT R45, R32, 0xfffffffc, RZ, 0xc0, !PT ;  /* 0xfffffffc202d7812 */ /* 0x000fe200078ec0ff */
[C---:B------:R-:W-:Y:S02]  /*6010*/  IMAD R53, R23.reuse, UR5, R4 ;  /* 0x0000000517357c24 */ /* 0x040fe4000f8e0204 */
[----:B------:R-:W-:Y:S02]  /*6020*/  IMAD R3, R23, UR7, R0 ;  /* 0x0000000717037c24 */ /* 0x000fe4000f8e0200 */
[----:B------:R-:W-:Y:S02]  /*6030*/  IMAD.IADD R45, R54, 0x1, -R45 ;  /* 0x00000001362d7824 */ /* 0x000fe400078e0a2d */
[----:B------:R-:W-:-:S02]  /*6040*/  IMAD.IADD R53, R53, 0x1, R51 ;  /* 0x0000000135357824 */ /* 0x000fc400078e0233 */
[C---:B------:R-:W-:Y:S02]  /*6050*/  IMAD.SHL.U32 R26, R45.reuse, 0x4, RZ ;  /* 0x000000042d1a7824 */ /* 0x040fe400078e00ff */
[----:B------:R-:W-:Y:S02]  /*6060*/  IMAD.SHL.U32 R46, R45, 0x8, RZ ;  /* 0x000000082d2e7824 */ /* 0x000fe400078e00ff */
[----:B------:R-:W-:Y:S01]  /*6070*/  IMAD.IADD R23, R3, 0x1, R49 ;  /* 0x0000000103177824 */ /* 0x000fe200078e0231 */
[----:B------:R-:W-:Y:S02]  /*6080*/  SHF.R.S32.HI R27, RZ, 0x1f, R26 ;  /* 0x0000001fff1b7819 */ /* 0x000fe4000001141a */
[----:B------:R-:W-:Y:S01]  /*6090*/  SHF.R.S32.HI R47, RZ, 0x1f, R46 ;  /* 0x0000001fff2f7819 */ /* 0x000fe2000001142e */
[----:B------:R-:W-:-:S04]  /*60a0*/  IMAD.WIDE.U32 R4, R17, UR4, R26 ;  /* 0x0000000411047c25 */ /* 0x000fc8000f8e001a */
[----:B------:R-:W-:Y:S01]  /*60b0*/  IMAD.WIDE.U32 R6, R17, UR6, R26 ;  /* 0x0000000611067c25 */ /* 0x000fe2000f8e001a */
[----:B------:R-:W-:-:S03]  /*60c0*/  IADD3 R30, P0, R4, R50, RZ ;  /* 0x00000032041e7210 */ /* 0x000fc60007f1e0ff */
[----:B------:R-:W-:Y:S01]  /*60d0*/  IMAD.WIDE.U32 R8, R17, UR4, R46 ;  /* 0x0000000411087c25 */ /* 0x000fe2000f8e002e */
[----:B------:R-:W-:Y:S02]  /*60e0*/  IADD3 R28, P1, R6, R48, RZ ;  /* 0x00000030061c7210 */ /* 0x000fe40007f3e0ff */
[----:B------:R-:W-:Y:S01]  /*60f0*/  IADD3.X R31, R53, R5, R35, P0, !PT ;  /* 0x00000005351f7210 */ /* 0x000fe200007fe423 */
[----:B------:R-:W-:Y:S01]  /*6100*/  IMAD.WIDE.U32 R10, R17, UR6, R46 ;  /* 0x00000006110a7c25 */ /* 0x000fe2000f8e002e */
[----:B------:R-:W-:Y:S02]  /*6110*/  IADD3 R33, P2, R8, R50, RZ ;  /* 0x0000003208217210 */ /* 0x000fe40007f5e0ff */
[----:B------:R-:W-:Y:S02]  /*6120*/  IADD3.X R29, R23, R7, R39, P1, !PT ;  /* 0x00000007171d7210 */ /* 0x000fe40000ffe427 */
[----:B------:R-:W-:Y:S02]  /*6130*/  IADD3 R37, P3, R10, R48, RZ ;  /* 0x000000300a257210 */ /* 0x000fe40007f7e0ff */
[----:B------:R-:W-:-:S02]  /*6140*/  IADD3.X R35, R53, R35, R9, P2, !PT ;  /* 0x0000002335237210 */ /* 0x000fc400017fe409 */
[----:B------:R-:W-:Y:S01]  /*6150*/  IADD3.X R39, R23, R39, R11, P3, !PT ;  /* 0x0000002717277210 */ /* 0x000fe20001ffe40b */
[----:B------:R-:W-:Y:S08]  /*6160*/  @!P4 BRA `(.L_x_1182) ;  /* 0x000000000040c947 */ /* 0x000ff00003800000 */
        /* <DEDUP_REMOVED lines=8> */
[----:B------:R-:W-:Y:S01]  /*61f0*/  MOV R8, 0x70 ;  /* 0x0000007000087802 */ /* 0x000fe20000000f00 */
[----:B------:R-:W-:Y:S02]  /*6200*/  IMAD.U32 R7, RZ, RZ, UR7 ;  /* 0x00000007ff077e24 */ /* 0x000fe4000f8e00ff */
[----:B------:R-:W-:-:S02]  /*6210*/  IMAD.U32 R10, RZ, RZ, UR4 ;  /* 0x00000004ff0a7e24 */ /* 0x000fc4000f8e00ff */
[----:B------:R-:W-:Y:S02]  /*6220*/  IMAD.U32 R11, RZ, RZ, UR5 ;  /* 0x00000005ff0b7e24 */ /* 0x000fe4000f8e00ff */
[----:B------:R-:W-:Y:S02]  /*6230*/  IMAD.MOV.U32 R12, RZ, RZ, 0x1 ;  /* 0x00000001ff0c7424 */ /* 0x000fe400078e00ff */
[----:B0-----:R-:W-:-:S07]  /*6240*/  IMAD.MOV.U32 R13, RZ, RZ, RZ ;  /* 0x000000ffff0d7224 */ /* 0x001fce00078e00ff */
[----:B------:R-:W-:-:S07]  /*6250*/  LEPC R20, `(.L_x_1182) ;  /* 0x000000001014794e */ /* 0x000fce0000000000 */
[----:B-1----:R-:W-:Y:S05]  /*6260*/  CALL.ABS.NOINC R14 ;  /* 0x000000000e007343 */ /* 0x002fea0003c00000 */
.L_x_1182:
[----:B------:R-:W-:Y:S05]  /*6270*/  BSYNC B6 ;  /* 0x0000000000067941 */ /* 0x000fea0003800000 */
.L_x_1181:
[----:B------:R-:W2:Y:S01]  /*6280*/  LDL R36, [R1+0x14] ;  /* 0x0000140001247983 */ /* 0x000ea20000100800 */
[----:B------:R-:W1:Y:S01]  /*6290*/  LDC.64 R4, c[0x0][0x3d8] ;  /* 0x0000f600ff047b82 */ /* 0x000e620000000a00 */
[----:B------:R-:W-:Y:S02]  /*62a0*/  ULDC.U8 UR4, c[0x0][0x3f0] ;  /* 0x0000fc0000047ab9 */ /* 0x000fe40000000000 */
[----:B------:R-:W3:Y:S05]  /*62b0*/  LDL R34, [R1+0x24] ;  /* 0x0000240001227983 */ /* 0x000eea0000100800 */
[----:B------:R-:W4:Y:S01]  /*62c0*/  LDC.64 R6, c[0x0][0x3e8] ;  /* 0x0000fa00ff067b82 */ /* 0x000f220000000a00 */
[----:B------:R-:W-:-:S02]  /*62d0*/  ISETP.NE.AND P0, PT, RZ, UR4, PT ;  /* 0x00000004ff007c0c */ /* 0x000fc4000bf05270 */
[----:B------:R-:W-:-:S04]  /*62e0*/  SHF.R.S32.HI R32, RZ, 0x1f, R32 ;  /* 0x0000001fff207819 */ /* 0x000fc80000011420 */
[----:B------:R-:W-:Y:S01]  /*62f0*/  LEA.HI R32, R32, R17, RZ, 0x3 ;  /* 0x0000001120207211 */ /* 0x000fe200078f18ff */
[----:B------:R-:W-:Y:S01]  /*6300*/  BSSY B0, `(.L_x_1183) ;  /* 0x00002b3000007945 */ /* 0x000fe20003800000 */
[----:B--2---:R-:W-:Y:S01]  /*6310*/  SHF.R.S32.HI R3, RZ, 0x1f, R36 ;  /* 0x0000001fff037819 */ /* 0x004fe20000011424 */
[----:B-1----:R-:W-:-:S04]  /*6320*/  IMAD.WIDE.U32 R20, R36, R4, RZ ;  /* 0x0000000424147225 */ /* 0x002fc800078e00ff */
[C---:B------:R-:W-:Y:S02]  /*6330*/  IMAD R0, R3.reuse, R4, RZ ;  /* 0x0000000403007224 */ /* 0x040fe400078e02ff */
[-C--:B----4-:R-:W-:Y:S02]  /*6340*/  IMAD R10, R3, R6.reuse, RZ ;  /* 0x00000006030a7224 */ /* 0x090fe400078e02ff */
[C---:B------:R-:W-:Y:S02]  /*6350*/  IMAD R3, R36.reuse, R5, R0 ;  /* 0x0000000524037224 */ /* 0x040fe400078e0200 */
[----:B------:R-:W-:-:S04]  /*6360*/  IMAD.WIDE.U32 R8, R36, R6, RZ ;  /* 0x0000000624087225 */ /* 0x000fc800078e00ff */
[C---:B------:R-:W-:Y:S02]  /*6370*/  IMAD R11, R36.reuse, R7, R10 ;  /* 0x00000007240b7224 */ /* 0x040fe400078e020a */
[----:B------:R-:W-:Y:S02]  /*6380*/  IMAD.IADD R3, R21, 0x1, R3 ;  /* 0x0000000115037824 */ /* 0x000fe400078e0203 */
[----:B------:R-:W-:Y:S02]  /*6390*/  IMAD.IADD R10, R9, 0x1, R11 ;  /* 0x00000001090a7824 */ /* 0x000fe400078e020b */
[----:B---3--:R-:W-:Y:S01]  /*63a0*/  IMAD R0, R36, -0xc0, R34 ;  /* 0xffffff4024007824 */ /* 0x008fe200078e0222 */
[----:B------:R-:W-:Y:S01]  /*63b0*/  LOP3.LUT R34, R32, 0xfffffff8, RZ, 0xc0, !PT ;  /* 0xfffffff820227812 */ /* 0x000fe200078ec0ff */
[----:B------:R-:W-:Y:S02]  /*63c0*/  IMAD R11, R3, 0xc0, RZ ;  /* 0x000000c0030b7824 */ /* 0x000fe400078e02ff */
[----:B0-----:R-:W-:-:S04]  /*63d0*/  IMAD.WIDE.U32 R14, R20, 0xc0, RZ ;  /* 0x000000c0140e7825 */ /* 0x001fc800078e00ff */
[----:B------:R-:W-:-:S04]  /*63e0*/  IMAD.WIDE.U32 R12, R8, 0xc0, RZ ;  /* 0x000000c0080c7825 */ /* 0x000fc800078e00ff */
[----:B------:R-:W-:Y:S01]  /*63f0*/  IMAD R3, R10, 0xc0, RZ ;  /* 0x000000c00a037824 */ /* 0x000fe200078e02ff */
[----:B------:R-:W-:Y:S01]  /*6400*/  VIMNMX R32, R0, 0xc0, PT ;  /* 0x000000c000207848 */ /* 0x000fe20003fe0100 */
[----:B------:R-:W-:Y:S02]  /*6410*/  IMAD.IADD R10, R17, 0x1, -R34 ;  /* 0x00000001110a7824 */ /* 0x000fe400078e0a22 */
[----:B------:R-:W-:Y:S02]  /*6420*/  IMAD.IADD R55, R15, 0x1, R11 ;  /* 0x000000010f377824 */ /* 0x000fe400078e020b */
[----:B------:R-:W-:Y:S01]  /*6430*/  IMAD.IADD R57, R13, 0x1, R3 ;  /* 0x000000010d397824 */ /* 0x000fe200078e0203 */
[----:B------:R-:W-:Y:S06]  /*6440*/  @!P0 BRA `(.L_x_1184) ;  /* 0x0000001400788947 */ /* 0x000fec0003800000 */
[----:B------:R-:W0:Y:S01]  /*6450*/  LDC R0, c[0x0][0x428] ;  /* 0x00010a00ff007b82 */ /* 0x000e220000000800 */
[C---:B------:R-:W-:Y:S01]  /*6460*/  ISETP.GE.AND P0, PT, R17.reuse, R32, PT ;  /* 0x000000201100720c */ /* 0x040fe20003f06270 */
[----:B------:R-:W-:Y:S01]  /*6470*/  BSSY B1, `(.L_x_1185) ;  /* 0x0000028000017945 */ /* 0x000fe20003800000 */
[----:B------:R-:W-:Y:S01]  /*6480*/  IMAD.MOV.U32 R51, RZ, RZ, R53 ;  /* 0x000000ffff337224 */ /* 0x000fe200078e0035 */
[----:B------:R-:W-:Y:S01]  /*6490*/  CS2R R40, SRZ ;  /* 0x0000000000287805 */ /* 0x000fe2000001ff00 */
[----:B------:R-:W-:Y:S01]  /*64a0*/  IMAD.MOV.U32 R49, RZ, RZ, R23 ;  /* 0x000000ffff317224 */ /* 0x000fe200078e0017 */
[----:B------:R-:W-:Y:S02]  /*64b0*/  CS2R R42, SRZ ;  /* 0x00000000002a7805 */ /* 0x000fe4000001ff00 */
[----:B0-----:R-:W-:Y:S01]  /*64c0*/  ISETP.NE.AND P2, PT, R0, 0x1, PT ;  /* 0x000000010000780c */ /* 0x001fe20003f45270 */
[----:B------:R-:W-:Y:S02]  /*64d0*/  IMAD R0, R36, 0xc0, R17 ;  /* 0x000000c024007824 */ /* 0x000fe400078e0211 */
[----:B------:R-:W-:-:S02]  /*64e0*/  VIADD R36, R17, 0x60 ;  /* 0x0000006011247836 */ /* 0x000fc40000000000 */
[----:B------:R-:W-:-:S03]  /*64f0*/  IMAD R45, R45, 0x60, R0 ;  /* 0x000000602d2d7824 */ /* 0x000fc600078e0200 */
[----:B------:R-:W-:Y:S02]  /*6500*/  ISETP.GE.AND P1, PT, R36, R32, PT ;  /* 0x000000202400720c */ /* 0x000fe40003f26270 */
[----:B------:R-:W-:-:S03]  /*6510*/  CS2R R36, SRZ ;  /* 0x0000000000247805 */ /* 0x000fc6000001ff00 */
[----:B------:R-:W0:Y:S08]  /*6520*/  @P2 LDC R34, c[0x0][0x42c] ;  /* 0x00010b00ff222b82 */ /* 0x000e300000000800 */
[----:B------:R-:W1:Y:S01]  /*6530*/  @P2 LDC R33, c[0x0][0x430] ;  /* 0x00010c00ff212b82 */ /* 0x000e620000000800 */
[----:B0-----:R-:W-:Y:S01]  /*6540*/  @P2 IMAD.HI.U32 R0, R45, R34, RZ ;  /* 0x000000222d002227 */ /* 0x001fe200078e00ff */
[----:B------:R-:W-:-:S04]  /*6550*/  CS2R R34, SRZ ;  /* 0x0000000000227805 */ /* 0x000fc8000001ff00 */
[----:B-1----:R-:W-:Y:S02]  /*6560*/  @P2 SHF.R.U32.HI R45, RZ, R33, R0 ;  /* 0x00000021ff2d2219 */ /* 0x002fe40000011600 */
[----:B------:R-:W-:Y:S01]  /*6570*/  CS2R R32, SRZ ;  /* 0x0000000000207805 */ /* 0x000fe2000001ff00 */
[----:B------:R-:W-:Y:S06]  /*6580*/  @P0 BRA `(.L_x_1186) ;  /* 0x0000000000580947 */ /* 0x000fec0003800000 */
[----:B------:R-:W-:Y:S01]  /*6590*/  VIADD R0, R26, 0x10 ;  /* 0x000000101a007836 */ /* 0x000fe20000000000 */
[----:B------:R-:W-:Y:S01]  /*65a0*/  ULDC UR4, c[0x0][0x3d4] ;  /* 0x0000f50000047ab9 */ /* 0x000fe20000000800 */
[----:B------:R-:W-:Y:S01]  /*65b0*/  IMAD.WIDE.U32 R20, R20, 0xc0, R30 ;  /* 0x000000c014147825 */ /* 0x000fe200078e001e */
[----:B------:R-:W-:Y:S01]  /*65c0*/  ISETP.GE.AND P4, PT, R26, UR4, PT ;  /* 0x000000041a007c0c */ /* 0x000fe2000bf86270 */
[----:B------:R-:W-:Y:S01]  /*65d0*/  ULDC.64 UR6, c[0x0][0x3c8] ;  /* 0x0000f20000067ab9 */ /* 0x000fe20000000a00 */
[----:B------:R-:W-:Y:S01]  /*65e0*/  ISETP.GE.AND P5, PT, R0, UR4, PT ;  /* 0x0000000400007c0c */ /* 0x000fe2000bfa6270 */
[----:B------:R-:W-:Y:S01]  /*65f0*/  IMAD.WIDE.U32 R8, R8, 0xc0, R28 ;  /* 0x000000c008087825 */ /* 0x000fe200078e001c */
[----:B------:R-:W-:Y:S01]  /*6600*/  ULDC.64 UR8, c[0x0][0x3e0] ;  /* 0x0000f80000087ab9 */ /* 0x000fe20000000a00 */
[----:B------:R-:W-:Y:S02]  /*6610*/  LEA R38, P2, R20, UR6, 0x1 ;  /* 0x0000000614267c11 */ /* 0x000fe4000f8408ff */
[----:B------:R-:W-:Y:S01]  /*6620*/  CS2R R42, SRZ ;  /* 0x00000000002a7805 */ /* 0x000fe2000001ff00 */
[----:B------:R-:W-:Y:S01]  /*6630*/  IMAD.IADD R11, R11, 0x1, R21 ;  /* 0x000000010b0b7824 */ /* 0x000fe200078e0215 */
[----:B------:R-:W-:Y:S01]  /*6640*/  LEA R52, P3, R8, UR8, 0x1 ;  /* 0x0000000808347c11 */ /* 0x000fe2000f8608ff */
[----:B------:R-:W-:Y:S01]  /*6650*/  IMAD.IADD R3, R3, 0x1, R9 ;  /* 0x0000000103037824 */ /* 0x000fe200078e0209 */
[----:B------:R-:W-:-:S02]  /*6660*/  CS2R R36, SRZ ;  /* 0x0000000000247805 */ /* 0x000fc4000001ff00 */
[----:B------:R-:W-:Y:S02]  /*6670*/  CS2R R40, SRZ ;  /* 0x0000000000287805 */ /* 0x000fe4000001ff00 */
[----:B------:R-:W-:Y:S02]  /*6680*/  CS2R R34, SRZ ;  /* 0x0000000000227805 */ /* 0x000fe4000001ff00 */
[----:B------:R-:W-:Y:S02]  /*6690*/  LEA.HI.X R39, R20, UR7, R11, 0x1, P2 ;  /* 0x0000000714277c11 */ /* 0x000fe400090f0c0b */
[----:B------:R-:W-:-:S03]  /*66a0*/  LEA.HI.X R53, R8, UR9, R3, 0x1, P3 ;  /* 0x0000000908357c11 */ /* 0x000fc600098f0c03 */
[----:B------:R0:W5:Y:S04]  /*66b0*/  @!P4 LDG.E.64 R42, desc[UR38][R38.64] ;  /* 0x00000026262ac981 */ /* 0x000168000c1e1b00 */
[----:B------:R0:W5:Y:S04]  /*66c0*/  @!P5 LDG.E.64 R36, desc[UR38][R38.64+0x20] ;  /* 0x000020262624d981 */ /* 0x000168000c1e1b00 */
[----:B------:R0:W5:Y:S04]  /*66d0*/  @!P4 LDG.E.64 R40, desc[UR38][R52.64] ;  /* 0x000000263428c981 */ /* 0x000168000c1e1b00 */
[----:B------:R0:W5:Y:S02]  /*66e0*/  @!P5 LDG.E.64 R34, desc[UR38][R52.64+0x20] ;  /* 0x000020263422d981 */ /* 0x000164000c1e1b00 */
.L_x_1186:
[----:B------:R-:W-:Y:S05]  /*66f0*/  BSYNC B1 ;  /* 0x0000000000017941 */ /* 0x000fea0003800000 */
.L_x_1185:
[----:B------:R-:W-:Y:S01]  /*6700*/  BSSY B1, `(.L_x_1187) ;  /* 0x0000023000017945 */ /* 0x000fe20003800000 */
[----:B------:R-:W-:Y:S02]  /*6710*/  CS2R R20, SRZ ;  /* 0x0000000000147805 */ /* 0x000fe4000001ff00 */
[----:B0-----:R-:W-:Y:S02]  /*6720*/  CS2R R38, SRZ ;  /* 0x0000000000267805 */ /* 0x001fe4000001ff00 */
[----:B------:R-:W-:Y:S02]  /*6730*/  SHF.R.S32.HI R3, RZ, 0x1f, R45 ;  /* 0x0000001fff037819 */ /* 0x000fe4000001142d */
[----:B------:R-:W-:Y:S01]  /*6740*/  CS2R R8, SRZ ;  /* 0x0000000000087805 */ /* 0x000fe2000001ff00 */
[----:B------:R-:W-:Y:S06]  /*6750*/  @P1 BRA `(.L_x_1188) ;  /* 0x0000000000741947 */ /* 0x000fec0003800000 */
[----:B------:R-:W-:Y:S01]  /*6760*/  IMAD.MOV.U32 R8, RZ, RZ, R14 ;  /* 0x000000ffff087224 */ /* 0x000fe200078e000e */
[----:B------:R-:W-:Y:S01]  /*6770*/  ULDC UR4, c[0x0][0x3d4] ;  /* 0x0000f50000047ab9 */ /* 0x000fe20000000800 */
[----:B------:R-:W-:Y:S01]  /*6780*/  IMAD.MOV.U32 R9, RZ, RZ, R55 ;  /* 0x000000ffff097224 */ /* 0x000fe200078e0037 */
[----:B------:R-:W-:Y:S01]  /*6790*/  ULDC.64 UR6, c[0x0][0x3c8] ;  /* 0x0000f20000067ab9 */ /* 0x000fe20000000a00 */
[----:B------:R-:W-:Y:S01]  /*67a0*/  IMAD.MOV.U32 R13, RZ, RZ, R57 ;  /* 0x000000ffff0d7224 */ /* 0x000fe200078e0039 */
[----:B------:R-:W-:Y:S01]  /*67b0*/  ISETP.GE.AND P5, PT, R26, UR4, PT ;  /* 0x000000041a007c0c */ /* 0x000fe2000bfa6270 */
[----:B------:R-:W-:Y:S01]  /*67c0*/  IMAD.WIDE.U32 R8, R4, 0x60, R8 ;  /* 0x0000006004087825 */ /* 0x000fe200078e0008 */
[----:B------:R-:W-:Y:S02]  /*67d0*/  CS2R R38, SRZ ;  /* 0x0000000000267805 */ /* 0x000fe4000001ff00 */
[----:B------:R-:W-:Y:S02]  /*67e0*/  CS2R R32, SRZ ;  /* 0x0000000000207805 */ /* 0x000fe4000001ff00 */
[----:B------:R-:W-:Y:S01]  /*67f0*/  CS2R R20, SRZ ;  /* 0x0000000000147805 */ /* 0x000fe2000001ff00 */
[----:B------:R-:W-:Y:S01]  /*6800*/  IMAD.WIDE.U32 R12, R6, 0x60, R12 ;  /* 0x00000060060c7825 */ /* 0x000fe200078e000c */
[----:B------:R-:W-:-:S03]  /*6810*/  IADD3 R8, P3, R30, R8, RZ ;  /* 0x000000081e087210 */ /* 0x000fc60007f7e0ff */
[----:B------:R-:W-:Y:S01]  /*6820*/  VIADD R14, R26, 0x10 ;  /* 0x000000101a0e7836 */ /* 0x000fe20000000000 */
[----:B------:R-:W-:Y:S01]  /*6830*/  IADD3 R0, P4, R28, R12, RZ ;  /* 0x0000000c1c007210 */ /* 0x000fe20007f9e0ff */
[----:B------:R-:W-:Y:S02]  /*6840*/  IMAD R11, R5, 0x60, RZ ;  /* 0x00000060050b7824 */ /* 0x000fe400078e02ff */
[----:B------:R-:W-:Y:S01]  /*6850*/  IMAD R15, R7, 0x60, RZ ;  /* 0x00000060070f7824 */ /* 0x000fe200078e02ff */
[----:B------:R-:W-:Y:S01]  /*6860*/  ISETP.GE.AND P2, PT, R14, UR4, PT ;  /* 0x000000040e007c0c */ /* 0x000fe2000bf46270 */
[----:B------:R-:W-:Y:S01]  /*6870*/  ULDC.64 UR4, c[0x0][0x3e0] ;  /* 0x0000f80000047ab9 */ /* 0x000fe20000000a00 */
[----:B------:R-:W-:Y:S02]  /*6880*/  IADD3.X R9, R31, R11, R9, P3, !PT ;  /* 0x0000000b1f097210 */ /* 0x000fe40001ffe409 */
[----:B------:R-:W-:Y:S02]  /*6890*/  LEA R12, P3, R8, UR6, 0x1 ;  /* 0x00000006080c7c11 */ /* 0x000fe4000f8608ff */
[----:B------:R-:W-:-:S02]  /*68a0*/  IADD3.X R29, R29, R15, R13, P4, !PT ;  /* 0x0000000f1d1d7210 */ /* 0x000fc400027fe40d */
[----:B------:R-:W-:Y:S02]  /*68b0*/  LEA R14, P4, R0, UR4, 0x1 ;  /* 0x00000004000e7c11 */ /* 0x000fe4000f8808ff */
[----:B------:R-:W-:Y:S02]  /*68c0*/  LEA.HI.X R13, R8, UR7, R9, 0x1, P3 ;  /* 0x00000007080d7c11 */ /* 0x000fe400098f0c09 */
[----:B------:R-:W-:Y:S02]  /*68d0*/  CS2R R8, SRZ ;  /* 0x0000000000087805 */ /* 0x000fe4000001ff00 */
[----:B------:R-:W-:Y:S01]  /*68e0*/  LEA.HI.X R15, R0, UR5, R29, 0x1, P4 ;  /* 0x00000005000f7c11 */ /* 0x000fe2000a0f0c1d */
[----:B------:R0:W5:Y:S04]  /*68f0*/  @!P5 LDG.E.64 R38, desc[UR38][R12.64] ;  /* 0x000000260c26d981 */ /* 0x000168000c1e1b00 */
[----:B------:R0:W5:Y:S04]  /*6900*/  @!P2 LDG.E.64 R8, desc[UR38][R12.64+0x20] ;  /* 0x000020260c08a981 */ /* 0x000168000c1e1b00 */
[----:B------:R0:W5:Y:S04]  /*6910*/  @!P5 LDG.E.64 R32, desc[UR38][R14.64] ;  /* 0x000000260e20d981 */ /* 0x000168000c1e1b00 */
[----:B------:R0:W5:Y:S02]  /*6920*/  @!P2 LDG.E.64 R20, desc[UR38][R14.64+0x20] ;  /* 0x000020260e14a981 */ /* 0x000164000c1e1b00 */
.L_x_1188:
[----:B------:R-:W-:Y:S05]  /*6930*/  BSYNC B1 ;  /* 0x0000000000017941 */ /* 0x000fea0003800000 */
.L_x_1187:
[----:B------:R-:W2:Y:S01]  /*6940*/  LDL R23, [R1+0x34] ;  /* 0x0000340001177983 */ /* 0x000ea20000100800 */
[-C--:B------:R-:W-:Y:S01]  /*6950*/  IMAD.WIDE.U32 R50, R45, R4.reuse, R50 ;  /* 0x000000042d327225 */ /* 0x080fe200078e0032 */
[C---:B------:R-:W-:Y:S01]  /*6960*/  LOP3.LUT P2, RZ, R10.reuse, 0x4, RZ, 0xc0, !PT ;  /* 0x000000040aff7812 */ /* 0x040fe2000784c0ff */
[----:B------:R-:W-:Y:S01]  /*6970*/  ULDC.64 UR4, c[0x0][0x3c8] ;  /* 0x0000f20000047ab9 */ /* 0x000fe20000000a00 */
[----:B------:R-:W-:Y:S01]  /*6980*/  SHF.L.U32 R10, R10, 0x6, RZ ;  /* 0x000000060a0a7819 */ /* 0x000fe200000006ff */
[C---:B------:R-:W-:Y:S01]  /*6990*/  IMAD R4, R3.reuse, R4, RZ ;  /* 0x0000000403047224 */ /* 0x040fe200078e02ff */
[----:B------:R-:W-:Y:S01]  /*69a0*/  ULDC.64 UR6, c[0x0][0x3e0] ;  /* 0x0000f80000067ab9 */ /* 0x000fe20000000a00 */
[-C--:B------:R-:W-:Y:S01]  /*69b0*/  IMAD R0, R3, R6.reuse, RZ ;  /* 0x0000000603007224 */ /* 0x080fe200078e02ff */
[----:B------:R-:W-:Y:S01]  /*69c0*/  LOP3.LUT R11, R10, 0x1c0, RZ, 0xc0, !PT ;  /* 0x000001c00a0b7812 */ /* 0x000fe200078ec0ff */
[----:B------:R-:W-:-:S03]  /*69d0*/  IMAD.WIDE.U32 R48, R45, R6, R48 ;  /* 0x000000062d307225 */ /* 0x000fc600078e0030 */
[----:B------:R-:W-:Y:S01]  /*69e0*/  LOP3.LUT R46, R11, 0x18, R46, 0xf8, !PT ;  /* 0x000000180b2e7812 */ /* 0x000fe200078ef82e */
[C---:B------:R-:W-:Y:S01]  /*69f0*/  IMAD R5, R45.reuse, R5, R4 ;  /* 0x000000052d057224 */ /* 0x040fe200078e0204 */
[----:B------:R-:W-:Y:S01]  /*6a00*/  LEA R4, P3, R50, UR4, 0x1 ;  /* 0x0000000432047c11 */ /* 0x000fe2000f8608ff */
[----:B------:R-:W-:Y:S01]  /*6a10*/  IMAD R3, R45, R7, R0 ;  /* 0x000000072d037224 */ /* 0x000fe200078e0200 */
[----:B------:R-:W-:Y:S01]  /*6a20*/  LEA R0, P4, R48, UR6, 0x1 ;  /* 0x0000000630007c11 */ /* 0x000fe2000f8808ff */
[----:B------:R-:W-:Y:S01]  /*6a30*/  IMAD.IADD R5, R51, 0x1, R5 ;  /* 0x0000000133057824 */ /* 0x000fe200078e0205 */
[----:B------:R-:W-:Y:S01]  /*6a40*/  UMOV UR4, 0xffffffff ;  /* 0xffffffff00047882 */ /* 0x000fe20000000000 */
[----:B------:R-:W-:Y:S01]  /*6a50*/  IMAD.IADD R3, R49, 0x1, R3 ;  /* 0x0000000131037824 */ /* 0x000fe200078e0203 */
[----:B------:R-:W-:Y:S02]  /*6a60*/  SHF.R.U32.HI R11, RZ, 0x3, R11 ;  /* 0x00000003ff0b7819 */ /* 0x000fe4000001160b */
[----:B------:R-:W-:-:S02]  /*6a70*/  LEA.HI.X R5, R50, UR5, R5, 0x1, P3 ;  /* 0x0000000532057c11 */ /* 0x000fc400098f0c05 */
[----:B------:R-:W-:Y:S02]  /*6a80*/  LEA.HI.X R3, R48, UR7, R3, 0x1, P4 ;  /* 0x0000000730037c11 */ /* 0x000fe4000a0f0c03 */
[----:B------:R-:W-:Y:S02]  /*6a90*/  LOP3.LUT R46, R46, R11, RZ, 0x3c, !PT ;  /* 0x0000000b2e2e7212 */ /* 0x000fe400078e3cff */
[----:B--2---:R-:W-:Y:S01]  /*6aa0*/  LEA.HI R6, R23, R23, RZ, 0x1 ;  /* 0x0000001717067211 */ /* 0x004fe200078f08ff */
[----:B------:R-:W-:Y:S06]  /*6ab0*/  BRA.DIV UR4, `(.L_x_1189) ;  /* 0x0000017204c07947 */ /* 0x000fec000b800000 */
.L_x_1438:
[----:B------:R-:W-:-:S03]  /*6ac0*/  UMOV UR4, 0xffffffff ;  /* 0xffffffff00047882 */ /* 0x000fc60000000000 */
[----:B------:R-:W-:Y:S05]  /*6ad0*/  BRA.DIV UR4, `(.L_x_1190) ;  /* 0x0000017204e07947 */ /* 0x000fea000b800000 */
.L_x_1441:
[----:B------:R-:W-:-:S03]  /*6ae0*/  UMOV UR4, 0xffffffff ;  /* 0xffffffff00047882 */ /* 0x000fc60000000000 */
[----:B------:R-:W-:Y:S05]  /*6af0*/  BRA.DIV UR4, `(.L_x_1191) ;  /* 0x0000017604007947 */ /* 0x000fea000b800000 */
.L_x_1444:
[----:B------:R-:W-:-:S03]  /*6b00*/  UMOV UR4, 0xffffffff ;  /* 0xffffffff00047882 */ /* 0x000fc60000000000 */
[----:B------:R-:W-:Y:S05]  /*6b10*/  BRA.DIV UR4, `(.L_x_1192) ;  /* 0x0000017604207947 */ /* 0x000fea000b800000 */
.L_x_1447:
[----:B------:R-:W-:-:S03]  /*6b20*/  UMOV UR4, 0xffffffff ;  /* 0xffffffff00047882 */ /* 0x000fc60000000000 */
[----:B------:R-:W-:Y:S05]  /*6b30*/  BRA.DIV UR4, `(.L_x_1193) ;  /* 0x0000017604407947 */ /* 0x000fea000b800000 */
.L_x_1450:
[----:B------:R-:W-:Y:S01]  /*6b40*/  UMOV UR4, 0xffffffff ;  /* 0xffffffff00047882 */ /* 0x000fe20000000000 */
[----:B------:R-:W-:Y:S02]  /*6b50*/  LOP3.LUT R6, R6, 0xfffffffe, RZ, 0xc0, !PT ;  /* 0xfffffffe06067812 */ /* 0x000fe400078ec0ff */
[----:B------:R-:W-:Y:S05]  /*6b60*/  BRA.DIV UR4, `(.L_x_1194) ;  /* 0x00000176045c7947 */ /* 0x000fea000b800000 */
.L_x_1453:
[----:B------:R-:W-:Y:S01]  /*6b70*/  UMOV UR4, 0xffffffff ;  /* 0xffffffff00047882 */ /* 0x000fe20000000000 */
[----:B------:R-:W-:Y:S02]  /*6b80*/  IMAD.IADD R5, R23, 0x1, -R6 ;  /* 0x0000000117057824 */ /* 0x000fe400078e0a06 */
[----:B------:R-:W-:Y:S05]  /*6b90*/  BRA.DIV UR4, `(.L_x_1195) ;  /* 0x0000017604787947 */ /* 0x000fea000b800000 */
.L_x_1456:
[----:B------:R-:W-:Y:S01]  /*6ba0*/  UMOV UR4, 0xffffffff ;  /* 0xffffffff00047882 */ /* 0x000fe20000000000 */
[----:B------:R-:W-:Y:S02]  /*6bb0*/  SHF.L.U32 R5, R5, 0x1f, RZ ;  /* 0x0000001f05057819 */ /* 0x000fe400000006ff */
[----:B------:R-:W-:Y:S05]  /*6bc0*/  BRA.DIV UR4, `(.L_x_1196) ;  /* 0x0000017604947947 */ /* 0x000fea000b800000 */
.L_x_1459:
[----:B------:R-:W1:Y:S01]  /*6bd0*/  SYNCS.PHASECHK.TRANS64.TRYWAIT P3, [R2+URZ+0x16800], R5 ;  /* 0x01680005020075a7 */ /* 0x000e62000806017f */
[----:B------:R-:W-:Y:S01]  /*6be0*/  SHF.R.S32.HI R7, RZ, 0x1f, R54 ;  /* 0x0000001fff077819 */ /* 0x000fe20000011436 */
[----:B-----5:R-:W-:Y:S01]  /*6bf0*/  IMAD.MOV.U32 R3, RZ, RZ, R41 ;  /* 0x000000ffff037224 */ /* 0x020fe200078e0029 */
[----:B------:R-:W-:Y:S01]  /*6c00*/  BSSY B1, `(.L_x_1197) ;  /* 0x0000024000017945 */ /* 0x000fe20003800000 */
[----:B------:R-:W-:Y:S01]  /*6c10*/  IMAD.MOV.U32 R4, RZ, RZ, R34 ;  /* 0x000000ffff047224 */ /* 0x000fe200078e0022 */
[----:B------:R-:W-:Y:S01]  /*6c20*/  LEA.HI R7, R7, R54, RZ, 0x5 ;  /* 0x0000003607077211 */ /* 0x000fe200078f28ff */
[----:B------:R-:W-:Y:S02]  /*6c30*/  IMAD.MOV.U32 R6, RZ, RZ, R35 ;  /* 0x000000ffff067224 */ /* 0x000fe400078e0023 */
[----:B------:R-:W-:Y:S01]  /*6c40*/  IMAD.MOV.U32 R0, RZ, RZ, R40 ;  /* 0x000000ffff007224 */ /* 0x000fe200078e0028 */
[----:B------:R-:W-:Y:S01]  /*6c50*/  SHF.R.S32.HI R7, RZ, 0x5, R7 ;  /* 0x00000005ff077819 */ /* 0x000fe20000011407 */
[----:B------:R-:W-:Y:S01]  /*6c60*/  IMAD.MOV.U32 R10, RZ, RZ, R33 ;  /* 0x000000ffff0a7224 */ /* 0x000fe200078e0021 */
[----:B------:R-:W-:Y:S01]  /*6c70*/  PRMT R47, R3, 0x5410, R4 ;  /* 0x00005410032f7816 */ /* 0x000fe20000000004 */
[----:B------:R-:W-:Y:S01]  /*6c80*/  IMAD.MOV.U32 R4, RZ, RZ, R43 ;  /* 0x000000ffff047224 */ /* 0x000fe200078e002b */
[----:B------:R-:W-:Y:S01]  /*6c90*/  PRMT R48, R6, 0x7610, R48 ;  /* 0x0000761006307816 */ /* 0x000fe20000000030 */
[----:B------:R-:W-:Y:S01]  /*6ca0*/  IMAD R3, R7, 0x200, R46 ;  /* 0x0000020007037824 */ /* 0x000fe200078e022e */
[----:B------:R-:W-:Y:S01]  /*6cb0*/  PRMT R29, R0, 0x7610, R29 ;  /* 0x00007610001d7816 */ /* 0x000fe2000000001d */
[----:B------:R-:W-:Y:S01]  /*6cc0*/  IMAD.MOV.U32 R6, RZ, RZ, R36 ;  /* 0x000000ffff067224 */ /* 0x000fe200078e0024 */
[----:B------:R-:W-:Y:S01]  /*6cd0*/  PRMT R48, R48, 0x5410, R4 ;  /* 0x0000541030307816 */ /* 0x000fe20000000004 */
[----:B------:R-:W-:Y:S01]  /*6ce0*/  IMAD R3, R3, 0x2, R2 ;  /* 0x0000000203037824 */ /* 0x000fe200078e0202 */
[----:B0-----:R-:W-:Y:S01]  /*6cf0*/  PRMT R12, R12, 0x5410, R10 ;  /* 0x000054100c0c7816 */ /* 0x001fe2000000000a */
[----:B------:R-:W-:Y:S01]  /*6d00*/  IMAD.MOV.U32 R0, RZ, RZ, R42 ;  /* 0x000000ffff007224 */ /* 0x000fe200078e002a */
[----:B------:R-:W-:Y:S01]  /*6d10*/  PRMT R49, R6, 0x7610, R49 ;  /* 0x0000761006317816 */ /* 0x000fe20000000031 */
[----:B------:R-:W-:-:S02]  /*6d20*/  IMAD.MOV.U32 R6, RZ, RZ, R37 ;  /* 0x000000ffff067224 */ /* 0x000fc400078e0025 */
[----:B------:R-:W-:Y:S01]  /*6d30*/  VIADD R4, R3, 0x8400 ;  /* 0x0000840003047836 */ /* 0x000fe20000000000 */
[----:B------:R-:W-:Y:S01]  /*6d40*/  PRMT R28, R0, 0x7610, R28 ;  /* 0x00007610001c7816 */ /* 0x000fe2000000001c */
[----:B------:R-:W-:Y:S01]  /*6d50*/  IMAD.MOV.U32 R7, RZ, RZ, R32 ;  /* 0x000000ffff077224 */ /* 0x000fe200078e0020 */
[----:B------:R-:W-:Y:S01]  /*6d60*/  PRMT R49, R49, 0x5410, R6 ;  /* 0x0000541031317816 */ /* 0x000fe20000000006 */
[----:B------:R-:W-:Y:S01]  /*6d70*/  VIADD R0, R3, 0x8440 ;  /* 0x0000844003007836 */ /* 0x000fe20000000000 */
[----:B------:R-:W-:Y:S01]  /*6d80*/  @P2 IADD3 R0, R4, -0x40, RZ ;  /* 0xffffffc004002810 */ /* 0x000fe20007ffe0ff */
[----:B------:R-:W-:Y:S01]  /*6d90*/  IMAD.MOV.U32 R4, RZ, RZ, R20 ;  /* 0x000000ffff047224 */ /* 0x000fe200078e0014 */
[----:B------:R-:W-:Y:S01]  /*6da0*/  PRMT R50, R7, 0x7610, R50 ;  /* 0x0000761007327816 */ /* 0x000fe20000000032 */
[----:B------:R-:W-:Y:S02]  /*6db0*/  IMAD.MOV.U32 R6, RZ, RZ, R21 ;  /* 0x000000ffff067224 */ /* 0x000fe400078e0015 */
[----:B------:R-:W-:-:S02]  /*6dc0*/  IMAD.MOV.U32 R7, RZ, RZ, R38 ;  /* 0x000000ffff077224 */ /* 0x000fc400078e0026 */
[----:B------:R-:W-:Y:S01]  /*6dd0*/  IMAD.MOV.U32 R11, RZ, RZ, R39 ;  /* 0x000000ffff0b7224 */ /* 0x000fe200078e0027 */
[----:B------:R-:W-:Y:S01]  /*6de0*/  PRMT R10, R4, 0x5410, R6 ;  /* 0x00005410040a7816 */ /* 0x000fe20000000006 */
[----:B------:R-:W-:Y:S01]  /*6df0*/  IMAD.MOV.U32 R4, RZ, RZ, R8 ;  /* 0x000000ffff047224 */ /* 0x000fe200078e0008 */
[----:B------:R-:W-:Y:S01]  /*6e00*/  PRMT R50, R50, 0x5410, R7 ;  /* 0x0000541032327816 */ /* 0x000fe20000000007 */
[----:B------:R-:W-:Y:S01]  /*6e10*/  IMAD.MOV.U32 R6, RZ, RZ, R9 ;  /* 0x000000ffff067224 */ /* 0x000fe200078e0009 */
[----:B------:R-:W-:Y:S01]  /*6e20*/  PRMT R12, R11, 0x7610, R12 ;  /* 0x000076100b0c7816 */ /* 0x000fe2000000000c */
[----:B-1----:R-:W-:Y:S06]  /*6e30*/  @!P3 BRA `(.L_x_1198) ;  /* 0x000001740020b947 */ /* 0x002fec0003800000 */
.L_x_1460:
[----:B------:R-:W-:Y:S05]  /*6e40*/  BSYNC B1 ;  /* 0x0000000000017941 */ /* 0x000fea0003800000 */
.L_x_1197:
[----:B------:R-:W-:Y:S01]  /*6e50*/  BSSY B1, `(.L_x_1199) ;  /* 0x000005f000017945 */ /* 0x000fe20003800000 */
[----:B------:R-:W-:-:S03]  /*6e60*/  PRMT R11, R4, 0x5410, R6 ;  /* 0x00005410040b7816 */ /* 0x000fc60000000006 */
[----:B------:R-:W-:Y:S05]  /*6e70*/  @P0 BRA `(.L_x_1200) ;  /* 0x0000000400700947 */ /* 0x000fea0003800000 */
[----:B0-----:R-:W0:Y:S01]  /*6e80*/  LDC R5, c[0x0][0x3d4] ;  /* 0x0000f500ff057b82 */ /* 0x001e220000000800 */
[C---:B------:R-:W-:Y:S01]  /*6e90*/  VIADD R4, R26.reuse, 0x10 ;  /* 0x000000101a047836 */ /* 0x040fe20000000000 */
[----:B------:R-:W-:Y:S01]  /*6ea0*/  BSSY B2, `(.L_x_1201) ;  /* 0x000002e000027945 */ /* 0x000fe20003800000 */
[----:B0-----:R-:W-:-:S03]  /*6eb0*/  ISETP.GE.AND P0, PT, R26, R5, PT ;  /* 0x000000051a00720c */ /* 0x001fc60003f06270 */
[----:B------:R-:W-:-:S10]  /*6ec0*/  ISETP.GE.AND P2, PT, R4, R5, PT ;  /* 0x000000050400720c */ /* 0x000fd40003f46270 */
[----:B------:R-:W-:Y:S05]  /*6ed0*/  @P0 BRA `(.L_x_1202) ;  /* 0x0000000000a80947 */ /* 0x000fea0003800000 */
[----:B------:R-:W0:Y:S01]  /*6ee0*/  LDS.128 R4, [R3+0x8400] ;  /* 0x0084000003047984 */ /* 0x000e220000000c00 */
[--C-:B------:R-:W-:Y:S01]  /*6ef0*/  SHF.R.U64 R31, R40, 0x10, R41.reuse ;  /* 0x00000010281f7819 */ /* 0x100fe20000001229 */
[----:B------:R-:W-:Y:S01]  /*6f00*/  HADD2.F32 R29, -RZ, R29.H0_H0 ;  /* 0x2000001dff1d7230 */ /* 0x000fe20000004100 */
[----:B------:R-:W-:Y:S01]  /*6f10*/  SHF.R.U32.HI R40, RZ, 0x10, R41 ;  /* 0x00000010ff287819 */ /* 0x000fe20000011629 */
[----:B------:R-:W-:Y:S01]  /*6f20*/  HADD2.F32 R28, -RZ, R28.H0_H0 ;  /* 0x2000001cff1c7230 */ /* 0x000fe20000004100 */
[--C-:B------:R-:W-:Y:S02]  /*6f30*/  SHF.R.U32.HI R30, RZ, 0x10, R43.reuse ;  /* 0x00000010ff1e7819 */ /* 0x100fe4000001162b */
[----:B------:R-:W-:Y:S01]  /*6f40*/  SHF.R.U64 R45, R42, 0x10, R43 ;  /* 0x000000102a2d7819 */ /* 0x000fe2000000122b */
[----:B------:R-:W-:Y:S02]  /*6f50*/  HADD2.F32 R40, -RZ, R40.H0_H0 ;  /* 0x20000028ff287230 */ /* 0x000fe40000004100 */
[----:B------:R-:W-:-:S02]  /*6f60*/  HADD2.F32 R30, -RZ, R30.H0_H0 ;  /* 0x2000001eff1e7230 */ /* 0x000fc40000004100 */
[--C-:B0-----:R-:W-:Y:S02]  /*6f70*/  HADD2.F32 R15, -RZ, R7.reuse.H0_H0 ;  /* 0x20000007ff0f7230 */ /* 0x101fe40000004100 */
[----:B------:R-:W-:Y:S02]  /*6f80*/  HADD2.F32 R23, -RZ, R7.H1_H1 ;  /* 0x30000007ff177230 */ /* 0x000fe40000004100 */
[--C-:B------:R-:W-:Y:S02]  /*6f90*/  HADD2.F32 R7, -RZ, R4.reuse.H0_H0 ;  /* 0x20000004ff077230 */ /* 0x100fe40000004100 */
[----:B------:R-:W-:Y:S02]  /*6fa0*/  HADD2.F32 R4, -RZ, R4.H1_H1 ;  /* 0x30000004ff047230 */ /* 0x000fe40000004100 */
[C---:B------:R-:W-:Y:S01]  /*6fb0*/  FMUL.FTZ R46, R23.reuse, R40 ;  /* 0x00000028172e7220 */ /* 0x040fe20000410000 */
[----:B------:R-:W-:Y:S01]  /*6fc0*/  FMUL.FTZ R23, R23, R30 ;  /* 0x0000001e17177220 */ /* 0x000fe20000410000 */
[----:B------:R-:W-:-:S02]  /*6fd0*/  HADD2.F32 R13, -RZ, R6.H0_H0 ;  /* 0x20000006ff0d7230 */ /* 0x000fc40000004100 */
[CC--:B------:R-:W-:Y:S01]  /*6fe0*/  FMUL.FTZ R42, R4.reuse, R29.reuse ;  /* 0x0000001d042a7220 */ /* 0x0c0fe20000410000 */
[C---:B------:R-:W-:Y:S01]  /*6ff0*/  FFMA.FTZ R46, R15.reuse, R30, -R46 ;  /* 0x0000001e0f2e7223 */ /* 0x040fe2000001082e */
[----:B------:R-:W-:Y:S02]  /*7000*/  HADD2.F32 R14, -RZ, R6.H1_H1 ;  /* 0x30000006ff0e7230 */ /* 0x000fe40000004100 */
[----:B------:R-:W-:Y:S01]  /*7010*/  FFMA.FTZ R41, R15, R40, R23 ;  /* 0x000000280f297223 */ /* 0x000fe20000010017 */
[-C--:B------:R-:W-:Y:S01]  /*7020*/  FMUL.FTZ R30, R4, R28.reuse ;  /* 0x0000001c041e7220 */ /* 0x080fe20000410000 */
[C---:B------:R-:W-:Y:S01]  /*7030*/  FFMA.FTZ R42, R7.reuse, R28, -R42 ;  /* 0x0000001c072a7223 */ /* 0x040fe2000001082a */
[----:B------:R-:W-:Y:S02]  /*7040*/  HADD2.F32 R6, -RZ, R5.H0_H0 ;  /* 0x20000005ff067230 */ /* 0x000fe40000004100 */
[----:B------:R-:W-:Y:S02]  /*7050*/  HADD2.F32 R28, -RZ, R47.H0_H0 ;  /* 0x2000002fff1c7230 */ /* 0x000fe40000004100 */
[----:B------:R-:W-:Y:S01]  /*7060*/  FFMA.FTZ R29, R7, R29, R30 ;  /* 0x0000001d071d7223 */ /* 0x000fe2000001001e */
[----:B------:R-:W-:-:S02]  /*7070*/  HADD2.F32 R15, -RZ, R48.H1_H1 ;  /* 0x30000030ff0f7230 */ /* 0x000fc40000004100 */
[----:B------:R-:W-:Y:S02]  /*7080*/  HADD2.F32 R5, -RZ, R5.H1_H1 ;  /* 0x30000005ff057230 */ /* 0x000fe40000004100 */
[CC--:B------:R-:W-:Y:S01]  /*7090*/  FMUL.FTZ R30, R14.reuse, R28.reuse ;  /* 0x0000001c0e1e7220 */ /* 0x0c0fe20000410000 */
[----:B------:R-:W-:Y:S02]  /*70a0*/  HADD2.F32 R23, -RZ, R31.H0_H0 ;  /* 0x2000001fff177230 */ /* 0x000fe40000004100 */
[-C--:B------:R-:W-:Y:S01]  /*70b0*/  FMUL.FTZ R31, R14, R15.reuse ;  /* 0x0000000f0e1f7220 */ /* 0x080fe20000410000 */
[----:B------:R-:W-:Y:S02]  /*70c0*/  HADD2.F32 R4, -RZ, R45.H0_H0 ;  /* 0x2000002dff047230 */ /* 0x000fe40000004100 */
[----:B------:R-:W-:Y:S01]  /*70d0*/  FFMA.FTZ R30, R13, R15, -R30 ;  /* 0x0000000f0d1e7223 */ /* 0x000fe2000001081e */
[----:B------:R-:W-:Y:S01]  /*70e0*/  FMUL.FTZ R7, R5, R23 ;  /* 0x0000001705077220 */ /* 0x000fe20000410000 */
[----:B------:R-:W-:Y:S01]  /*70f0*/  FFMA.FTZ R31, R13, R28, R31 ;  /* 0x0000001c0d1f7223 */ /* 0x000fe2000001001f */
[----:B------:R-:W-:-:S02]  /*7100*/  FMUL.FTZ R14, R5, R4 ;  /* 0x00000004050e7220 */ /* 0x000fc40000410000 */
[C---:B------:R-:W-:Y:S01]  /*7110*/  FFMA.FTZ R5, R6.reuse, R4, -R7 ;  /* 0x0000000406057223 */ /* 0x040fe20000010807 */
[----:B------:R-:W-:Y:S01]  /*7120*/  F2FP.F16.F32.PACK_AB R7, R41, R46 ;  /* 0x0000002e2907723e */ /* 0x000fe200000000ff */
[----:B------:R-:W-:Y:S01]  /*7130*/  FFMA.FTZ R14, R6, R23, R14 ;  /* 0x00000017060e7223 */ /* 0x000fe2000001000e */
[----:B------:R-:W-:Y:S02]  /*7140*/  F2FP.F16.F32.PACK_AB R6, R31, R30 ;  /* 0x0000001e1f06723e */ /* 0x000fe400000000ff */
[----:B------:R-:W-:Y:S02]  /*7150*/  F2FP.F16.F32.PACK_AB R4, R29, R42 ;  /* 0x0000002a1d04723e */ /* 0x000fe400000000ff */
[----:B------:R-:W-:-:S05]  /*7160*/  F2FP.F16.F32.PACK_AB R5, R14, R5 ;  /* 0x000000050e05723e */ /* 0x000fca00000000ff */
[----:B------:R0:W-:Y:S02]  /*7170*/  STS.128 [R3+0x8400], R4 ;  /* 0x0084000403007388 */ /* 0x0001e40000000c00 */
.L_x_1202:
[----:B------:R-:W-:Y:S05]  /*7180*/  BSYNC B2 ;  /* 0x0000000000027941 */ /* 0x000fea0003800000 */
.L_x_1201:
[----:B------:R-:W-:Y:S05]  /*7190*/  @P2 BRA `(.L_x_1200) ;  /* 0x0000000000a82947 */ /* 0x000fea0003800000 */
[----:B0-----:R-:W0:Y:S01]  /*71a0*/  LDS.128 R4, [R0] ;  /* 0x0000000000047984 */ /* 0x001e220000000c00 */
[--C-:B------:R-:W-:Y:S01]  /*71b0*/  SHF.R.U64 R31, R34, 0x10, R35.reuse ;  /* 0x00000010221f7819 */ /* 0x100fe20000001223 */
[----:B------:R-:W-:Y:S01]  /*71c0*/  HADD2.F32 R29, -RZ, R47.H1_H1 ;  /* 0x3000002fff1d7230 */ /* 0x000fe20000004100 */
        /* <DEDUP_REMOVED lines=38> */
[----:B------:R1:W-:Y:S02]  /*7430*/  STS.128 [R0], R4 ;  /* 0x0000000400007388 */ /* 0x0003e40000000c00 */
.L_x_1200:
[----:B------:R-:W-:Y:S05]  /*7440*/  BSYNC B1 ;  /* 0x0000000000017941 */ /* 0x000fea0003800000 */
.L_x_1199:
[----:B------:R-:W-:Y:S05]  /*7450*/  @P1 BRA `(.L_x_1203) ;  /* 0x0000001800741947 */ /* 0x000fea0003800000 */
[----:B01----:R-:W0:Y:S01]  /*7460*/  LDC R5, c[0x0][0x3d4] ;  /* 0x0000f500ff057b82 */ /* 0x003e220000000800 */
[C---:B------:R-:W-:Y:S01]  /*7470*/  VIADD R4, R26.reuse, 0x10 ;  /* 0x000000101a047836 */ /* 0x040fe20000000000 */
[----:B------:R-:W-:Y:S01]  /*7480*/  BSSY B1, `(.L_x_1204) ;  /* 0x000002e000017945 */ /* 0x000fe20003800000 */
[----:B0-----:R-:W-:-:S03]  /*7490*/  ISETP.GE.AND P0, PT, R26, R5, PT ;  /* 0x000000051a00720c */ /* 0x001fc60003f06270 */
[----:B------:R-:W-:-:S10]  /*74a0*/  ISETP.GE.AND P1, PT, R4, R5, PT ;  /* 0x000000050400720c */ /* 0x000fd40003f26270 */
[----:B------:R-:W-:Y:S05]  /*74b0*/  @P0 BRA `(.L_x_1205) ;  /* 0x0000000000a80947 */ /* 0x000fea0003800000 */
[----:B------:R-:W0:Y:S01]  /*74c0*/  LDS.128 R4, [R3+0xb400] ;  /* 0x00b4000003047984 */ /* 0x000e220000000c00 */
[----:B------:R-:W-:Y:S01]  /*74d0*/  SHF.R.U32.HI R30, RZ, 0x10, R33 ;  /* 0x00000010ff1e7819 */ /* 0x000fe20000011621 */
[--C-:B------:R-:W-:Y:S01]  /*74e0*/  HADD2.F32 R26, -RZ, R50.reuse.H1_H1 ;  /* 0x30000032ff1a7230 */ /* 0x100fe20000004100 */
[--C-:B------:R-:W-:Y:S01]  /*74f0*/  SHF.R.U32.HI R28, RZ, 0x10, R39.reuse ;  /* 0x00000010ff1c7819 */ /* 0x100fe20000011627 */
[----:B------:R-:W-:Y:S01]  /*7500*/  HADD2.F32 R27, -RZ, R50.H0_H0 ;  /* 0x20000032ff1b7230 */ /* 0x000fe20000004100 */
[----:B------:R-:W-:Y:S01]  /*7510*/  SHF.R.U64 R35, R38, 0x10, R39 ;  /* 0x0000001026237819 */ /* 0x000fe20000001227 */
[----:B------:R-:W-:Y:S01]  /*7520*/  HADD2.F32 R30, -RZ, R30.H0_H0 ;  /* 0x2000001eff1e7230 */ /* 0x000fe20000004100 */
[----:B------:R-:W-:Y:S01]  /*7530*/  SHF.R.U64 R31, R32, 0x10, R33 ;  /* 0x00000010201f7819 */ /* 0x000fe20000001221 */
[----:B------:R-:W-:Y:S02]  /*7540*/  HADD2.F32 R28, -RZ, R28.H0_H0 ;  /* 0x2000001cff1c7230 */ /* 0x000fe40000004100 */
[----:B0-----:R-:W-:-:S02]  /*7550*/  HADD2.F32 R23, -RZ, R7.H1_H1 ;  /* 0x30000007ff177230 */ /* 0x001fc40000004100 */
[----:B------:R-:W-:Y:S02]  /*7560*/  HADD2.F32 R15, -RZ, R7.H0_H0 ;  /* 0x20000007ff0f7230 */ /* 0x000fe40000004100 */
[--C-:B------:R-:W-:Y:S02]  /*7570*/  HADD2.F32 R7, -RZ, R4.reuse.H0_H0 ;  /* 0x20000004ff077230 */ /* 0x100fe40000004100 */
[C---:B------:R-:W-:Y:S01]  /*7580*/  FMUL.FTZ R34, R23.reuse, R30 ;  /* 0x0000001e17227220 */ /* 0x040fe20000410000 */
[----:B------:R-:W-:Y:S01]  /*7590*/  FMUL.FTZ R23, R23, R28 ;  /* 0x0000001c17177220 */ /* 0x000fe20000410000 */
[----:B------:R-:W-:Y:S02]  /*75a0*/  HADD2.F32 R4, -RZ, R4.H1_H1 ;  /* 0x30000004ff047230 */ /* 0x000fe40000004100 */
[--C-:B------:R-:W-:Y:S02]  /*75b0*/  HADD2.F32 R13, -RZ, R6.reuse.H0_H0 ;  /* 0x20000006ff0d7230 */ /* 0x100fe40000004100 */
[----:B------:R-:W-:Y:S01]  /*75c0*/  FFMA.FTZ R29, R15, R30, R23 ;  /* 0x0000001e0f1d7223 */ /* 0x000fe20000010017 */
[----:B------:R-:W-:-:S02]  /*75d0*/  HADD2.F32 R14, -RZ, R6.H1_H1 ;  /* 0x30000006ff0e7230 */ /* 0x000fc40000004100 */
[----:B------:R-:W-:Y:S01]  /*75e0*/  FFMA.FTZ R34, R15, R28, -R34 ;  /* 0x0000001c0f227223 */ /* 0x000fe20000010822 */
[--C-:B------:R-:W-:Y:S02]  /*75f0*/  HADD2.F32 R23, -RZ, R12.reuse.H1_H1 ;  /* 0x3000000cff177230 */ /* 0x100fe40000004100 */
[C---:B------:R-:W-:Y:S01]  /*7600*/  FMUL.FTZ R32, R4.reuse, R27 ;  /* 0x0000001b04207220 */ /* 0x040fe20000410000 */
[--C-:B------:R-:W-:Y:S02]  /*7610*/  HADD2.F32 R6, -RZ, R5.reuse.H0_H0 ;  /* 0x20000005ff067230 */ /* 0x100fe40000004100 */
[-C--:B------:R-:W-:Y:S01]  /*7620*/  FMUL.FTZ R28, R4, R26.reuse ;  /* 0x0000001a041c7220 */ /* 0x080fe20000410000 */
[----:B------:R-:W-:Y:S02]  /*7630*/  HADD2.F32 R12, -RZ, R12.H0_H0 ;  /* 0x2000000cff0c7230 */ /* 0x000fe40000004100 */
[----:B------:R-:W-:Y:S01]  /*7640*/  FFMA.FTZ R32, R7, R26, -R32 ;  /* 0x0000001a07207223 */ /* 0x000fe20000010820 */
[----:B------:R-:W-:-:S02]  /*7650*/  HADD2.F32 R5, -RZ, R5.H1_H1 ;  /* 0x30000005ff057230 */ /* 0x000fc40000004100 */
[----:B------:R-:W-:Y:S01]  /*7660*/  FFMA.FTZ R27, R7, R27, R28 ;  /* 0x0000001b071b7223 */ /* 0x000fe2000001001c */
[----:B------:R-:W-:Y:S02]  /*7670*/  HADD2.F32 R15, -RZ, R31.H0_H0 ;  /* 0x2000001fff0f7230 */ /* 0x000fe40000004100 */
[C---:B------:R-:W-:Y:S01]  /*7680*/  FMUL.FTZ R26, R14.reuse, R23 ;  /* 0x000000170e1a7220 */ /* 0x040fe20000410000 */
[----:B------:R-:W-:Y:S02]  /*7690*/  HADD2.F32 R4, -RZ, R35.H0_H0 ;  /* 0x20000023ff047230 */ /* 0x000fe40000004100 */
[-C--:B------:R-:W-:Y:S01]  /*76a0*/  FMUL.FTZ R28, R14, R12.reuse ;  /* 0x0000000c0e1c7220 */ /* 0x080fe20000410000 */
[----:B------:R-:W-:Y:S01]  /*76b0*/  FMUL.FTZ R7, R5, R15 ;  /* 0x0000000f05077220 */ /* 0x000fe20000410000 */
[----:B------:R-:W-:Y:S01]  /*76c0*/  FFMA.FTZ R26, R13, R12, -R26 ;  /* 0x0000000c0d1a7223 */ /* 0x000fe2000001081a */
[-C--:B------:R-:W-:Y:S01]  /*76d0*/  FMUL.FTZ R14, R5, R4.reuse ;  /* 0x00000004050e7220 */ /* 0x080fe20000410000 */
[----:B------:R-:W-:Y:S01]  /*76e0*/  FFMA.FTZ R13, R13, R23, R28 ;  /* 0x000000170d0d7223 */ /* 0x000fe2000001001c */
[C---:B------:R-:W-:Y:S01]  /*76f0*/  FFMA.FTZ R5, R6.reuse, R4, -R7 ;  /* 0x0000000406057223 */ /* 0x040fe20000010807 */
[----:B------:R-:W-:Y:S01]  /*7700*/  F2FP.F16.F32.PACK_AB R7, R29, R34 ;  /* 0x000000221d07723e */ /* 0x000fe200000000ff */
[----:B------:R-:W-:Y:S01]  /*7710*/  FFMA.FTZ R14, R6, R15, R14 ;  /* 0x0000000f060e7223 */ /* 0x000fe2000001000e */
[----:B------:R-:W-:-:S02]  /*7720*/  F2FP.F16.F32.PACK_AB R4, R27, R32 ;  /* 0x000000201b04723e */ /* 0x000fc400000000ff */
[----:B------:R-:W-:Y:S02]  /*7730*/  F2FP.F16.F32.PACK_AB R6, R13, R26 ;  /* 0x0000001a0d06723e */ /* 0x000fe400000000ff */
[----:B------:R-:W-:-:S05]  /*7740*/  F2FP.F16.F32.PACK_AB R5, R14, R5 ;  /* 0x000000050e05723e */ /* 0x000fca00000000ff */
[----:B------:R0:W-:Y:S02]  /*7750*/  STS.128 [R3+0xb400], R4 ;  /* 0x00b4000403007388 */ /* 0x0001e40000000c00 */
.L_x_1205:
[----:B------:R-:W-:Y:S05]  /*7760*/  BSYNC B1 ;  /* 0x0000000000017941 */ /* 0x000fea0003800000 */
.L_x_1204:
[----:B------:R-:W-:Y:S05]  /*7770*/  @P1 BRA `(.L_x_1203) ;  /* 0x0000001400ac1947 */ /* 0x000fea0003800000 */
[----:B0-----:R-:W0:Y:S01]  /*7780*/  LDS.128 R4, [R0+0x3000] ;  /* 0x0030000000047984 */ /* 0x001e220000000c00 */
[--C-:B------:R-:W-:Y:S01]  /*7790*/  SHF.R.U64 R23, R20, 0x10, R21.reuse ;  /* 0x0000001014177819 */ /* 0x100fe20000001215 */
[--C-:B------:R-:W-:Y:S01]  /*77a0*/  HADD2.F32 R15, -RZ, R10.reuse.H0_H0 ;  /* 0x2000000aff0f7230 */ /* 0x100fe20000004100 */
[----:B------:R-:W-:Y:S01]  /*77b0*/  SHF.R.U32.HI R20, RZ, 0x10, R21 ;  /* 0x00000010ff147819 */ /* 0x000fe20000011615 */
[----:B------:R-:W-:Y:S01]  /*77c0*/  HADD2.F32 R13, -RZ, R11.H0_H0 ;  /* 0x2000000bff0d7230 */ /* 0x000fe20000004100 */
[--C-:B------:R-:W-:Y:S01]  /*77d0*/  SHF.R.U32.HI R14, RZ, 0x10, R9.reuse ;  /* 0x00000010ff0e7819 */ /* 0x100fe20000011609 */
[----:B------:R-:W-:Y:S01]  /*77e0*/  HADD2.F32 R10, -RZ, R10.H1_H1 ;  /* 0x3000000aff0a7230 */ /* 0x000fe20000004100 */
[----:B------:R-:W-:Y:S01]  /*77f0*/  SHF.R.U64 R27, R8, 0x10, R9 ;  /* 0x00000010081b7819 */ /* 0x000fe20000001209 */
[----:B------:R-:W-:Y:S02]  /*7800*/  HADD2.F32 R20, -RZ, R20.H0_H0 ;  /* 0x20000014ff147230 */ /* 0x000fe40000004100 */
[----:B------:R-:W-:-:S02]  /*7810*/  HADD2.F32 R14, -RZ, R14.H0_H0 ;  /* 0x2000000eff0e7230 */ /* 0x000fc40000004100 */
[----:B------:R-:W-:Y:S02]  /*7820*/  HADD2.F32 R11, -RZ, R11.H1_H1 ;  /* 0x3000000bff0b7230 */ /* 0x000fe40000004100 */
[--C-:B0-----:R-:W-:Y:S02]  /*7830*/  HADD2.F32 R12, -RZ, R7.reuse.H1_H1 ;  /* 0x30000007ff0c7230 */ /* 0x101fe40000004100 */
[--C-:B------:R-:W-:Y:S02]  /*7840*/  HADD2.F32 R3, -RZ, R4.reuse.H0_H0 ;  /* 0x20000004ff037230 */ /* 0x100fe40000004100 */
[----:B------:R-:W-:Y:S02]  /*7850*/  HADD2.F32 R9, -RZ, R7.H0_H0 ;  /* 0x20000007ff097230 */ /* 0x000fe40000004100 */
[C---:B------:R-:W-:Y:S01]  /*7860*/  FMUL.FTZ R26, R12.reuse, R20 ;  /* 0x000000140c1a7220 */ /* 0x040fe20000410000 */
[----:B------:R-:W-:Y:S02]  /*7870*/  HADD2.F32 R4, -RZ, R4.H1_H1 ;  /* 0x30000004ff047230 */ /* 0x000fe40000004100 */
[----:B------:R-:W-:Y:S01]  /*7880*/  FMUL.FTZ R21, R12, R14 ;  /* 0x0000000e0c157220 */ /* 0x000fe20000410000 */
[----:B------:R-:W-:-:S02]  /*7890*/  HADD2.F32 R7, -RZ, R6.H0_H0 ;  /* 0x20000006ff077230 */ /* 0x000fc40000004100 */
[C---:B------:R-:W-:Y:S01]  /*78a0*/  FFMA.FTZ R26, R9.reuse, R14, -R26 ;  /* 0x0000000e091a7223 */ /* 0x040fe2000001081a */
[----:B------:R-:W-:Y:S02]  /*78b0*/  HADD2.F32 R8, -RZ, R6.H1_H1 ;  /* 0x30000006ff087230 */ /* 0x000fe40000004100 */
[C---:B------:R-:W-:Y:S01]  /*78c0*/  FMUL.FTZ R12, R4.reuse, R15 ;  /* 0x0000000f040c7220 */ /* 0x040fe20000410000 */
[--C-:B------:R-:W-:Y:S02]  /*78d0*/  HADD2.F32 R6, -RZ, R5.reuse.H0_H0 ;  /* 0x20000005ff067230 */ /* 0x100fe40000004100 */
[----:B------:R-:W-:Y:S01]  /*78e0*/  FFMA.FTZ R21, R9, R20, R21 ;  /* 0x0000001409157223 */ /* 0x000fe20000010015 */
[-C--:B------:R-:W-:Y:S01]  /*78f0*/  FMUL.FTZ R14, R4, R13.reuse ;  /* 0x0000000d040e7220 */ /* 0x080fe20000410000 */
[----:B------:R-:W-:Y:S02]  /*7900*/  HADD2.F32 R5, -RZ, R5.H1_H1 ;  /* 0x30000005ff057230 */ /* 0x000fe40000004100 */
[----:B------:R-:W-:Y:S01]  /*7910*/  FFMA.FTZ R12, R3, R13, -R12 ;  /* 0x0000000d030c7223 */ /* 0x000fe2000001080c */
[----:B------:R-:W-:-:S02]  /*7920*/  HADD2.F32 R9, -RZ, R23.H0_H0 ;  /* 0x20000017ff097230 */ /* 0x000fc40000004100 */
[----:B------:R-:W-:Y:S01]  /*7930*/  FFMA.FTZ R3, R3, R15, R14 ;  /* 0x0000000f03037223 */ /* 0x000fe2000001000e */
[----:B------:R-:W-:Y:S02]  /*7940*/  HADD2.F32 R4, -RZ, R27.H0_H0 ;  /* 0x2000001bff047230 */ /* 0x000fe40000004100 */
[C---:B------:R-:W-:Y:S01]  /*7950*/  FMUL.FTZ R14, R8.reuse, R10 ;  /* 0x0000000a080e7220 */ /* 0x040fe20000410000 */
[----:B------:R-:W-:Y:S01]  /*7960*/  FMUL.FTZ R15, R8, R11 ;  /* 0x0000000b080f7220 */ /* 0x000fe20000410000 */
[C---:B------:R-:W-:Y:S01]  /*7970*/  FMUL.FTZ R13, R5.reuse, R9 ;  /* 0x00000009050d7220 */ /* 0x040fe20000410000 */
[----:B------:R-:W-:Y:S01]  /*7980*/  FMUL.FTZ R8, R5, R4 ;  /* 0x0000000405087220 */ /* 0x000fe20000410000 */
[C---:B------:R-:W-:Y:S01]  /*7990*/  FFMA.FTZ R14, R7.reuse, R11, -R14 ;  /* 0x0000000b070e7223 */ /* 0x040fe2000001080e */
[----:B------:R-:W-:Y:S01]  /*79a0*/  FFMA.FTZ R15, R7, R10, R15 ;  /* 0x0000000a070f7223 */ /* 0x000fe2000001000f */
[C---:B------:R-:W-:Y:S01]  /*79b0*/  FFMA.FTZ R13, R6.reuse, R4, -R13 ;  /* 0x00000004060d7223 */ /* 0x040fe2000001080d */
[----:B------:R-:W-:Y:S01]  /*79c0*/  FFMA.FTZ R8, R6, R9, R8 ;  /* 0x0000000906087223 */ /* 0x000fe20000010008 */
[----:B------:R-:W-:-:S02]  /*79d0*/  F2FP.F16.F32.PACK_AB R7, R21, R26 ;  /* 0x0000001a1507723e */ /* 0x000fc400000000ff */
[----:B------:R-:W-:Y:S02]  /*79e0*/  F2FP.F16.F32.PACK_AB R6, R15, R14 ;  /* 0x0000000e0f06723e */ /* 0x000fe400000000ff */
[----:B------:R-:W-:Y:S02]  /*79f0*/  F2FP.F16.F32.PACK_AB R4, R3, R12 ;  /* 0x0000000c0304723e */ /* 0x000fe400000000ff */
[----:B------:R-:W-:-:S05]  /*7a00*/  F2FP.F16.F32.PACK_AB R5, R8, R13 ;  /* 0x0000000d0805723e */ /* 0x000fca00000000ff */
[----:B------:R2:W-:Y:S01]  /*7a10*/  STS.128 [R0+0x3000], R4 ;  /* 0x0030000400007388 */ /* 0x0005e20000000c00 */
[----:B------:R-:W-:Y:S05]  /*7a20*/  BRA `(.L_x_1203) ;  /* 0x0000001400007947 */ /* 0x000fea0003800000 */
.L_x_1184:
[----:B------:R-:W0:Y:S01]  /*7a30*/  LDC R9, c[0x0][0x3d4] ;  /* 0x0000f500ff097b82 */ /* 0x000e220000000800 */
[----:B------:R-:W-:Y:S01]  /*7a40*/  VIADD R0, R17, 0x60 ;  /* 0x0000006011007836 */ /* 0x000fe20000000000 */
[----:B------:R-:W2:Y:S01]  /*7a50*/  LDL R52, [R1+0x14] ;  /* 0x0000140001347983 */ /* 0x000ea20000100800 */
[----:B------:R-:W-:Y:S01]  /*7a60*/  ULDC.64 UR4, c[0x0][0x3c8] ;  /* 0x0000f20000047ab9 */ /* 0x000fe20000000a00 */
[----:B------:R-:W-:Y:S02]  /*7a70*/  ULDC.64 UR6, c[0x0][0x3e0] ;  /* 0x0000f80000067ab9 */ /* 0x000fe40000000a00 */
[----:B------:R-:W3:Y:S01]  /*7a80*/  LDL R54, [R1+0x34] ;  /* 0x0000340001367983 */ /* 0x000ee20000100800 */
[----:B0-----:R-:W-:-:S04]  /*7a90*/  ISETP.GE.AND P0, PT, R46, R9, PT ;  /* 0x000000092e00720c */ /* 0x001fc80003f06270 */
[-C--:B------:R-:W-:Y:S02]  /*7aa0*/  ISETP.GE.OR P1, PT, R0, R32.reuse, P0 ;  /* 0x000000200000720c */ /* 0x080fe40000726670 */
[----:B------:R-:W-:-:S11]  /*7ab0*/  ISETP.GE.OR P0, PT, R17, R32, P0 ;  /* 0x000000201100720c */ /* 0x000fd60000706670 */
[----:B------:R-:W0:Y:S01]  /*7ac0*/  @!P1 LDC.64 R40, c[0x0][0x3c8] ;  /* 0x0000f200ff289b82 */ /* 0x000e220000000a00 */
[----:B------:R-:W-:-:S07]  /*7ad0*/  @!P1 IMAD.MOV.U32 R15, RZ, RZ, R55 ;  /* 0x000000ffff0f9224 */ /* 0x000fce00078e0037 */
[----:B------:R-:W1:Y:S01]  /*7ae0*/  @!P1 LDC.64 R42, c[0x0][0x3e0] ;  /* 0x0000f800ff2a9b82 */ /* 0x000e620000000a00 */
[----:B------:R-:W-:Y:S01]  /*7af0*/  @!P1 IMAD.MOV.U32 R13, RZ, RZ, R57 ;  /* 0x000000ffff0d9224 */ /* 0x000fe200078e0039 */
[----:B------:R-:W-:Y:S01]  /*7b00*/  @!P0 IADD3 R3, P3, R33, R14, RZ ;  /* 0x0000000e21038210 */ /* 0x000fe20007f7e0ff */
[----:B------:R-:W-:Y:S01]  /*7b10*/  @!P1 IMAD.WIDE.U32 R14, R4, 0x60, R14 ;  /* 0x00000060040e9825 */ /* 0x000fe200078e000e */
[----:B------:R-:W-:-:S03]  /*7b20*/  @!P0 IADD3 R27, P2, R37, R12, RZ ;  /* 0x0000000c251b8210 */ /* 0x000fc60007f5e0ff */
[----:B------:R-:W-:Y:S01]  /*7b30*/  @!P1 IMAD.WIDE.U32 R20, R6, 0x60, R12 ;  /* 0x0000006006149825 */ /* 0x000fe200078e000c */
[----:B------:R-:W-:-:S03]  /*7b40*/  @!P1 IADD3 R8, P4, R33, R14, RZ ;  /* 0x0000000e21089210 */ /* 0x000fc60007f9e0ff */
[----:B------:R-:W-:Y:S01]  /*7b50*/  @!P0 IMAD.X R26, R55, 0x1, R35, P3 ;  /* 0x00000001371a8824 */ /* 0x000fe200018e0623 */
[----:B------:R-:W-:Y:S01]  /*7b60*/  @!P0 LEA R12, P3, R3, UR4, 0x1 ;  /* 0x00000004030c8c11 */ /* 0x000fe2000f8608ff */
[----:B------:R-:W-:Y:S01]  /*7b70*/  @!P1 IMAD R14, R7, 0x60, RZ ;  /* 0x00000060070e9824 */ /* 0x000fe200078e02ff */
[----:B------:R-:W-:Y:S01]  /*7b80*/  @!P1 IADD3 R0, P5, R37, R20, RZ ;  /* 0x0000001425009210 */ /* 0x000fe20007fbe0ff */
[----:B------:R-:W-:Y:S01]  /*7b90*/  @!P1 IMAD R11, R5, 0x60, RZ ;  /* 0x00000060050b9824 */ /* 0x000fe200078e02ff */
[----:B------:R-:W-:Y:S01]  /*7ba0*/  @!P0 LEA.HI.X R13, R3, UR5, R26, 0x1, P3 ;  /* 0x00000005030d8c11 */ /* 0x000fe200098f0c1a */
[----:B------:R-:W-:Y:S01]  /*7bb0*/  @!P0 IMAD.X R32, R57, 0x1, R39, P2 ;  /* 0x0000000139208824 */ /* 0x000fe200010e0627 */
[----:B------:R-:W-:Y:S02]  /*7bc0*/  @!P1 IADD3.X R3, R39, R14, R21, P5, !PT ;  /* 0x0000000e27039210 */ /* 0x000fe40002ffe415 */
[----:B------:R-:W-:Y:S02]  /*7bd0*/  @!P1 IADD3.X R11, R35, R11, R15, P4, !PT ;  /* 0x0000000b230b9210 */ /* 0x000fe400027fe40f */
[----:B------:R-:W-:-:S02]  /*7be0*/  @!P0 LEA R14, P2, R27, UR6, 0x1 ;  /* 0x000000061b0e8c11 */ /* 0x000fc4000f8408ff */
[----:B0-----:R-:W-:Y:S02]  /*7bf0*/  @!P1 LEA R20, P3, R8, R40, 0x1 ;  /* 0x0000002808149211 */ /* 0x001fe400078608ff */
[----:B-1----:R-:W-:Y:S02]  /*7c00*/  @!P1 LEA R26, P4, R0, R42, 0x1 ;  /* 0x0000002a001a9211 */ /* 0x002fe400078808ff */
[----:B------:R-:W-:Y:S02]  /*7c10*/  @!P0 LEA.HI.X R15, R27, UR7, R32, 0x1, P2 ;  /* 0x000000071b0f8c11 */ /* 0x000fe400090f0c20 */
[----:B------:R-:W-:Y:S02]  /*7c20*/  CS2R R36, SRZ ;  /* 0x0000000000247805 */ /* 0x000fe4000001ff00 */
[----:B------:R-:W-:Y:S02]  /*7c30*/  @!P1 LEA.HI.X R21, R8, R41, R11, 0x1, P3 ;  /* 0x0000002908159211 */ /* 0x000fe400018f0c0b */
[----:B------:R-:W-:-:S02]  /*7c40*/  CS2R R38, SRZ ;  /* 0x0000000000267805 */ /* 0x000fc4000001ff00 */
[----:B------:R-:W-:Y:S02]  /*7c50*/  @!P1 LEA.HI.X R27, R0, R43, R3, 0x1, P4 ;  /* 0x0000002b001b9211 */ /* 0x000fe400020f0c03 */
[----:B------:R-:W-:Y:S02]  /*7c60*/  CS2R R40, SRZ ;  /* 0x0000000000287805 */ /* 0x000fe4000001ff00 */
[----:B------:R-:W-:Y:S01]  /*7c70*/  CS2R R42, SRZ ;  /* 0x00000000002a7805 */ /* 0x000fe2000001ff00 */
[----:B------:R-:W0:Y:S01]  /*7c80*/  LDC R0, c[0x0][0x428] ;  /* 0x00010a00ff007b82 */ /* 0x000e220000000800 */
[----:B------:R-:W5:Y:S04]  /*7c90*/  @!P1 LDG.E.128 R36, desc[UR38][R20.64] ;  /* 0x0000002614249981 */ /* 0x000f68000c1e1d00 */
[----:B------:R-:W5:Y:S01]  /*7ca0*/  @!P1 LDG.E.128 R40, desc[UR38][R26.64] ;  /* 0x000000261a289981 */ /* 0x000f62000c1e1d00 */
[----:B0-----:R-:W-:-:S13]  /*7cb0*/  ISETP.NE.AND P2, PT, R0, 0x1, PT ;  /* 0x000000010000780c */ /* 0x001fda0003f45270 */
[----:B------:R-:W0:Y:S08]  /*7cc0*/  @P2 LDC R8, c[0x0][0x42c] ;  /* 0x00010b00ff082b82 */ /* 0x000e300000000800 */
[----:B------:R-:W1:Y:S01]  /*7cd0*/  @P2 LDC R3, c[0x0][0x430] ;  /* 0x00010c00ff032b82 */ /* 0x000e620000000800 */
[----:B------:R-:W-:Y:S02]  /*7ce0*/  CS2R R32, SRZ ;  /* 0x0000000000207805 */ /* 0x000fe4000001ff00 */
[----:B------:R-:W-:-:S02]  /*7cf0*/  CS2R R34, SRZ ;  /* 0x0000000000227805 */ /* 0x000fc4000001ff00 */
[----:B------:R-:W-:Y:S02]  /*7d00*/  CS2R R28, SRZ ;  /* 0x00000000001c7805 */ /* 0x000fe4000001ff00 */
[----:B------:R-:W-:Y:S02]  /*7d10*/  CS2R R30, SRZ ;  /* 0x00000000001e7805 */ /* 0x000fe4000001ff00 */
[----:B------:R4:W5:Y:S04]  /*7d20*/  @!P0 LDG.E.128 R32, desc[UR38][R14.64] ;  /* 0x000000260e208981 */ /* 0x000968000c1e1d00 */
[----:B------:R1:W5:Y:S01]  /*7d30*/  @!P0 LDG.E.128 R28, desc[UR38][R12.64] ;  /* 0x000000260c1c8981 */ /* 0x000362000c1e1d00 */
[----:B----4-:R-:W-:Y:S02]  /*7d40*/  IMAD.MOV.U32 R14, RZ, RZ, R48 ;  /* 0x000000ffff0e7224 */ /* 0x010fe400078e0030 */
[----:B------:R-:W-:-:S02]  /*7d50*/  IMAD.MOV.U32 R15, RZ, RZ, R23 ;  /* 0x000000ffff0f7224 */ /* 0x000fc400078e0017 */
[----:B--2---:R-:W-:-:S04]  /*7d60*/  IMAD R0, R52, 0xc0, R17 ;  /* 0x000000c034007824 */ /* 0x004fc800078e0211 */
[----:B------:R-:W-:-:S04]  /*7d70*/  IMAD R45, R45, 0x60, R0 ;  /* 0x000000602d2d7824 */ /* 0x000fc800078e0200 */
[----:B0-----:R-:W-:-:S05]  /*7d80*/  @P2 IMAD.HI.U32 R0, R45, R8, RZ ;  /* 0x000000082d002227 */ /* 0x001fca00078e00ff */
[----:B-1----:R-:W-:-:S04]  /*7d90*/  @P2 SHF.R.U32.HI R45, RZ, R3, R0 ;  /* 0x00000003ff2d2219 */ /* 0x002fc80000011600 */
[----:B------:R-:W-:Y:S01]  /*7da0*/  SHF.R.S32.HI R3, RZ, 0x1f, R45 ;  /* 0x0000001fff037819 */ /* 0x000fe2000001142d */
[----:B------:R-:W-:-:S04]  /*7db0*/  IMAD.MOV.U32 R52, RZ, RZ, R50 ;  /* 0x000000ffff347224 */ /* 0x000fc800078e0032 */
[C---:B------:R-:W-:Y:S02]  /*7dc0*/  IMAD R0, R3.reuse, R4, RZ ;  /* 0x0000000403007224 */ /* 0x040fe400078e02ff */
[----:B------:R-:W-:Y:S02]  /*7dd0*/  IMAD R8, R3, R6, RZ ;  /* 0x0000000603087224 */ /* 0x000fe400078e02ff */
[----:B------:R-:W-:-:S04]  /*7de0*/  IMAD.WIDE.U32 R12, R45, R4, R52 ;  /* 0x000000042d0c7225 */ /* 0x000fc800078e0034 */
[----:B------:R-:W-:-:S04]  /*7df0*/  IMAD.WIDE.U32 R14, R45, R6, R14 ;  /* 0x000000062d0e7225 */ /* 0x000fc800078e000e */
[C---:B------:R-:W-:Y:S02]  /*7e00*/  IMAD R5, R45.reuse, R5, R0 ;  /* 0x000000052d057224 */ /* 0x040fe400078e0200 */
[----:B------:R-:W-:Y:S01]  /*7e10*/  IMAD R3, R45, R7, R8 ;  /* 0x000000072d037224 */ /* 0x000fe200078e0208 */
[----:B------:R-:W-:Y:S01]  /*7e20*/  LEA R4, P2, R12, UR4, 0x1 ;  /* 0x000000040c047c11 */ /* 0x000fe2000f8408ff */
[----:B------:R-:W-:Y:S01]  /*7e30*/  IMAD.IADD R5, R13, 0x1, R5 ;  /* 0x000000010d057824 */ /* 0x000fe200078e0205 */
[----:B------:R-:W-:Y:S02]  /*7e40*/  LEA R0, P3, R14, UR6, 0x1 ;  /* 0x000000060e007c11 */ /* 0x000fe4000f8608ff */
[----:B------:R-:W-:Y:S01]  /*7e50*/  IADD3 R3, R15, R3, RZ ;  /* 0x000000030f037210 */ /* 0x000fe20007ffe0ff */
[----:B------:R-:W-:Y:S01]  /*7e60*/  UMOV UR4, 0xffffffff ;  /* 0xffffffff00047882 */ /* 0x000fe20000000000 */
[----:B------:R-:W-:Y:S02]  /*7e70*/  LEA.HI.X R5, R12, UR5, R5, 0x1, P2 ;  /* 0x000000050c057c11 */ /* 0x000fe400090f0c05 */
[----:B------:R-:W-:-:S02]  /*7e80*/  LEA.HI.X R3, R14, UR7, R3, 0x1, P3 ;  /* 0x000000070e037c11 */ /* 0x000fc400098f0c03 */
[----:B---3--:R-:W-:Y:S01]  /*7e90*/  LEA.HI R6, R54, R54, RZ, 0x1 ;  /* 0x0000003636067211 */ /* 0x008fe200078f08ff */
[----:B------:R-:W-:Y:S06]  /*7ea0*/  BRA.DIV UR4, `(.L_x_1206) ;  /* 0x0000016604187947 */ /* 0x000fec000b800000 */
.L_x_1463:
[----:B------:R-:W-:-:S03]  /*7eb0*/  UMOV UR4, 0xffffffff ;  /* 0xffffffff00047882 */ /* 0x000fc60000000000 */
[----:B------:R-:W-:Y:S05]  /*7ec0*/  BRA.DIV UR4, `(.L_x_1207) ;  /* 0x0000016604387947 */ /* 0x000fea000b800000 */
.L_x_1466:
[----:B------:R-:W-:-:S03]  /*7ed0*/  UMOV UR4, 0xffffffff ;  /* 0xffffffff00047882 */ /* 0x000fc60000000000 */
[----:B------:R-:W-:Y:S05]  /*7ee0*/  BRA.DIV UR4, `(.L_x_1208) ;  /* 0x0000016604587947 */ /* 0x000fea000b800000 */
.L_x_1469:
[----:B------:R-:W-:-:S03]  /*7ef0*/  UMOV UR4, 0xffffffff ;  /* 0xffffffff00047882 */ /* 0x000fc60000000000 */
[----:B------:R-:W-:Y:S05]  /*7f00*/  BRA.DIV UR4, `(.L_x_1209) ;  /* 0x0000016604787947 */ /* 0x000fea000b800000 */
.L_x_1472:
[----:B------:R-:W-:-:S03]  /*7f10*/  UMOV UR4, 0xffffffff ;  /* 0xffffffff00047882 */ /* 0x000fc60000000000 */
[----:B------:R-:W-:Y:S05]  /*7f20*/  BRA.DIV UR4, `(.L_x_1210) ;  /* 0x0000016604987947 */ /* 0x000fea000b800000 */
.L_x_1475:
[----:B------:R-:W-:Y:S01]  /*7f30*/  UMOV UR4, 0xffffffff ;  /* 0xffffffff00047882 */ /* 0x000fe20000000000 */
[----:B------:R-:W-:Y:S02]  /*7f40*/  LOP3.LUT R6, R6, 0xfffffffe, RZ, 0xc0, !PT ;  /* 0xfffffffe06067812 */ /* 0x000fe400078ec0ff */
[----:B------:R-:W-:Y:S05]  /*7f50*/  BRA.DIV UR4, `(.L_x_1211) ;  /* 0x0000016604b47947 */ /* 0x000fea000b800000 */
.L_x_1478:
[----:B------:R-:W-:Y:S01]  /*7f60*/  UMOV UR4, 0xffffffff ;  /* 0xffffffff00047882 */ /* 0x000fe20000000000 */
[----:B------:R-:W-:Y:S02]  /*7f70*/  IMAD.IADD R5, R54, 0x1, -R6 ;  /* 0x0000000136057824 */ /* 0x000fe400078e0a06 */
[----:B------:R-:W-:Y:S05]  /*7f80*/  BRA.DIV UR4, `(.L_x_1212) ;  /* 0x0000016604d07947 */ /* 0x000fea000b800000 */
.L_x_1481:
[----:B------:R-:W-:Y:S01]  /*7f90*/  UMOV UR4, 0xffffffff ;  /* 0xffffffff00047882 */ /* 0x000fe20000000000 */
[----:B------:R-:W-:Y:S02]  /*7fa0*/  SHF.L.U32 R5, R5, 0x1f, RZ ;  /* 0x0000001f05057819 */ /* 0x000fe400000006ff */
[----:B------:R-:W-:Y:S05]  /*7fb0*/  BRA.DIV UR4, `(.L_x_1213) ;  /* 0x0000016604ec7947 */ /* 0x000fea000b800000 */
.L_x_1484:
[----:B------:R-:W0:Y:S01]  /*7fc0*/  SYNCS.PHASECHK.TRANS64.TRYWAIT P2, [R2+URZ+0x16800], R5 ;  /* 0x01680005020075a7 */ /* 0x000e22000804017f */
[----:B-----5:R-:W-:Y:S01]  /*7fd0*/  IMAD.MOV.U32 R3, RZ, RZ, R29 ;  /* 0x000000ffff037224 */ /* 0x020fe200078e001d */
[----:B------:R-:W-:Y:S01]  /*7fe0*/  BSSY B1, `(.L_x_1214) ;  /* 0x000001c000017945 */ /* 0x000fe20003800000 */
[----:B------:R-:W-:Y:S02]  /*7ff0*/  IMAD.MOV.U32 R0, RZ, RZ, R28 ;  /* 0x000000ffff007224 */ /* 0x000fe400078e001c */
[----:B------:R-:W-:Y:S01]  /*8000*/  IMAD.MOV.U32 R4, RZ, RZ, R30 ;  /* 0x000000ffff047224 */ /* 0x000fe200078e001e */
[----:B------:R-:W-:Y:S01]  /*8010*/  PRMT R27, R27, 0x5410, R3 ;  /* 0x000054101b1b7816 */ /* 0x000fe20000000003 */
        /* <DEDUP_REMOVED lines=17> */
[----:B------:R-:W-:-:S02]  /*8130*/  IMAD.MOV.U32 R4, RZ, RZ, R40 ;  /* 0x000000ffff047224 */ /* 0x000fc400078e0028 */
[----:B------:R-:W-:Y:S01]  /*8140*/  IMAD.MOV.U32 R6, RZ, RZ, R41 ;  /* 0x000000ffff067224 */ /* 0x000fe200078e0029 */
[----:B------:R-:W-:Y:S01]  /*8150*/  PRMT R0, R7, 0x5410, R0 ;  /* 0x0000541007007816 */ /* 0x000fe20000000000 */
[----:B------:R-:W-:Y:S01]  /*8160*/  IMAD.IADD R13, R46, 0x1, R9 ;  /* 0x000000012e0d7824 */ /* 0x000fe200078e0209 */
[----:B------:R-:W-:Y:S02]  /*8170*/  PRMT R3, R3, 0x5410, R4 ;  /* 0x0000541003037816 */ /* 0x000fe40000000004 */
[----:B------:R-:W-:Y:S01]  /*8180*/  PRMT R12, R6, 0x7610, R12 ;  /* 0x00007610060c7816 */ /* 0x000fe2000000000c */
[----:B0-----:R-:W-:Y:S06]  /*8190*/  @!P2 BRA `(.L_x_1215) ;  /* 0x00000164009ca947 */ /* 0x001fec0003800000 */
.L_x_1485:
[----:B------:R-:W-:Y:S05]  /*81a0*/  BSYNC B1 ;  /* 0x0000000000017941 */ /* 0x000fea0003800000 */
.L_x_1214:
[----:B------:R-:W-:Y:S01]  /*81b0*/  BSSY B1, `(.L_x_1216) ;  /* 0x0000068000017945 */ /* 0x000fe20003800000 */
[----:B------:R-:W-:Y:S01]  /*81c0*/  IMAD.MOV.U32 R14, RZ, RZ, R42 ;  /* 0x000000ffff0e7224 */ /* 0x000fe200078e002a */
[----:B------:R-:W-:Y:S02]  /*81d0*/  MOV R15, R43 ;  /* 0x0000002b000f7202 */ /* 0x000fe40000000f00 */
[----:B------:R-:W-:Y:S01]  /*81e0*/  LOP3.LUT R13, R13, 0x38, RZ, 0xc0, !PT ;  /* 0x000000380d0d7812 */ /* 0x000fe200078ec0ff */
[----:B------:R-:W-:Y:S06]  /*81f0*/  @P0 BRA `(.L_x_1217) ;  /* 0x00000004008c0947 */ /* 0x000fec0003800000 */
[----:B------:R-:W1:Y:S01]  /*8200*/  S2R R4, SR_TID.X ;  /* 0x0000000000047919 */ /* 0x000e620000002100 */
[----:B------:R-:W-:Y:S01]  /*8210*/  IMAD.SHL.U32 R10, R10, 0x40, RZ ;  /* 0x000000400a0a7824 */ /* 0x000fe200078e00ff */
[----:B------:R-:W-:Y:S01]  /*8220*/  SHF.R.U64 R53, R32, 0x10, R33 ;  /* 0x0000001020357819 */ /* 0x000fe20000001221 */
[--C-:B------:R-:W-:Y:S01]  /*8230*/  HADD2.F32 R32, -RZ, R27.reuse.H0_H0 ;  /* 0x2000001bff207230 */ /* 0x100fe20000004100 */
[--C-:B------:R-:W-:Y:S02]  /*8240*/  SHF.R.U64 R54, R30, 0x10, R31.reuse ;  /* 0x000000101e367819 */ /* 0x100fe4000000121f */
[----:B------:R-:W-:Y:S02]  /*8250*/  LOP3.LUT R10, R10, 0x1c0, RZ, 0xc0, !PT ;  /* 0x000001c00a0a7812 */ /* 0x000fe400078ec0ff */
[----:B------:R-:W-:Y:S01]  /*8260*/  SHF.R.U32.HI R50, RZ, 0x10, R31 ;  /* 0x00000010ff327819 */ /* 0x000fe2000001161f */
[----:B------:R-:W-:Y:S01]  /*8270*/  HADD2.F32 R31, -RZ, R27.H1_H1 ;  /* 0x3000001bff1f7230 */ /* 0x000fe20000004100 */
[----:B------:R-:W-:-:S02]  /*8280*/  LOP3.LUT R46, R10, 0x38, R46, 0xf8, !PT ;  /* 0x000000380a2e7812 */ /* 0x000fc400078ef82e */
[--C-:B------:R-:W-:Y:S02]  /*8290*/  SHF.R.U32.HI R7, RZ, 0x3, R10.reuse ;  /* 0x00000003ff077819 */ /* 0x100fe4000001160a */
[----:B------:R-:W-:Y:S02]  /*82a0*/  SHF.R.U32.HI R33, RZ, 0x10, R33 ;  /* 0x00000010ff217819 */ /* 0x000fe40000011621 */
[----:B------:R-:W-:Y:S02]  /*82b0*/  LOP3.LUT R46, R46, R7, RZ, 0x3c, !PT ;  /* 0x000000072e2e7212 */ /* 0x000fe400078e3cff */
[----:B------:R-:W-:Y:S01]  /*82c0*/  LOP3.LUT R8, R7, R13, R10, 0x1e, !PT ;  /* 0x0000000d07087212 */ /* 0x000fe200078e1e0a */
[----:B------:R-:W-:Y:S01]  /*82d0*/  HADD2.F32 R33, -RZ, R33.H0_H0 ;  /* 0x20000021ff217230 */ /* 0x000fe20000004100 */
[----:B------:R-:W-:Y:S02]  /*82e0*/  SHF.R.U64 R55, R28, 0x10, R29 ;  /* 0x000000101c377819 */ /* 0x000fe4000000121d */
[--C-:B------:R-:W-:Y:S01]  /*82f0*/  SHF.R.U64 R51, R34, 0x10, R35.reuse ;  /* 0x0000001022337819 */ /* 0x100fe20000001223 */
[----:B------:R-:W-:Y:S01]  /*8300*/  HADD2.F32 R34, -RZ, R56.H0_H0 ;  /* 0x20000038ff227230 */ /* 0x000fe20000004100 */
[----:B------:R-:W-:Y:S01]  /*8310*/  SHF.R.U32.HI R48, RZ, 0x10, R35 ;  /* 0x00000010ff307819 */ /* 0x000fe20000011623 */
[----:B-1----:R-:W-:-:S05]  /*8320*/  VIADD R4, R4, 0xffffff80 ;  /* 0xffffff8004047836 */ /* 0x002fca0000000000 */
[----:B------:R-:W-:-:S04]  /*8330*/  SHF.R.S32.HI R9, RZ, 0x1f, R4 ;  /* 0x0000001fff097819 */ /* 0x000fc80000011404 */
[----:B------:R-:W-:-:S04]  /*8340*/  LEA.HI R9, R9, R4, RZ, 0x5 ;  /* 0x0000000409097211 */ /* 0x000fc800078f28ff */
[----:B------:R-:W-:-:S05]  /*8350*/  SHF.R.S32.HI R9, RZ, 0x5, R9 ;  /* 0x00000005ff097819 */ /* 0x000fca0000011409 */
[C---:B0-----:R-:W-:Y:S01]  /*8360*/  IMAD R5, R9.reuse, 0x200, R46 ;  /* 0x0000020009057824 */ /* 0x041fe200078e022e */
[----:B------:R-:W-:Y:S01]  /*8370*/  SHF.R.U32.HI R46, RZ, 0x10, R29 ;  /* 0x00000010ff2e7819 */ /* 0x000fe2000001161d */
[----:B------:R-:W-:Y:S02]  /*8380*/  IMAD R9, R9, 0x200, R8 ;  /* 0x0000020009097824 */ /* 0x000fe400078e0208 */
[--C-:B------:R-:W-:Y:S02]  /*8390*/  IMAD R47, R5, 0x2, R2.reuse ;  /* 0x00000002052f7824 */ /* 0x100fe400078e0202 */
[----:B------:R-:W-:-:S03]  /*83a0*/  IMAD R49, R9, 0x2, R2 ;  /* 0x0000000209317824 */ /* 0x000fc600078e0202 */
[----:B------:R-:W0:Y:S04]  /*83b0*/  LDS.128 R4, [R47+0x8400] ;  /* 0x008400002f047984 */ /* 0x000e280000000c00 */
[----:B------:R-:W1:Y:S01]  /*83c0*/  LDS.128 R8, [R49+0x8400] ;  /* 0x0084000031087984 */ /* 0x000e620000000c00 */
[--C-:B0-----:R-:W-:Y:S02]  /*83d0*/  HADD2.F32 R20, -RZ, R5.reuse.H0_H0 ;  /* 0x20000005ff147230 */ /* 0x101fe40000004100 */
[----:B------:R-:W-:Y:S02]  /*83e0*/  HADD2.F32 R21, -RZ, R5.H1_H1 ;  /* 0x30000005ff157230 */ /* 0x000fe40000004100 */
[--C-:B-1----:R-:W-:Y:S02]  /*83f0*/  HADD2.F32 R27, -RZ, R9.reuse.H0_H0 ;  /* 0x20000009ff1b7230 */ /* 0x102fe40000004100 */
[----:B------:R-:W-:-:S02]  /*8400*/  HADD2.F32 R28, -RZ, R9.H1_H1 ;  /* 0x30000009ff1c7230 */ /* 0x000fc40000004100 */
[----:B------:R-:W-:Y:S02]  /*8410*/  HADD2.F32 R29, -RZ, R11.H0_H0 ;  /* 0x2000000bff1d7230 */ /* 0x000fe40000004100 */
[CC--:B------:R-:W-:Y:S01]  /*8420*/  FMUL.FTZ R35, R27.reuse, R32.reuse ;  /* 0x000000201b237220 */ /* 0x0c0fe20000410000 */
[----:B------:R-:W-:Y:S01]  /*8430*/  FMUL.FTZ R45, R27, R31 ;  /* 0x0000001f1b2d7220 */ /* 0x000fe20000410000 */
[----:B------:R-:W-:Y:S02]  /*8440*/  HADD2.F32 R27, -RZ, R46.H0_H0 ;  /* 0x2000002eff1b7230 */ /* 0x000fe40000004100 */
[----:B------:R-:W-:Y:S01]  /*8450*/  FMUL.FTZ R46, R28, R33 ;  /* 0x000000211c2e7220 */ /* 0x000fe20000410000 */
[C---:B------:R-:W-:Y:S01]  /*8460*/  FFMA.FTZ R35, R20.reuse, R31, -R35 ;  /* 0x0000001f14237223 */ /* 0x040fe20000010823 */
[----:B------:R-:W-:Y:S01]  /*8470*/  FFMA.FTZ R45, R20, R32, R45 ;  /* 0x00000020142d7223 */ /* 0x000fe2000001002d */
[----:B------:R-:W-:Y:S02]  /*8480*/  HADD2.F32 R23, -RZ, R7.H0_H0 ;  /* 0x20000007ff177230 */ /* 0x000fe40000004100 */
[----:B------:R-:W-:Y:S01]  /*8490*/  FMUL.FTZ R28, R28, R27 ;  /* 0x0000001b1c1c7220 */ /* 0x000fe20000410000 */
[----:B------:R-:W-:-:S02]  /*84a0*/  HADD2.F32 R20, -RZ, R57.H1_H1 ;  /* 0x30000039ff147230 */ /* 0x000fc40000004100 */
[----:B------:R-:W-:Y:S01]  /*84b0*/  FMUL.FTZ R32, R29, R34 ;  /* 0x000000221d207220 */ /* 0x000fe20000410000 */
[C---:B------:R-:W-:Y:S01]  /*84c0*/  FFMA.FTZ R46, R21.reuse, R27, -R46 ;  /* 0x0000001b152e7223 */ /* 0x040fe2000001082e */
[----:B------:R-:W-:Y:S02]  /*84d0*/  HADD2.F32 R27, -RZ, R48.H0_H0 ;  /* 0x20000030ff1b7230 */ /* 0x000fe40000004100 */
[----:B------:R-:W-:Y:S01]  /*84e0*/  FFMA.FTZ R48, R21, R33, R28 ;  /* 0x0000002115307223 */ /* 0x000fe2000001001c */
[----:B------:R-:W-:Y:S02]  /*84f0*/  HADD2.F32 R30, -RZ, R11.H1_H1 ;  /* 0x3000000bff1e7230 */ /* 0x000fe40000004100 */
[-C--:B------:R-:W-:Y:S01]  /*8500*/  FMUL.FTZ R29, R29, R20.reuse ;  /* 0x000000141d1d7220 */ /* 0x080fe20000410000 */
[----:B------:R-:W-:Y:S01]  /*8510*/  FFMA.FTZ R31, R23, R20, -R32 ;  /* 0x00000014171f7223 */ /* 0x000fe20000010820 */
[----:B------:R-:W-:Y:S02]  /*8520*/  HADD2.F32 R21, -RZ, R50.H0_H0 ;  /* 0x20000032ff157230 */ /* 0x000fe40000004100 */
[----:B------:R-:W-:-:S02]  /*8530*/  HADD2.F32 R9, -RZ, R8.H0_H0 ;  /* 0x20000008ff097230 */ /* 0x000fc40000004100 */
[----:B------:R-:W-:Y:S01]  /*8540*/  FFMA.FTZ R33, R23, R34, R29 ;  /* 0x0000002217217223 */ /* 0x000fe2000001001d */
[----:B------:R-:W-:Y:S02]  /*8550*/  HADD2.F32 R32, -RZ, R52.H0_H0 ;  /* 0x20000034ff207230 */ /* 0x000fe40000004100 */
[C---:B------:R-:W-:Y:S01]  /*8560*/  FMUL.FTZ R23, R30.reuse, R27 ;  /* 0x0000001b1e177220 */ /* 0x040fe20000410000 */
[----:B------:R-:W-:Y:S02]  /*8570*/  HADD2.F32 R20, -RZ, R56.H1_H1 ;  /* 0x30000038ff147230 */ /* 0x000fe40000004100 */
[----:B------:R-:W-:Y:S01]  /*8580*/  FMUL.FTZ R29, R30, R21 ;  /* 0x000000151e1d7220 */ /* 0x000fe20000410000 */
[----:B------:R-:W-:Y:S02]  /*8590*/  HADD2.F32 R26, -RZ, R7.H1_H1 ;  /* 0x30000007ff1a7230 */ /* 0x000fe40000004100 */
[----:B------:R-:W-:Y:S01]  /*85a0*/  FMUL.FTZ R34, R9, R32 ;  /* 0x0000002009227220 */ /* 0x000fe20000410000 */
[----:B------:R-:W-:-:S02]  /*85b0*/  HADD2.F32 R5, -RZ, R4.H0_H0 ;  /* 0x20000004ff057230 */ /* 0x000fc40000004100 */
[-C--:B------:R-:W-:Y:S01]  /*85c0*/  FMUL.FTZ R9, R9, R20.reuse ;  /* 0x0000001409097220 */ /* 0x080fe20000410000 */
[----:B------:R-:W-:Y:S02]  /*85d0*/  HADD2.F32 R11, -RZ, R10.H0_H0 ;  /* 0x2000000aff0b7230 */ /* 0x000fe40000004100 */
[C---:B------:R-:W-:Y:S01]  /*85e0*/  FFMA.FTZ R50, R26.reuse, R21, -R23 ;  /* 0x000000151a327223 */ /* 0x040fe20000010817 */
[----:B------:R-:W-:Y:S02]  /*85f0*/  HADD2.F32 R30, -RZ, R52.H1_H1 ;  /* 0x30000034ff1e7230 */ /* 0x000fe40000004100 */
[----:B------:R-:W-:Y:S01]  /*8600*/  FFMA.FTZ R52, R26, R27, R29 ;  /* 0x0000001b1a347223 */ /* 0x000fe2000001001d */
[----:B------:R-:W-:Y:S02]  /*8610*/  HADD2.F32 R28, -RZ, R57.H0_H0 ;  /* 0x20000039ff1c7230 */ /* 0x000fe40000004100 */
[----:B------:R-:W-:Y:S01]  /*8620*/  FFMA.FTZ R34, R5, R20, -R34 ;  /* 0x0000001405227223 */ /* 0x000fe20000010822 */
[----:B------:R-:W-:-:S02]  /*8630*/  HADD2.F32 R7, -RZ, R6.H0_H0 ;  /* 0x20000006ff077230 */ /* 0x000fc40000004100 */
[C---:B------:R-:W-:Y:S01]  /*8640*/  FMUL.FTZ R26, R11.reuse, R30 ;  /* 0x0000001e0b1a7220 */ /* 0x040fe20000410000 */
[----:B------:R-:W-:Y:S02]  /*8650*/  HADD2.F32 R8, -RZ, R8.H1_H1 ;  /* 0x30000008ff087230 */ /* 0x000fe40000004100 */
[----:B------:R-:W-:Y:S01]  /*8660*/  FMUL.FTZ R20, R11, R28 ;  /* 0x0000001c0b147220 */ /* 0x000fe20000410000 */
[----:B------:R-:W-:Y:S02]  /*8670*/  HADD2.F32 R10, -RZ, R10.H1_H1 ;  /* 0x3000000aff0a7230 */ /* 0x000fe40000004100 */
[----:B------:R-:W-:Y:S01]  /*8680*/  FFMA.FTZ R32, R5, R32, R9 ;  /* 0x0000002005207223 */ /* 0x000fe20000010009 */
[----:B------:R-:W-:Y:S02]  /*8690*/  HADD2.F32 R11, -RZ, R53.H0_H0 ;  /* 0x20000035ff0b7230 */ /* 0x000fe40000004100 */
[----:B------:R-:W-:Y:S01]  /*86a0*/  FFMA.FTZ R26, R7, R28, -R26 ;  /* 0x0000001c071a7223 */ /* 0x000fe2000001081a */
[----:B------:R-:W-:-:S02]  /*86b0*/  HADD2.F32 R21, -RZ, R51.H0_H0 ;  /* 0x20000033ff157230 */ /* 0x000fc40000004100 */
[----:B------:R-:W-:Y:S01]  /*86c0*/  FFMA.FTZ R20, R7, R30, R20 ;  /* 0x0000001e07147223 */ /* 0x000fe20000010014 */
[----:B------:R-:W-:Y:S02]  /*86d0*/  HADD2.F32 R5, -RZ, R55.H0_H0 ;  /* 0x20000037ff057230 */ /* 0x000fe40000004100 */
[----:B------:R-:W-:Y:S01]  /*86e0*/  FMUL.FTZ R7, R8, R11 ;  /* 0x0000000b08077220 */ /* 0x000fe20000410000 */
[----:B------:R-:W-:Y:S02]  /*86f0*/  HADD2.F32 R9, -RZ, R54.H0_H0 ;  /* 0x20000036ff097230 */ /* 0x000fe40000004100 */
[----:B------:R-:W-:Y:S01]  /*8700*/  FMUL.FTZ R29, R10, R21 ;  /* 0x000000150a1d7220 */ /* 0x000fe20000410000 */
[----:B------:R-:W-:Y:S02]  /*8710*/  HADD2.F32 R4, -RZ, R4.H1_H1 ;  /* 0x30000004ff047230 */ /* 0x000fe40000004100 */
[----:B------:R-:W-:Y:S01]  /*8720*/  FMUL.FTZ R8, R8, R5 ;  /* 0x0000000508087220 */ /* 0x000fe20000410000 */
[----:B------:R-:W-:-:S02]  /*8730*/  HADD2.F32 R6, -RZ, R6.H1_H1 ;  /* 0x30000006ff067230 */ /* 0x000fc40000004100 */
[----:B------:R-:W-:Y:S01]  /*8740*/  FMUL.FTZ R10, R10, R9 ;  /* 0x000000090a0a7220 */ /* 0x000fe20000410000 */
[C---:B------:R-:W-:Y:S01]  /*8750*/  FFMA.FTZ R23, R4.reuse, R5, -R7 ;  /* 0x0000000504177223 */ /* 0x040fe20000010807 */
[----:B------:R-:W-:Y:S01]  /*8760*/  FFMA.FTZ R27, R4, R11, R8 ;  /* 0x0000000b041b7223 */ /* 0x000fe20000010008 */
[C---:B------:R-:W-:Y:S01]  /*8770*/  FFMA.FTZ R29, R6.reuse, R9, -R29 ;  /* 0x00000009061d7223 */ /* 0x040fe2000001081d */
[----:B------:R-:W-:Y:S01]  /*8780*/  FFMA.FTZ R21, R6, R21, R10 ;  /* 0x0000001506157223 */ /* 0x000fe2000001000a */
[----:B------:R-:W-:Y:S02]  /*8790*/  F2FP.F16.F32.PACK_AB R5, R46, R35 ;  /* 0x000000232e05723e */ /* 0x000fe400000000ff */
[----:B------:R-:W-:Y:S02]  /*87a0*/  F2FP.F16.F32.PACK_AB R7, R50, R31 ;  /* 0x0000001f3207723e */ /* 0x000fe400000000ff */
[----:B------:R-:W-:Y:S02]  /*87b0*/  F2FP.F16.F32.PACK_AB R4, R23, R34 ;  /* 0x000000221704723e */ /* 0x000fe400000000ff */
[----:B------:R-:W-:-:S02]  /*87c0*/  F2FP.F16.F32.PACK_AB R6, R29, R26 ;  /* 0x0000001a1d06723e */ /* 0x000fc400000000ff */
[----:B------:R-:W-:Y:S02]  /*87d0*/  F2FP.F16.F32.PACK_AB R9, R48, R45 ;  /* 0x0000002d3009723e */ /* 0x000fe400000000ff */
[----:B------:R-:W-:Y:S01]  /*87e0*/  F2FP.F16.F32.PACK_AB R11, R52, R33 ;  /* 0x00000021340b723e */ /* 0x000fe200000000ff */
[----:B------:R1:W-:Y:S01]  /*87f0*/  STS.128 [R47+0x8400], R4 ;  /* 0x008400042f007388 */ /* 0x0003e20000000c00 */
[----:B------:R-:W-:Y:S02]  /*8800*/  F2FP.F16.F32.PACK_AB R8, R27, R32 ;  /* 0x000000201b08723e */ /* 0x000fe400000000ff */
[----:B------:R-:W-:-:S05]  /*8810*/  F2FP.F16.F32.PACK_AB R10, R21, R20 ;  /* 0x00000014150a723e */ /* 0x000fca00000000ff */
[----:B------:R1:W-:Y:S02]  /*8820*/  STS.128 [R49+0x8400], R8 ;  /* 0x0084000831007388 */ /* 0x0003e40000000c00 */
.L_x_1217:
[----:B------:R-:W-:Y:S05]  /*8830*/  BSYNC B1 ;  /* 0x0000000000017941 */ /* 0x000fea0003800000 */
.L_x_1216:
[----:B------:R-:W-:Y:S01]  /*8840*/  PRMT R46, R14, 0x5410, R15 ;  /* 0x000054100e2e7816 */ /* 0x000fe2000000000f */
[----:B------:R-:W-:Y:S06]  /*8850*/  @P1 BRA `(.L_x_1203) ;  /* 0x0000000400741947 */ /* 0x000fec0003800000 */
[----:B-1----:R-:W2:Y:S01]  /*8860*/  LDL R8, [R1+0x28] ;  /* 0x0000280001087983 */ /* 0x002ea20000100800 */
[----:B------:R-:W-:-:S03]  /*8870*/  VIADD R4, R17, 0x60 ;  /* 0x0000006011047836 */ /* 0x000fc60000000000 */
[----:B------:R-:W3:Y:S01]  /*8880*/  LDL R47, [R1+0x3c] ;  /* 0x00003c00012f7983 */ /* 0x000ee20000100800 */
[----:B------:R-:W-:-:S05]  /*8890*/  IMAD.SHL.U32 R4, R4, 0x40, RZ ;  /* 0x0000004004047824 */ /* 0x000fca00078e00ff */
[----:B------:R-:W-:-:S04]  /*88a0*/  LOP3.LUT R4, R4, 0x1c0, RZ, 0xc0, !PT ;  /* 0x000001c004047812 */ /* 0x000fc800078ec0ff */
[----:B0-----:R-:W-:-:S04]  /*88b0*/  SHF.R.U32.HI R5, RZ, 0x3, R4 ;  /* 0x00000003ff057819 */ /* 0x001fc80000011604 */
[----:B------:R-:W-:Y:S01]  /*88c0*/  LOP3.LUT R13, R5, R13, R4, 0x1e, !PT ;  /* 0x0000000d050d7212 */ /* 0x000fe200078e1e04 */
[--C-:B------:R-:W-:Y:S01]  /*88d0*/  HADD2.F32 R29, -RZ, R12.reuse.H1_H1 ;  /* 0x3000000cff1d7230 */ /* 0x100fe20000004100 */
[----:B------:R-:W-:Y:S01]  /*88e0*/  SHF.R.U32.HI R28, RZ, 0x10, R37 ;  /* 0x00000010ff1c7819 */ /* 0x000fe20000011625 */
[----:B------:R-:W-:Y:S01]  /*88f0*/  HADD2.F32 R31, -RZ, R12.H0_H0 ;  /* 0x2000000cff1f7230 */ /* 0x000fe20000004100 */
[----:B------:R-:W-:Y:S01]  /*8900*/  SHF.R.U32.HI R32, RZ, 0x10, R41 ;  /* 0x00000010ff207819 */ /* 0x000fe20000011629 */
[----:B------:R-:W-:Y:S02]  /*8910*/  HADD2.F32 R30, -RZ, R3.H1_H1 ;  /* 0x30000003ff1e7230 */ /* 0x000fe40000004100 */
[----:B------:R-:W-:Y:S02]  /*8920*/  HADD2.F32 R28, -RZ, R28.H0_H0 ;  /* 0x2000001cff1c7230 */ /* 0x000fe40000004100 */
[----:B------:R-:W-:Y:S01]  /*8930*/  HADD2.F32 R32, -RZ, R32.H0_H0 ;  /* 0x20000020ff207230 */ /* 0x000fe20000004100 */
[----:B------:R-:W-:-:S02]  /*8940*/  SHF.R.U64 R45, R36, 0x10, R37 ;  /* 0x00000010242d7819 */ /* 0x000fc40000001225 */
[----:B------:R-:W-:Y:S02]  /*8950*/  SHF.R.U64 R40, R40, 0x10, R41 ;  /* 0x0000001028287819 */ /* 0x000fe40000001229 */
[----:B------:R-:W-:Y:S02]  /*8960*/  SHF.R.U64 R41, R38, 0x10, R39 ;  /* 0x0000001026297819 */ /* 0x000fe40000001227 */
[----:B------:R-:W-:Y:S02]  /*8970*/  SHF.R.U64 R37, R42, 0x10, R43 ;  /* 0x000000102a257819 */ /* 0x000fe4000000122b */
[----:B------:R-:W-:Y:S02]  /*8980*/  SHF.R.U32.HI R38, RZ, 0x10, R39 ;  /* 0x00000010ff267819 */ /* 0x000fe40000011627 */
[----:B------:R-:W-:Y:S01]  /*8990*/  SHF.R.U32.HI R42, RZ, 0x10, R43 ;  /* 0x00000010ff2a7819 */ /* 0x000fe2000001162b */
[----:B--2---:R-:W-:-:S04]  /*89a0*/  IMAD.IADD R13, R8, 0x1, R13 ;  /* 0x00000001080d7824 */ /* 0x004fc800078e020d */
[----:B------:R-:W-:Y:S01]  /*89b0*/  IMAD R13, R13, 0x2, R2 ;  /* 0x000000020d0d7824 */ /* 0x000fe200078e0202 */
[----:B---3--:R-:W0:Y:S04]  /*89c0*/  LDS.128 R4, [R47+0x8400] ;  /* 0x008400002f047984 */ /* 0x008e280000000c00 */
[----:B------:R-:W1:Y:S01]  /*89d0*/  LDS.128 R8, [R13+0x8400] ;  /* 0x008400000d087984 */ /* 0x000e620000000c00 */
[----:B0-----:R-:W-:Y:S02]  /*89e0*/  HADD2.F32 R14, -RZ, R5.H0_H0 ;  /* 0x20000005ff0e7230 */ /* 0x001fe40000004100 */
[--C-:B-1----:R-:W-:Y:S02]  /*89f0*/  HADD2.F32 R12, -RZ, R9.reuse.H0_H0 ;  /* 0x20000009ff0c7230 */ /* 0x102fe40000004100 */
[----:B------:R-:W-:-:S02]  /*8a00*/  HADD2.F32 R23, -RZ, R9.H1_H1 ;  /* 0x30000009ff177230 */ /* 0x000fc40000004100 */
[----:B------:R-:W-:Y:S02]  /*8a10*/  HADD2.F32 R9, -RZ, R8.H0_H0 ;  /* 0x20000008ff097230 */ /* 0x000fe40000004100 */
[C---:B------:R-:W-:Y:S01]  /*8a20*/  FMUL.FTZ R33, R12.reuse, R31 ;  /* 0x0000001f0c217220 */ /* 0x040fe20000410000 */
[-C--:B------:R-:W-:Y:S01]  /*8a30*/  FMUL.FTZ R35, R12, R29.reuse ;  /* 0x0000001d0c237220 */ /* 0x080fe20000410000 */
[----:B------:R-:W-:Y:S02]  /*8a40*/  HADD2.F32 R15, -RZ, R5.H1_H1 ;  /* 0x30000005ff0f7230 */ /* 0x000fe40000004100 */
[----:B------:R-:W-:Y:S01]  /*8a50*/  FMUL.FTZ R34, R23, R32 ;  /* 0x0000002017227220 */ /* 0x000fe20000410000 */
[----:B------:R-:W-:Y:S02]  /*8a60*/  HADD2.F32 R5, -RZ, R4.H0_H0 ;  /* 0x20000004ff057230 */ /* 0x000fe40000004100 */
[C---:B------:R-:W-:Y:S01]  /*8a70*/  FFMA.FTZ R33, R14.reuse, R29, -R33 ;  /* 0x0000001d0e217223 */ /* 0x040fe20000010821 */
[----:B------:R-:W-:Y:S01]  /*8a80*/  FFMA.FTZ R35, R14, R31, R35 ;  /* 0x0000001f0e237223 */ /* 0x000fe20000010023 */
[----:B------:R-:W-:-:S02]  /*8a90*/  HADD2.F32 R12, -RZ, R3.H0_H0 ;  /* 0x20000003ff0c7230 */ /* 0x000fc40000004100 */
[----:B------:R-:W-:Y:S01]  /*8aa0*/  FMUL.FTZ R36, R23, R28 ;  /* 0x0000001c17247220 */ /* 0x000fe20000410000 */
[----:B------:R-:W-:Y:S01]  /*8ab0*/  FMUL.FTZ R14, R9, R30 ;  /* 0x0000001e090e7220 */ /* 0x000fe20000410000 */
[C---:B------:R-:W-:Y:S01]  /*8ac0*/  FFMA.FTZ R34, R15.reuse, R28, -R34 ;  /* 0x0000001c0f227223 */ /* 0x040fe20000010822 */
[----:B------:R-:W-:Y:S02]  /*8ad0*/  HADD2.F32 R26, -RZ, R10.H0_H0 ;  /* 0x2000000aff1a7230 */ /* 0x000fe40000004100 */
[----:B------:R-:W-:Y:S01]  /*8ae0*/  FFMA.FTZ R36, R15, R32, R36 ;  /* 0x000000200f247223 */ /* 0x000fe20000010024 */
[----:B------:R-:W-:Y:S02]  /*8af0*/  HADD2.F32 R23, -RZ, R46.H0_H0 ;  /* 0x2000002eff177230 */ /* 0x000fe40000004100 */
[-C--:B------:R-:W-:Y:S01]  /*8b00*/  FMUL.FTZ R9, R9, R12.reuse ;  /* 0x0000000c09097220 */ /* 0x080fe20000410000 */
[----:B------:R-:W-:Y:S01]  /*8b10*/  FFMA.FTZ R15, R5, R12, -R14 ;  /* 0x0000000c050f7223 */ /* 0x000fe2000001080e */
[----:B------:R-:W-:-:S02]  /*8b20*/  HADD2.F32 R3, -RZ, R0.H1_H1 ;  /* 0x30000000ff037230 */ /* 0x000fc40000004100 */
[----:B------:R-:W-:Y:S02]  /*8b30*/  HADD2.F32 R27, -RZ, R11.H0_H0 ;  /* 0x2000000bff1b7230 */ /* 0x000fe40000004100 */
[----:B------:R-:W-:Y:S02]  /*8b40*/  HADD2.F32 R14, -RZ, R46.H1_H1 ;  /* 0x3000002eff0e7230 */ /* 0x000fe40000004100 */
[----:B------:R-:W-:Y:S01]  /*8b50*/  FFMA.FTZ R30, R5, R30, R9 ;  /* 0x0000001e051e7223 */ /* 0x000fe20000010009 */
[----:B------:R-:W-:Y:S02]  /*8b60*/  HADD2.F32 R20, -RZ, R6.H0_H0 ;  /* 0x20000006ff147230 */ /* 0x000fe40000004100 */
[C---:B------:R-:W-:Y:S01]  /*8b70*/  FMUL.FTZ R5, R26.reuse, R23 ;  /* 0x000000171a057220 */ /* 0x040fe20000410000 */
[----:B------:R-:W-:Y:S02]  /*8b80*/  HADD2.F32 R21, -RZ, R7.H0_H0 ;  /* 0x20000007ff157230 */ /* 0x000fe40000004100 */
[----:B------:R-:W-:Y:S01]  /*8b90*/  FMUL.FTZ R9, R26, R3 ;  /* 0x000000031a097220 */ /* 0x000fe20000410000 */
[----:B------:R-:W-:-:S02]  /*8ba0*/  HADD2.F32 R0, -RZ, R0.H0_H0 ;  /* 0x20000000ff007230 */ /* 0x000fc40000004100 */
[C---:B------:R-:W-:Y:S01]  /*8bb0*/  FMUL.FTZ R32, R27.reuse, R14 ;  /* 0x0000000e1b207220 */ /* 0x040fe20000410000 */
[----:B------:R-:W-:Y:S02]  /*8bc0*/  HADD2.F32 R11, -RZ, R11.H1_H1 ;  /* 0x3000000bff0b7230 */ /* 0x000fe40000004100 */
[----:B------:R-:W-:Y:S02]  /*8bd0*/  HADD2.F32 R26, -RZ, R42.H0_H0 ;  /* 0x2000002aff1a7230 */ /* 0x000fe40000004100 */
[----:B------:R-:W-:Y:S02]  /*8be0*/  HADD2.F32 R12, -RZ, R38.H0_H0 ;  /* 0x20000026ff0c7230 */ /* 0x000fe40000004100 */
[----:B------:R-:W-:Y:S01]  /*8bf0*/  FFMA.FTZ R28, R20, R3, -R5 ;  /* 0x00000003141c7223 */ /* 0x000fe20000010805 */
[-C--:B------:R-:W-:Y:S01]  /*8c00*/  FMUL.FTZ R27, R27, R0.reuse ;  /* 0x000000001b1b7220 */ /* 0x080fe20000410000 */
[----:B------:R-:W-:Y:S01]  /*8c10*/  FFMA.FTZ R32, R21, R0, -R32 ;  /* 0x0000000015207223 */ /* 0x000fe20000010820 */
[----:B------:R-:W-:-:S02]  /*8c20*/  HADD2.F32 R7, -RZ, R7.H1_H1 ;  /* 0x30000007ff077230 */ /* 0x000fc40000004100 */
[----:B------:R-:W-:Y:S01]  /*8c30*/  FFMA.FTZ R20, R20, R23, R9 ;  /* 0x0000001714147223 */ /* 0x000fe20000010009 */
[C---:B------:R-:W-:Y:S01]  /*8c40*/  FMUL.FTZ R38, R11.reuse, R26 ;  /* 0x0000001a0b267220 */ /* 0x040fe20000410000 */
[----:B------:R-:W-:Y:S01]  /*8c50*/  FMUL.FTZ R0, R11, R12 ;  /* 0x0000000c0b007220 */ /* 0x000fe20000410000 */
[----:B------:R-:W-:Y:S02]  /*8c60*/  HADD2.F32 R8, -RZ, R8.H1_H1 ;  /* 0x30000008ff087230 */ /* 0x000fe40000004100 */
[----:B------:R-:W-:Y:S02]  /*8c70*/  HADD2.F32 R10, -RZ, R10.H1_H1 ;  /* 0x3000000aff0a7230 */ /* 0x000fe40000004100 */
[----:B------:R-:W-:Y:S02]  /*8c80*/  HADD2.F32 R9, -RZ, R40.H0_H0 ;  /* 0x20000028ff097230 */ /* 0x000fe40000004100 */
[----:B------:R-:W-:Y:S02]  /*8c90*/  HADD2.F32 R11, -RZ, R37.H0_H0 ;  /* 0x20000025ff0b7230 */ /* 0x000fe40000004100 */
[----:B------:R-:W-:-:S02]  /*8ca0*/  HADD2.F32 R3, -RZ, R45.H0_H0 ;  /* 0x2000002dff037230 */ /* 0x000fc40000004100 */
[----:B------:R-:W-:Y:S02]  /*8cb0*/  HADD2.F32 R5, -RZ, R41.H0_H0 ;  /* 0x20000029ff057230 */ /* 0x000fe40000004100 */
[----:B------:R-:W-:Y:S01]  /*8cc0*/  FFMA.FTZ R27, R21, R14, R27 ;  /* 0x0000000e151b7223 */ /* 0x000fe2000001001b */
[----:B------:R-:W-:Y:S02]  /*8cd0*/  HADD2.F32 R4, -RZ, R4.H1_H1 ;  /* 0x30000004ff047230 */ /* 0x000fe40000004100 */
[C---:B------:R-:W-:Y:S01]  /*8ce0*/  FFMA.FTZ R29, R7.reuse, R12, -R38 ;  /* 0x0000000c071d7223 */ /* 0x040fe20000010826 */
[----:B------:R-:W-:Y:S02]  /*8cf0*/  HADD2.F32 R6, -RZ, R6.H1_H1 ;  /* 0x30000006ff067230 */ /* 0x000fe40000004100 */
        /* <DEDUP_REMOVED lines=19> */
.L_x_1203:
[----:B------:R-:W-:Y:S05]  /*8e30*/  BSYNC B0 ;  /* 0x0000000000007941 */ /* 0x000fea0003800000 */
.L_x_1183:
        /* <DEDUP_REMOVED lines=8> */
.L_x_1180:
[----:B-12---:R-:W-:-:S05]  /*8ec0*/  IMAD.U32 R0, RZ, RZ, UR37 ;  /* 0x00000025ff007e24 */ /* 0x006fca000f8e00ff */
[----:B------:R-:W-:-:S13]  /*8ed0*/  ISETP.NE.AND P0, PT, R0, 0x3, PT ;  /* 0x000000030000780c */ /* 0x000fda0003f05270 */
[----:B------:R-:W-:Y:S05]  /*8ee0*/  @!P0 BRA `(.L_x_1218) ;  /* 0x0000000000048947 */ /* 0x000fea0003800000 */
[----:B------:R-:W-:Y:S01]  /*8ef0*/  BPT.TRAP 0x1 ;  /* 0x000000040000795c */ /* 0x000fe20000300000 */
.L_x_1218:
[----:B------:R-:W-:Y:S01]  /*8f00*/  IMAD R89, R16, 0x8, R2 ;  /* 0x0000000810597824 */ /* 0x000fe200078e0202 */
[----:B------:R-:W-:-:S04]  /*8f10*/  SHF.L.U32 R0, R19, 0x1f, RZ ;  /* 0x0000001f13007819 */ /* 0x000fc800000006ff */
[----:B------:R1:W2:Y:S01]  /*8f20*/  SYNCS.PHASECHK.TRANS64.TRYWAIT P2, [R89+URZ+0x16830], R0 ;  /* 0x01683000590075a7 */ /* 0x0002a2000804017f */
[----:B------:R-:W-:Y:S05]  /*8f30*/  @!P0 BRA `(.L_x_1219) ;  /* 0x0000000000048947 */ /* 0x000fea0003800000 */
[----:B------:R-:W-:Y:S01]  /*8f40*/  BPT.TRAP 0x1 ;  /* 0x000000040000795c */ /* 0x000fe20000300000 */
.L_x_1219:
[----:B0-----:R-:W0:Y:S01]  /*8f50*/  S2R R3, SR_TID.X ;  /* 0x0000000000037919 */ /* 0x001e220000002100 */
[----:B------:R-:W-:Y:S01]  /*8f60*/  LOP3.LUT R44, R44, 0xffffff80, RZ, 0xc0, !PT ;  /* 0xffffff802c2c7812 */ /* 0x000fe200078ec0ff */
[----:B---3--:R-:W3:Y:S01]  /*8f70*/  S2R R7, SR_TID.X ;  /* 0x0000000000077919 */ /* 0x008ee20000002100 */
[----:B0-----:R-:W-:-:S04]  /*8f80*/  VIADD R3, R3, 0xffffff80 ;  /* 0xffffff8003037836 */ /* 0x001fc80000000000 */
[----:B------:R-:W-:Y:S01]  /*8f90*/  IMAD.IADD R44, R3, 0x1, -R44 ;  /* 0x00000001032c7824 */ /* 0x000fe200078e0a2c */
[----:B---3--:R-:W-:-:S04]  /*8fa0*/  LOP3.LUT R8, R7, 0x7f, RZ, 0xc0, !PT ;  /* 0x0000007f07087812 */ /* 0x008fc800078ec0ff */
[----:B------:R-:W-:Y:S02]  /*8fb0*/  SHF.R.S32.HI R5, RZ, 0x1f, R44 ;  /* 0x0000001fff057819 */ /* 0x000fe4000001142c */
[----:B------:R-:W-:Y:S02]  /*8fc0*/  ISETP.NE.AND P1, PT, R8, RZ, PT ;  /* 0x000000ff0800720c */ /* 0x000fe40003f25270 */
[CC--:B------:R-:W-:Y:S02]  /*8fd0*/  LEA.HI R3, R5.reuse, R44.reuse, RZ, 0x2 ;  /* 0x0000002c05037211 */ /* 0x0c0fe400078f10ff */
[----:B------:R-:W-:Y:S02]  /*8fe0*/  LEA.HI R5, R5, R44, RZ, 0x5 ;  /* 0x0000002c05057211 */ /* 0x000fe400078f28ff */
[--C-:B------:R-:W-:Y:S02]  /*8ff0*/  SHF.R.S32.HI R4, RZ, 0x2, R3.reuse ;  /* 0x00000002ff047819 */ /* 0x100fe40000011403 */
[----:B------:R-:W-:-:S02]  /*9000*/  SHF.R.S32.HI R3, RZ, 0x1f, R3 ;  /* 0x0000001fff037819 */ /* 0x000fc40000011403 */
[----:B------:R-:W-:Y:S02]  /*9010*/  SHF.R.S32.HI R5, RZ, 0x5, R5 ;  /* 0x00000005ff057819 */ /* 0x000fe40000011405 */
[----:B------:R-:W-:Y:S01]  /*9020*/  LEA.HI R6, R3, R4, RZ, 0x3 ;  /* 0x0000000403067211 */ /* 0x000fe200078f18ff */
[----:B------:R-:W-:-:S03]  /*9030*/  IMAD.HI R3, R24, 0x55555556, RZ ;  /* 0x5555555618037827 */ /* 0x000fc600078e02ff */
[----:B------:R-:W-:Y:S02]  /*9040*/  LOP3.LUT R7, R6, 0xfffffff8, RZ, 0xc0, !PT ;  /* 0xfffffff806077812 */ /* 0x000fe400078ec0ff */
[----:B------:R-:W-:-:S03]  /*9050*/  LEA.HI R3, R3, R3, RZ, 0x1 ;  /* 0x0000000303037211 */ /* 0x000fc600078f08ff */
[----:B------:R-:W-:Y:S02]  /*9060*/  IMAD.IADD R4, R4, 0x1, -R7 ;  /* 0x0000000104047824 */ /* 0x000fe400078e0a07 */
[----:B------:R-:W-:Y:S02]  /*9070*/  IMAD R3, R3, -0x3, R24 ;  /* 0xfffffffd03037824 */ /* 0x000fe400078e0218 */
[----:B------:R-:W-:Y:S01]  /*9080*/  IMAD R4, R5, 0x10, R4 ;  /* 0x0000001005047824 */ /* 0x000fe200078e0204 */
[----:B--2---:R-:W-:Y:S06]  /*9090*/  @P2 BRA `(.L_x_1220) ;  /* 0x0000000000082947 */ /* 0x004fec0003800000 */
[----:B------:R-:W0:Y:S02]  /*90a0*/  SYNCS.PHASECHK.TRANS64.TRYWAIT P2, [R89+URZ+0x16830], R0 ;  /* 0x01683000590075a7 */ /* 0x000e24000804017f */
[----:B0-----:R-:W-:Y:S05]  /*90b0*/  @!P2 BRA `(.L_x_1221) ;  /* 0x0000015400e8a947 */ /* 0x001fea0003800000 */
.L_x_1220:
[----:B------:R-:W-:Y:S05]  /*90c0*/  WARPSYNC.ALL ;  /* 0x0000000000007948 */ /* 0x000fea0003800000 */
[----:B------:R-:W-:Y:S01]  /*90d0*/  IMAD R156, R3, 0x40, R4 ;  /* 0x00000040039c7824 */ /* 0x000fe200078e0204 */
[----:B01----:R-:W-:Y:S02]  /*90e0*/  IADD3 R0, R2, 0xe400, RZ ;  /* 0x0000e40002007810 */ /* 0x003fe40007ffe0ff */
[----:B------:R-:W-:Y:S02]  /*90f0*/  LOP3.LUT R6, R25, 0x10000, RZ, 0xfc, !PT ;  /* 0x0001000019067812 */ /* 0x000fe400078efcff */
[----:B------:R-:W-:-:S04]  /*9100*/  SHF.R.U32.HI R0, RZ, 0x4, R0 ;  /* 0x00000004ff007819 */ /* 0x000fc80000011600 */
[----:B------:R-:W-:-:S04]  /*9110*/  LOP3.LUT R0, R0, 0x3fff, RZ, 0xc0, !PT ;  /* 0x00003fff00007812 */ /* 0x000fc800078ec0ff */
[----:B------:R-:W-:Y:S01]  /*9120*/  LOP3.LUT R3, R0, 0x10000, RZ, 0xfc, !PT ;  /* 0x0001000000037812 */ /* 0x000fe200078efcff */
[----:B------:R-:W-:Y:S02]  /*9130*/  IMAD.MOV.U32 R7, RZ, RZ, 0x40000040 ;  /* 0x40000040ff077424 */ /* 0x000fe400078e00ff */
[----:B------:R-:W-:Y:S02]  /*9140*/  IMAD.MOV.U32 R5, RZ, RZ, 0x40000040 ;  /* 0x40000040ff057424 */ /* 0x000fe400078e00ff */
[----:B------:R-:W-:Y:S01]  /*9150*/  IMAD R4, R16, 0x400, R3 ;  /* 0x0000040010047824 */ /* 0x000fe200078e0203 */
[C---:B------:R-:W-:Y:S01]  /*9160*/  R2UR UR4, R6.reuse ;  /* 0x00000000060472ca */ /* 0x040fe200000e0000 */
[----:B------:R-:W-:Y:S01]  /*9170*/  WARPGROUP.ARRIVE ;  /* 0x00000000000079c5 */ /* 0x000fe20000000000 */
[----:B------:R-:W-:Y:S01]  /*9180*/  R2UR UR5, R7 ;  /* 0x00000000070572ca */ /* 0x000fe200000e0000 */
[----:B------:R-:W-:Y:S01]  /*9190*/  VIADD R12, R6, 0x2 ;  /* 0x00000002060c7836 */ /* 0x000fe20000000000 */
[C---:B------:R-:W-:Y:S01]  /*91a0*/  R2UR UR6, R4.reuse ;  /* 0x00000000040672ca */ /* 0x040fe200000e0000 */
[----:B------:R-:W-:Y:S01]  /*91b0*/  IMAD.MOV.U32 R13, RZ, RZ, 0x40000040 ;  /* 0x40000040ff0d7424 */ /* 0x000fe200078e00ff */
[----:B------:R-:W-:Y:S01]  /*91c0*/  R2UR UR7, R5 ;  /* 0x00000000050772ca */ /* 0x000fe200000e0000 */
[----:B------:R-:W-:Y:S01]  /*91d0*/  IMAD.MOV.U32 R9, RZ, RZ, 0x40000040 ;  /* 0x40000040ff097424 */ /* 0x000fe200078e00ff */
[----:B------:R0:W-:Y:S01]  /*91e0*/  STL [R1+0xc], R3 ;  /* 0x00000c0301007387 */ /* 0x0001e20000100800 */
[----:B------:R-:W-:-:S03]  /*91f0*/  VIADD R8, R4, 0x2 ;  /* 0x0000000204087836 */ /* 0x000fc60000000000 */
[----:B------:R-:W2:Y:S04]  /*9200*/  LDL R110, [R1+0x20] ;  /* 0x00002000016e7983 */ /* 0x000ea80000100800 */
[----:B------:R-:W3:Y:S03]  /*9210*/  LDL R111, [R1+0x24] ;  /* 0x00002400016f7983 */ /* 0x000ee60000100800 */
[----:B------:R-:W-:Y:S01]  /*9220*/  HGMMA.64x128x16.F32 R24, gdesc[UR4], RZ, !UPT, gsb0 ;  /* 0x01e00000041879f0 */ /* 0x000fe2000c0008ff */
[----:B------:R-:W-:Y:S01]  /*9230*/  R2UR UR4, R12 ;  /* 0x000000000c0472ca */ /* 0x000fe200000e0000 */
[----:B------:R-:W4:Y:S01]  /*9240*/  LDL R109, [R1+0x14] ;  /* 0x00001400016d7983 */ /* 0x000f220000100800 */
[----:B------:R-:W-:-:S02]  /*9250*/  R2UR UR5, R13 ;  /* 0x000000000d0572ca */ /* 0x000fc400000e0000 */
[----:B------:R-:W-:Y:S02]  /*9260*/  R2UR UR6, R8 ;  /* 0x00000000080672ca */ /* 0x000fe400000e0000 */
[----:B------:R-:W-:Y:S01]  /*9270*/  R2UR UR7, R9 ;  /* 0x00000000090772ca */ /* 0x000fe200000e0000 */
[----:B------:R-:W-:Y:S02]  /*9280*/  VIADD R10, R6, 0x4 ;  /* 0x00000004060a7836 */ /* 0x000fe40000000000 */
[----:B------:R-:W-:Y:S02]  /*9290*/  VIADD R8, R4, 0x4 ;  /* 0x0000000404087836 */ /* 0x000fe40000000000 */
[----:B------:R-:W-:Y:S02]  /*92a0*/  IMAD.MOV.U32 R11, RZ, RZ, 0x40000040 ;  /* 0x40000040ff0b7424 */ /* 0x000fe400078e00ff */
[----:B------:R-:W-:Y:S01]  /*92b0*/  IMAD.MOV.U32 R9, RZ, RZ, 0x40000040 ;  /* 0x40000040ff097424 */ /* 0x000fe200078e00ff */
[----:B------:R-:W-:-:S02]  /*92c0*/  WARPGROUP.DEPBAR.LE gsb0, 0x0 ;  /* 0x00008000000079c5 */ /* 0x000fc40000010000 */
[----:B------:R-:W-:-:S06]  /*92d0*/  WARPGROUP.ARRIVE ;  /* 0x00000000000079c5 */ /* 0x000fcc0000000000 */
[----:B------:R-:W-:Y:S01]  /*92e0*/  HGMMA.64x128x16.F32 R24, gdesc[UR4], R24, gsb0 ;  /* 0x01e00000041879f0 */ /* 0x000fe20008000818 */
[----:B------:R-:W-:Y:S02]  /*92f0*/  R2UR UR4, R10 ;  /* 0x000000000a0472ca */ /* 0x000fe400000e0000 */
[----:B------:R-:W-:Y:S02]  /*9300*/  R2UR UR5, R11 ;  /* 0x000000000b0572ca */ /* 0x000fe400000e0000 */
[----:B------:R-:W-:Y:S02]  /*9310*/  R2UR UR6, R8 ;  /* 0x00000000080672ca */ /* 0x000fe400000e0000 */
[----:B------:R-:W-:Y:S01]  /*9320*/  R2UR UR7, R9 ;  /* 0x00000000090772ca */ /* 0x000fe200000e0000 */
[----:B------:R-:W-:Y:S02]  /*9330*/  VIADD R8, R6, 0x6 ;  /* 0x0000000606087836 */ /* 0x000fe40000000000 */
[----:B------:R-:W-:-:S02]  /*9340*/  VIADD R4, R4, 0x6 ;  /* 0x0000000604047836 */ /* 0x000fc40000000000 */
[----:B------:R-:W-:Y:S02]  /*9350*/  IMAD.MOV.U32 R9, RZ, RZ, 0x40000040 ;  /* 0x40000040ff097424 */ /* 0x000fe400078e00ff */
[----:B------:R-:W-:Y:S01]  /*9360*/  IMAD.MOV.U32 R5, RZ, RZ, 0x40000040 ;  /* 0x40000040ff057424 */ /* 0x000fe200078e00ff */
[----:B------:R-:W-:Y:S02]  /*9370*/  WARPGROUP.DEPBAR.LE gsb0, 0x0 ;  /* 0x00008000000079c5 */ /* 0x000fe40000010000 */
[----:B------:R-:W-:-:S06]  /*9380*/  WARPGROUP.ARRIVE ;  /* 0x00000000000079c5 */ /* 0x000fcc0000000000 */
[----:B------:R-:W-:Y:S01]  /*9390*/  HGMMA.64x128x16.F32 R24, gdesc[UR4], R24, gsb0 ;  /* 0x01e00000041879f0 */ /* 0x000fe20008000818 */
[----:B------:R-:W-:Y:S02]  /*93a0*/  R2UR UR4, R8 ;  /* 0x00000000080472ca */ /* 0x000fe400000e0000 */
[----:B------:R-:W-:Y:S02]  /*93b0*/  R2UR UR5, R9 ;  /* 0x00000000090572ca */ /* 0x000fe400000e0000 */
[----:B------:R-:W-:Y:S02]  /*93c0*/  R2UR UR6, R4 ;  /* 0x00000000040672ca */ /* 0x000fe400000e0000 */
[----:B------:R-:W-:Y:S01]  /*93d0*/  R2UR UR7, R5 ;  /* 0x00000000050772ca */ /* 0x000fe200000e0000 */
[----:B------:R-:W-:Y:S02]  /*93e0*/  WARPGROUP.DEPBAR.LE gsb0, 0x0 ;  /* 0x00008000000079c5 */ /* 0x000fe40000010000 */
[----:B------:R-:W-:-:S10]  /*93f0*/  WARPGROUP.ARRIVE ;  /* 0x00000000000079c5 */ /* 0x000fd40000000000 */
[----:B------:R-:W-:Y:S01]  /*9400*/  HGMMA.64x128x16.F32 R24, gdesc[UR4], R24, gsb0 ;  /* 0x01e00000041879f0 */ /* 0x000fe20008000818 */
[----:B------:R-:W-:Y:S01]  /*9410*/  ULDC.64 UR4, c[0x0][0x9d8] ;  /* 0x0002760000047ab9 */ /* 0x000fe20000000a00 */
[----:B------:R-:W-:Y:S02]  /*9420*/  ULDC.64 UR6, c[0x0][0x9e0] ;  /* 0x0002780000067ab9 */ /* 0x000fe40000000a00 */
[----:B------:R-:W-:Y:S01]  /*9430*/  UISETP.GE.AND UP0, UPT, UR7, 0x1, UPT ;  /* 0x000000010700788c */ /* 0x000fe2000bf06270 */
[----:B------:R-:W-:-:S05]  /*9440*/  @!P1 VIADD R89, R89, 0x16840 ;  /* 0x0001684059599836 */ /* 0x000fca0000000000 */
[----:B------:R-:W-:Y:S01]  /*9450*/  PLOP3.LUT P2, PT, PT, PT, UP0, 0x40, 0x0 ;  /* 0x000000000000781c */ /* 0x000fe20003f4e808 */
[----:B------:R-:W-:Y:S01]  /*9460*/  ULOP3.LUT UR30, URZ, UR5, URZ, 0x33, !UPT ;  /* 0x000000053f1e7292 */ /* 0x000fe2000f8e333f */
[----:B------:R-:W-:Y:S01]  /*9470*/  @!P1 PRMT R89, RZ, 0x654, R89 ;  /* 0x00000654ff599816 */ /* 0x000fe20000000059 */
[----:B----4-:R-:W-:Y:S01]  /*9480*/  IMAD R156, R109, 0xc0, R156 ;  /* 0x000000c06d9c7824 */ /* 0x010fe200078e029c */
[----:B------:R-:W-:Y:S02]  /*9490*/  WARPGROUP.DEPBAR.LE gsb0, 0x0 ;  /* 0x00008000000079c5 */ /* 0x000fe40000010000 */
[----:B------:R-:W-:Y:S01]  /*94a0*/  FMUL.FTZ R96, R37, UR4 ;  /* 0x0000000425607c20 */ /* 0x000fe20008410000 */
[----:B------:R-:W-:Y:S02]  /*94b0*/  IMAD.MOV.U32 R37, RZ, RZ, -0x80 ;  /* 0xffffff80ff257424 */ /* 0x000fe400078e00ff */
[----:B------:R-:W-:Y:S01]  /*94c0*/  FMUL.FTZ R99, R44, UR4 ;  /* 0x000000042c637c20 */ /* 0x000fe20008410000 */
[----:B------:R-:W-:Y:S01]  /*94d0*/  FMUL.FTZ R44, R74, UR4 ;  /* 0x000000044a2c7c20 */ /* 0x000fe20008410000 */
[----:B0-----:R-:W-:Y:S01]  /*94e0*/  FMUL.FTZ R3, R24, UR4 ;  /* 0x0000000418037c20 */ /* 0x001fe20008410000 */
        /* <DEDUP_REMOVED lines=20> */
[----:B-----5:R-:W-:Y:S01]  /*9630*/  FMUL.FTZ R23, R39, UR4 ;  /* 0x0000000427177c20 */ /* 0x020fe20008410000 */
        /* <DEDUP_REMOVED lines=38> */
[----:B--2---:R-:W-:Y:S01]  /*98a0*/  IADD3 R48, R110, R80, RZ ;  /* 0x000000506e307210 */ /* 0x004fe20007ffe0ff */
[----:B------:R-:W-:Y:S01]  /*98b0*/  FMUL.FTZ R37, R87, UR4 ;  /* 0x0000000457257c20 */ /* 0x000fe20008410000 */
[----:B------:R-:W-:Y:S01]  /*98c0*/  FMUL.FTZ R84, R84, UR4 ;  /* 0x0000000454547c20 */ /* 0x000fe20008410000 */
[----:B------:R0:W-:Y:S01]  /*98d0*/  @!P1 SYNCS.ARRIVE.TRANS64.RED.A1T0 RZ, [R89+URZ], RZ ;  /* 0x000000ff59ff99a7 */ /* 0x0001e2000810043f */
[----:B---3--:R-:W-:Y:S01]  /*98e0*/  IADD3 R50, -R111, 0x1, R48 ;  /* 0x000000016f327810 */ /* 0x008fe20007ffe130 */
[----:B------:R-:W1:Y:S04]  /*98f0*/  MUFU.TANH R3, R3 ;  /* 0x0000000300037308 */ /* 0x000e680000002400 */
[----:B------:R-:W-:-:S04]  /*9900*/  IMAD R50, R155, -0x2, R50 ;  /* 0xfffffffe9b327824 */ /* 0x000fc800078e0232 */
[----:B------:R-:W2:Y:S01]  /*9910*/  MUFU.TANH R90, R90 ;  /* 0x0000005a005a7308 */ /* 0x000ea20000002400 */
[----:B------:R-:W-:-:S07]  /*9920*/  IMAD R81, R155, -0x2, R48 ;  /* 0xfffffffe9b517824 */ /* 0x000fce00078e0230 */
[----:B------:R-:W3:Y:S01]  /*9930*/  MUFU.TANH R0, R0 ;  /* 0x0000000000007308 */ /* 0x000ee20000002400 */
[----:B------:R-:W-:-:S07]  /*9940*/  VIADD R82, R50, UR6 ;  /* 0x0000000632527c36 */ /* 0x000fce0008000000 */
        /* <DEDUP_REMOVED lines=57> */
[----:B------:R0:W0:Y:S08]  /*9ce0*/  MUFU.TANH R71, R84 ;  /* 0x0000005400477308 */ /* 0x0000300000002400 */
[----:B------:R-:W0:Y:S08]  /*9cf0*/  MUFU.TANH R85, R85 ;  /* 0x0000005500557308 */ /* 0x000e300000002400 */
[----:B------:R-:W0:Y:S08]  /*9d00*/  MUFU.TANH R34, R34 ;  /* 0x0000002200227308 */ /* 0x000e300000002400 */
[----:B------:R-:W0:Y:S01]  /*9d10*/  MUFU.TANH R37, R37 ;  /* 0x0000002500257308 */ /* 0x000e220000002400 */
[----:B------:R-:W-:Y:S01]  /*9d20*/  VIADD R83, R50, UR30 ;  /* 0x0000001e32537c36 */ /* 0x000fe20008000000 */
[----:B------:R-:W-:-:S02]  /*9d30*/  LEA R79, R88, 0xffffff80, 0x7 ;  /* 0xffffff80584f7811 */ /* 0x000fc400078e38ff */
[----:B------:R-:W-:Y:S01]  /*9d40*/  VIADDMNMX R77, R156, R82, R81, PT ;  /* 0x000000529c4d7246 */ /* 0x000fe20003800151 */
[----:B------:R-:W-:Y:S01]  /*9d50*/  IMAD.IADD R78, R83, 0x1, R156 ;  /* 0x00000001534e7824 */ /* 0x000fe200078e029c */
        /* <DEDUP_REMOVED lines=13> */
.L_x_1224:
[----:B------:R-:W-:-:S06]  /*9e30*/  UISETP.NE.AND UP1, UPT, UR7, 0x1, UPT ;  /* 0x000000010700788c */ /* 0x000fcc000bf25270 */
[----:B------:R-:W-:-:S05]  /*9e40*/  PLOP3.LUT P2, PT, PT, PT, UP1, 0x80, 0x0 ;  /* 0x000000000000781c */ /* 0x000fca0003f4f018 */
[----:B------:R-:W-:-:S08]  /*9e50*/  @UP1 ULDC.64 UR4, c[0x0][0x9e8] ;  /* 0x00027a0000041ab9 */ /* 0x000fd00000000a00 */
[----:B------:R-:W-:-:S05]  /*9e60*/  @P2 IMAD.HI.U32 R49, R48, UR4, RZ ;  /* 0x0000000430312c27 */ /* 0x000fca000f8e00ff */
[----:B------:R-:W-:-:S07]  /*9e70*/  @P2 SHF.R.U32.HI R48, RZ, UR5, R49 ;  /* 0x00000005ff302c19 */ /* 0x000fce0008011631 */
.L_x_1225:
[----:B------:R-:W-:Y:S05]  /*9e80*/  BSYNC B0 ;  /* 0x0000000000007941 */ /* 0x000fea0003800000 */
.L_x_1223:
[----:B------:R-:W-:-:S04]  /*9e90*/  IMAD R48, R48, UR7, -R79 ;  /* 0x0000000730307c24 */ /* 0x000fc8000f8e0a4f */
[----:B------:R-:W-:-:S05]  /*9ea0*/  IMAD R48, R155, -0x2, R48 ;  /* 0xfffffffe9b307824 */ /* 0x000fca00078e0230 */
[----:B------:R-:W-:Y:S02]  /*9eb0*/  VIMNMX R78, R78, R48, !PT ;  /* 0x000000304e4e7248 */ /* 0x000fe40007fe0100 */
[----:B------:R-:W-:-:S07]  /*9ec0*/  VIADDMNMX R77, R48, UR7, R77, PT ;  /* 0x00000007304d7c46 */ /* 0x000fce000b80014d */
.L_x_1222:
[----:B------:R-:W-:Y:S01]  /*9ed0*/  ISETP.GE.AND P3, PT, R80, 0x9, PT ;  /* 0x000000095000780c */ /* 0x000fe20003f66270 */
[----:B------:R-:W-:Y:S01]  /*9ee0*/  VIADD R157, R156, 0x8 ;  /* 0x000000089c9d7836 */ /* 0x000fe20000000000 */
[----:B------:R-:W-:Y:S02]  /*9ef0*/  ISETP.GE.AND P2, PT, R80, 0x2, PT ;  /* 0x000000025000780c */ /* 0x000fe40003f46270 */
[----:B------:R-:W-:Y:S02]  /*9f00*/  LOP3.LUT R22, R22, 0xfffffffd, RZ, 0xc0, !PT ;  /* 0xfffffffd16167812 */ /* 0x000fe400078ec0ff */
[----:B------:R-:W-:Y:S02]  /*9f10*/  ISETP.GT.AND P4, PT, R78, 0x1, !P2 ;  /* 0x000000014e00780c */ /* 0x000fe40005784270 */
[----:B------:R-:W-:Y:S02]  /*9f20*/  ISETP.GE.AND P5, PT, R80, 0xa, PT ;  /* 0x0000000a5000780c */ /* 0x000fe40003fa6270 */
[----:B------:R-:W-:-:S03]  /*9f30*/  ISETP.LT.OR P4, PT, R77, 0x2, P4 ;  /* 0x000000024d00780c */ /* 0x000fc60002781670 */
[----:B------:R-:W-:Y:S02]  /*9f40*/  @P3 LOP3.LUT R22, R22, 0x2, RZ, 0xfc, !PT ;  /* 0x0000000216163812 */ /* 0x000fe400078efcff */
[----:B------:R-:W-:Y:S02]  /*9f50*/  ISETP.GT.AND P3, PT, R78, 0x8, !P3 ;  /* 0x000000084e00780c */ /* 0x000fe40005f64270 */
[----:B------:R-:W-:Y:S02]  /*9f60*/  FSEL R90, R90, -INF , !P4 ;  /* 0xff8000005a5a7808 */ /* 0x000fe40006000000 */
[----:B------:R-:W-:Y:S02]  /*9f70*/  ISETP.LT.OR P3, PT, R77, 0x9, P3 ;  /* 0x000000094d00780c */ /* 0x000fe40001f61670 */
[----:B------:R-:W-:Y:S02]  /*9f80*/  ISETP.GE.AND P4, PT, R80, 0x11, PT ;  /* 0x000000115000780c */ /* 0x000fe40003f86270 */
[----:B------:R-:W-:-:S02]  /*9f90*/  LOP3.LUT R22, R22, 0xfffffffb, RZ, 0xc0, !PT ;  /* 0xfffffffb16167812 */ /* 0x000fc400078ec0ff */
[----:B0-----:R-:W-:Y:S02]  /*9fa0*/  FSEL R49, R92, -INF , !P3 ;  /* 0xff8000005c317808 */ /* 0x001fe40005800000 */
[----:B------:R-:W-:Y:S02]  /*9fb0*/  ISETP.GT.AND P3, PT, R78, 0x9, !P5 ;  /* 0x000000094e00780c */ /* 0x000fe40006f64270 */
[----:B------:R-:W-:Y:S02]  /*9fc0*/  @P5 LOP3.LUT R22, R22, 0x4, RZ, 0xfc, !PT ;  /* 0x0000000416165812 */ /* 0x000fe400078efcff */
[----:B------:R-:W-:Y:S02]  /*9fd0*/  ISETP.LT.OR P3, PT, R77, 0xa, P3 ;  /* 0x0000000a4d00780c */ /* 0x000fe40001f61670 */
[----:B------:R-:W-:Y:S02]  /*9fe0*/  LOP3.LUT R22, R22, 0xfffffff7, RZ, 0xc0, !PT ;  /* 0xfffffff716167812 */ /* 0x000fe400078ec0ff */
[----:B------:R-:W-:-:S02]  /*9ff0*/  FSEL R63, R91, -INF , !P3 ;  /* 0xff8000005b3f7808 */ /* 0x000fc40005800000 */
[----:B------:R-:W-:Y:S02]  /*a000*/  @P4 LOP3.LUT R22, R22, 0x8, RZ, 0xfc, !PT ;  /* 0x0000000816164812 */ /* 0x000fe400078efcff */
[----:B------:R-:W-:Y:S02]  /*a010*/  ISETP.GT.AND P3, PT, R78, 0x10, !P4 ;  /* 0x000000104e00780c */ /* 0x000fe40006764270 */
[----:B------:R-:W-:Y:S02]  /*a020*/  ISETP.GE.AND P4, PT, R80, 0x12, PT ;  /* 0x000000125000780c */ /* 0x000fe40003f86270 */
[----:B------:R-:W-:Y:S02]  /*a030*/  ISETP.LT.OR P3, PT, R77, 0x11, P3 ;  /* 0x000000114d00780c */ /* 0x000fe40001f61670 */
[----:B------:R-:W-:Y:S02]  /*a040*/  LOP3.LUT R22, R22, 0xfbffffff, RZ, 0xc0, !PT ;  /* 0xfbffffff16167812 */ /* 0x000fe400078ec0ff */
[----:B------:R-:W-:-:S02]  /*a050*/  FSEL R62, R94, -INF , !P3 ;  /* 0xff8000005e3e7808 */ /* 0x000fc40005800000 */
        /* <DEDUP_REMOVED lines=155> */
[----:B------:R-:W-:Y:S02]  /*aa10*/  ISETP.GE.AND P6, PT, R80, 0x7a, PT ;  /* 0x0000007a5000780c */ /* 0x000fe40003fc6270 */
[----:B------:R-:W-:Y:S01]  /*aa20*/  VIADDMNMX R80, R157, R82, R81, PT ;  /* 0x000000529d507246 */ /* 0x000fe20003800151 */
[----:B------:R-:W-:-:S10]  /*aa30*/  IMAD.IADD R82, R83, 0x1, R157 ;  /* 0x0000000153527824 */ /* 0x000fd400078e029d */
[----:B------:R-:W-:Y:S02]  /*aa40*/  @P6 LOP3.LUT R22, R22, 0x8000000, RZ, 0xfc, !PT ;  /* 0x0800000016166812 */ /* 0x000fe400078efcff */
[----:B------:R-:W-:-:S04]  /*aa50*/  ISETP.GT.AND P6, PT, R78, 0x79, !P6 ;  /* 0x000000794e00780c */ /* 0x000fc800077c4270 */
[----:B------:R-:W-:-:S04]  /*aa60*/  ISETP.LT.OR P6, PT, R77, 0x7a, P6 ;  /* 0x0000007a4d00780c */ /* 0x000fc800037c1670 */
        /* <DEDUP_REMOVED lines=17> */
.L_x_1228:
[----:B------:R-:W-:-:S06]  /*ab80*/  UISETP.NE.AND UP1, UPT, UR7, 0x1, UPT ;  /* 0x000000010700788c */ /* 0x000fcc000bf25270 */
[----:B------:R-:W-:-:S05]  /*ab90*/  PLOP3.LUT P6, PT, PT, PT, UP1, 0x80, 0x0 ;  /* 0x000000000000781c */ /* 0x000fca0003fcf018 */
[----:B------:R-:W-:-:S08]  /*aba0*/  @UP1 ULDC.64 UR4, c[0x0][0x9e8] ;  /* 0x00027a0000041ab9 */ /* 0x000fd00000000a00 */
[----:B------:R-:W-:Y:S01]  /*abb0*/  @P6 IMAD.HI.U32 R78, R77, UR4, RZ ;  /* 0x000000044d4e6c27 */ /* 0x000fe2000f8e00ff */
[----:B------:R-:W-:-:S13]  /*abc0*/  PLOP3.LUT P6, PT, PT, PT, UP1, 0x80, 0x0 ;  /* 0x000000000000781c */ /* 0x000fda0003fcf018 */
[----:B------:R-:W-:-:S07]  /*abd0*/  @P6 SHF.R.U32.HI R77, RZ, UR5, R78 ;  /* 0x00000005ff4d6c19 */ /* 0x000fce000801164e */
.L_x_1229:
[----:B------:R-:W-:Y:S05]  /*abe0*/  BSYNC B0 ;  /* 0x0000000000007941 */ /* 0x000fea0003800000 */
.L_x_1227:
[----:B------:R-:W-:-:S04]  /*abf0*/  IMAD R78, R77, UR7, -R79 ;  /* 0x000000074d4e7c24 */ /* 0x000fc8000f8e0a4f */
[----:B------:R-:W-:-:S05]  /*ac00*/  IMAD R77, R155, -0x2, R78 ;  /* 0xfffffffe9b4d7824 */ /* 0x000fca00078e024e */
[----:B------:R-:W-:Y:S02]  /*ac10*/  VIMNMX R82, R82, R77, !PT ;  /* 0x0000004d52527248 */ /* 0x000fe40007fe0100 */
[----:B------:R-:W-:-:S07]  /*ac20*/  VIADDMNMX R80, R77, UR7, R80, PT ;  /* 0x000000074d507c46 */ /* 0x000fce000b800150 */
.L_x_1226:
        /* <DEDUP_REMOVED lines=20> */
[----:B------:R-:W-:Y:S02]  /*ad70*/  LOP3.LUT P2, RZ, R22, 0x8, RZ, 0xc0, !PT ;  /* 0x0000000816ff7812 */ /* 0x000fe4000784c0ff */
[----:B------:R-:W-:Y:S02]  /*ad80*/  FMNMX.FTZ R14, R84, R90, !PT ;  /* 0x0000005a540e7209 */ /* 0x000fe40007810000 */
[----:B------:R-:W-:Y:S02]  /*ad90*/  ISETP.GT.AND P2, PT, R82, 0x10, !P2 ;  /* 0x000000105200780c */ /* 0x000fe40005744270 */
[----:B------:R-:W-:Y:S02]  /*ada0*/  FMNMX.FTZ R14, R49, R14, !PT ;  /* 0x0000000e310e7209 */ /* 0x000fe40007810000 */
[----:B------:R-:W-:-:S02]  /*adb0*/  ISETP.LT.OR P2, PT, R80, 0x11, P2 ;  /* 0x000000115000780c */ /* 0x000fc40001741670 */
[----:B------:R-:W-:Y:S02]  /*adc0*/  FSEL R34, R34, -INF , !P5 ;  /* 0xff80000022227808 */ /* 0x000fe40006800000 */
[----:B------:R-:W-:Y:S02]  /*add0*/  FSEL R78, R15, -INF , !P2 ;  /* 0xff8000000f4e7808 */ /* 0x000fe40005000000 */
        /* <DEDUP_REMOVED lines=15> */
[----:B------:R-:W-:-:S02]  /*aed0*/  LOP3.LUT P6, RZ, R22, 0x8000, RZ, 0xc0, !PT ;  /* 0x0000800016ff7812 */ /* 0x000fc400078cc0ff */
        /* <DEDUP_REMOVED lines=54> */
[----:B------:R-:W-:-:S03]  /*b240*/  ISETP.GT.AND P2, PT, R82, 0x39, !P2 ;  /* 0x000000395200780c */ /* 0x000fc60005744270 */
[----:B------:R-:W0:Y:S01]  /*b250*/  SHFL.BFLY PT, R14, R15, 0x2, 0x1f ;  /* 0x0c401f000f0e7f89 */ /* 0x000e2200000e0000 */
[----:B------:R-:W-:-:S04]  /*b260*/  ISETP.LT.OR P2, PT, R80, 0x3a, P2 ;  /* 0x0000003a5000780c */ /* 0x000fc80001741670 */
[----:B------:R-:W-:Y:S02]  /*b270*/  FSEL R33, R33, -INF , !P2 ;  /* 0xff80000021217808 */ /* 0x000fe40005000000 */
[----:B------:R-:W-:Y:S02]  /*b280*/  ISETP.GT.AND P2, PT, R82, 0x40, !P6 ;  /* 0x000000405200780c */ /* 0x000fe40007744270 */
[----:B------:R-:W-:Y:S02]  /*b290*/  LOP3.LUT P6, RZ, R22, 0x10, RZ, 0xc0, !PT ;  /* 0x0000001016ff7812 */ /* 0x000fe400078cc0ff */
[----:B------:R-:W-:-:S04]  /*b2a0*/  ISETP.LT.OR P2, PT, R80, 0x41, P2 ;  /* 0x000000415000780c */ /* 0x000fc80001741670 */
[----:B------:R-:W-:Y:S02]  /*b2b0*/  FSEL R35, R35, -INF , !P2 ;  /* 0xff80000023237808 */ /* 0x000fe40005000000 */
[----:B------:R-:W-:-:S04]  /*b2c0*/  LOP3.LUT P2, RZ, R22, 0x4000, RZ, 0xc0, !PT ;  /* 0x0000400016ff7812 */ /* 0x000fc8000784c0ff */
[----:B------:R-:W-:Y:S02]  /*b2d0*/  ISETP.GT.AND P2, PT, R82, 0x41, !P2 ;  /* 0x000000415200780c */ /* 0x000fe40005744270 */
[----:B0-----:R-:W-:Y:S02]  /*b2e0*/  FMNMX.FTZ R79, R15, R14, !PT ;  /* 0x0000000e0f4f7209 */ /* 0x001fe40007810000 */
[----:B------:R-:W-:-:S03]  /*b2f0*/  ISETP.LT.OR P2, PT, R80, 0x42, P2 ;  /* 0x000000425000780c */ /* 0x000fc60001741670 */
[----:B------:R-:W0:Y:S01]  /*b300*/  SHFL.BFLY PT, R14, R79, 0x1, 0x1f ;  /* 0x0c201f004f0e7f89 */ /* 0x000e2200000e0000 */
[----:B------:R-:W-:Y:S02]  /*b310*/  FSEL R36, R36, -INF , !P2 ;  /* 0xff80000024247808 */ /* 0x000fe40005000000 */
[----:B------:R-:W-:-:S04]  /*b320*/  LOP3.LUT P2, RZ, R22, 0x2000, RZ, 0xc0, !PT ;  /* 0x0000200016ff7812 */ /* 0x000fc8000784c0ff */
[----:B------:R-:W-:-:S04]  /*b330*/  ISETP.GT.AND P2, PT, R82, 0x48, !P2 ;  /* 0x000000485200780c */ /* 0x000fc80005744270 */
[----:B------:R-:W-:-:S04]  /*b340*/  ISETP.LT.OR P2, PT, R80, 0x49, P2 ;  /* 0x000000495000780c */ /* 0x000fc80001741670 */
[----:B------:R-:W-:Y:S02]  /*b350*/  FSEL R38, R38, -INF , !P2 ;  /* 0xff80000026267808 */ /* 0x000fe40005000000 */
[----:B------:R-:W-:-:S04]  /*b360*/  LOP3.LUT P2, RZ, R22, 0x1000, RZ, 0xc0, !PT ;  /* 0x0000100016ff7812 */ /* 0x000fc8000784c0ff */
[----:B------:R-:W-:Y:S02]  /*b370*/  ISETP.GT.AND P2, PT, R82, 0x49, !P2 ;  /* 0x000000495200780c */ /* 0x000fe40005744270 */
[----:B0-----:R-:W-:Y:S02]  /*b380*/  FMNMX.FTZ R14, R79, R14, !PT ;  /* 0x0000000e4f0e7209 */ /* 0x001fe40007810000 */
[----:B------:R-:W-:-:S03]  /*b390*/  ISETP.LT.OR P2, PT, R80, 0x4a, P2 ;  /* 0x0000004a5000780c */ /* 0x000fc60001741670 */
[----:B------:R-:W-:Y:S01]  /*b3a0*/  FMUL.FTZ R85, R14, UR41 ;  /* 0x000000290e557c20 */ /* 0x000fe20008410000 */
        /* <DEDUP_REMOVED lines=40> */
[--C-:B------:R-:W-:Y:S01]  /*b630*/  FFMA.FTZ R63, R48, UR41, -R85.reuse ;  /* 0x00000029303f7c23 */ /* 0x100fe20008010855 */
[--C-:B------:R-:W-:Y:S01]  /*b640*/  FFMA.FTZ R142, R59, UR41, -R85.reuse ;  /* 0x000000293b8e7c23 */ /* 0x100fe20008010855 */
[----:B------:R-:W-:Y:S01]  /*b650*/  FSEL R83, R0, -INF , !P2 ;  /* 0xff80000000537808 */ /* 0x000fe20005000000 */
[--C-:B------:R-:W-:Y:S01]  /*b660*/  FFMA.FTZ R59, R50, UR41, -R85.reuse ;  /* 0x00000029323b7c23 */ /* 0x100fe20008010855 */
[----:B------:R-:W-:Y:S01]  /*b670*/  ISETP.GT.AND P2, PT, R82, 0x79, !P6 ;  /* 0x000000795200780c */ /* 0x000fe20007744270 */
[--C-:B------:R-:W-:Y:S01]  /*b680*/  FFMA.FTZ R148, R84, UR41, -R85.reuse ;  /* 0x0000002954947c23 */ /* 0x100fe20008010855 */
[----:B------:R-:W-:Y:S01]  /*b690*/  FMNMX.FTZ R0, R83, R4, !PT ;  /* 0x0000000453007209 */ /* 0x000fe20007810000 */
[--C-:B------:R-:W-:Y:S01]  /*b6a0*/  FFMA.FTZ R79, R90, UR41, -R85.reuse ;  /* 0x000000295a4f7c23 */ /* 0x100fe20008010855 */
[----:B------:R-:W-:Y:S01]  /*b6b0*/  ISETP.LT.OR P2, PT, R80, 0x7a, P2 ;  /* 0x0000007a5000780c */ /* 0x000fe20001741670 */
[----:B------:R-:W-:Y:S01]  /*b6c0*/  MUFU.EX2 R150, R150 ;  /* 0x0000009600967308 */ /* 0x000fe20000000800 */
[----:B------:R-:W-:Y:S01]  /*b6d0*/  FMNMX.FTZ R0, R5, R0, !PT ;  /* 0x0000000005007209 */ /* 0x000fe20007810000 */
[--C-:B------:R-:W-:Y:S01]  /*b6e0*/  FFMA.FTZ R122, R71, UR41, -R85.reuse ;  /* 0x00000029477a7c23 */ /* 0x100fe20008010855 */
[----:B------:R-:W-:Y:S01]  /*b6f0*/  FSEL R48, R37, -INF , !P2 ;  /* 0xff80000025307808 */ /* 0x000fe20005000000 */
[--C-:B------:R-:W-:Y:S01]  /*b700*/  FFMA.FTZ R144, R62, UR41, -R85.reuse ;  /* 0x000000293e907c23 */ /* 0x100fe20008010855 */
[----:B------:R-:W-:Y:S01]  /*b710*/  FMNMX.FTZ R15, R77, R0, !PT ;  /* 0x000000004d0f7209 */ /* 0x000fe20007810000 */
[--C-:B------:R-:W-:Y:S01]  /*b720*/  FFMA.FTZ R146, R61, UR41, -R85.reuse ;  /* 0x000000293d927c23 */ /* 0x100fe20008010855 */
[--C-:B------:R-:W-:Y:S01]  /*b730*/  FFMA.FTZ R51, R51, UR41, -R85.reuse ;  /* 0x0000002933337c23 */ /* 0x100fe20008010855 */
[----:B------:R-:W-:Y:S01]  /*b740*/  MUFU.EX2 R148, R148 ;  /* 0x0000009400947308 */ /* 0x000fe20000000800 */
[----:B------:R-:W-:Y:S01]  /*b750*/  FMNMX.FTZ R15, R78, R15, !PT ;  /* 0x0000000f4e0f7209 */ /* 0x000fe20007810000 */
[--C-:B------:R-:W-:Y:S01]  /*b760*/  FFMA.FTZ R140, R60, UR41, -R85.reuse ;  /* 0x000000293c8c7c23 */ /* 0x100fe20008010855 */
[--C-:B------:R-:W-:Y:S01]  /*b770*/  FFMA.FTZ R61, R54, UR41, -R85.reuse ;  /* 0x00000029363d7c23 */ /* 0x100fe20008010855 */
[--C-:B------:R-:W-:Y:S01]  /*b780*/  FFMA.FTZ R81, R52, UR41, -R85.reuse ;  /* 0x0000002934517c23 */ /* 0x100fe20008010855 */
[----:B------:R-:W-:Y:S01]  /*b790*/  FMNMX.FTZ R0, R20, R15, !PT ;  /* 0x0000000f14007209 */ /* 0x000fe20007810000 */
[--C-:B------:R-:W-:Y:S01]  /*b7a0*/  FFMA.FTZ R136, R58, UR41, -R85.reuse ;  /* 0x000000293a887c23 */ /* 0x100fe20008010855 */
[--C-:B------:R-:W-:Y:S01]  /*b7b0*/  FFMA.FTZ R132, R56, UR41, -R85.reuse ;  /* 0x0000002938847c23 */ /* 0x100fe20008010855 */
[----:B------:R-:W0:Y:S01]  /*b7c0*/  MUFU.EX2 R79, R79 ;  /* 0x0000004f004f7308 */ /* 0x000e220000000800 */
[----:B------:R-:W-:Y:S01]  /*b7d0*/  FMNMX.FTZ R0, R21, R0, !PT ;  /* 0x0000000015007209 */ /* 0x000fe20007810000 */
[--C-:B------:R-:W-:Y:S01]  /*b7e0*/  FFMA.FTZ R138, R57, UR41, -R85.reuse ;  /* 0x00000029398a7c23 */ /* 0x100fe20008010855 */
[--C-:B------:R-:W-:Y:S01]  /*b7f0*/  FFMA.FTZ R55, R55, UR41, -R85.reuse ;  /* 0x0000002937377c23 */ /* 0x100fe20008010855 */
[--C-:B------:R-:W-:Y:S01]  /*b800*/  FFMA.FTZ R134, R64, UR41, -R85.reuse ;  /* 0x0000002940867c23 */ /* 0x100fe20008010855 */
[----:B------:R-:W-:Y:S01]  /*b810*/  FMNMX.FTZ R15, R23, R0, !PT ;  /* 0x00000000170f7209 */ /* 0x000fe20007810000 */
[--C-:B------:R-:W-:Y:S01]  /*b820*/  FFMA.FTZ R37, R65, UR41, -R85.reuse ;  /* 0x0000002941257c23 */ /* 0x100fe20008010855 */
[--C-:B------:R-:W-:Y:S01]  /*b830*/  FFMA.FTZ R128, R66, UR41, -R85.reuse ;  /* 0x0000002942807c23 */ /* 0x100fe20008010855 */
[----:B------:R-:W1:Y:S01]  /*b840*/  MUFU.EX2 R49, R49 ;  /* 0x0000003100317308 */ /* 0x000e620000000800 */
[----:B------:R-:W-:Y:S01]  /*b850*/  FMNMX.FTZ R0, R24, R15, !PT ;  /* 0x0000000f18007209 */ /* 0x000fe20007810000 */
[--C-:B------:R-:W-:Y:S01]  /*b860*/  FFMA.FTZ R130, R68, UR41, -R85.reuse ;  /* 0x0000002944827c23 */ /* 0x100fe20008010855 */
[--C-:B------:R-:W-:Y:S01]  /*b870*/  FFMA.FTZ R57, R69, UR41, -R85.reuse ;  /* 0x0000002945397c23 */ /* 0x100fe20008010855 */
[--C-:B------:R-:W-:Y:S01]  /*b880*/  FFMA.FTZ R124, R70, UR41, -R85.reuse ;  /* 0x00000029467c7c23 */ /* 0x100fe20008010855 */
[----:B------:R-:W-:Y:S01]  /*b890*/  FMNMX.FTZ R15, R25, R0, !PT ;  /* 0x00000000190f7209 */ /* 0x000fe20007810000 */
[--C-:B------:R-:W-:Y:S01]  /*b8a0*/  FFMA.FTZ R65, R72, UR41, -R85.reuse ;  /* 0x0000002948417c23 */ /* 0x100fe20008010855 */
[--C-:B------:R-:W-:Y:S01]  /*b8b0*/  FFMA.FTZ R126, R73, UR41, -R85.reuse ;  /* 0x00000029497e7c23 */ /* 0x100fe20008010855 */
[----:B------:R-:W2:Y:S01]  /*b8c0*/  MUFU.EX2 R144, R144 ;  /* 0x0000009000907308 */ /* 0x000ea20000000800 */
[----:B------:R-:W-:Y:S01]  /*b8d0*/  FMNMX.FTZ R0, R26, R15, !PT ;  /* 0x0000000f1a007209 */ /* 0x000fe20007810000 */
[--C-:B------:R-:W-:Y:S01]  /*b8e0*/  FFMA.FTZ R120, R74, UR41, -R85.reuse ;  /* 0x000000294a787c23 */ /* 0x100fe20008010855 */
[--C-:B------:R-:W-:Y:S01]  /*b8f0*/  FFMA.FTZ R69, R75, UR41, -R85.reuse ;  /* 0x000000294b457c23 */ /* 0x100fe20008010855 */
[----:B------:R-:W-:Y:S01]  /*b900*/  FFMA.FTZ R3, R3, UR41, -R85 ;  /* 0x0000002903037c23 */ /* 0x000fe20008010855 */
[----:B------:R-:W-:-:S03]  /*b910*/  FMNMX.FTZ R15, R27, R0, !PT ;  /* 0x000000001b0f7209 */ /* 0x000fc60007810000 */
[----:B------:R-:W3:Y:S01]  /*b920*/  MUFU.EX2 R63, R63 ;  /* 0x0000003f003f7308 */ /* 0x000ee20000000800 */
[----:B------:R-:W-:-:S04]  /*b930*/  FMNMX.FTZ R0, R30, R15, !PT ;  /* 0x0000000f1e007209 */ /* 0x000fc80007810000 */
[----:B------:R-:W-:-:S03]  /*b940*/  FMNMX.FTZ R15, R31, R0, !PT ;  /* 0x000000001f0f7209 */ /* 0x000fc60007810000 */
[----:B------:R-:W4:Y:S01]  /*b950*/  MUFU.EX2 R146, R146 ;  /* 0x0000009200927308 */ /* 0x000f220000000800 */
[----:B------:R-:W-:-:S04]  /*b960*/  FMNMX.FTZ R0, R32, R15, !PT ;  /* 0x0000000f20007209 */ /* 0x000fc80007810000 */
[----:B------:R-:W-:-:S03]  /*b970*/  FMNMX.FTZ R0, R33, R0, !PT ;  /* 0x0000000021007209 */ /* 0x000fc60007810000 */
[----:B------:R-:W5:Y:S01]  /*b980*/  MUFU.EX2 R51, R51 ;  /* 0x0000003300337308 */ /* 0x000f620000000800 */
        /* <DEDUP_REMOVED lines=11> */
[----:B------:R-:W-:Y:S01]  /*ba40*/  MUFU.EX2 R59, R59 ;  /* 0x0000003b003b7308 */ /* 0x000fe20000000800 */
[----:B------:R-:W-:-:S04]  /*ba50*/  FMNMX.FTZ R0, R44, R15, !PT ;  /* 0x0000000f2c007209 */ /* 0x000fc80007810000 */
[----:B------:R-:W-:-:S03]  /*ba60*/  FMNMX.FTZ R15, R45, R0, !PT ;  /* 0x000000002d0f7209 */ /* 0x000fc60007810000 */
[----:B------:R-:W-:Y:S01]  /*ba70*/  MUFU.EX2 R136, R136 ;  /* 0x0000008800887308 */ /* 0x000fe20000000800 */
[----:B------:R-:W-:-:S04]  /*ba80*/  FMNMX.FTZ R0, R46, R15, !PT ;  /* 0x0000000f2e007209 */ /* 0x000fc80007810000 */
[----:B------:R-:W-:Y:S02]  /*ba90*/  FMNMX.FTZ R15, R47, R0, !PT ;  /* 0x000000002f0f7209 */ /* 0x000fe40007810000 */
[----:B------:R-:W-:Y:S01]  /*baa0*/  FSEL R0, R29, -INF , !P4 ;  /* 0xff8000001d007808 */ /* 0x000fe20006000000 */
[----:B------:R-:W-:Y:S01]  /*bab0*/  MUFU.EX2 R81, R81 ;  /* 0x0000005100517308 */ /* 0x000fe20000000800 */
[----:B------:R-:W-:Y:S01]  /*bac0*/  FMNMX.FTZ R15, R28, R15, !PT ;  /* 0x0000000f1c0f7209 */ /* 0x000fe20007810000 */
[--C-:B------:R-:W-:Y:S01]  /*bad0*/  FFMA.FTZ R29, R53, UR41, -R85.reuse ;  /* 0x00000029351d7c23 */ /* 0x100fe20008010855 */
[--C-:B------:R-:W-:Y:S01]  /*bae0*/  FFMA.FTZ R53, R67, UR41, -R85.reuse ;  /* 0x0000002943357c23 */ /* 0x100fe20008010855 */
[----:B------:R-:W-:Y:S01]  /*baf0*/  FFMA.FTZ R67, R76, UR41, -R85 ;  /* 0x000000294c437c23 */ /* 0x000fe20008010855 */
[----:B------:R-:W-:-:S03]  /*bb00*/  FMNMX.FTZ R15, R0, R15, !PT ;  /* 0x0000000f000f7209 */ /* 0x000fc60007810000 */
[----:B------:R-:W-:Y:S01]  /*bb10*/  MUFU.EX2 R138, R138 ;  /* 0x0000008a008a7308 */ /* 0x000fe20000000800 */
[----:B------:R-:W-:-:S04]  /*bb20*/  FMNMX.FTZ R15, R34, R15, !PT ;  /* 0x0000000f220f7209 */ /* 0x000fc80007810000 */
[----:B------:R-:W-:-:S03]  /*bb30*/  FMNMX.FTZ R15, R48, R15, !PT ;  /* 0x0000000f300f7209 */ /* 0x000fc60007810000 */
[----:B------:R-:W-:Y:S02]  /*bb40*/  MUFU.EX2 R55, R55 ;  /* 0x0000003700377308 */ /* 0x000fe40000000800 */
[----:B------:R-:W0:Y:S06]  /*bb50*/  SHFL.BFLY PT, R50, R15, 0x2, 0x1f ;  /* 0x0c401f000f327f89 */ /* 0x000e2c00000e0000 */
[----:B------:R-:W-:Y:S08]  /*bb60*/  MUFU.EX2 R132, R132 ;  /* 0x0000008400847308 */ /* 0x000ff00000000800 */
[----:B------:R-:W-:Y:S08]  /*bb70*/  MUFU.EX2 R29, R29 ;  /* 0x0000001d001d7308 */ /* 0x000ff00000000800 */
[----:B------:R-:W-:Y:S01]  /*bb80*/  MUFU.EX2 R134, R134 ;  /* 0x0000008600867308 */ /* 0x000fe20000000800 */
[----:B0-----:R-:W-:-:S05]  /*bb90*/  FMNMX.FTZ R50, R15, R50, !PT ;  /* 0x000000320f327209 */ /* 0x001fca0007810000 */
[----:B------:R-:W0:Y:S02]  /*bba0*/  SHFL.BFLY PT, R15, R50, 0x1, 0x1f ;  /* 0x0c201f00320f7f89 */ /* 0x000e2400000e0000 */
[----:B------:R-:W-:Y:S08]  /*bbb0*/  MUFU.EX2 R37, R37 ;  /* 0x0000002500257308 */ /* 0x000ff00000000800 */
[----:B------:R-:W-:Y:S08]  /*bbc0*/  MUFU.EX2 R128, R128 ;  /* 0x0000008000807308 */ /* 0x000ff00000000800 */
[----:B------:R-:W-:Y:S01]  /*bbd0*/  MUFU.EX2 R53, R53 ;  /* 0x0000003500357308 */ /* 0x000fe20000000800 */
[----:B0-----:R-:W-:-:S07]  /*bbe0*/  FMNMX.FTZ R15, R50, R15, !PT ;  /* 0x0000000f320f7209 */ /* 0x001fce0007810000 */
[----:B------:R-:W-:Y:S01]  /*bbf0*/  MUFU.EX2 R130, R130 ;  /* 0x0000008200827308 */ /* 0x000fe20000000800 */
[C---:B------:R-:W-:Y:S01]  /*bc00*/  FSETP.NEU.FTZ.AND P2, PT, R15.reuse, -INF , PT ;  /* 0xff8000000f00780b */ /* 0x040fe20003f5d000 */
[----:B------:R-:W-:-:S06]  /*bc10*/  FMUL.FTZ R71, R15, UR41 ;  /* 0x000000290f477c20 */ /* 0x000fcc0008410000 */
[----:B------:R-:W-:Y:S01]  /*bc20*/  MUFU.EX2 R57, R57 ;  /* 0x0000003900397308 */ /* 0x000fe20000000800 */
[----:B------:R-:W-:Y:S02]  /*bc30*/  FSEL R71, R71, RZ, P2 ;  /* 0x000000ff47477208 */ /* 0x000fe40001000000 */
[----:B------:R-:W-:-:S03]  /*bc40*/  PLOP3.LUT P2, PT, PT, PT, UP0, 0x40, 0x0 ;  /* 0x000000000000781c */ /* 0x000fc60003f4e808 */
[----:B------:R-:W-:Y:S01]  /*bc50*/  FFMA.FTZ R151, R5, UR41, -R71 ;  /* 0x0000002905977c23 */ /* 0x000fe20008010847 */
[----:B------:R-:W-:Y:S01]  /*bc60*/  FADD.FTZ R5, R148, R79 ;  /* 0x0000004f94057221 */ /* 0x000fe20000010000 */
[--C-:B------:R-:W-:Y:S01]  /*bc70*/  FFMA.FTZ R149, R83, UR41, -R71.reuse ;  /* 0x0000002953957c23 */ /* 0x100fe20008010847 */
[--C-:B------:R-:W-:Y:S01]  /*bc80*/  FFMA.FTZ R50, R4, UR41, -R71.reuse ;  /* 0x0000002904327c23 */ /* 0x100fe20008010847 */
[----:B------:R-:W-:Y:S01]  /*bc90*/  FFMA.FTZ R52, R77, UR41, -R71 ;  /* 0x000000294d347c23 */ /* 0x000fe20008010847 */
[----:B------:R-:W-:Y:S01]  /*bca0*/  FADD.FTZ R4, R150, R5 ;  /* 0x0000000596047221 */ /* 0x000fe20000010000 */
[----:B------:R-:W-:Y:S01]  /*bcb0*/  MUFU.EX2 R151, R151 ;  /* 0x0000009700977308 */ /* 0x000fe20000000800 */
[--C-:B------:R-:W-:Y:S01]  /*bcc0*/  FFMA.FTZ R145, R78, UR41, -R71.reuse ;  /* 0x000000294e917c23 */ /* 0x100fe20008010847 */
[--C-:B------:R-:W-:Y:S01]  /*bcd0*/  FFMA.FTZ R20, R20, UR41, -R71.reuse ;  /* 0x0000002914147c23 */ /* 0x100fe20008010847 */
[----:B-1----:R-:W-:Y:S01]  /*bce0*/  FADD.FTZ R5, R49, R4 ;  /* 0x0000000431057221 */ /* 0x002fe20000010000 */
[--C-:B------:R-:W-:Y:S01]  /*bcf0*/  FFMA.FTZ R147, R21, UR41, -R71.reuse ;  /* 0x0000002915937c23 */ /* 0x100fe20008010847 */
[--C-:B------:R-:W-:Y:S01]  /*bd00*/  FFMA.FTZ R54, R23, UR41, -R71.reuse ;  /* 0x0000002917367c23 */ /* 0x100fe20008010847 */
[----:B------:R-:W-:Y:S01]  /*bd10*/  FFMA.FTZ R141, R24, UR41, -R71 ;  /* 0x00000029188d7c23 */ /* 0x000fe20008010847 */
[----:B--2---:R-:W-:Y:S01]  /*bd20*/  FADD.FTZ R4, R144, R5 ;  /* 0x0000000590047221 */ /* 0x004fe20000010000 */
[----:B------:R-:W-:Y:S01]  /*bd30*/  MUFU.EX2 R149, R149 ;  /* 0x0000009500957308 */ /* 0x000fe20000000800 */
[--C-:B------:R-:W-:Y:S01]  /*bd40*/  FFMA.FTZ R24, R25, UR41, -R71.reuse ;  /* 0x0000002919187c23 */ /* 0x100fe20008010847 */
[--C-:B------:R-:W-:Y:S01]  /*bd50*/  FFMA.FTZ R143, R26, UR41, -R71.reuse ;  /* 0x000000291a8f7c23 */ /* 0x100fe20008010847 */
[----:B---3--:R-:W-:Y:S01]  /*bd60*/  FADD.FTZ R5, R63, R4 ;  /* 0x000000043f057221 */ /* 0x008fe20000010000 */
[--C-:B------:R-:W-:Y:S01]  /*bd70*/  FFMA.FTZ R26, R27, UR41, -R71.reuse ;  /* 0x000000291b1a7c23 */ /* 0x100fe20008010847 */
[--C-:B------:R-:W-:Y:S01]  /*bd80*/  FFMA.FTZ R137, R30, UR41, -R71.reuse ;  /* 0x000000291e897c23 */ /* 0x100fe20008010847 */
[----:B------:R-:W-:Y:S01]  /*bd90*/  FFMA.FTZ R30, R31, UR41, -R71 ;  /* 0x000000291f1e7c23 */ /* 0x000fe20008010847 */
[----:B----4-:R-:W-:Y:S01]  /*bda0*/  FADD.FTZ R4, R146, R5 ;  /* 0x0000000592047221 */ /* 0x010fe20000010000 */
[----:B------:R-:W0:Y:S01]  /*bdb0*/  MUFU.EX2 R50, R50 ;  /* 0x0000003200327308 */ /* 0x000e220000000800 */
[--C-:B------:R-:W-:Y:S01]  /*bdc0*/  FFMA.FTZ R139, R32, UR41, -R71.reuse ;  /* 0x00000029208b7c23 */ /* 0x100fe20008010847 */
[--C-:B------:R-:W-:Y:S01]  /*bdd0*/  FFMA.FTZ R32, R33, UR41, -R71.reuse ;  /* 0x0000002921207c23 */ /* 0x100fe20008010847 */
[----:B-----5:R-:W-:Y:S01]  /*bde0*/  FADD.FTZ R5, R51, R4 ;  /* 0x0000000433057221 */ /* 0x020fe20000010000 */
[--C-:B------:R-:W-:Y:S01]  /*bdf0*/  FFMA.FTZ R133, R35, UR41, -R71.reuse ;  /* 0x0000002923857c23 */ /* 0x100fe20008010847 */
[--C-:B------:R-:W-:Y:S01]  /*be00*/  FFMA.FTZ R36, R36, UR41, -R71.reuse ;  /* 0x0000002924247c23 */ /* 0x100fe20008010847 */
[----:B------:R-:W-:Y:S01]  /*be10*/  FFMA.FTZ R125, R44, UR41, -R71 ;  /* 0x000000292c7d7c23 */ /* 0x000fe20008010847 */
[----:B------:R-:W-:Y:S01]  /*be20*/  FADD.FTZ R56, R140, R5 ;  /* 0x000000058c387221 */ /* 0x000fe20000010000 */
[----:B------:R-:W1:Y:S01]  /*be30*/  MUFU.EX2 R52, R52 ;  /* 0x0000003400347308 */ /* 0x000e620000000800 */
[--C-:B------:R-:W-:Y:S01]  /*be40*/  FFMA.FTZ R135, R38, UR41, -R71.reuse ;  /* 0x0000002926877c23 */ /* 0x100fe20008010847 */
[--C-:B------:R-:W-:Y:S01]  /*be50*/  FFMA.FTZ R38, R39, UR41, -R71.reuse ;  /* 0x0000002927267c23 */ /* 0x100fe20008010847 */
[----:B------:R-:W-:Y:S01]  /*be60*/  FADD.FTZ R21, R61, R56 ;  /* 0x000000383d157221 */ /* 0x000fe20000010000 */
[--C-:B------:R-:W-:Y:S01]  /*be70*/  FFMA.FTZ R129, R40, UR41, -R71.reuse ;  /* 0x0000002928817c23 */ /* 0x100fe20008010847 */
[--C-:B------:R-:W-:Y:S01]  /*be80*/  FFMA.FTZ R40, R41, UR41, -R71.reuse ;  /* 0x0000002929287c23 */ /* 0x100fe20008010847 */
[----:B------:R-:W-:Y:S01]  /*be90*/  FFMA.FTZ R131, R42, UR41, -R71 ;  /* 0x000000292a837c23 */ /* 0x000fe20008010847 */
[----:B------:R-:W-:Y:S01]  /*bea0*/  FADD.FTZ R56, R142, R21 ;  /* 0x000000158e387221 */ /* 0x000fe20000010000 */
[----:B------:R-:W2:Y:S01]  /*beb0*/  MUFU.EX2 R145, R145 ;  /* 0x0000009100917308 */ /* 0x000ea20000000800 */
[----:B0-----:R-:W-:Y:S01]  /*bec0*/  FADD.FTZ R4, R149, R50 ;  /* 0x0000003295047221 */ /* 0x001fe20000010000 */
[--C-:B------:R-:W-:Y:S01]  /*bed0*/  FFMA.FTZ R42, R43, UR41, -R71.reuse ;  /* 0x000000292b2a7c23 */ /* 0x100fe20008010847 */
[----:B------:R-:W-:Y:S01]  /*bee0*/  FADD.FTZ R21, R59, R56 ;  /* 0x000000383b157221 */ /* 0x000fe20000010000 */
[--C-:B------:R-:W-:Y:S01]  /*bef0*/  FFMA.FTZ R45, R45, UR41, -R71.reuse ;  /* 0x000000292d2d7c23 */ /* 0x100fe20008010847 */
[----:B------:R-:W-:Y:S01]  /*bf00*/  FADD.FTZ R5, R151, R4 ;  /* 0x0000000497057221 */ /* 0x000fe20000010000 */
[----:B------:R-:W-:Y:S01]  /*bf10*/  FFMA.FTZ R46, R46, UR41, -R71 ;  /* 0x000000292e2e7c23 */ /* 0x000fe20008010847 */
[----:B------:R-:W-:Y:S01]  /*bf20*/  FADD.FTZ R56, R136, R21 ;  /* 0x0000001588387221 */ /* 0x000fe20000010000 */
[----:B------:R-:W0:Y:S01]  /*bf30*/  MUFU.EX2 R20, R20 ;  /* 0x0000001400147308 */ /* 0x000e220000000800 */
[----:B-1----:R-:W-:Y:S01]  /*bf40*/  FADD.FTZ R4, R52, R5 ;  /* 0x0000000534047221 */ /* 0x002fe20000010000 */
[--C-:B------:R-:W-:Y:S01]  /*bf50*/  FFMA.FTZ R47, R47, UR41, -R71.reuse ;  /* 0x000000292f2f7c23 */ /* 0x100fe20008010847 */
[----:B------:R-:W-:Y:S01]  /*bf60*/  FADD.FTZ R21, R81, R56 ;  /* 0x0000003851157221 */ /* 0x000fe20000010000 */
[--C-:B------:R-:W-:Y:S01]  /*bf70*/  FFMA.FTZ R28, R28, UR41, -R71.reuse ;  /* 0x000000291c1c7c23 */ /* 0x100fe20008010847 */
[--C-:B------:R-:W-:Y:S01]  /*bf80*/  FFMA.FTZ R34, R34, UR41, -R71.reuse ;  /* 0x0000002922227c23 */ /* 0x100fe20008010847 */
[----:B------:R-:W-:Y:S01]  /*bf90*/  FFMA.FTZ R48, R48, UR41, -R71 ;  /* 0x0000002930307c23 */ /* 0x000fe20008010847 */
[----:B------:R-:W-:Y:S01]  /*bfa0*/  FADD.FTZ R56, R138, R21 ;  /* 0x000000158a387221 */ /* 0x000fe20000010000 */
[----:B------:R-:W1:Y:S01]  /*bfb0*/  MUFU.EX2 R147, R147 ;  /* 0x0000009300937308 */ /* 0x000e620000000800 */
[----:B--2---:R-:W-:Y:S01]  /*bfc0*/  FADD.FTZ R5, R145, R4 ;  /* 0x0000000491057221 */ /* 0x004fe20000010000 */
[----:B------:R-:W-:Y:S01]  /*bfd0*/  F2FP.F16.F32.PACK_AB R148, R79, R148 ;  /* 0x000000944f94723e */ /* 0x000fe200000000ff */
[----:B------:R-:W-:Y:S01]  /*bfe0*/  FADD.FTZ R21, R55, R56 ;  /* 0x0000003837157221 */ /* 0x000fe20000010000 */
[----:B------:R-:W-:-:S02]  /*bff0*/  F2FP.F16.F32.PACK_AB R150, R49, R150 ;  /* 0x000000963196723e */ /* 0x000fc400000000ff */
[----:B------:R-:W-:Y:S01]  /*c000*/  F2FP.F16.F32.PACK_AB R144, R63, R144 ;  /* 0x000000903f90723e */ /* 0x000fe200000000ff */
[----:B------:R-:W-:Y:S01]  /*c010*/  FADD.FTZ R56, R132, R21 ;  /* 0x0000001584387221 */ /* 0x000fe20000010000 */
[----:B------:R-:W2:Y:S01]  /*c020*/  MUFU.EX2 R54, R54 ;  /* 0x0000003600367308 */ /* 0x000ea20000000800 */
[C---:B0-----:R-:W-:Y:S01]  /*c030*/  FADD.FTZ R4, R20.reuse, R5 ;  /* 0x0000000514047221 */ /* 0x041fe20000010000 */
[----:B------:R-:W-:Y:S01]  /*c040*/  F2FP.F16.F32.PACK_AB R145, R20, R145 ;  /* 0x000000911491723e */ /* 0x000fe200000000ff */
[----:B------:R-:W-:Y:S01]  /*c050*/  FADD.FTZ R21, R29, R56 ;  /* 0x000000381d157221 */ /* 0x000fe20000010000 */
[----:B------:R-:W-:Y:S02]  /*c060*/  F2FP.F16.F32.PACK_AB R146, R51, R146 ;  /* 0x000000923392723e */ /* 0x000fe400000000ff */
[----:B------:R-:W-:Y:S01]  /*c070*/  F2FP.F16.F32.PACK_AB R140, R61, R140 ;  /* 0x0000008c3d8c723e */ /* 0x000fe200000000ff */
[----:B------:R-:W-:Y:S01]  /*c080*/  FADD.FTZ R44, R134, R21 ;  /* 0x00000015862c7221 */ /* 0x000fe20000010000 */
[----:B------:R-:W0:Y:S01]  /*c090*/  MUFU.EX2 R141, R141 ;  /* 0x0000008d008d7308 */ /* 0x000e220000000800 */
[----:B-1----:R-:W-:Y:S01]  /*c0a0*/  FADD.FTZ R5, R147, R4 ;  /* 0x0000000493057221 */ /* 0x002fe20000010000 */
[----:B------:R-:W-:Y:S01]  /*c0b0*/  F2FP.F16.F32.PACK_AB R142, R59, R142 ;  /* 0x0000008e3b8e723e */ /* 0x000fe200000000ff */
[----:B------:R-:W-:Y:S01]  /*c0c0*/  FADD.FTZ R23, R37, R44 ;  /* 0x0000002c25177221 */ /* 0x000fe20000010000 */
[----:B------:R-:W-:-:S02]  /*c0d0*/  F2FP.F16.F32.PACK_AB R136, R81, R136 ;  /* 0x000000885188723e */ /* 0x000fc400000000ff */
[----:B------:R-:W-:Y:S02]  /*c0e0*/  F2FP.F16.F32.PACK_AB R138, R55, R138 ;  /* 0x0000008a378a723e */ /* 0x000fe400000000ff */
[----:B------:R-:W1:Y:S01]  /*c0f0*/  MUFU.EX2 R24, R24 ;  /* 0x0000001800187308 */ /* 0x000e620000000800 */
[----:B--2---:R-:W-:Y:S01]  /*c100*/  FADD.FTZ R4, R54, R5 ;  /* 0x0000000536047221 */ /* 0x004fe20000010000 */
[----:B------:R-:W-:Y:S02]  /*c110*/  F2FP.F16.F32.PACK_AB R132, R29, R132 ;  /* 0x000000841d84723e */ /* 0x000fe400000000ff */
[----:B------:R-:W-:Y:S02]  /*c120*/  F2FP.F16.F32.PACK_AB R134, R37, R134 ;  /* 0x000000862586723e */ /* 0x000fe400000000ff */
[----:B------:R-:W-:Y:S02]  /*c130*/  F2FP.F16.F32.PACK_AB R149, R50, R149 ;  /* 0x000000953295723e */ /* 0x000fe400000000ff */
[----:B------:R-:W2:Y:S01]  /*c140*/  MUFU.EX2 R143, R143 ;  /* 0x0000008f008f7308 */ /* 0x000ea20000000800 */
[----:B0-----:R-:W-:Y:S01]  /*c150*/  FADD.FTZ R5, R141, R4 ;  /* 0x000000048d057221 */ /* 0x001fe20000010000 */
[----:B------:R-:W-:-:S02]  /*c160*/  F2FP.F16.F32.PACK_AB R151, R52, R151 ;  /* 0x000000973497723e */ /* 0x000fc400000000ff */
[----:B------:R-:W-:-:S04]  /*c170*/  F2FP.F16.F32.PACK_AB R147, R54, R147 ;  /* 0x000000933693723e */ /* 0x000fc800000000ff */
[----:B------:R-:W0:Y:S01]  /*c180*/  MUFU.EX2 R26, R26 ;  /* 0x0000001a001a7308 */ /* 0x000e220000000800 */
[C---:B-1----:R-:W-:Y:S01]  /*c190*/  FADD.FTZ R4, R24.reuse, R5 ;  /* 0x0000000518047221 */ /* 0x042fe20000010000 */
[----:B------:R-:W-:-:S06]  /*c1a0*/  F2FP.F16.F32.PACK_AB R141, R24, R141 ;  /* 0x0000008d188d723e */ /* 0x000fcc00000000ff */
[----:B------:R-:W1:Y:S01]  /*c1b0*/  MUFU.EX2 R137, R137 ;  /* 0x0000008900897308 */ /* 0x000e620000000800 */
[----:B--2---:R-:W-:-:S07]  /*c1c0*/  FADD.FTZ R5, R143, R4 ;  /* 0x000000048f057221 */ /* 0x004fce0000010000 */
[----:B------:R-:W2:Y:S01]  /*c1d0*/  MUFU.EX2 R30, R30 ;  /* 0x0000001e001e7308 */ /* 0x000ea20000000800 */
[----:B0-----:R-:W-:Y:S01]  /*c1e0*/  FADD.FTZ R4, R26, R5 ;  /* 0x000000051a047221 */ /* 0x001fe20000010000 */
[----:B------:R-:W-:Y:S01]  /*c1f0*/  FFMA.FTZ R5, R0, UR41, -R71 ;  /* 0x0000002900057c23 */ /* 0x000fe20008010847 */
[----:B------:R-:W-:-:S05]  /*c200*/  F2FP.F16.F32.PACK_AB R143, R26, R143 ;  /* 0x0000008f1a8f723e */ /* 0x000fca00000000ff */
[----:B------:R-:W0:Y:S01]  /*c210*/  MUFU.EX2 R139, R139 ;  /* 0x0000008b008b7308 */ /* 0x000e220000000800 */
[----:B-1----:R-:W-:Y:S01]  /*c220*/  FADD.FTZ R21, R137, R4 ;  /* 0x0000000489157221 */ /* 0x002fe20000010000 */
[----:B------:R-:W-:Y:S01]  /*c230*/  FADD.FTZ R4, R128, R23 ;  /* 0x0000001780047221 */ /* 0x000fe20000010000 */
[----:B------:R-:W-:-:S03]  /*c240*/  F2FP.F16.F32.PACK_AB R128, R53, R128 ;  /* 0x000000803580723e */ /* 0x000fc600000000ff */
[----:B------:R-:W-:Y:S02]  /*c250*/  FADD.FTZ R23, R53, R4 ;  /* 0x0000000435177221 */ /* 0x000fe40000010000 */
[----:B------:R-:W1:Y:S01]  /*c260*/  MUFU.EX2 R32, R32 ;  /* 0x0000002000207308 */ /* 0x000e620000000800 */
[----:B--2---:R-:W-:Y:S01]  /*c270*/  FADD.FTZ R0, R30, R21 ;  /* 0x000000151e007221 */ /* 0x004fe20000010000 */
[----:B------:R-:W-:Y:S01]  /*c280*/  FADD.FTZ R44, R130, R23 ;  /* 0x00000017822c7221 */ /* 0x000fe20000010000 */
[C---:B------:R-:W-:Y:S02]  /*c290*/  F2FP.F16.F32.PACK_AB R130, R57.reuse, R130 ;  /* 0x000000823982723e */ /* 0x040fe400000000ff */
[----:B------:R-:W-:Y:S01]  /*c2a0*/  F2FP.F16.F32.PACK_AB R137, R30, R137 ;  /* 0x000000891e89723e */ /* 0x000fe200000000ff */
[----:B------:R-:W-:Y:S02]  /*c2b0*/  FADD.FTZ R23, R57, R44 ;  /* 0x0000002c39177221 */ /* 0x000fe40000010000 */
        /* <DEDUP_REMOVED lines=48> */
[----:B-1----:R-:W-:Y:S01]  /*c5c0*/  FADD.FTZ R20, R46, R21 ;  /* 0x000000152e147221 */ /* 0x002fe20000010000 */
[----:B------:R-:W-:-:S04]  /*c5d0*/  IMAD.IADD R21, R110, 0x1, -R111 ;  /* 0x000000016e157824 */ /* 0x000fc800078e0a6f */
[----:B------:R-:W-:Y:S02]  /*c5e0*/  IMAD R23, R109, 0xc0, R21 ;  /* 0x000000c06d177824 */ /* 0x000fe400078e0215 */
        /* <DEDUP_REMOVED lines=9> */
[C---:B--2---:R-:W-:Y:S01]  /*c680*/  FADD.FTZ R3, R5.reuse, R20 ;  /* 0x0000001405037221 */ /* 0x044fe20000010000 */
[----:B------:R-:W-:Y:S01]  /*c690*/  F2FP.F16.F32.PACK_AB R121, R5, R28 ;  /* 0x0000001c0579723e */ /* 0x000fe200000000ff */
[----:B------:R-:W-:Y:S02]  /*c6a0*/  VIADD R5, R23, UR6 ;  /* 0x0000000617057c36 */ /* 0x000fe40008000000 */
[----:B0-----:R-:W-:-:S04]  /*c6b0*/  FADD.FTZ R0, R34, R3 ;  /* 0x0000000322007221 */ /* 0x001fc80000010000 */
[C---:B-1----:R-:W-:Y:S01]  /*c6c0*/  FADD.FTZ R3, R123.reuse, R0 ;  /* 0x000000007b037221 */ /* 0x042fe20000010000 */
[----:B------:R-:W-:Y:S01]  /*c6d0*/  F2FP.F16.F32.PACK_AB R123, R123, R34 ;  /* 0x000000227b7b723e */ /* 0x000fe200000000ff */
[----:B------:R-:W-:Y:S01]  /*c6e0*/  VIADD R0, R88, 0xfffffffe ;  /* 0xfffffffe58007836 */ /* 0x000fe20000000000 */
[----:B------:R-:W-:Y:S06]  /*c6f0*/  @P2 BRA `(.L_x_1230) ;  /* 0x0000000000542947 */ /* 0x000fec0003800000 */
[C---:B------:R-:W-:Y:S01]  /*c700*/  ISETP.GT.AND P2, PT, R23.reuse, RZ, PT ;  /* 0x000000ff1700720c */ /* 0x040fe20003f44270 */
[----:B------:R-:W-:Y:S01]  /*c710*/  BSSY B0, `(.L_x_1231) ;  /* 0x0000010000007945 */ /* 0x000fe20003800000 */
[----:B------:R-:W-:-:S11]  /*c720*/  VIADD R20, R23, 0xffffffff ;  /* 0xffffffff17147836 */ /* 0x000fd60000000000 */
[----:B------:R-:W-:Y:S05]  /*c730*/  @P2 BRA `(.L_x_1232) ;  /* 0x0000000000202947 */ /* 0x000fea0003800000 */
[----:B------:R-:W-:Y:S01]  /*c740*/  UISETP.NE.AND UP1, UPT, UR7, 0x1, UPT ;  /* 0x000000010700788c */ /* 0x000fe2000bf25270 */
[----:B------:R-:W-:-:S05]  /*c750*/  IMAD.MOV R20, RZ, RZ, -R23 ;  /* 0x000000ffff147224 */ /* 0x000fca00078e0a17 */
[----:B------:R-:W-:-:S05]  /*c760*/  PLOP3.LUT P2, PT, PT, PT, UP1, 0x80, 0x0 ;  /* 0x000000000000781c */ /* 0x000fca0003f4f018 */
[----:B------:R-:W-:-:S08]  /*c770*/  @UP1 ULDC.64 UR4, c[0x0][0x9e8] ;  /* 0x00027a0000041ab9 */ /* 0x000fd00000000a00 */
[----:B------:R-:W-:-:S05]  /*c780*/  @P2 IMAD.HI.U32 R23, R20, UR4, RZ ;  /* 0x0000000414172c27 */ /* 0x000fca000f8e00ff */
[----:B------:R-:W-:-:S04]  /*c790*/  @P2 SHF.R.U32.HI R20, RZ, UR5, R23 ;  /* 0x00000005ff142c19 */ /* 0x000fc80008011617 */
[----:B------:R-:W-:Y:S01]  /*c7a0*/  LOP3.LUT R20, RZ, R20, RZ, 0x33, !PT ;  /* 0x00000014ff147212 */ /* 0x000fe200078e33ff */
[----:B------:R-:W-:Y:S06]  /*c7b0*/  BRA `(.L_x_1233) ;  /* 0x0000000000147947 */ /* 0x000fec0003800000 */
.L_x_1232:
[----:B------:R-:W-:-:S06]  /*c7c0*/  UISETP.NE.AND UP1, UPT, UR7, 0x1, UPT ;  /* 0x000000010700788c */ /* 0x000fcc000bf25270 */
[----:B------:R-:W-:-:S05]  /*c7d0*/  PLOP3.LUT P2, PT, PT, PT, UP1, 0x80, 0x0 ;  /* 0x000000000000781c */ /* 0x000fca0003f4f018 */
[----:B------:R-:W-:-:S08]  /*c7e0*/  @UP1 ULDC.64 UR4, c[0x0][0x9e8] ;  /* 0x00027a0000041ab9 */ /* 0x000fd00000000a00 */
[----:B------:R-:W-:-:S05]  /*c7f0*/  @P2 IMAD.HI.U32 R23, R20, UR4, RZ ;  /* 0x0000000414172c27 */ /* 0x000fca000f8e00ff */
[----:B------:R-:W-:-:S07]  /*c800*/  @P2 SHF.R.U32.HI R20, RZ, UR5, R23 ;  /* 0x00000005ff142c19 */ /* 0x000fce0008011617 */
.L_x_1233:
[----:B------:R-:W-:Y:S05]  /*c810*/  BSYNC B0 ;  /* 0x0000000000007941 */ /* 0x000fea0003800000 */
.L_x_1231:
[----:B------:R-:W-:-:S04]  /*c820*/  IMAD.U32 R23, RZ, RZ, UR7 ;  /* 0x00000007ff177e24 */ /* 0x000fc8000f8e00ff */
[----:B------:R-:W-:-:S05]  /*c830*/  IMAD R20, R20, UR7, R23 ;  /* 0x0000000714147c24 */ /* 0x000fca000f8e0217 */
[----:B------:R-:W-:-:S07]  /*c840*/  VIMNMX R5, R5, R20, PT ;  /* 0x0000001405057248 */ /* 0x000fce0003fe0100 */
.L_x_1230:
[----:B------:R-:W2:Y:S01]  /*c850*/  LDL R23, [R1+0x18] ;  /* 0x0000180001177983 */ /* 0x000ea20000100800 */
[----:B------:R-:W-:Y:S01]  /*c860*/  SHF.R.S32.HI R20, RZ, 0x1f, R5 ;  /* 0x0000001fff147819 */ /* 0x000fe20000011405 */
[----:B------:R-:W-:Y:S01]  /*c870*/  ULDC UR24, c[0x0][0x9e4] ;  /* 0x0002790000187ab9 */ /* 0x000fe20000000800 */
[----:B------:R-:W-:Y:S01]  /*c880*/  ULDC UR4, c[0x0][0x9e4] ;  /* 0x0002790000047ab9 */ /* 0x000fe20000000800 */
[----:B------:R-:W-:Y:S01]  /*c890*/  ULDC UR5, c[0x0][0x988] ;  /* 0x0002620000057ab9 */ /* 0x000fe20000000800 */
[----:B------:R-:W-:Y:S01]  /*c8a0*/  LEA.HI R20, R20, R5, RZ, 0x7 ;  /* 0x0000000514147211 */ /* 0x000fe200078f38ff */
[----:B------:R-:W-:Y:S01]  /*c8b0*/  ULDC UR7, c[0x0][0x988] ;  /* 0x0002620000077ab9 */ /* 0x000fe20000000800 */
[----:B------:R-:W-:Y:S01]  /*c8c0*/  ULDC UR6, c[0x0][0x988] ;  /* 0x0002620000067ab9 */ /* 0x000fe20000000800 */
[----:B------:R-:W-:Y:S01]  /*c8d0*/  ULDC UR29, c[0x0][0x9d8] ;  /* 0x00027600001d7ab9 */ /* 0x000fe20000000800 */
[----:B------:R-:W-:Y:S01]  /*c8e0*/  SHF.R.S32.HI R20, RZ, 0x7, R20 ;  /* 0x00000007ff147819 */ /* 0x000fe20000011414 */
[----:B------:R-:W-:Y:S01]  /*c8f0*/  ULDC UR27, c[0x0][0x9d8] ;  /* 0x00027600001b7ab9 */ /* 0x000fe20000000800 */
[----:B------:R-:W-:Y:S01]  /*c900*/  ULDC UR26, c[0x0][0x9d8] ;  /* 0x00027600001a7ab9 */ /* 0x000fe20000000800 */
[----:B------:R-:W-:Y:S01]  /*c910*/  ULDC UR28, c[0x0][0x9e0] ;  /* 0x00027800001c7ab9 */ /* 0x000fe20000000800 */
[----:B------:R-:W-:Y:S01]  /*c920*/  ULDC UR25, c[0x0][0x9e0] ;  /* 0x0002780000197ab9 */ /* 0x000fe20000000800 */
        /* <DEDUP_REMOVED lines=16> */
[----:B--2---:R-:W-:-:S04]  /*ca30*/  VIMNMX R23, R23, R20, !PT ;  /* 0x0000001417177248 */ /* 0x004fc80007fe0100 */
[----:B------:R-:W-:Y:S01]  /*ca40*/  ISETP.GE.AND P2, PT, R0, R23, PT ;  /* 0x000000170000720c */ /* 0x000fe20003f46270 */
[----:B------:R0:W-:-:S12]  /*ca50*/  STL [R1+0x8], R23 ;  /* 0x0000081701007387 */ /* 0x0001d80000100800 */
[----:B0-----:R-:W-:Y:S05]  /*ca60*/  @!P2 BRA `(.L_x_1234) ;  /* 0x0000003400e8a947 */ /* 0x001fea0003800000 */
[----:B------:R-:W-:Y:S02]  /*ca70*/  IMAD.IADD R5, R156, 0x1, R21 ;  /* 0x000000019c057824 */ /* 0x000fe400078e0215 */
[----:B------:R-:W-:Y:S02]  /*ca80*/  IMAD.MOV.U32 R119, RZ, RZ, RZ ;  /* 0x000000ffff777224 */ /* 0x000fe400078e00ff */
[----:B------:R-:W-:Y:S01]  /*ca90*/  VIADD R23, R5, 0x8 ;  /* 0x0000000805177836 */ /* 0x000fe20000000000 */
[----:B------:R-:W-:-:S04]  /*caa0*/  LOP3.LUT R20, RZ, R5, RZ, 0x33, !PT ;  /* 0x00000005ff147212 */ /* 0x000fc800078e33ff */
[----:B------:R-:W-:Y:S01]  /*cab0*/  LOP3.LUT R154, RZ, R23, RZ, 0x33, !PT ;  /* 0x00000017ff9a7212 */ /* 0x000fe200078e33ff */
[----:B------:R0:W-:Y:S06]  /*cac0*/  STL [R1+0x4], R20 ;  /* 0x0000041401007387 */ /* 0x0001ec0000100800 */
.L_x_1252:
[----:B------:R-:W2:Y:S01]  /*cad0*/  LDL R21, [R1+0x10] ;  /* 0x0000100001157983 */ /* 0x000ea20000100800 */
[----:B------:R-:W-:Y:S01]  /*cae0*/  VIADD R152, R16, 0x1 ;  /* 0x0000000110987836 */ /* 0x000fe20000000000 */
[----:B------:R-:W-:Y:S05]  /*caf0*/  YIELD ;  /* 0x0000000000007946 */ /* 0x000fea0003800000 */
[----:B------:R-:W-:-:S04]  /*cb00*/  ISETP.NE.AND P3, PT, R152, 0x2, PT ;  /* 0x000000029800780c */ /* 0x000fc80003f65270 */
[----:B0-----:R-:W-:Y:S02]  /*cb10*/  SEL R20, RZ, 0x1, P3 ;  /* 0x00000001ff147807 */ /* 0x001fe40001800000 */
[----:B------:R-:W-:Y:S02]  /*cb20*/  SEL R152, R152, RZ, P3 ;  /* 0x000000ff98987207 */ /* 0x000fe40001800000 */
[----:B------:R-:W-:Y:S02]  /*cb30*/  LOP3.LUT R153, R19, R20, RZ, 0x3c, !PT ;  /* 0x0000001413997212 */ /* 0x000fe400078e3cff */
[----:B--2---:R-:W-:-:S13]  /*cb40*/  ISETP.NE.AND P2, PT, R21, RZ, PT ;  /* 0x000000ff1500720c */ /* 0x004fda0003f45270 */
[----:B------:R-:W-:Y:S05]  /*cb50*/  @P2 BRA `(.L_x_1235) ;  /* 0x0000000000302947 */ /* 0x000fea0003800000 */
[----:B------:R-:W-:Y:S05]  /*cb60*/  @!P0 BRA `(.L_x_1236) ;  /* 0x0000000000048947 */ /* 0x000fea0003800000 */
[----:B------:R-:W-:Y:S01]  /*cb70*/  BPT.TRAP 0x1 ;  /* 0x000000040000795c */ /* 0x000fe20000300000 */
.L_x_1236:
[----:B------:R-:W-:Y:S01]  /*cb80*/  IMAD R21, R152, 0x8, R2 ;  /* 0x0000000898157824 */ /* 0x000fe200078e0202 */
[----:B------:R-:W-:-:S04]  /*cb90*/  SHF.L.U32 R20, R153, 0x1f, RZ ;  /* 0x0000001f99147819 */ /* 0x000fc800000006ff */
[----:B------:R0:W1:Y:S01]  /*cba0*/  SYNCS.PHASECHK.TRANS64.TRYWAIT P3, [R21+URZ+0x16830], R20 ;  /* 0x01683014150075a7 */ /* 0x000062000806017f */
[----:B------:R-:W-:Y:S05]  /*cbb0*/  @!P0 BRA `(.L_x_1237) ;  /* 0x0000000000048947 */ /* 0x000fea0003800000 */
[----:B------:R-:W-:Y:S01]  /*cbc0*/  BPT.TRAP 0x1 ;  /* 0x000000040000795c */ /* 0x000fe20000300000 */
.L_x_1237:
[----:B------:R-:W-:Y:S04]  /*cbd0*/  BSSY B0, `(.L_x_1235) ;  /* 0x0000004000007945 */ /* 0x000fe80003800000 */
[----:B-1----:R-:W-:Y:S05]  /*cbe0*/  @P3 BRA `(.L_x_1238) ;  /* 0x0000000000083947 */ /* 0x002fea0003800000 */
[----:B------:R-:W1:Y:S02]  /*cbf0*/  SYNCS.PHASECHK.TRANS64.TRYWAIT P3, [R21+URZ+0x16830], R20 ;  /* 0x01683014150075a7 */ /* 0x000e64000806017f */
[----:B-1----:R-:W-:Y:S05]  /*cc00*/  @!P3 BRA `(.L_x_1239) ;  /* 0x0000011c0028b947 */ /* 0x002fea0003800000 */
.L_x_1238:
[----:B------:R-:W-:Y:S05]  /*cc10*/  BSYNC B0 ;  /* 0x0000000000007941 */ /* 0x000fea0003800000 */
.L_x_1235:
[----:B01----:R-:W2:Y:S01]  /*cc20*/  LDL R21, [R1+0xc] ;  /* 0x00000c0001157983 */ /* 0x003ea20000100800 */
[----:B------:R-:W0:Y:S01]  /*cc30*/  S2R R20, SR_TID.X ;  /* 0x0000000000147919 */ /* 0x000e220000002100 */
[----:B------:R-:W-:Y:S05]  /*cc40*/  WARPSYNC.ALL ;  /* 0x0000000000007948 */ /* 0x000fea0003800000 */
[----:B------:R-:W-:Y:S01]  /*cc50*/  IMAD.MOV.U32 R27, RZ, RZ, 0x40000040 ;  /* 0x40000040ff1b7424 */ /* 0x000fe200078e00ff */
[----:B0-----:R-:W-:Y:S01]  /*cc60*/  SHF.R.U32.HI R20, RZ, 0x7, R20 ;  /* 0x00000007ff147819 */ /* 0x001fe20000011614 */
[----:B------:R-:W-:Y:S01]  /*cc70*/  IMAD.MOV.U32 R25, RZ, RZ, 0x40000040 ;  /* 0x40000040ff197424 */ /* 0x000fe200078e00ff */
[----:B------:R-:W-:-:S02]  /*cc80*/  R2UR UR8, R6 ;  /* 0x00000000060872ca */ /* 0x000fc400000e0000 */
[----:B------:R-:W-:Y:S02]  /*cc90*/  R2UR UR9, R7 ;  /* 0x00000000070972ca */ /* 0x000fe400000e0000 */
[----:B------:R-:W-:Y:S02]  /*cca0*/  R2UR UR11, R27 ;  /* 0x000000001b0b72ca */ /* 0x000fe400000e0000 */
[----:B------:R-:W-:Y:S02]  /*ccb0*/  R2UR UR15, R25 ;  /* 0x00000000190f72ca */ /* 0x000fe400000e0000 */
[----:B------:R-:W-:Y:S02]  /*ccc0*/  R2UR UR23, R27 ;  /* 0x000000001b1772ca */ /* 0x000fe400000e0000 */
[----:B------:R-:W-:Y:S02]  /*ccd0*/  R2UR UR12, R12 ;  /* 0x000000000c0c72ca */ /* 0x000fe400000e0000 */
[----:B------:R-:W-:-:S02]  /*cce0*/  R2UR UR13, R13 ;  /* 0x000000000d0d72ca */ /* 0x000fc400000e0000 */
[----:B--2---:R-:W-:Y:S01]  /*ccf0*/  LEA R26, R152, R21, 0xa ;  /* 0x00000015981a7211 */ /* 0x004fe200078e50ff */
[----:B------:R-:W-:-:S05]  /*cd00*/  VIADD R21, R20, 0x8 ;  /* 0x0000000814157836 */ /* 0x000fca0000000000 */
[----:B------:R0:W-:Y:S01]  /*cd10*/  BAR.SYNC.DEFER_BLOCKING R21, 0x100 ;  /* 0x000400150000751d */ /* 0x0001e20000010000 */
[C---:B------:R-:W-:Y:S01]  /*cd20*/  R2UR UR10, R26.reuse ;  /* 0x000000001a0a72ca */ /* 0x040fe200000e0000 */
[C---:B------:R-:W-:Y:S02]  /*cd30*/  VIADD R24, R26.reuse, 0x2 ;  /* 0x000000021a187836 */ /* 0x040fe40000000000 */
[C---:B------:R-:W-:Y:S02]  /*cd40*/  VIADD R20, R26.reuse, 0x4 ;  /* 0x000000041a147836 */ /* 0x040fe40000000000 */
[----:B------:R-:W-:Y:S01]  /*cd50*/  VIADD R26, R26, 0x6 ;  /* 0x000000061a1a7836 */ /* 0x000fe20000000000 */
[----:B------:R-:W-:-:S04]  /*cd60*/  R2UR UR14, R24 ;  /* 0x00000000180e72ca */ /* 0x000fc800000e0000 */
[----:B------:R-:W-:Y:S02]  /*cd70*/  R2UR UR22, R26 ;  /* 0x000000001a1672ca */ /* 0x000fe400000e0000 */
[----:B------:R-:W-:-:S06]  /*cd80*/  WARPGROUP.ARRIVE ;  /* 0x00000000000079c5 */ /* 0x000fcc0000000000 */
[----:B------:R-:W-:Y:S01]  /*cd90*/  HGMMA.64x128x16.F32 R24, gdesc[UR8], RZ, !UPT, gsb0 ;  /* 0x01e00000081879f0 */ /* 0x000fe2000c0008ff */
[----:B0-----:R-:W-:Y:S01]  /*cda0*/  IMAD.MOV.U32 R21, RZ, RZ, 0x40000040 ;  /* 0x40000040ff157424 */ /* 0x001fe200078e00ff */
[----:B------:R-:W-:Y:S02]  /*cdb0*/  R2UR UR18, R20 ;  /* 0x00000000141272ca */ /* 0x000fe400000e0000 */
[----:B------:R-:W-:Y:S02]  /*cdc0*/  R2UR UR16, R10 ;  /* 0x000000000a1072ca */ /* 0x000fe400000e0000 */
[----:B------:R-:W-:Y:S02]  /*cdd0*/  R2UR UR19, R21 ;  /* 0x00000000151372ca */ /* 0x000fe400000e0000 */
[----:B------:R-:W-:Y:S01]  /*cde0*/  R2UR UR17, R11 ;  /* 0x000000000b1172ca */ /* 0x000fe200000e0000 */
[----:B------:R-:W-:Y:S02]  /*cdf0*/  WARPGROUP.DEPBAR.LE gsb0, 0x0 ;  /* 0x00008000000079c5 */ /* 0x000fe40000010000 */
[----:B------:R-:W-:-:S06]  /*ce00*/  WARPGROUP.ARRIVE ;  /* 0x00000000000079c5 */ /* 0x000fcc0000000000 */
[----:B------:R-:W-:Y:S01]  /*ce10*/  HGMMA.64x128x16.F32 R24, gdesc[UR12], R24, gsb0 ;  /* 0x01e000000c1879f0 */ /* 0x000fe20008000818 */
[----:B------:R-:W-:Y:S02]  /*ce20*/  R2UR UR20, R8 ;  /* 0x00000000081472ca */ /* 0x000fe400000e0000 */
[----:B------:R-:W-:Y:S01]  /*ce30*/  R2UR UR21, R9 ;  /* 0x00000000091572ca */ /* 0x000fe200000e0000 */
[----:B------:R-:W-:Y:S02]  /*ce40*/  WARPGROUP.DEPBAR.LE gsb0, 0x0 ;  /* 0x00008000000079c5 */ /* 0x000fe40000010000 */
[----:B------:R-:W-:-:S06]  /*ce50*/  WARPGROUP.ARRIVE ;  /* 0x00000000000079c5 */ /* 0x000fcc0000000000 */
[----:B------:R-:W-:Y:S03]  /*ce60*/  HGMMA.64x128x16.F32 R24, gdesc[UR16], R24, gsb0 ;  /* 0x01e00000101879f0 */ /* 0x000fe60008000818 */
[----:B------:R-:W-:Y:S02]  /*ce70*/  WARPGROUP.DEPBAR.LE gsb0, 0x0 ;  /* 0x00008000000079c5 */ /* 0x000fe40000010000 */
[----:B------:R-:W-:-:S07]  /*ce80*/  WARPGROUP.ARRIVE ;  /* 0x00000000000079c5 */ /* 0x000fce0000000000 */
[----:B------:R-:W-:Y:S03]  /*ce90*/  HGMMA.64x128x16.F32 R24, gdesc[UR20], R24, gsb0 ;  /* 0x01e00000141879f0 */ /* 0x000fe60008000818 */
[----:B------:R-:W-:Y:S02]  /*cea0*/  WARPGROUP.DEPBAR.LE gsb0, 0x0 ;  /* 0x00008000000079c5 */ /* 0x000fe40000010000 */
[----:B------:R-:W-:Y:S05]  /*ceb0*/  @P2 BRA `(.L_x_1240) ;  /* 0x0000000000282947 */ /* 0x000fea0003800000 */
[----:B------:R-:W-:Y:S05]  /*cec0*/  @!P0 BRA `(.L_x_1241) ;  /* 0x0000000000048947 */ /* 0x000fea0003800000 */
[----:B------:R-:W-:Y:S01]  /*ced0*/  BPT.TRAP 0x1 ;  /* 0x000000040000795c */ /* 0x000fe20000300000 */
.L_x_1241:
[----:B------:R-:W-:Y:S01]  /*cee0*/  SHF.L.U32 R19, R19, 0x1f, RZ ;  /* 0x0000001f13137819 */ /* 0x000fe200000006ff */
[----:B------:R-:W-:-:S04]  /*cef0*/  IMAD R20, R16, 0x8, R2 ;  /* 0x0000000810147824 */ /* 0x000fc800078e0202 */
[----:B------:R0:W1:Y:S01]  /*cf00*/  SYNCS.PHASECHK.TRANS64.TRYWAIT P2, [R20+URZ+0x16850], R19 ;  /* 0x01685013140075a7 */ /* 0x000062000804017f */
[----:B------:R-:W-:Y:S05]  /*cf10*/  @!P0 BRA `(.L_x_1242) ;  /* 0x0000000000048947 */ /* 0x000fea0003800000 */
[----:B------:R-:W-:Y:S01]  /*cf20*/  BPT.TRAP 0x1 ;  /* 0x000000040000795c */ /* 0x000fe20000300000 */
.L_x_1242:
[----:B-1----:R-:W-:Y:S05]  /*cf30*/  @P2 BRA `(.L_x_1240) ;  /* 0x0000000000082947 */ /* 0x002fea0003800000 */
[----:B------:R-:W1:Y:S02]  /*cf40*/  SYNCS.PHASECHK.TRANS64.TRYWAIT P2, [R20+URZ+0x16850], R19 ;  /* 0x01685013140075a7 */ /* 0x000e64000804017f */
[----:B-1----:R-:W-:Y:S05]  /*cf50*/  @!P2 BRA `(.L_x_1243) ;  /* 0x000001180068a947 */ /* 0x002fea0003800000 */
.L_x_1240:
[----:B01----:R-:W-:Y:S01]  /*cf60*/  VIADD R19, R2, 0x400 ;  /* 0x0000040002137836 */ /* 0x003fe20000000000 */
[----:B------:R-:W-:Y:S05]  /*cf70*/  WARPSYNC.ALL ;  /* 0x0000000000007948 */ /* 0x000fea0003800000 */
[----:B------:R-:W-:Y:S01]  /*cf80*/  SHF.R.U32.HI R19, RZ, 0x4, R19 ;  /* 0x00000004ff137819 */ /* 0x000fe20000011613 */
[----:B------:R-:W-:Y:S01]  /*cf90*/  IMAD.MOV.U32 R21, RZ, RZ, 0x40000040 ;  /* 0x40000040ff157424 */ /* 0x000fe200078e00ff */
[----:B------:R-:W-:Y:S02]  /*cfa0*/  WARPGROUP.ARRIVE ;  /* 0x00000000000079c5 */ /* 0x000fe40000000000 */
[----:B------:R-:W-:-:S02]  /*cfb0*/  LOP3.LUT R19, R19, 0x3fff, RZ, 0xc0, !PT ;  /* 0x00003fff13137812 */ /* 0x000fc400078ec0ff */
[----:B------:R-:W-:-:S03]  /*cfc0*/  R2UR UR11, R21 ;  /* 0x00000000150b72ca */ /* 0x000fc600000e0000 */
[----:B------:R-:W-:-:S05]  /*cfd0*/  IMAD R20, R16, 0x400, R19 ;  /* 0x0000040010147824 */ /* 0x000fca00078e0213 */
[----:B------:R-:W-:-:S13]  /*cfe0*/  R2UR UR10, R20 ;  /* 0x00000000140a72ca */ /* 0x000fda00000e0000 */
[----:B------:R-:W-:Y:S03]  /*cff0*/  HGMMA.64x64x16.F32 R88, R148, gdesc[UR8].tnspB, R88, gsb0 ;  /* 0x40e0000894587df0 */ /* 0x000fe60008000858 */
[----:B------:R-:W-:Y:S02]  /*d000*/  WARPGROUP.DEPBAR.LE gsb0, 0x0 ;  /* 0x00008000000079c5 */ /* 0x000fe40000010000 */
[----:B------:R-:W-:Y:S02]  /*d010*/  VIADD R148, R20, 0x80 ;  /* 0x0000008014947836 */ /* 0x000fe40000000000 */
[----:B------:R-:W-:Y:S01]  /*d020*/  FMUL.FTZ R21, R25, UR29 ;  /* 0x0000001d19157c20 */ /* 0x000fe20008410000 */
[----:B------:R-:W-:Y:S02]  /*d030*/  IMAD.MOV.U32 R149, RZ, RZ, 0x40000040 ;  /* 0x40000040ff957424 */ /* 0x000fe400078e00ff */
[----:B------:R-:W-:Y:S01]  /*d040*/  FMUL.FTZ R19, R24, UR29 ;  /* 0x0000001d18137c20 */ /* 0x000fe20008410000 */
[----:B------:R-:W2:Y:S01]  /*d050*/  LDL R150, [R1+0x20] ;  /* 0x0000200001967983 */ /* 0x000ea20000100800 */
[----:B------:R-:W-:-:S02]  /*d060*/  R2UR UR10, R148 ;  /* 0x00000000940a72ca */ /* 0x000fc400000e0000 */
[----:B------:R-:W-:Y:S01]  /*d070*/  R2UR UR11, R149 ;  /* 0x00000000950b72ca */ /* 0x000fe200000e0000 */
[----:B------:R-:W-:Y:S01]  /*d080*/  WARPGROUP.ARRIVE ;  /* 0x00000000000079c5 */ /* 0x000fe20000000000 */
[----:B------:R-:W3:Y:S01]  /*d090*/  LDL R151, [R1+0x24] ;  /* 0x0000240001977983 */ /* 0x000ee20000100800 */
[----:B------:R-:W-:Y:S01]  /*d0a0*/  IMAD.MOV.U32 R25, RZ, RZ, 0x40000040 ;  /* 0x40000040ff197424 */ /* 0x000fe200078e00ff */
[----:B------:R-:W-:Y:S01]  /*d0b0*/  IADD3 R24, R20, 0x200, RZ ;  /* 0x0000020014187810 */ /* 0x000fe20007ffe0ff */
[----:B------:R-:W-:Y:S02]  /*d0c0*/  FMUL.FTZ R26, R26, UR29 ;  /* 0x0000001d1a1a7c20 */ /* 0x000fe40008410000 */
[----:B------:R-:W0:Y:S01]  /*d0d0*/  S2R R148, SR_TID.X ;  /* 0x0000000000947919 */ /* 0x000e220000002100 */
[----:B------:R-:W-:Y:S01]  /*d0e0*/  FMUL.FTZ R27, R27, UR29 ;  /* 0x0000001d1b1b7c20 */ /* 0x000fe20008410000 */
[----:B------:R-:W-:Y:S01]  /*d0f0*/  FMUL.FTZ R28, R28, UR29 ;  /* 0x0000001d1c1c7c20 */ /* 0x000fe20008410000 */
[----:B------:R-:W-:Y:S01]  /*d100*/  FMUL.FTZ R29, R29, UR29 ;  /* 0x0000001d1d1d7c20 */ /* 0x000fe20008410000 */
[----:B------:R-:W-:Y:S01]  /*d110*/  FMUL.FTZ R30, R30, UR29 ;  /* 0x0000001d1e1e7c20 */ /* 0x000fe20008410000 */
[----:B------:R-:W-:Y:S01]  /*d120*/  FMUL.FTZ R31, R31, UR29 ;  /* 0x0000001d1f1f7c20 */ /* 0x000fe20008410000 */
[----:B------:R-:W-:Y:S01]  /*d130*/  FMUL.FTZ R32, R32, UR29 ;  /* 0x0000001d20207c20 */ /* 0x000fe20008410000 */
[----:B------:R-:W-:Y:S01]  /*d140*/  HGMMA.64x64x16.F32 R88, R144, gdesc[UR8].tnspB, R88, gsb0 ;  /* 0x40e0000890587df0 */ /* 0x000fe20008000858 */
        /* <DEDUP_REMOVED lines=24> */
[----:B0-----:R-:W-:Y:S01]  /*d2d0*/  SHF.R.U32.HI R149, RZ, 0x7, R148 ;  /* 0x00000007ff957819 */ /* 0x001fe20000011694 */
        /* <DEDUP_REMOVED lines=22> */
[----:B------:R-:W0:Y:S08]  /*d440*/  MUFU.TANH R19, R19 ;  /* 0x0000001300137308 */ /* 0x000e300000002400 */
[----:B------:R-:W1:Y:S08]  /*d450*/  MUFU.TANH R21, R21 ;  /* 0x0000001500157308 */ /* 0x000e700000002400 */
[----:B------:R-:W4:Y:S08]  /*d460*/  MUFU.TANH R26, R26 ;  /* 0x0000001a001a7308 */ /* 0x000f300000002400 */
[----:B------:R-:W0:Y:S01]  /*d470*/  MUFU.TANH R27, R27 ;  /* 0x0000001b001b7308 */ /* 0x000e220000002400 */
[----:B------:R-:W-:-:S02]  /*d480*/  WARPGROUP.DEPBAR.LE gsb0, 0x0 ;  /* 0x00008000000079c5 */ /* 0x000fc40000010000 */
[----:B------:R-:W-:Y:S01]  /*d490*/  VIADD R144, R20, 0x100 ;  /* 0x0000010014907836 */ /* 0x000fe20000000000 */
[----:B------:R-:W-:Y:S01]  /*d4a0*/  WARPGROUP.ARRIVE ;  /* 0x00000000000079c5 */ /* 0x000fe20000000000 */
[----:B------:R-:W-:-:S03]  /*d4b0*/  IMAD.MOV.U32 R145, RZ, RZ, 0x40000040 ;  /* 0x40000040ff917424 */ /* 0x000fc600078e00ff */
[----:B------:R-:W0:Y:S01]  /*d4c0*/  MUFU.TANH R28, R28 ;  /* 0x0000001c001c7308 */ /* 0x000e220000002400 */
[----:B------:R-:W-:Y:S02]  /*d4d0*/  R2UR UR10, R144 ;  /* 0x00000000900a72ca */ /* 0x000fe400000e0000 */
[----:B------:R-:W-:-:S05]  /*d4e0*/  R2UR UR11, R145 ;  /* 0x00000000910b72ca */ /* 0x000fca00000e0000 */
[----:B------:R-:W0:Y:S08]  /*d4f0*/  MUFU.TANH R29, R29 ;  /* 0x0000001d001d7308 */ /* 0x000e300000002400 */
[----:B------:R-:W0:Y:S01]  /*d500*/  MUFU.TANH R30, R30 ;  /* 0x0000001e001e7308 */ /* 0x000e220000002400 */
[----:B------:R-:W-:Y:S07]  /*d510*/  HGMMA.64x64x16.F32 R88, R140, gdesc[UR8].tnspB, R88, gsb0 ;  /* 0x40e000088c587df0 */ /* 0x000fee0008000858 */
        /* <DEDUP_REMOVED lines=18> */
[----:B------:R-:W-:Y:S01]  /*d640*/  HGMMA.64x64x16.F32 R88, R136, gdesc[UR8].tnspB, R88, gsb0 ;  /* 0x40e0000888587df0 */ /* 0x000fe20008000858 */
[----:B------:R-:W-:Y:S01]  /*d650*/  R2UR UR10, R24 ;  /* 0x00000000180a72ca */ /* 0x000fe200000e0000 */
[----:B------:R-:W-:Y:S01]  /*d660*/  VIADD R24, R20, 0x280 ;  /* 0x0000028014187836 */ /* 0x000fe20000000000 */
[----:B------:R-:W-:Y:S01]  /*d670*/  R2UR UR11, R25 ;  /* 0x00000000190b72ca */ /* 0x000fe200000e0000 */
[----:B------:R-:W-:-:S03]  /*d680*/  IMAD.MOV.U32 R25, RZ, RZ, 0x40000040 ;  /* 0x40000040ff197424 */ /* 0x000fc600078e00ff */
        /* <DEDUP_REMOVED lines=51> */
[----:B------:R-:W-:-:S03]  /*d9c0*/  @!P1 IMAD R25, R152, 0x8, R2 ;  /* 0x0000000898199824 */ /* 0x000fc600078e0202 */
[----:B------:R-:W0:Y:S01]  /*d9d0*/  MUFU.TANH R74, R74 ;  /* 0x0000004a004a7308 */ /* 0x000e220000002400 */
[----:B------:R-:W-:Y:S01]  /*d9e0*/  SEL R24, R24, 0x9, !P2 ;  /* 0x0000000918187807 */ /* 0x000fe20005000000 */
[----:B------:R-:W-:Y:S01]  /*d9f0*/  @!P1 VIADD R25, R25, 0x16840 ;  /* 0x0001684019199836 */ /* 0x000fe20000000000 */
[----:B------:R-:W-:-:S05]  /*da00*/  PLOP3.LUT P2, PT, PT, PT, UP0, 0x40, 0x0 ;  /* 0x000000000000781c */ /* 0x000fca0003f4e808 */
[----:B------:R-:W0:Y:S01]  /*da10*/  MUFU.TANH R75, R75 ;  /* 0x0000004b004b7308 */ /* 0x000e220000002400 */
[----:B------:R-:W-:-:S07]  /*da20*/  @!P1 PRMT R25, RZ, 0x654, R25 ;  /* 0x00000654ff199816 */ /* 0x000fce0000000019 */
[----:B------:R-:W0:Y:S08]  /*da30*/  MUFU.TANH R76, R76 ;  /* 0x0000004c004c7308 */ /* 0x000e300000002400 */
[----:B------:R-:W0:Y:S01]  /*da40*/  MUFU.TANH R77, R77 ;  /* 0x0000004d004d7308 */ /* 0x000e220000002400 */
[----:B------:R-:W-:Y:S02]  /*da50*/  WARPGROUP.DEPBAR.LE gsb0, 0x0 ;  /* 0x00008000000079c5 */ /* 0x000fe40000010000 */
[----:B------:R-:W-:Y:S01]  /*da60*/  WARPGROUP.ARRIVE ;  /* 0x00000000000079c5 */ /* 0x000fe20000000000 */
        /* <DEDUP_REMOVED lines=8> */
[----:B------:R0:W0:Y:S08]  /*daf0*/  MUFU.TANH R20, R124 ;  /* 0x0000007c00147308 */ /* 0x0000300000002400 */
[----:B------:R-:W0:Y:S08]  /*db00*/  MUFU.TANH R78, R78 ;  /* 0x0000004e004e7308 */ /* 0x000e300000002400 */
[----:B------:R-:W0:Y:S08]  /*db10*/  MUFU.TANH R79, R79 ;  /* 0x0000004f004f7308 */ /* 0x000e300000002400 */
[----:B------:R-:W0:Y:S08]  /*db20*/  MUFU.TANH R80, R80 ;  /* 0x0000005000507308 */ /* 0x000e300000002400 */
[----:B------:R-:W0:Y:S08]  /*db30*/  MUFU.TANH R81, R81 ;  /* 0x0000005100517308 */ /* 0x000e300000002400 */
[----:B------:R-:W0:Y:S08]  /*db40*/  MUFU.TANH R82, R82 ;  /* 0x0000005200527308 */ /* 0x000e300000002400 */
[----:B------:R-:W0:Y:S01]  /*db50*/  MUFU.TANH R83, R83 ;  /* 0x0000005300537308 */ /* 0x000e220000002400 */
[----:B------:R-:W-:-:S02]  /*db60*/  WARPGROUP.DEPBAR.LE gsb0, 0x0 ;  /* 0x00008000000079c5 */ /* 0x000fc40000010000 */
[----:B------:R-:W-:Y:S01]  /*db70*/  FMUL.FTZ R120, R84, UR29 ;  /* 0x0000001d54787c20 */ /* 0x000fe20008410000 */
[----:B------:R-:W-:Y:S02]  /*db80*/  IMAD.SHL.U32 R84, R0, 0x80, RZ ;  /* 0x0000008000547824 */ /* 0x000fe400078e00ff */
[----:B------:R-:W-:Y:S01]  /*db90*/  FMUL.FTZ R121, R85, UR29 ;  /* 0x0000001d55797c20 */ /* 0x000fe20008410000 */
[----:B------:R-:W-:Y:S01]  /*dba0*/  FMUL.FTZ R85, R87, UR29 ;  /* 0x0000001d57557c20 */ /* 0x000fe20008410000 */
[----:B------:R0:W-:Y:S06]  /*dbb0*/  BAR.ARV R24, 0x100 ;  /* 0x000400180000751d */ /* 0x0001ec0000002000 */
[----:B--2---:R-:W-:Y:S01]  /*dbc0*/  IADD3 R86, R150, 0x1, -R84 ;  /* 0x0000000196567810 */ /* 0x004fe20007ffe854 */
[----:B------:R-:W2:Y:S01]  /*dbd0*/  MUFU.TANH R120, R120 ;  /* 0x0000007800787308 */ /* 0x000ea20000002400 */
[----:B------:R0:W-:Y:S03]  /*dbe0*/  @!P1 SYNCS.ARRIVE.TRANS64.RED.A1T0 RZ, [R25+URZ], RZ ;  /* 0x000000ff19ff99a7 */ /* 0x0001e6000810043f */
[----:B---3--:R-:W-:-:S04]  /*dbf0*/  IMAD.IADD R86, R86, 0x1, -R151 ;  /* 0x0000000156567824 */ /* 0x008fc800078e0a97 */
[----:B------:R-:W3:Y:S01]  /*dc00*/  MUFU.TANH R121, R121 ;  /* 0x0000007900797308 */ /* 0x000ee20000002400 */
[----:B------:R-:W-:-:S04]  /*dc10*/  IMAD R86, R155, -0x2, R86 ;  /* 0xfffffffe9b567824 */ /* 0x000fc800078e0256 */
[C---:B------:R-:W-:Y:S02]  /*dc20*/  VIADD R123, R86.reuse, UR28 ;  /* 0x0000001c567b7c36 */ /* 0x040fe40008000000 */
[----:B------:R-:W-:Y:S01]  /*dc30*/  VIADD R122, R86, UR30 ;  /* 0x0000001e567a7c36 */ /* 0x000fe20008000000 */
[----:B------:R-:W0:Y:S01]  /*dc40*/  MUFU.TANH R85, R85 ;  /* 0x0000005500557308 */ /* 0x000e220000002400 */
[C---:B------:R-:W-:Y:S02]  /*dc50*/  IMAD.IADD R87, R156.reuse, 0x1, R123 ;  /* 0x000000019c577824 */ /* 0x040fe400078e027b */
[----:B------:R-:W-:Y:S01]  /*dc60*/  IMAD.IADD R86, R156, 0x1, R122 ;  /* 0x000000019c567824 */ /* 0x000fe200078e027a */
[----:B-12-4-:R-:W-:Y:S06]  /*dc70*/  @P2 BRA `(.L_x_1244) ;  /* 0x00000000005c2947 */ /* 0x016fec0003800000 */
[----:B------:R-:W-:Y:S01]  /*dc80*/  ISETP.GT.AND P2, PT, R5, -0x1, PT ;  /* 0xffffffff0500780c */ /* 0x000fe20003f44270 */
[----:B------:R-:W-:-:S12]  /*dc90*/  BSSY B0, `(.L_x_1245) ;  /* 0x0000011000007945 */ /* 0x000fd80003800000 */
[----:B------:R-:W-:Y:S05]  /*dca0*/  @P2 BRA `(.L_x_1246) ;  /* 0x0000000000242947 */ /* 0x000fea0003800000 */
[----:B------:R-:W2:Y:S01]  /*dcb0*/  LDL R151, [R1+0x4] ;  /* 0x0000040001977983 */ /* 0x000ea20000100800 */
[----:B0-----:R-:W-:-:S05]  /*dcc0*/  IMAD.U32 R124, RZ, RZ, UR24 ;  /* 0x00000018ff7c7e24 */ /* 0x001fca000f8e00ff */
[----:B------:R-:W-:-:S13]  /*dcd0*/  ISETP.NE.AND P2, PT, R124, 0x1, PT ;  /* 0x000000017c00780c */ /* 0x000fda0003f45270 */
[----:B------:R-:W2:Y:S02]  /*dce0*/  @P2 LDC.64 R24, c[0x0][0x9e8] ;  /* 0x00027a00ff182b82 */ /* 0x000ea40000000a00 */
[----:B--2---:R-:W-:Y:S01]  /*dcf0*/  @P2 IMAD.HI.U32 R126, R151, R24, RZ ;  /* 0x00000018977e2227 */ /* 0x004fe200078e00ff */
[----:B------:R-:W-:-:S04]  /*dd00*/  MOV R24, R151 ;  /* 0x0000009700187202 */ /* 0x000fc80000000f00 */
[----:B------:R-:W-:-:S04]  /*dd10*/  @P2 SHF.R.U32.HI R24, RZ, R25, R126 ;  /* 0x00000019ff182219 */ /* 0x000fc8000001167e */
[----:B------:R-:W-:Y:S01]  /*dd20*/  LOP3.LUT R125, RZ, R24, RZ, 0x33, !PT ;  /* 0x00000018ff7d7212 */ /* 0x000fe200078e33ff */
[----:B------:R-:W-:Y:S06]  /*dd30*/  BRA `(.L_x_1247) ;  /* 0x0000000000187947 */ /* 0x000fec0003800000 */
.L_x_1246:
[----:B0-----:R-:W-:Y:S02]  /*dd40*/  IMAD.U32 R124, RZ, RZ, UR24 ;  /* 0x00000018ff7c7e24 */ /* 0x001fe4000f8e00ff */
[----:B------:R-:W-:-:S03]  /*dd50*/  IMAD.MOV.U32 R125, RZ, RZ, R5 ;  /* 0x000000ffff7d7224 */ /* 0x000fc600078e0005 */
[----:B------:R-:W-:-:S13]  /*dd60*/  ISETP.NE.AND P2, PT, R124, 0x1, PT ;  /* 0x000000017c00780c */ /* 0x000fda0003f45270 */
[----:B------:R-:W0:Y:S02]  /*dd70*/  @P2 LDC.64 R24, c[0x0][0x9e8] ;  /* 0x00027a00ff182b82 */ /* 0x000e240000000a00 */
[----:B0-----:R-:W-:-:S05]  /*dd80*/  @P2 IMAD.HI.U32 R24, R5, R24, RZ ;  /* 0x0000001805182227 */ /* 0x001fca00078e00ff */
[----:B------:R-:W-:-:S07]  /*dd90*/  @P2 SHF.R.U32.HI R125, RZ, R25, R24 ;  /* 0x00000019ff7d2219 */ /* 0x000fce0000011618 */
.L_x_1247:
[----:B------:R-:W-:Y:S05]  /*dda0*/  BSYNC B0 ;  /* 0x0000000000007941 */ /* 0x000fea0003800000 */
.L_x_1245:
[----:B------:R-:W-:-:S04]  /*ddb0*/  IMAD R24, R125, R124, -R84 ;  /* 0x0000007c7d187224 */ /* 0x000fc800078e0a54 */
[----:B------:R-:W-:-:S05]  /*ddc0*/  IMAD R25, R155, -0x2, R24 ;  /* 0xfffffffe9b197824 */ /* 0x000fca00078e0218 */
[----:B------:R-:W-:Y:S02]  /*ddd0*/  VIADDMNMX R87, R25, R124, R87, PT ;  /* 0x0000007c19577246 */ /* 0x000fe40003800157 */
[----:B------:R-:W-:-:S07]  /*dde0*/  VIMNMX R86, R86, R25, !PT ;  /* 0x0000001956567248 */ /* 0x000fce0007fe0100 */
.L_x_1244:
[----:B------:R-:W-:Y:S01]  /*ddf0*/  ISETP.GT.AND P2, PT, R0, -0x1, PT ;  /* 0xffffffff0000780c */ /* 0x000fe20003f44270 */
[C---:B------:R-:W-:Y:S02]  /*de00*/  IMAD.IADD R123, R157.reuse, 0x1, R123 ;  /* 0x000000019d7b7824 */ /* 0x040fe400078e027b */
[----:B------:R-:W-:Y:S01]  /*de10*/  IMAD.IADD R122, R157, 0x1, R122 ;  /* 0x000000019d7a7824 */ /* 0x000fe200078e027a */
[C---:B------:R-:W-:Y:S02]  /*de20*/  ISETP.GT.AND P5, PT, R86.reuse, 0x8, P2 ;  /* 0x000000085600780c */ /* 0x040fe400017a4270 */
[C---:B------:R-:W-:Y:S02]  /*de30*/  ISETP.GT.AND P4, PT, R86.reuse, RZ, P2 ;  /* 0x000000ff5600720c */ /* 0x040fe40001784270 */
[----:B------:R-:W-:Y:S02]  /*de40*/  ISETP.LT.OR P5, PT, R87, 0x9, P5 ;  /* 0x000000095700780c */ /* 0x000fe40002fa1670 */
[----:B------:R-:W-:-:S02]  /*de50*/  ISETP.GT.AND P3, PT, R86, 0x1, P2 ;  /* 0x000000015600780c */ /* 0x000fc40001764270 */
[----:B0-----:R-:W-:Y:S02]  /*de60*/  FSEL R28, R28, -INF , !P5 ;  /* 0xff8000001c1c7808 */ /* 0x001fe40006800000 */
[----:B------:R-:W-:Y:S02]  /*de70*/  ISETP.GT.AND P5, PT, R86, 0x11, P2 ;  /* 0x000000115600780c */ /* 0x000fe400017a4270 */
[C---:B------:R-:W-:Y:S02]  /*de80*/  ISETP.LT.OR P4, PT, R87.reuse, 0x1, P4 ;  /* 0x000000015700780c */ /* 0x040fe40002781670 */
[C---:B------:R-:W-:Y:S02]  /*de90*/  ISETP.LT.OR P3, PT, R87.reuse, 0x2, P3 ;  /* 0x000000025700780c */ /* 0x040fe40001f61670 */
[----:B------:R-:W-:Y:S02]  /*dea0*/  ISETP.LT.OR P5, PT, R87, 0x12, P5 ;  /* 0x000000125700780c */ /* 0x000fe40002fa1670 */
[----:B------:R-:W-:-:S02]  /*deb0*/  FSEL R19, R19, -INF , !P4 ;  /* 0xff80000013137808 */ /* 0x000fc40006000000 */
[----:B------:R-:W-:Y:S02]  /*dec0*/  FSEL R21, R21, -INF , !P3 ;  /* 0xff80000015157808 */ /* 0x000fe40005800000 */
[C---:B------:R-:W-:Y:S02]  /*ded0*/  ISETP.GT.AND P4, PT, R86.reuse, 0x9, P2 ;  /* 0x000000095600780c */ /* 0x040fe40001784270 */
[C---:B------:R-:W-:Y:S02]  /*dee0*/  ISETP.GT.AND P3, PT, R86.reuse, 0x10, P2 ;  /* 0x000000105600780c */ /* 0x040fe40001764270 */
[----:B------:R-:W-:Y:S02]  /*def0*/  FSEL R33, R33, -INF , !P5 ;  /* 0xff80000021217808 */ /* 0x000fe40006800000 */
[----:B------:R-:W-:Y:S02]  /*df00*/  ISETP.GT.AND P5, PT, R86, 0x20, P2 ;  /* 0x000000205600780c */ /* 0x000fe400017a4270 */
[----:B------:R-:W-:-:S02]  /*df10*/  ISETP.LT.OR P4, PT, R87, 0xa, P4 ;  /* 0x0000000a5700780c */ /* 0x000fc40002781670 */
[C---:B------:R-:W-:Y:S02]  /*df20*/  ISETP.LT.OR P3, PT, R87.reuse, 0x11, P3 ;  /* 0x000000115700780c */ /* 0x040fe40001f61670 */
[----:B------:R-:W-:Y:S02]  /*df30*/  ISETP.LT.OR P5, PT, R87, 0x21, P5 ;  /* 0x000000215700780c */ /* 0x000fe40002fa1670 */
[----:B------:R-:W-:Y:S02]  /*df40*/  FSEL R29, R29, -INF , !P4 ;  /* 0xff8000001d1d7808 */ /* 0x000fe40006000000 */
[----:B------:R-:W-:Y:S02]  /*df50*/  FSEL R32, R32, -INF , !P3 ;  /* 0xff80000020207808 */ /* 0x000fe40005800000 */
[C---:B------:R-:W-:Y:S02]  /*df60*/  ISETP.GT.AND P4, PT, R86.reuse, 0x18, P2 ;  /* 0x000000185600780c */ /* 0x040fe40001784270 */
[----:B------:R-:W-:-:S02]  /*df70*/  ISETP.GT.AND P3, PT, R86, 0x19, P2 ;  /* 0x000000195600780c */ /* 0x000fc40001764270 */
[----:B------:R-:W-:Y:S02]  /*df80*/  FSEL R40, R40, -INF , !P5 ;  /* 0xff80000028287808 */ /* 0x000fe40006800000 */
        /* <DEDUP_REMOVED lines=61> */
[----:B------:R-:W-:Y:S02]  /*e360*/  ISETP.GT.AND P3, PT, R86, 0x70, P2 ;  /* 0x000000705600780c */ /* 0x000fe40001764270 */
[----:B------:R-:W-:Y:S02]  /*e370*/  FSEL R80, R80, -INF , !P5 ;  /* 0xff80000050507808 */ /* 0x000fe40006800000 */
[----:B------:R-:W-:Y:S02]  /*e380*/  PLOP3.LUT P5, PT, PT, PT, UP0, 0x40, 0x0 ;  /* 0x000000000000781c */ /* 0x000fe40003fae808 */
[----:B------:R-:W-:-:S02]  /*e390*/  ISETP.LT.OR P4, PT, R87, 0x6a, P4 ;  /* 0x0000006a5700780c */ /* 0x000fc40002781670 */
[----:B------:R-:W-:Y:S02]  /*e3a0*/  ISETP.LT.OR P3, PT, R87, 0x71, P3 ;  /* 0x000000715700780c */ /* 0x000fe40001f61670 */
[----:B------:R-:W-:Y:S02]  /*e3b0*/  FSEL R77, R77, -INF , !P4 ;  /* 0xff8000004d4d7808 */ /* 0x000fe40006000000 */
[----:B------:R-:W-:Y:S02]  /*e3c0*/  FSEL R79, R79, -INF , !P3 ;  /* 0xff8000004f4f7808 */ /* 0x000fe40005800000 */
[C---:B------:R-:W-:Y:S02]  /*e3d0*/  ISETP.GT.AND P4, PT, R86.reuse, 0x78, P2 ;  /* 0x000000785600780c */ /* 0x040fe40001784270 */
[----:B------:R-:W-:Y:S02]  /*e3e0*/  ISETP.GT.AND P3, PT, R86, 0x79, P2 ;  /* 0x000000795600780c */ /* 0x000fe40001764270 */
[----:B------:R-:W-:-:S02]  /*e3f0*/  ISETP.LT.OR P4, PT, R87, 0x79, P4 ;  /* 0x000000795700780c */ /* 0x000fc40002781670 */
[----:B------:R-:W-:Y:S02]  /*e400*/  ISETP.LT.OR P3, PT, R87, 0x7a, P3 ;  /* 0x0000007a5700780c */ /* 0x000fe40001f61670 */
[----:B------:R-:W-:Y:S02]  /*e410*/  FSEL R120, R120, -INF , !P4 ;  /* 0xff80000078787808 */ /* 0x000fe40006000000 */
[----:B---3--:R-:W-:Y:S01]  /*e420*/  FSEL R121, R121, -INF , !P3 ;  /* 0xff80000079797808 */ /* 0x008fe20005800000 */
[----:B------:R-:W-:Y:S08]  /*e430*/  @P5 BRA `(.L_x_1248) ;  /* 0x0000000000585947 */ /* 0x000ff00003800000 */
        /* <DEDUP_REMOVED lines=11> */
.L_x_1250:
[----:B------:R-:W-:Y:S02]  /*e4f0*/  IMAD.U32 R124, RZ, RZ, UR24 ;  /* 0x00000018ff7c7e24 */ /* 0x000fe4000f8e00ff */
[----:B------:R-:W-:-:S03]  /*e500*/  IMAD.MOV.U32 R87, RZ, RZ, R23 ;  /* 0x000000ffff577224 */ /* 0x000fc600078e0017 */
[----:B------:R-:W-:-:S13]  /*e510*/  ISETP.NE.AND P3, PT, R124, 0x1, PT ;  /* 0x000000017c00780c */ /* 0x000fda0003f65270 */
[----:B------:R-:W0:Y:S02]  /*e520*/  @P3 LDC.64 R24, c[0x0][0x9e8] ;  /* 0x00027a00ff183b82 */ /* 0x000e240000000a00 */
[----:B0-----:R-:W-:-:S05]  /*e530*/  @P3 IMAD.HI.U32 R24, R23, R24, RZ ;  /* 0x0000001817183227 */ /* 0x001fca00078e00ff */
[----:B------:R-:W-:-:S07]  /*e540*/  @P3 SHF.R.U32.HI R87, RZ, R25, R24 ;  /* 0x00000019ff573219 */ /* 0x000fce0000011618 */
.L_x_1251:
[----:B------:R-:W-:Y:S05]  /*e550*/  BSYNC B0 ;  /* 0x0000000000007941 */ /* 0x000fea0003800000 */
.L_x_1249:
[----:B------:R-:W-:-:S04]  /*e560*/  IMAD R84, R87, R124, -R84 ;  /* 0x0000007c57547224 */ /* 0x000fc800078e0a54 */
[----:B------:R-:W-:-:S05]  /*e570*/  IMAD R84, R155, -0x2, R84 ;  /* 0xfffffffe9b547824 */ /* 0x000fca00078e0254 */
[----:B------:R-:W-:Y:S02]  /*e580*/  VIADDMNMX R123, R84, R124, R123, PT ;  /* 0x0000007c547b7246 */ /* 0x000fe4000380017b */
[----:B------:R-:W-:-:S07]  /*e590*/  VIMNMX R122, R122, R84, !PT ;  /* 0x000000547a7a7248 */ /* 0x000fce0007fe0100 */
.L_x_1248:
[----:B------:R-:W-:Y:S01]  /*e5a0*/  FMNMX.FTZ R24, R19, R14, !PT ;  /* 0x0000000e13187209 */ /* 0x000fe20007810000 */
[----:B------:R-:W2:Y:S01]  /*e5b0*/  LDL R86, [R1+0x8] ;  /* 0x0000080001567983 */ /* 0x000ea20000100800 */
[----:B------:R-:W-:Y:S01]  /*e5c0*/  ISETP.GT.AND P5, PT, R122, 0x9, P2 ;  /* 0x000000097a00780c */ /* 0x000fe200017a4270 */
[----:B------:R-:W-:Y:S01]  /*e5d0*/  UMOV UR41, UR7 ;  /* 0x0000000700297c82 */ /* 0x000fe20008000000 */
[----:B------:R-:W-:Y:S01]  /*e5e0*/  FMNMX.FTZ R25, R21, R24, !PT ;  /* 0x0000001815197209 */ /* 0x000fe20007810000 */
[----:B------:R-:W-:Y:S01]  /*e5f0*/  @!P1 IMAD R16, R16, 0x8, R2 ;  /* 0x0000000810109824 */ /* 0x000fe200078e0202 */
[----:B------:R-:W-:Y:S02]  /*e600*/  ISETP.LT.OR P5, PT, R123, 0xa, P5 ;  /* 0x0000000a7b00780c */ /* 0x000fe40002fa1670 */
[----:B------:R-:W-:Y:S01]  /*e610*/  FMNMX.FTZ R24, R28, R25, !PT ;  /* 0x000000191c187209 */ /* 0x000fe20007810000 */
[----:B------:R-:W-:Y:S01]  /*e620*/  @!P1 VIADD R16, R16, 0x16860 ;  /* 0x0001686010109836 */ /* 0x000fe20000000000 */
        /* <DEDUP_REMOVED lines=59> */
[----:B------:R-:W-:Y:S01]  /*e9e0*/  ISETP.GT.AND P5, PT, R122, 0x59, P2 ;  /* 0x000000597a00780c */ /* 0x000fe200017a4270 */
[----:B------:R-:W0:Y:S01]  /*e9f0*/  SHFL.BFLY PT, R24, R25, 0x2, 0x1f ;  /* 0x0c401f0019187f89 */ /* 0x000e2200000e0000 */
[----:B------:R-:W-:-:S02]  /*ea00*/  FSEL R46, R46, -INF , !P3 ;  /* 0xff8000002e2e7808 */ /* 0x000fc40005800000 */
[C---:B------:R-:W-:Y:S02]  /*ea10*/  ISETP.GT.AND P3, PT, R122.reuse, 0x31, P2 ;  /* 0x000000317a00780c */ /* 0x040fe40001764270 */
[C---:B------:R-:W-:Y:S02]  /*ea20*/  ISETP.LT.OR P5, PT, R123.reuse, 0x5a, P5 ;  /* 0x0000005a7b00780c */ /* 0x040fe40002fa1670 */
[----:B------:R-:W-:Y:S02]  /*ea30*/  ISETP.LT.OR P3, PT, R123, 0x32, P3 ;  /* 0x000000327b00780c */ /* 0x000fe40001f61670 */
[----:B------:R-:W-:Y:S02]  /*ea40*/  FSEL R71, R71, -INF , !P5 ;  /* 0xff80000047477808 */ /* 0x000fe40006800000 */
[----:B------:R-:W-:Y:S02]  /*ea50*/  ISETP.GT.AND P5, PT, R122, 0x61, P2 ;  /* 0x000000617a00780c */ /* 0x000fe400017a4270 */
[----:B------:R-:W-:-:S02]  /*ea60*/  FSEL R51, R51, -INF , !P3 ;  /* 0xff80000033337808 */ /* 0x000fc40005800000 */
[C---:B------:R-:W-:Y:S02]  /*ea70*/  ISETP.GT.AND P3, PT, R122.reuse, 0x40, P2 ;  /* 0x000000407a00780c */ /* 0x040fe40001764270 */
[C---:B------:R-:W-:Y:S02]  /*ea80*/  ISETP.LT.OR P5, PT, R123.reuse, 0x62, P5 ;  /* 0x000000627b00780c */ /* 0x040fe40002fa1670 */
[----:B------:R-:W-:Y:S02]  /*ea90*/  ISETP.LT.OR P3, PT, R123, 0x41, P3 ;  /* 0x000000417b00780c */ /* 0x000fe40001f61670 */
[----:B------:R-:W-:Y:S02]  /*eaa0*/  FSEL R75, R75, -INF , !P5 ;  /* 0xff8000004b4b7808 */ /* 0x000fe40006800000 */
[----:B------:R-:W-:Y:S02]  /*eab0*/  ISETP.GT.AND P5, PT, R122, 0x69, P2 ;  /* 0x000000697a00780c */ /* 0x000fe400017a4270 */
[----:B0-----:R-:W-:-:S02]  /*eac0*/  FMNMX.FTZ R84, R25, R24, !PT ;  /* 0x0000001819547209 */ /* 0x001fc40007810000 */
[----:B------:R-:W-:Y:S02]  /*ead0*/  FSEL R58, R58, -INF , !P3 ;  /* 0xff8000003a3a7808 */ /* 0x000fe40005800000 */
[----:B------:R-:W-:Y:S01]  /*eae0*/  ISETP.GT.AND P3, PT, R122, 0x49, P2 ;  /* 0x000000497a00780c */ /* 0x000fe20001764270 */
[----:B------:R-:W0:Y:S01]  /*eaf0*/  SHFL.BFLY PT, R87, R84, 0x1, 0x1f ;  /* 0x0c201f0054577f89 */ /* 0x000e2200000e0000 */
[C---:B------:R-:W-:Y:S02]  /*eb00*/  ISETP.LT.OR P5, PT, R123.reuse, 0x6a, P5 ;  /* 0x0000006a7b00780c */ /* 0x040fe40002fa1670 */
[----:B------:R-:W-:Y:S02]  /*eb10*/  ISETP.LT.OR P3, PT, R123, 0x4a, P3 ;  /* 0x0000004a7b00780c */ /* 0x000fe40001f61670 */
[----:B------:R-:W-:Y:S02]  /*eb20*/  FSEL R78, R78, -INF , !P5 ;  /* 0xff8000004e4e7808 */ /* 0x000fe40006800000 */
[----:B------:R-:W-:-:S02]  /*eb30*/  ISETP.GT.AND P5, PT, R122, RZ, P2 ;  /* 0x000000ff7a00720c */ /* 0x000fc400017a4270 */
[----:B------:R-:W-:Y:S02]  /*eb40*/  FSEL R63, R63, -INF , !P3 ;  /* 0xff8000003f3f7808 */ /* 0x000fe40005800000 */
[C---:B------:R-:W-:Y:S02]  /*eb50*/  ISETP.LT.OR P5, PT, R123.reuse, 0x1, P5 ;  /* 0x000000017b00780c */ /* 0x040fe40002fa1670 */
[----:B------:R-:W-:Y:S02]  /*eb60*/  ISETP.GT.AND P4, PT, R122, 0x8, P2 ;  /* 0x000000087a00780c */ /* 0x000fe40001784270 */
[----:B------:R-:W-:Y:S02]  /*eb70*/  FSEL R26, R26, -INF , !P5 ;  /* 0xff8000001a1a7808 */ /* 0x000fe40006800000 */
[----:B------:R-:W-:Y:S02]  /*eb80*/  ISETP.LT.OR P4, PT, R123, 0x9, P4 ;  /* 0x000000097b00780c */ /* 0x000fe40002781670 */
[----:B------:R-:W-:-:S02]  /*eb90*/  ISETP.GT.AND P5, PT, R122, 0x78, P2 ;  /* 0x000000787a00780c */ /* 0x000fc400017a4270 */
[----:B------:R-:W-:Y:S02]  /*eba0*/  FSEL R30, R30, -INF , !P4 ;  /* 0xff8000001e1e7808 */ /* 0x000fe40006000000 */
[----:B------:R-:W-:Y:S02]  /*ebb0*/  ISETP.GT.AND P4, PT, R122, 0x11, P2 ;  /* 0x000000117a00780c */ /* 0x000fe40001784270 */
[----:B0-----:R-:W-:Y:S02]  /*ebc0*/  FMNMX.FTZ R24, R84, R87, !PT ;  /* 0x0000005754187209 */ /* 0x001fe40007810000 */
[----:B------:R-:W-:Y:S02]  /*ebd0*/  ISETP.LT.OR P4, PT, R123, 0x12, P4 ;  /* 0x000000127b00780c */ /* 0x000fe40002781670 */
[C---:B------:R-:W-:Y:S01]  /*ebe0*/  FSETP.NEU.FTZ.AND P3, PT, R24.reuse, -INF , PT ;  /* 0xff8000001800780b */ /* 0x040fe20003f7d000 */
[----:B------:R-:W-:Y:S01]  /*ebf0*/  FMUL.FTZ R84, R24, UR41 ;  /* 0x0000002918547c20 */ /* 0x000fe20008410000 */
[----:B------:R-:W-:-:S02]  /*ec00*/  FSEL R35, R35, -INF , !P4 ;  /* 0xff80000023237808 */ /* 0x000fc40006000000 */
[----:B------:R-:W-:Y:S02]  /*ec10*/  ISETP.GT.AND P4, PT, R122, 0x20, P2 ;  /* 0x000000207a00780c */ /* 0x000fe40001784270 */
[----:B------:R-:W-:Y:S02]  /*ec20*/  FSEL R84, R84, RZ, P3 ;  /* 0x000000ff54547208 */ /* 0x000fe40001800000 */
[C---:B------:R-:W-:Y:S02]  /*ec30*/  ISETP.LT.OR P4, PT, R123.reuse, 0x21, P4 ;  /* 0x000000217b00780c */ /* 0x040fe40002781670 */
        /* <DEDUP_REMOVED lines=17> */
[----:B------:R-:W-:Y:S01]  /*ed50*/  MUFU.EX2 R148, R148 ;  /* 0x0000009400947308 */ /* 0x000fe20000000800 */
[----:B------:R-:W-:Y:S01]  /*ed60*/  FMNMX.FTZ R32, R34, R25, !PT ;  /* 0x0000001922207209 */ /* 0x000fe20007810000 */
[--C-:B------:R-:W-:Y:S01]  /*ed70*/  FFMA.FTZ R21, R29, UR41, -R84.reuse ;  /* 0x000000291d157c23 */ /* 0x100fe20008010854 */
[----:B------:R-:W-:Y:S01]  /*ed80*/  ISETP.GT.AND P4, PT, R122, 0x38, P2 ;  /* 0x000000387a00780c */ /* 0x000fe20001784270 */
        /* <DEDUP_REMOVED lines=48> */
[----:B------:R-:W-:Y:S01]  /*f090*/  FFMA.FTZ R53, R80, UR41, -R84 ;  /* 0x0000002950357c23 */ /* 0x000fe20008010854 */
[----:B------:R-:W-:-:S02]  /*f0a0*/  FMNMX.FTZ R25, R59, R40, !PT ;  /* 0x000000283b197209 */ /* 0x000fc40007810000 */
[----:B------:R-:W-:Y:S01]  /*f0b0*/  ISETP.LT.OR P4, PT, R123, 0x61, P4 ;  /* 0x000000617b00780c */ /* 0x000fe20002781670 */
[----:B------:R-:W-:Y:S01]  /*f0c0*/  MUFU.EX2 R29, R29 ;  /* 0x0000001d001d7308 */ /* 0x000fe20000000800 */
[----:B------:R-:W-:Y:S02]  /*f0d0*/  FMNMX.FTZ R40, R62, R25, !PT ;  /* 0x000000193e287209 */ /* 0x000fe40007810000 */
[----:B------:R-:W-:Y:S02]  /*f0e0*/  FSEL R74, R74, -INF , !P4 ;  /* 0xff8000004a4a7808 */ /* 0x000fe40006000000 */
[----:B------:R-:W-:Y:S02]  /*f0f0*/  FMNMX.FTZ R25, R63, R40, !PT ;  /* 0x000000283f197209 */ /* 0x000fe40007810000 */
[----:B------:R-:W-:Y:S01]  /*f100*/  ISETP.GT.AND P4, PT, R122, 0x68, P2 ;  /* 0x000000687a00780c */ /* 0x000fe20001784270 */
[----:B------:R-:W-:Y:S01]  /*f110*/  MUFU.EX2 R140, R140 ;  /* 0x0000008c008c7308 */ /* 0x000fe20000000800 */
[----:B------:R-:W-:-:S02]  /*f120*/  FMNMX.FTZ R40, R66, R25, !PT ;  /* 0x0000001942287209 */ /* 0x000fc40007810000 */
[----:B------:R-:W-:Y:S02]  /*f130*/  ISETP.LT.OR P4, PT, R123, 0x69, P4 ;  /* 0x000000697b00780c */ /* 0x000fe40002781670 */
[----:B------:R-:W-:Y:S02]  /*f140*/  FMNMX.FTZ R25, R67, R40, !PT ;  /* 0x0000002843197209 */ /* 0x000fe40007810000 */
[----:B------:R-:W-:Y:S01]  /*f150*/  FSEL R20, R20, -INF , !P4 ;  /* 0xff80000014147808 */ /* 0x000fe20006000000 */
[----:B------:R-:W-:Y:S01]  /*f160*/  MUFU.EX2 R32, R32 ;  /* 0x0000002000207308 */ /* 0x000fe20000000800 */
[----:B------:R-:W-:Y:S02]  /*f170*/  FMNMX.FTZ R40, R70, R25, !PT ;  /* 0x0000001946287209 */ /* 0x000fe40007810000 */
[----:B------:R-:W-:Y:S02]  /*f180*/  ISETP.GT.AND P4, PT, R122, 0x70, P2 ;  /* 0x000000707a00780c */ /* 0x000fe40001784270 */
[----:B------:R-:W-:Y:S01]  /*f190*/  FMNMX.FTZ R25, R71, R40, !PT ;  /* 0x0000002847197209 */ /* 0x000fe20007810000 */
[----:B------:R-:W-:Y:S01]  /*f1a0*/  FFMA.FTZ R40, R57, UR41, -R84 ;  /* 0x0000002939287c23 */ /* 0x000fe20008010854 */
[----:B------:R-:W-:Y:S01]  /*f1b0*/  ISETP.LT.OR P4, PT, R123, 0x71, P4 ;  /* 0x000000717b00780c */ /* 0x000fe20002781670 */
[----:B------:R-:W-:Y:S01]  /*f1c0*/  MUFU.EX2 R142, R142 ;  /* 0x0000008e008e7308 */ /* 0x000fe20000000800 */
[----:B------:R-:W-:-:S02]  /*f1d0*/  FMNMX.FTZ R44, R74, R25, !PT ;  /* 0x000000194a2c7209 */ /* 0x000fc40007810000 */
[----:B------:R-:W-:Y:S02]  /*f1e0*/  FSEL R81, R81, -INF , !P4 ;  /* 0xff80000051517808 */ /* 0x000fe40006000000 */
[----:B------:R-:W-:Y:S02]  /*f1f0*/  FMNMX.FTZ R25, R75, R44, !PT ;  /* 0x0000002c4b197209 */ /* 0x000fe40007810000 */
[----:B------:R-:W-:Y:S01]  /*f200*/  ISETP.GT.AND P4, PT, R122, 0x71, P2 ;  /* 0x000000717a00780c */ /* 0x000fe20001784270 */
[----:B------:R-:W-:Y:S01]  /*f210*/  MUFU.EX2 R33, R33 ;  /* 0x0000002100217308 */ /* 0x000fe20000000800 */
[----:B------:R-:W-:Y:S02]  /*f220*/  FMNMX.FTZ R25, R20, R25, !PT ;  /* 0x0000001914197209 */ /* 0x000fe40007810000 */
[----:B------:R-:W-:Y:S02]  /*f230*/  ISETP.LT.OR P4, PT, R123, 0x72, P4 ;  /* 0x000000727b00780c */ /* 0x000fe40002781670 */
[----:B------:R-:W-:-:S02]  /*f240*/  FMNMX.FTZ R44, R78, R25, !PT ;  /* 0x000000194e2c7209 */ /* 0x000fc40007810000 */
[----:B------:R-:W-:Y:S01]  /*f250*/  ISETP.GT.AND P2, PT, R122, 0x79, P2 ;  /* 0x000000797a00780c */ /* 0x000fe20001744270 */
[----:B------:R-:W-:Y:S01]  /*f260*/  MUFU.EX2 R136, R136 ;  /* 0x0000008800887308 */ /* 0x000fe20000000800 */
[----:B------:R-:W-:Y:S01]  /*f270*/  FSEL R82, R82, -INF , !P4 ;  /* 0xff80000052527808 */ /* 0x000fe20006000000 */
[----:B------:R-:W-:Y:S01]  /*f280*/  FFMA.FTZ R122, R120, UR41, -R84 ;  /* 0x00000029787a7c23 */ /* 0x000fe20008010854 */
[----:B------:R-:W-:Y:S02]  /*f290*/  FMNMX.FTZ R25, R81, R44, !PT ;  /* 0x0000002c51197209 */ /* 0x000fe40007810000 */
[----:B------:R-:W-:Y:S02]  /*f2a0*/  ISETP.LT.OR P2, PT, R123, 0x7a, P2 ;  /* 0x0000007a7b00780c */ /* 0x000fe40001741670 */
[----:B------:R-:W-:Y:S01]  /*f2b0*/  FSEL R83, R83, -INF , !P5 ;  /* 0xff80000053537808 */ /* 0x000fe20006800000 */
[----:B------:R-:W-:Y:S01]  /*f2c0*/  MUFU.EX2 R36, R36 ;  /* 0x0000002400247308 */ /* 0x000fe20000000800 */
[----:B------:R-:W-:-:S02]  /*f2d0*/  FMNMX.FTZ R44, R82, R25, !PT ;  /* 0x00000019522c7209 */ /* 0x000fc40007810000 */
[----:B------:R-:W-:Y:S02]  /*f2e0*/  FSEL R85, R85, -INF , !P2 ;  /* 0xff80000055557808 */ /* 0x000fe40005000000 */
[----:B------:R-:W-:Y:S02]  /*f2f0*/  FMNMX.FTZ R44, R83, R44, !PT ;  /* 0x0000002c532c7209 */ /* 0x000fe40007810000 */
[----:B------:R-:W-:Y:S01]  /*f300*/  FSEL R57, R24, RZ, P3 ;  /* 0x000000ff18397208 */ /* 0x000fe20001800000 */
[----:B------:R-:W-:Y:S01]  /*f310*/  MUFU.EX2 R138, R138 ;  /* 0x0000008a008a7308 */ /* 0x000fe20000000800 */
[----:B------:R-:W-:Y:S01]  /*f320*/  FMNMX.FTZ R25, R85, R44, !PT ;  /* 0x0000002c55197209 */ /* 0x000fe20007810000 */
[--C-:B------:R-:W-:Y:S01]  /*f330*/  FFMA.FTZ R44, R65, UR41, -R84.reuse ;  /* 0x00000029412c7c23 */ /* 0x100fe20008010854 */
[----:B------:R-:W-:Y:S01]  /*f340*/  FFMA.FTZ R84, R121, UR41, -R84 ;  /* 0x0000002979547c23 */ /* 0x000fe20008010854 */
[----:B------:R-:W-:Y:S02]  /*f350*/  FADD.FTZ R57, -R57, R14 ;  /* 0x0000000e39397221 */ /* 0x000fe40000010100 */
[----:B------:R-:W0:Y:S02]  /*f360*/  SHFL.BFLY PT, R56, R25, 0x2, 0x1f ;  /* 0x0c401f0019387f89 */ /* 0x000e2400000e0000 */
[----:B------:R-:W-:Y:S01]  /*f370*/  FMUL.FTZ R14, R57, UR41 ;  /* 0x00000029390e7c20 */ /* 0x000fe20008410000 */
[----:B------:R-:W-:Y:S08]  /*f380*/  MUFU.EX2 R37, R37 ;  /* 0x0000002500257308 */ /* 0x000ff00000000800 */
[----:B------:R-:W1:Y:S08]  /*f390*/  MUFU.EX2 R14, R14 ;  /* 0x0000000e000e7308 */ /* 0x000e700000000800 */
[----:B------:R-:W-:Y:S01]  /*f3a0*/  MUFU.EX2 R132, R132 ;  /* 0x0000008400847308 */ /* 0x000fe20000000800 */
[----:B0-----:R-:W-:-:S07]  /*f3b0*/  FMNMX.FTZ R56, R25, R56, !PT ;  /* 0x0000003819387209 */ /* 0x001fce0007810000 */
[----:B------:R-:W-:Y:S01]  /*f3c0*/  MUFU.EX2 R40, R40 ;  /* 0x0000002800287308 */ /* 0x000fe20000000800 */
[----:B-1----:R-:W-:Y:S01]  /*f3d0*/  FFMA.FTZ R4, R14, R4, R148 ;  /* 0x000000040e047223 */ /* 0x002fe20000010094 */
[----:B------:R-:W0:Y:S01]  /*f3e0*/  SHFL.BFLY PT, R25, R56, 0x1, 0x1f ;  /* 0x0c201f0038197f89 */ /* 0x000e2200000e0000 */
[----:B------:R-:W-:Y:S01]  /*f3f0*/  F2FP.F16.F32.PACK_AB R148, R19, R148 ;  /* 0x000000941394723e */ /* 0x000fe200000000ff */
        /* <DEDUP_REMOVED lines=17> */
[----:B------:R-:W-:Y:S01]  /*f510*/  FMUL.FTZ R117, R117, R14 ;  /* 0x0000000e75757220 */ /* 0x000fe20000410000 */
[----:B------:R-:W-:-:S02]  /*f520*/  IMAD.MOV.U32 R14, RZ, RZ, R24 ;  /* 0x000000ffff0e7224 */ /* 0x000fc400078e0018 */
[----:B------:R-:W-:Y:S01]  /*f530*/  MUFU.EX2 R128, R128 ;  /* 0x0000008000807308 */ /* 0x000fe20000000800 */
[----:B0-----:R-:W-:-:S04]  /*f540*/  FMNMX.FTZ R25, R56, R25, !PT ;  /* 0x0000001938197209 */ /* 0x001fc80007810000 */
[C---:B------:R-:W-:Y:S01]  /*f550*/  FSETP.NEU.FTZ.AND P2, PT, R25.reuse, -INF , PT ;  /* 0xff8000001900780b */ /* 0x040fe20003f5d000 */
[----:B------:R-:W-:Y:S02]  /*f560*/  FMUL.FTZ R60, R25, UR41 ;  /* 0x00000029193c7c20 */ /* 0x000fe40008410000 */
[----:B------:R-:W-:Y:S03]  /*f570*/  MUFU.EX2 R44, R44 ;  /* 0x0000002c002c7308 */ /* 0x000fe60000000800 */
[----:B------:R-:W-:-:S05]  /*f580*/  FSEL R57, R60, RZ, P2 ;  /* 0x000000ff3c397208 */ /* 0x000fca0001000000 */
[----:B------:R-:W-:Y:S01]  /*f590*/  MUFU.EX2 R130, R130 ;  /* 0x0000008200827308 */ /* 0x000fe20000000800 */
[--C-:B------:R-:W-:Y:S01]  /*f5a0*/  FFMA.FTZ R149, R26, UR41, -R57.reuse ;  /* 0x000000291a957c23 */ /* 0x100fe20008010839 */
        /* <DEDUP_REMOVED lines=11> */
[----:B------:R-:W-:Y:S01]  /*f660*/  FADD.FTZ R43, R21, R4 ;  /* 0x00000004152b7221 */ /* 0x000fe20000010000 */
[----:B------:R-:W-:Y:S01]  /*f670*/  FSEL R4, R25, RZ, P2 ;  /* 0x000000ff19047208 */ /* 0x000fe20001000000 */
[--C-:B------:R-:W-:Y:S01]  /*f680*/  FFMA.FTZ R35, R47, UR41, -R57.reuse ;  /* 0x000000292f237c23 */ /* 0x100fe20008010839 */
[----:B------:R-:W-:Y:S01]  /*f690*/  FFMA.FTZ R147, R38, UR41, -R57 ;  /* 0x0000002926937c23 */ /* 0x000fe20008010839 */
[----:B------:R-:W-:Y:S01]  /*f6a0*/  FADD.FTZ R43, R144, R43 ;  /* 0x0000002b902b7221 */ /* 0x000fe20000010000 */
[----:B------:R-:W-:Y:S01]  /*f6b0*/  MUFU.EX2 R26, R26 ;  /* 0x0000001a001a7308 */ /* 0x000fe20000000800 */
[----:B------:R-:W-:Y:S01]  /*f6c0*/  FADD.FTZ R4, -R4, R15 ;  /* 0x0000000f04047221 */ /* 0x000fe20000010100 */
[----:B------:R-:W-:Y:S01]  /*f6d0*/  FFMA.FTZ R143, R46, UR41, -R57 ;  /* 0x000000292e8f7c23 */ /* 0x000fe20008010839 */
[----:B------:R-:W-:Y:S01]  /*f6e0*/  FADD.FTZ R43, R28, R43 ;  /* 0x0000002b1c2b7221 */ /* 0x000fe20000010000 */
[----:B------:R-:W-:Y:S01]  /*f6f0*/  @!P1 PRMT R46, RZ, 0x654, R16 ;  /* 0x00000654ff2e9816 */ /* 0x000fe20000000010 */
[----:B------:R-:W-:Y:S01]  /*f700*/  FMUL.FTZ R4, R4, UR41 ;  /* 0x0000002904047c20 */ /* 0x000fe20008410000 */
[----:B------:R-:W-:Y:S01]  /*f710*/  FFMA.FTZ R137, R50, UR41, -R57 ;  /* 0x0000002932897c23 */ /* 0x000fe20008010839 */
[----:B------:R-:W-:Y:S01]  /*f720*/  FADD.FTZ R42, R146, R43 ;  /* 0x0000002b922a7221 */ /* 0x000fe20000010000 */
[----:B------:R-:W-:Y:S01]  /*f730*/  MUFU.EX2 R151, R151 ;  /* 0x0000009700977308 */ /* 0x000fe20000000800 */
[----:B------:R0:W-:Y:S01]  /*f740*/  @!P1 SYNCS.ARRIVE.TRANS64.RED.A1T0 RZ, [R46+URZ], RZ ;  /* 0x000000ff2eff99a7 */ /* 0x0001e2000810043f */
[--C-:B------:R-:W-:Y:S01]  /*f750*/  FFMA.FTZ R38, R51, UR41, -R57.reuse ;  /* 0x0000002933267c23 */ /* 0x100fe20008010839 */
[----:B------:R-:W-:Y:S01]  /*f760*/  FADD.FTZ R43, R29, R42 ;  /* 0x0000002a1d2b7221 */ /* 0x000fe20000010000 */
[--C-:B------:R-:W-:Y:S01]  /*f770*/  FFMA.FTZ R139, R54, UR41, -R57.reuse ;  /* 0x00000029368b7c23 */ /* 0x100fe20008010839 */
[--C-:B------:R-:W-:Y:S01]  /*f780*/  FFMA.FTZ R39, R55, UR41, -R57.reuse ;  /* 0x0000002937277c23 */ /* 0x100fe20008010839 */
[----:B------:R-:W-:Y:S01]  /*f790*/  FFMA.FTZ R133, R58, UR41, -R57 ;  /* 0x000000293a857c23 */ /* 0x000fe20008010839 */
[----:B------:R-:W-:Y:S01]  /*f7a0*/  FADD.FTZ R43, R140, R43 ;  /* 0x0000002b8c2b7221 */ /* 0x000fe20000010000 */
[----:B------:R-:W1:Y:S01]  /*f7b0*/  MUFU.EX2 R15, R4 ;  /* 0x00000004000f7308 */ /* 0x000e620000000800 */
[----:B------:R-:W-:Y:S01]  /*f7c0*/  FFMA.FTZ R16, R59, UR41, -R57 ;  /* 0x000000293b107c23 */ /* 0x000fe20008010839 */
[----:B------:R-:W-:Y:S01]  /*f7d0*/  F2FP.F16.F32.PACK_AB R150, R21, R150 ;  /* 0x000000961596723e */ /* 0x000fe200000000ff */
[----:B------:R-:W-:Y:S01]  /*f7e0*/  FADD.FTZ R43, R32, R43 ;  /* 0x0000002b202b7221 */ /* 0x000fe20000010000 */
[--C-:B------:R-:W-:Y:S01]  /*f7f0*/  FFMA.FTZ R135, R62, UR41, -R57.reuse ;  /* 0x000000293e877c23 */ /* 0x100fe20008010839 */
[----:B------:R-:W-:Y:S01]  /*f800*/  F2FP.F16.F32.PACK_AB R144, R28, R144 ;  /* 0x000000901c90723e */ /* 0x000fe200000000ff */
[----:B------:R-:W-:Y:S01]  /*f810*/  FFMA.FTZ R129, R66, UR41, -R57 ;  /* 0x0000002942817c23 */ /* 0x000fe20008010839 */
[----:B------:R-:W-:Y:S01]  /*f820*/  FADD.FTZ R42, R142, R43 ;  /* 0x0000002b8e2a7221 */ /* 0x000fe20000010000 */
[----:B------:R-:W3:Y:S01]  /*f830*/  MUFU.EX2 R27, R27 ;  /* 0x0000001b001b7308 */ /* 0x000ee20000000800 */
[----:B------:R-:W-:Y:S01]  /*f840*/  F2FP.F16.F32.PACK_AB R140, R32, R140 ;  /* 0x0000008c208c723e */ /* 0x000fe200000000ff */
[--C-:B------:R-:W-:Y:S01]  /*f850*/  FFMA.FTZ R67, R67, UR41, -R57.reuse ;  /* 0x0000002943437c23 */ /* 0x100fe20008010839 */
[----:B------:R-:W-:Y:S01]  /*f860*/  FADD.FTZ R47, R33, R42 ;  /* 0x0000002a212f7221 */ /* 0x000fe20000010000 */
[----:B------:R-:W-:Y:S01]  /*f870*/  F2FP.F16.F32.PACK_AB R146, R29, R146 ;  /* 0x000000921d92723e */ /* 0x000fe200000000ff */
[--C-:B------:R-:W-:Y:S01]  /*f880*/  FFMA.FTZ R131, R70, UR41, -R57.reuse ;  /* 0x0000002946837c23 */ /* 0x100fe20008010839 */
[----:B------:R-:W-:Y:S01]  /*f890*/  FFMA.FTZ R71, R71, UR41, -R57 ;  /* 0x0000002947477c23 */ /* 0x000fe20008010839 */
[----:B------:R-:W-:Y:S01]  /*f8a0*/  FADD.FTZ R47, R136, R47 ;  /* 0x0000002f882f7221 */ /* 0x000fe20000010000 */
[----:B------:R-:W4:Y:S01]  /*f8b0*/  MUFU.EX2 R145, R145 ;  /* 0x0000009100917308 */ /* 0x000f220000000800 */
[----:B-1----:R-:W-:Y:S01]  /*f8c0*/  FFMA.FTZ R43, R15, R3, R149 ;  /* 0x000000030f2b7223 */ /* 0x002fe20000010095 */
[----:B------:R-:W-:Y:S01]  /*f8d0*/  FFMA.FTZ R3, R63, UR41, -R57 ;  /* 0x000000293f037c23 */ /* 0x000fe20008010839 */
[C---:B------:R-:W-:Y:S01]  /*f8e0*/  FADD.FTZ R47, R36.reuse, R47 ;  /* 0x0000002f242f7221 */ /* 0x040fe20000010000 */
[----:B------:R-:W-:Y:S01]  /*f8f0*/  F2FP.F16.F32.PACK_AB R136, R36, R136 ;  /* 0x000000882488723e */ /* 0x000fe200000000ff */
[----:B------:R-:W-:Y:S01]  /*f900*/  FADD.FTZ R4, R26, R43 ;  /* 0x0000002b1a047221 */ /* 0x000fe20000010000 */
[----:B------:R-:W-:Y:S01]  /*f910*/  FFMA.FTZ R125, R74, UR41, -R57 ;  /* 0x000000294a7d7c23 */ /* 0x000fe20008010839 */
[----:B------:R-:W-:Y:S01]  /*f920*/  FADD.FTZ R42, R138, R47 ;  /* 0x0000002f8a2a7221 */ /* 0x000fe20000010000 */
[----:B------:R-:W1:Y:S01]  /*f930*/  MUFU.EX2 R30, R30 ;  /* 0x0000001e001e7308 */ /* 0x000e620000000800 */
[----:B------:R-:W-:Y:S01]  /*f940*/  FADD.FTZ R4, R151, R4 ;  /* 0x0000000497047221 */ /* 0x000fe20000010000 */
[--C-:B------:R-:W-:Y:S01]  /*f950*/  FFMA.FTZ R75, R75, UR41, -R57.reuse ;  /* 0x000000294b4b7c23 */ /* 0x100fe20008010839 */
[----:B------:R-:W-:Y:S01]  /*f960*/  FADD.FTZ R47, R37, R42 ;  /* 0x0000002a252f7221 */ /* 0x000fe20000010000 */
[--C-:B------:R-:W-:Y:S01]  /*f970*/  FFMA.FTZ R78, R78, UR41, -R57.reuse ;  /* 0x000000294e4e7c23 */ /* 0x100fe20008010839 */
[----:B---3--:R-:W-:Y:S01]  /*f980*/  FADD.FTZ R4, R27, R4 ;  /* 0x000000041b047221 */ /* 0x008fe20000010000 */
[----:B------:R-:W-:Y:S01]  /*f990*/  FFMA.FTZ R81, R81, UR41, -R57 ;  /* 0x0000002951517c23 */ /* 0x000fe20008010839 */
[----:B------:R-:W-:Y:S01]  /*f9a0*/  FADD.FTZ R47, R132, R47 ;  /* 0x0000002f842f7221 */ /* 0x000fe20000010000 */
[----:B------:R-:W3:Y:S01]  /*f9b0*/  MUFU.EX2 R147, R147 ;  /* 0x0000009300937308 */ /* 0x000ee20000000800 */
[----:B----4-:R-:W-:Y:S01]  /*f9c0*/  FADD.FTZ R43, R145, R4 ;  /* 0x00000004912b7221 */ /* 0x010fe20000010000 */
[----:B------:R-:W-:Y:S01]  /*f9d0*/  FFMA.FTZ R4, R20, UR41, -R57 ;  /* 0x0000002914047c23 */ /* 0x000fe20008010839 */
[----:B------:R-:W-:Y:S01]  /*f9e0*/  FADD.FTZ R47, R40, R47 ;  /* 0x0000002f282f7221 */ /* 0x000fe20000010000 */
[--C-:B------:R-:W-:Y:S01]  /*f9f0*/  FFMA.FTZ R82, R82, UR41, -R57.reuse ;  /* 0x0000002952527c23 */ /* 0x100fe20008010839 */
[--C-:B------:R-:W-:Y:S01]  /*fa00*/  FFMA.FTZ R83, R83, UR41, -R57.reuse ;  /* 0x0000002953537c23 */ /* 0x100fe20008010839 */
[----:B------:R-:W-:Y:S01]  /*fa10*/  FFMA.FTZ R57, R85, UR41, -R57 ;  /* 0x0000002955397c23 */ /* 0x000fe20008010839 */
[----:B0-----:R-:W-:Y:S01]  /*fa20*/  FADD.FTZ R46, R134, R47 ;  /* 0x0000002f862e7221 */ /* 0x001fe20000010000 */
[----:B------:R-:W0:Y:S01]  /*fa30*/  MUFU.EX2 R31, R31 ;  /* 0x0000001f001f7308 */ /* 0x000e220000000800 */
[----:B-1----:R-:W-:Y:S01]  /*fa40*/  FADD.FTZ R42, R30, R43 ;  /* 0x0000002b1e2a7221 */ /* 0x002fe20000010000 */
[----:B------:R-:W-:Y:S01]  /*fa50*/  F2FP.F16.F32.PACK_AB R132, R40, R132 ;  /* 0x000000842884723e */ /* 0x000fe200000000ff */
[----:B------:R-:W-:Y:S01]  /*fa60*/  FADD.FTZ R47, R41, R46 ;  /* 0x0000002e292f7221 */ /* 0x000fe20000010000 */
[----:B--2---:R-:W-:Y:S01]  /*fa70*/  ISETP.GT.AND P2, PT, R0, R86, PT ;  /* 0x000000560000720c */ /* 0x004fe20003f44270 */
[-C--:B------:R-:W-:Y:S01]  /*fa80*/  FMUL.FTZ R90, R90, R15.reuse ;  /* 0x0000000f5a5a7220 */ /* 0x080fe20000410000 */
[-C--:B------:R-:W-:Y:S01]  /*fa90*/  FMUL.FTZ R91, R91, R15.reuse ;  /* 0x0000000f5b5b7220 */ /* 0x080fe20000410000 */
[----:B------:R-:W-:Y:S01]  /*faa0*/  FADD.FTZ R47, R128, R47 ;  /* 0x0000002f802f7221 */ /* 0x000fe20000010000 */
[----:B------:R-:W1:Y:S01]  /*fab0*/  MUFU.EX2 R141, R141 ;  /* 0x0000008d008d7308 */ /* 0x000e620000000800 */
[----:B---3--:R-:W-:Y:S01]  /*fac0*/  FADD.FTZ R42, R147, R42 ;  /* 0x0000002a932a7221 */ /* 0x008fe20000010000 */
[-C--:B------:R-:W-:Y:S01]  /*fad0*/  FMUL.FTZ R94, R94, R15.reuse ;  /* 0x0000000f5e5e7220 */ /* 0x080fe20000410000 */
[----:B------:R-:W-:Y:S01]  /*fae0*/  FADD.FTZ R47, R44, R47 ;  /* 0x0000002f2c2f7221 */ /* 0x000fe20000010000 */
[-C--:B------:R-:W-:Y:S01]  /*faf0*/  FMUL.FTZ R95, R95, R15.reuse ;  /* 0x0000000f5f5f7220 */ /* 0x080fe20000410000 */
[-C--:B------:R-:W-:Y:S01]  /*fb00*/  FMUL.FTZ R98, R98, R15.reuse ;  /* 0x0000000f62627220 */ /* 0x080fe20000410000 */
[-C--:B------:R-:W-:Y:S01]  /*fb10*/  FMUL.FTZ R99, R99, R15.reuse ;  /* 0x0000000f63637220 */ /* 0x080fe20000410000 */
[----:B------:R-:W-:Y:S01]  /*fb20*/  FADD.FTZ R46, R130, R47 ;  /* 0x0000002f822e7221 */ /* 0x000fe20000010000 */
[----:B------:R-:W2:Y:S01]  /*fb30*/  MUFU.EX2 R34, R34 ;  /* 0x0000002200227308 */ /* 0x000ea20000000800 */
[----:B0-----:R-:W-:Y:S01]  /*fb40*/  FADD.FTZ R42, R31, R42 ;  /* 0x0000002a1f2a7221 */ /* 0x001fe20000010000 */
[-C--:B------:R-:W-:Y:S01]  /*fb50*/  FMUL.FTZ R102, R102, R15.reuse ;  /* 0x0000000f66667220 */ /* 0x080fe20000410000 */
[-C--:B------:R-:W-:Y:S01]  /*fb60*/  FMUL.FTZ R103, R103, R15.reuse ;  /* 0x0000000f67677220 */ /* 0x080fe20000410000 */
        /* <DEDUP_REMOVED lines=9> */
[----:B------:R-:W-:Y:S01]  /*fc00*/  FMUL.FTZ R119, R119, R15 ;  /* 0x0000000f77777220 */ /* 0x000fe20000410000 */
[----:B------:R-:W-:Y:S01]  /*fc10*/  F2FP.F16.F32.PACK_AB R142, R33, R142 ;  /* 0x0000008e218e723e */ /* 0x000fe200000000ff */
[----:B------:R-:W-:Y:S01]  /*fc20*/  VIADD R0, R0, 0xffffffff ;  /* 0xffffffff00007836 */ /* 0x000fe20000000000 */
[----:B------:R-:W1:Y:S01]  /*fc30*/  MUFU.EX2 R35, R35 ;  /* 0x0000002300237308 */ /* 0x000e620000000800 */
[----:B--2---:R-:W-:Y:S01]  /*fc40*/  FADD.FTZ R42, R34, R43 ;  /* 0x0000002b222a7221 */ /* 0x004fe20000010000 */
[----:B------:R-:W-:Y:S01]  /*fc50*/  F2FP.F16.F32.PACK_AB R138, R37, R138 ;  /* 0x0000008a258a723e */ /* 0x000fe200000000ff */
[----:B------:R-:W-:Y:S01]  /*fc60*/  IMAD.MOV.U32 R15, RZ, RZ, R25 ;  /* 0x000000ffff0f7224 */ /* 0x000fe200078e0019 */
[----:B------:R-:W-:-:S02]  /*fc70*/  F2FP.F16.F32.PACK_AB R134, R41, R134 ;  /* 0x000000862986723e */ /* 0x000fc400000000ff */
[----:B------:R-:W-:Y:S02]  /*fc80*/  F2FP.F16.F32.PACK_AB R128, R44, R128 ;  /* 0x000000802c80723e */ /* 0x000fe400000000ff */
[----:B------:R-:W2:Y:S01]  /*fc90*/  MUFU.EX2 R45, R45 ;  /* 0x0000002d002d7308 */ /* 0x000ea20000000800 */
[----:B0-----:R-:W-:Y:S01]  /*fca0*/  FADD.FTZ R42, R143, R42 ;  /* 0x0000002a8f2a7221 */ /* 0x001fe20000010000 */
[----:B------:R-:W-:Y:S02]  /*fcb0*/  F2FP.F16.F32.PACK_AB R149, R26, R149 ;  /* 0x000000951a95723e */ /* 0x000fe400000000ff */
[----:B------:R-:W-:Y:S02]  /*fcc0*/  F2FP.F16.F32.PACK_AB R151, R27, R151 ;  /* 0x000000971b97723e */ /* 0x000fe400000000ff */
[----:B------:R-:W-:Y:S02]  /*fcd0*/  F2FP.F16.F32.PACK_AB R145, R30, R145 ;  /* 0x000000911e91723e */ /* 0x000fe400000000ff */
[----:B------:R-:W0:Y:S01]  /*fce0*/  MUFU.EX2 R137, R137 ;  /* 0x0000008900897308 */ /* 0x000e220000000800 */
[----:B-1----:R-:W-:Y:S01]  /*fcf0*/  FADD.FTZ R42, R35, R42 ;  /* 0x0000002a232a7221 */ /* 0x002fe20000010000 */
[----:B------:R-:W-:-:S02]  /*fd00*/  F2FP.F16.F32.PACK_AB R147, R31, R147 ;  /* 0x000000931f93723e */ /* 0x000fc400000000ff */
[----:B------:R-:W-:Y:S02]  /*fd10*/  F2FP.F16.F32.PACK_AB R141, R34, R141 ;  /* 0x0000008d228d723e */ /* 0x000fe400000000ff */
[----:B------:R-:W-:Y:S02]  /*fd20*/  F2FP.F16.F32.PACK_AB R143, R35, R143 ;  /* 0x0000008f238f723e */ /* 0x000fe400000000ff */
        /* <DEDUP_REMOVED lines=29> */
[----:B------:R-:W-:Y:S01]  /*ff00*/  F2FP.F16.F32.PACK_AB R133, R16, R133 ;  /* 0x000000851085723e */ /* 0x000fe200000000ff */
[----:B------:R-:W-:-:S05]  /*ff10*/  IMAD.MOV.U32 R16, RZ, RZ, R152 ;  /* 0x000000ffff107224 */ /* 0x000fca00078e0098 */
        /* <DEDUP_REMOVED lines=11> */
[----:B0-----:R-:W-:-:S07]  /*ffd0*/  F2FP.F16.F32.PACK_AB R122, R56, R122 ;  /* 0x0000007a387a723e */ /* 0x001fce00000000ff */
[----:B------:R-:W0:Y:S08]  /*ffe0*/  MUFU.EX2 R131, R131 ;  /* 0x0000008300837308 */ /* 0x000e300000000800 */
[----:B------:R-:W3:Y:S08]  /*fff0*/  MUFU.EX2 R19, R71 ;  /* 0x0000004700137308 */ /* 0x000ef00000000800 */
[----:B------:R4:W-:Y:S08]  /*10000*/  MUFU.EX2 R127, R4 ;  /* 0x00000004007f7308 */ /* 0x0009f00000000800 */
[----:B------:R-:W5:Y:S01]  /*10010*/  MUFU.EX2 R125, R125 ;  /* 0x0000007d007d7308 */ /* 0x000f620000000800 */
[----:B----4-:R-:W-:Y:S01]  /*10020*/  FADD.FTZ R4, R56, R21 ;  /* 0x0000001538047221 */ /* 0x010fe20000010000 */
[----:B-1----:R-:W-:Y:S01]  /*10030*/  FADD.FTZ R21, R129, R32 ;  /* 0x0000002081157221 */ /* 0x002fe20000010000 */
[----:B--2---:R-:W-:-:S03]  /*10040*/  F2FP.F16.F32.PACK_AB R129, R20, R129 ;  /* 0x000000811481723e */ /* 0x004fc600000000ff */
[----:B------:R-:W-:Y:S02]  /*10050*/  FADD.FTZ R32, R20, R21 ;  /* 0x0000001514207221 */ /* 0x000fe40000010000 */
[----:B------:R-:W1:Y:S02]  /*10060*/  MUFU.EX2 R28, R75 ;  /* 0x0000004b001c7308 */ /* 0x000e640000000800 */
[----:B0-----:R-:W-:Y:S01]  /*10070*/  FADD.FTZ R32, R131, R32 ;  /* 0x0000002083207221 */ /* 0x001fe20000010000 */
[----:B---3--:R-:W-:-:S03]  /*10080*/  F2FP.F16.F32.PACK_AB R131, R19, R131 ;  /* 0x000000831383723e */ /* 0x008fc600000000ff */
[----:B------:R-:W-:Y:S01]  /*10090*/  FADD.FTZ R32, R19, R32 ;  /* 0x0000002013207221 */ /* 0x000fe20000010000 */
[----:B------:R-:W-:Y:S01]  /*100a0*/  IMAD.MOV.U32 R19, RZ, RZ, R153 ;  /* 0x000000ffff137224 */ /* 0x000fe200078e0099 */
[----:B------:R-:W0:Y:S02]  /*100b0*/  MUFU.EX2 R78, R78 ;  /* 0x0000004e004e7308 */ /* 0x000e240000000800 */
[----:B-----5:R-:W-:-:S06]  /*100c0*/  FADD.FTZ R21, R125, R32 ;  /* 0x000000207d157221 */ /* 0x020fcc0000010000 */
[----:B------:R-:W2:Y:S01]  /*100d0*/  MUFU.EX2 R36, R81 ;  /* 0x0000005100247308 */ /* 0x000ea20000000800 */
[C---:B-1----:R-:W-:Y:S01]  /*100e0*/  FADD.FTZ R32, R28.reuse, R21 ;  /* 0x000000151c207221 */ /* 0x042fe20000010000 */
[----:B------:R-:W-:-:S03]  /*100f0*/  F2FP.F16.F32.PACK_AB R125, R28, R125 ;  /* 0x0000007d1c7d723e */ /* 0x000fc600000000ff */
[----:B------:R-:W-:-:S03]  /*10100*/  FADD.FTZ R21, R127, R32 ;  /* 0x000000207f157221 */ /* 0x000fc60000010000 */
[----:B------:R-:W1:Y:S01]  /*10110*/  MUFU.EX2 R82, R82 ;  /* 0x0000005200527308 */ /* 0x000e620000000800 */
[C---:B0-----:R-:W-:Y:S01]  /*10120*/  FADD.FTZ R21, R78.reuse, R21 ;  /* 0x000000154e157221 */ /* 0x041fe20000010000 */
[----:B------:R-:W-:-:S06]  /*10130*/  F2FP.F16.F32.PACK_AB R127, R78, R127 ;  /* 0x0000007f4e7f723e */ /* 0x000fcc00000000ff */
[----:B------:R-:W0:Y:S01]  /*10140*/  MUFU.EX2 R40, R83 ;  /* 0x0000005300287308 */ /* 0x000e220000000800 */
[----:B--2---:R-:W-:-:S07]  /*10150*/  FADD.FTZ R21, R36, R21 ;  /* 0x0000001524157221 */ /* 0x004fce0000010000 */
[----:B------:R-:W2:Y:S01]  /*10160*/  MUFU.EX2 R57, R57 ;  /* 0x0000003900397308 */ /* 0x000ea20000000800 */
[C---:B-1----:R-:W-:Y:S01]  /*10170*/  FADD.FTZ R21, R82.reuse, R21 ;  /* 0x0000001552157221 */ /* 0x042fe20000010000 */
[----:B------:R-:W-:-:S03]  /*10180*/  F2FP.F16.F32.PACK_AB R121, R82, R36 ;  /* 0x000000245279723e */ /* 0x000fc600000000ff */
[----:B0-----:R-:W-:-:S04]  /*10190*/  FADD.FTZ R21, R40, R21 ;  /* 0x0000001528157221 */ /* 0x001fc80000010000 */
[C---:B--2---:R-:W-:Y:S01]  /*101a0*/  FADD.FTZ R3, R57.reuse, R21 ;  /* 0x0000001539037221 */ /* 0x044fe20000010000 */
[----:B------:R-:W-:Y:S01]  /*101b0*/  F2FP.F16.F32.PACK_AB R123, R57, R40 ;  /* 0x00000028397b723e */ /* 0x000fe200000000ff */
[----:B------:R-:W-:Y:S06]  /*101c0*/  @P2 BRA `(.L_x_1252) ;  /* 0xffffffc800402947 */ /* 0x000fec000383ffff */
[----:B------:R-:W-:Y:S01]  /*101d0*/  IMAD.MOV.U32 R15, RZ, RZ, R25 ;  /* 0x000000ffff0f7224 */ /* 0x000fe200078e0019 */
[----:B------:R-:W-:Y:S01]  /*101e0*/  MOV R16, R152 ;  /* 0x0000009800107202 */ /* 0x000fe20000000f00 */
[----:B------:R-:W-:Y:S02]  /*101f0*/  IMAD.MOV.U32 R14, RZ, RZ, R24 ;  /* 0x000000ffff0e7224 */ /* 0x000fe400078e0018 */
[----:B------:R-:W-:-:S07]  /*10200*/  IMAD.MOV.U32 R19, RZ, RZ, R153 ;  /* 0x000000ffff137224 */ /* 0x000fce00078e0099 */
.L_x_1234:
[----:B------:R-:W2:Y:S01]  /*10210*/  LDL R21, [R1+0x24] ;  /* 0x0000240001157983 */ /* 0x000ea20000100800 */
[----:B------:R-:W0:Y:S01]  /*10220*/  LDC R26, c[0x0][0x9e4] ;  /* 0x00027900ff1a7b82 */ /* 0x000e220000000800 */
[----:B------:R-:W-:Y:S02]  /*10230*/  ULDC UR8, c[0x0][0x9dc] ;  /* 0x0002770000087ab9 */ /* 0x000fe40000000800 */
[----:B------:R-:W2:Y:S04]  /*10240*/  LDL R5, [R1+0x20] ;  /* 0x0000200001057983 */ /* 0x000ea80000100800 */
[----:B------:R-:W3:Y:S01]  /*10250*/  LDL.LU R20, [R1+0x14] ;  /* 0x0000140001147983 */ /* 0x000ee20000300800 */
[----:B0-----:R-:W-:Y:S02]  /*10260*/  ISETP.GE.AND P5, PT, R26, 0x1, PT ;  /* 0x000000011a00780c */ /* 0x001fe40003fa6270 */
[----:B--2---:R-:W-:-:S05]  /*10270*/  IADD3 R5, R5, 0xc0, -R21 ;  /* 0x000000c005057810 */ /* 0x004fca0007ffe815 */
[----:B---3--:R-:W-:-:S04]  /*10280*/  IMAD R5, R20, 0xc0, R5 ;  /* 0x000000c014057824 */ /* 0x008fc800078e0205 */
[----:B------:R-:W-:Y:S02]  /*10290*/  VIADD R20, R5, -UR8 ;  /* 0x8000000805147c36 */ /* 0x000fe40008000000 */
[----:B------:R-:W-:Y:S05]  /*102a0*/  @!P5 BRA `(.L_x_1253) ;  /* 0x000000000044d947 */ /* 0x000fea0003800000 */
        /* <DEDUP_REMOVED lines=10> */
.L_x_1255:
[----:B------:R-:W-:-:S13]  /*10350*/  ISETP.NE.AND P2, PT, R26, 0x1, PT ;  /* 0x000000011a00780c */ /* 0x000fda0003f45270 */
[----:B------:R-:W0:Y:S02]  /*10360*/  @P2 LDC.64 R24, c[0x0][0x9e8] ;  /* 0x00027a00ff182b82 */ /* 0x000e240000000a00 */
[----:B0-----:R-:W-:-:S05]  /*10370*/  @P2 IMAD.HI.U32 R24, R5, R24, RZ ;  /* 0x0000001805182227 */ /* 0x001fca00078e00ff */
[----:B------:R-:W-:-:S07]  /*10380*/  @P2 SHF.R.U32.HI R5, RZ, R25, R24 ;  /* 0x00000019ff052219 */ /* 0x000fce0000011618 */
.L_x_1256:
[----:B------:R-:W-:Y:S05]  /*10390*/  BSYNC B0 ;  /* 0x0000000000007941 */ /* 0x000fea0003800000 */
.L_x_1254:
[----:B------:R-:W-:-:S05]  /*103a0*/  IMAD R5, R5, R26, RZ ;  /* 0x0000001a05057224 */ /* 0x000fca00078e02ff */
[----:B------:R-:W-:-:S07]  /*103b0*/  VIMNMX R20, R20, R5, !PT ;  /* 0x0000000514147248 */ /* 0x000fce0007fe0100 */
.L_x_1253:
[----:B------:R-:W2:Y:S01]  /*103c0*/  LDL R21, [R1+0x18] ;  /* 0x0000180001157983 */ /* 0x000ea20000100800 */
[----:B------:R-:W-:-:S05]  /*103d0*/  VIADD R20, R20, 0x7f ;  /* 0x0000007f14147836 */ /* 0x000fca0000000000 */
[----:B------:R-:W-:-:S04]  /*103e0*/  SHF.R.S32.HI R5, RZ, 0x1f, R20 ;  /* 0x0000001fff057819 */ /* 0x000fc80000011414 */
[----:B------:R-:W-:-:S04]  /*103f0*/  LEA.HI R5, R5, R20, RZ, 0x7 ;  /* 0x0000001405057211 */ /* 0x000fc800078f38ff */
[----:B------:R-:W-:-:S04]  /*10400*/  SHF.R.S32.HI R5, RZ, 0x7, R5 ;  /* 0x00000007ff057819 */ /* 0x000fc80000011405 */
[----:B--2---:R-:W-:-:S04]  /*10410*/  VIMNMX R21, R21, R5, !PT ;  /* 0x0000000515157248 */ /* 0x004fc80007fe0100 */
[----:B------:R-:W-:Y:S01]  /*10420*/  ISETP.GE.AND P2, PT, R0, R21, PT ;  /* 0x000000150000720c */ /* 0x000fe20003f46270 */
[----:B------:R0:W-:-:S12]  /*10430*/  STL [R1+0x4], R21 ;  /* 0x0000041501007387 */ /* 0x0001d80000100800 */
[----:B0-----:R-:W-:Y:S05]  /*10440*/  @!P2 BRA `(.L_x_1257) ;  /* 0x0000002400c0a947 */ /* 0x001fea0003800000 */
[----:B------:R-:W-:Y:S02]  /*10450*/  IMAD.MOV.U32 R23, RZ, RZ, R15 ;  /* 0x000000ffff177224 */ /* 0x000fe400078e000f */
[----:B------:R-:W-:Y:S02]  /*10460*/  IMAD.MOV.U32 R5, RZ, RZ, R14 ;  /* 0x000000ffff057224 */ /* 0x000fe400078e000e */
[----:B------:R-:W-:Y:S02]  /*10470*/  IMAD.MOV.U32 R20, RZ, RZ, R19 ;  /* 0x000000ffff147224 */ /* 0x000fe400078e0013 */
[----:B------:R-:W-:-:S07]  /*10480*/  IMAD.MOV.U32 R152, RZ, RZ, R16 ;  /* 0x000000ffff987224 */ /* 0x000fce00078e0010 */
.L_x_1267:
[----:B------:R-:W2:Y:S01]  /*10490*/  LDL R14, [R1+0x10] ;  /* 0x00001000010e7983 */ /* 0x000ea20000100800 */
[----:B------:R-:W-:Y:S01]  /*104a0*/  VIADD R16, R152, 0x1 ;  /* 0x0000000198107836 */ /* 0x000fe20000000000 */
[----:B------:R-:W-:Y:S05]  /*104b0*/  YIELD ;  /* 0x0000000000007946 */ /* 0x000fea0003800000 */
[----:B------:R-:W-:-:S04]  /*104c0*/  ISETP.NE.AND P3, PT, R16, 0x2, PT ;  /* 0x000000021000780c */ /* 0x000fc80003f65270 */
[----:B------:R-:W-:Y:S02]  /*104d0*/  SEL R19, RZ, 0x1, P3 ;  /* 0x00000001ff137807 */ /* 0x000fe40001800000 */
[----:B------:R-:W-:Y:S02]  /*104e0*/  SEL R16, R16, RZ, P3 ;  /* 0x000000ff10107207 */ /* 0x000fe40001800000 */
[----:B------:R-:W-:Y:S02]  /*104f0*/  LOP3.LUT R19, R20, R19, RZ, 0x3c, !PT ;  /* 0x0000001314137212 */ /* 0x000fe400078e3cff */
[----:B--2---:R-:W-:-:S13]  /*10500*/  ISETP.NE.AND P2, PT, R14, RZ, PT ;  /* 0x000000ff0e00720c */ /* 0x004fda0003f45270 */
[----:B------:R-:W-:Y:S05]  /*10510*/  @P2 BRA `(.L_x_1258) ;  /* 0x0000000000302947 */ /* 0x000fea0003800000 */
[----:B------:R-:W-:Y:S05]  /*10520*/  @!P0 BRA `(.L_x_1259) ;  /* 0x0000000000048947 */ /* 0x000fea0003800000 */
[----:B------:R-:W-:Y:S01]  /*10530*/  BPT.TRAP 0x1 ;  /* 0x000000040000795c */ /* 0x000fe20000300000 */
.L_x_1259:
[----:B------:R-:W-:Y:S01]  /*10540*/  IMAD R14, R16, 0x8, R2 ;  /* 0x00000008100e7824 */ /* 0x000fe200078e0202 */
[----:B------:R-:W-:-:S04]  /*10550*/  SHF.L.U32 R15, R19, 0x1f, RZ ;  /* 0x0000001f130f7819 */ /* 0x000fc800000006ff */
[----:B------:R0:W1:Y:S01]  /*10560*/  SYNCS.PHASECHK.TRANS64.TRYWAIT P3, [R14+URZ+0x16830], R15 ;  /* 0x0168300f0e0075a7 */ /* 0x000062000806017f */
[----:B------:R-:W-:Y:S05]  /*10570*/  @!P0 BRA `(.L_x_1260) ;  /* 0x0000000000048947 */ /* 0x000fea0003800000 */
[----:B------:R-:W-:Y:S01]  /*10580*/  BPT.TRAP 0x1 ;  /* 0x000000040000795c */ /* 0x000fe20000300000 */
.L_x_1260:
[----:B------:R-:W-:Y:S04]  /*10590*/  BSSY B0, `(.L_x_1258) ;  /* 0x0000004000007945 */ /* 0x000fe80003800000 */
[----:B-1----:R-:W-:Y:S05]  /*105a0*/  @P3 BRA `(.L_x_1261) ;  /* 0x0000000000083947 */ /* 0x002fea0003800000 */
[----:B------:R-:W1:Y:S02]  /*105b0*/  SYNCS.PHASECHK.TRANS64.TRYWAIT P3, [R14+URZ+0x16830], R15 ;  /* 0x0168300f0e0075a7 */ /* 0x000e64000806017f */
[----:B-1----:R-:W-:Y:S05]  /*105c0*/  @!P3 BRA `(.L_x_1262) ;  /* 0x000000e000e0b947 */ /* 0x002fea0003800000 */
.L_x_1261:
[----:B------:R-:W-:Y:S05]  /*105d0*/  BSYNC B0 ;  /* 0x0000000000007941 */ /* 0x000fea0003800000 */
.L_x_1258:
[----:B01----:R-:W2:Y:S01]  /*105e0*/  LDL R14, [R1+0xc] ;  /* 0x00000c00010e7983 */ /* 0x003ea20000100800 */
[----:B------:R-:W0:Y:S01]  /*105f0*/  S2R R21, SR_TID.X ;  /* 0x0000000000157919 */ /* 0x000e220000002100 */
[----:B------:R-:W-:Y:S05]  /*10600*/  WARPSYNC.ALL ;  /* 0x0000000000007948 */ /* 0x000fea0003800000 */
[----:B------:R-:W-:Y:S01]  /*10610*/  IMAD.MOV.U32 R15, RZ, RZ, 0x40000040 ;  /* 0x40000040ff0f7424 */ /* 0x000fe200078e00ff */
[----:B0-----:R-:W-:-:S05]  /*10620*/  SHF.R.U32.HI R21, RZ, 0x7, R21 ;  /* 0x00000007ff157819 */ /* 0x001fca0000011615 */
[----:B------:R-:W-:Y:S01]  /*10630*/  VIADD R21, R21, 0x8 ;  /* 0x0000000815157836 */ /* 0x000fe20000000000 */
[----:B------:R-:W-:Y:S01]  /*10640*/  R2UR UR8, R6 ;  /* 0x00000000060872ca */ /* 0x000fe200000e0000 */
[----:B------:R-:W-:Y:S01]  /*10650*/  IMAD.MOV.U32 R25, RZ, RZ, 0x40000040 ;  /* 0x40000040ff197424 */ /* 0x000fe200078e00ff */
[----:B------:R-:W-:Y:S01]  /*10660*/  R2UR UR9, R7 ;  /* 0x00000000070972ca */ /* 0x000fe200000e0000 */
[----:B------:R-:W-:Y:S01]  /*10670*/  IMAD.MOV.U32 R27, RZ, RZ, 0x40000040 ;  /* 0x40000040ff1b7424 */ /* 0x000fe200078e00ff */
[----:B------:R-:W-:Y:S02]  /*10680*/  R2UR UR11, R15 ;  /* 0x000000000f0b72ca */ /* 0x000fe400000e0000 */
[----:B------:R-:W-:Y:S02]  /*10690*/  R2UR UR15, R25 ;  /* 0x00000000190f72ca */ /* 0x000fe400000e0000 */
[----:B------:R-:W-:Y:S02]  /*106a0*/  R2UR UR19, R27 ;  /* 0x000000001b1372ca */ /* 0x000fe400000e0000 */
[----:B------:R-:W-:-:S02]  /*106b0*/  R2UR UR12, R12 ;  /* 0x000000000c0c72ca */ /* 0x000fc400000e0000 */
[----:B------:R-:W-:Y:S01]  /*106c0*/  R2UR UR13, R13 ;  /* 0x000000000d0d72ca */ /* 0x000fe200000e0000 */
[----:B------:R0:W-:Y:S01]  /*106d0*/  BAR.SYNC.DEFER_BLOCKING R21, 0x100 ;  /* 0x000400150000751d */ /* 0x0001e20000010000 */
[----:B------:R-:W-:Y:S02]  /*106e0*/  R2UR UR16, R10 ;  /* 0x000000000a1072ca */ /* 0x000fe400000e0000 */
[----:B------:R-:W-:Y:S01]  /*106f0*/  R2UR UR17, R11 ;  /* 0x000000000b1172ca */ /* 0x000fe200000e0000 */
[----:B--2---:R-:W-:-:S04]  /*10700*/  IMAD R14, R16, 0x400, R14 ;  /* 0x00000400100e7824 */ /* 0x004fc800078e020e */
[C---:B------:R-:W-:Y:S01]  /*10710*/  VIADD R24, R14.reuse, 0x2 ;  /* 0x000000020e187836 */ /* 0x040fe20000000000 */
[C---:B------:R-:W-:Y:S01]  /*10720*/  R2UR UR10, R14.reuse ;  /* 0x000000000e0a72ca */ /* 0x040fe200000e0000 */
[----:B------:R-:W-:-:S03]  /*10730*/  VIADD R26, R14, 0x4 ;  /* 0x000000040e1a7836 */ /* 0x000fc60000000000 */
[----:B------:R-:W-:Y:S02]  /*10740*/  R2UR UR14, R24 ;  /* 0x00000000180e72ca */ /* 0x000fe400000e0000 */
[----:B------:R-:W-:Y:S02]  /*10750*/  R2UR UR18, R26 ;  /* 0x000000001a1272ca */ /* 0x000fe400000e0000 */
[----:B------:R-:W-:-:S06]  /*10760*/  WARPGROUP.ARRIVE ;  /* 0x00000000000079c5 */ /* 0x000fcc0000000000 */
[----:B------:R-:W-:Y:S03]  /*10770*/  HGMMA.64x128x16.F32 R24, gdesc[UR8], RZ, !UPT, gsb0 ;  /* 0x01e00000081879f0 */ /* 0x000fe6000c0008ff */
[----:B------:R-:W-:Y:S02]  /*10780*/  WARPGROUP.DEPBAR.LE gsb0, 0x0 ;  /* 0x00008000000079c5 */ /* 0x000fe40000010000 */
[----:B------:R-:W-:-:S07]  /*10790*/  WARPGROUP.ARRIVE ;  /* 0x00000000000079c5 */ /* 0x000fce0000000000 */
[----:B------:R-:W-:Y:S01]  /*107a0*/  HGMMA.64x128x16.F32 R24, gdesc[UR12], R24, gsb0 ;  /* 0x01e000000c1879f0 */ /* 0x000fe20008000818 */
[----:B------:R-:W-:Y:S01]  /*107b0*/  VIADD R14, R14, 0x6 ;  /* 0x000000060e0e7836 */ /* 0x000fe20000000000 */
[----:B------:R-:W-:Y:S02]  /*107c0*/  R2UR UR23, R15 ;  /* 0x000000000f1772ca */ /* 0x000fe400000e0000 */
[----:B------:R-:W-:Y:S02]  /*107d0*/  R2UR UR20, R8 ;  /* 0x00000000081472ca */ /* 0x000fe400000e0000 */
        /* <DEDUP_REMOVED lines=12> */
.L_x_1264:
[----:B------:R-:W-:Y:S02]  /*108a0*/  SHF.L.U32 R14, R20, 0x1f, RZ ;  /* 0x0000001f140e7819 */ /* 0x000fe400000006ff */
[----:B------:R-:W-:-:S04]  /*108b0*/  LEA R15, R152, R2, 0x3 ;  /* 0x00000002980f7211 */ /* 0x000fc800078e18ff */
[----:B------:R0:W1:Y:S01]  /*108c0*/  SYNCS.PHASECHK.TRANS64.TRYWAIT P2, [R15+URZ+0x16850], R14 ;  /* 0x0168500e0f0075a7 */ /* 0x000062000804017f */
[----:B------:R-:W-:Y:S05]  /*108d0*/  @!P0 BRA `(.L_x_1265) ;  /* 0x0000000000048947 */ /* 0x000fea0003800000 */
[----:B------:R-:W-:Y:S01]  /*108e0*/  BPT.TRAP 0x1 ;  /* 0x000000040000795c */ /* 0x000fe20000300000 */
.L_x_1265:
[----:B-1----:R-:W-:Y:S05]  /*108f0*/  @P2 BRA `(.L_x_1263) ;  /* 0x0000000000082947 */ /* 0x002fea0003800000 */
[----:B------:R-:W1:Y:S02]  /*10900*/  SYNCS.PHASECHK.TRANS64.TRYWAIT P2, [R15+URZ+0x16850], R14 ;  /* 0x0168500e0f0075a7 */ /* 0x000e64000804017f */
[----:B-1----:R-:W-:Y:S05]  /*10910*/  @!P2 BRA `(.L_x_1266) ;  /* 0x000000e00020a947 */ /* 0x002fea0003800000 */
.L_x_1263:
[----:B01----:R-:W-:Y:S01]  /*10920*/  VIADD R14, R2, 0x400 ;  /* 0x00000400020e7836 */ /* 0x003fe20000000000 */
[----:B------:R-:W-:Y:S05]  /*10930*/  WARPSYNC.ALL ;  /* 0x0000000000007948 */ /* 0x000fea0003800000 */
[----:B------:R-:W-:-:S04]  /*10940*/  SHF.R.U32.HI R14, RZ, 0x4, R14 ;  /* 0x00000004ff0e7819 */ /* 0x000fc8000001160e */
[----:B------:R-:W-:-:S05]  /*10950*/  LOP3.LUT R20, R14, 0x3fff, RZ, 0xc0, !PT ;  /* 0x00003fff0e147812 */ /* 0x000fca00078ec0ff */
[----:B------:R-:W-:Y:S01]  /*10960*/  IMAD R20, R152, 0x400, R20 ;  /* 0x0000040098147824 */ /* 0x000fe200078e0214 */
[----:B------:R-:W-:Y:S01]  /*10970*/  WARPGROUP.ARRIVE ;  /* 0x00000000000079c5 */ /* 0x000fe20000000000 */
[----:B------:R-:W-:Y:S02]  /*10980*/  IMAD.MOV.U32 R21, RZ, RZ, 0x40000040 ;  /* 0x40000040ff157424 */ /* 0x000fe400078e00ff */
[----:B------:R-:W-:Y:S01]  /*10990*/  FMUL.FTZ R154, R26, UR27 ;  /* 0x0000001b1a9a7c20 */ /* 0x000fe20008410000 */
[C---:B------:R-:W-:Y:S01]  /*109a0*/  VIADD R14, R20.reuse, 0x80 ;  /* 0x00000080140e7836 */ /* 0x040fe20000000000 */
[----:B------:R-:W-:Y:S01]  /*109b0*/  R2UR UR10, R20 ;  /* 0x00000000140a72ca */ /* 0x000fe200000e0000 */
[----:B------:R-:W-:Y:S01]  /*109c0*/  IMAD.MOV.U32 R15, RZ, RZ, 0x40000040 ;  /* 0x40000040ff0f7424 */ /* 0x000fe200078e00ff */
[----:B------:R-:W-:Y:S01]  /*109d0*/  R2UR UR11, R21 ;  /* 0x00000000150b72ca */ /* 0x000fe200000e0000 */
[----:B------:R-:W-:Y:S01]  /*109e0*/  FMUL.FTZ R21, R25, UR27 ;  /* 0x0000001b19157c20 */ /* 0x000fe20008410000 */
[----:B------:R-:W-:Y:S01]  /*109f0*/  FMUL.FTZ R25, R29, UR27 ;  /* 0x0000001b1d197c20 */ /* 0x000fe20008410000 */
[----:B------:R-:W-:Y:S01]  /*10a00*/  FMUL.FTZ R26, R32, UR27 ;  /* 0x0000001b201a7c20 */ /* 0x000fe20008410000 */
[----:B------:R-:W-:Y:S01]  /*10a10*/  FMUL.FTZ R153, R27, UR27 ;  /* 0x0000001b1b997c20 */ /* 0x000fe20008410000 */
[----:B------:R-:W-:Y:S01]  /*10a20*/  FMUL.FTZ R27, R33, UR27 ;  /* 0x0000001b211b7c20 */ /* 0x000fe20008410000 */
[----:B------:R-:W-:Y:S01]  /*10a30*/  FMUL.FTZ R29, R37, UR27 ;  /* 0x0000001b251d7c20 */ /* 0x000fe20008410000 */
[----:B------:R-:W-:Y:S01]  /*10a40*/  MUFU.TANH R21, R21 ;  /* 0x0000001500157308 */ /* 0x000fe20000002400 */
[----:B------:R-:W-:Y:S01]  /*10a50*/  FMUL.FTZ R32, R42, UR27 ;  /* 0x0000001b2a207c20 */ /* 0x000fe20008410000 */
[----:B------:R-:W-:Y:S01]  /*10a60*/  FMUL.FTZ R42, R52, UR27 ;  /* 0x0000001b342a7c20 */ /* 0x000fe20008410000 */
[----:B------:R-:W-:Y:S01]  /*10a70*/  FMUL.FTZ R33, R43, UR27 ;  /* 0x0000001b2b217c20 */ /* 0x000fe20008410000 */
[----:B------:R-:W-:Y:S01]  /*10a80*/  FMUL.FTZ R43, R53, UR27 ;  /* 0x0000001b352b7c20 */ /* 0x000fe20008410000 */
[----:B------:R-:W-:Y:S01]  /*10a90*/  FMUL.FTZ R53, R64, UR27 ;  /* 0x0000001b40357c20 */ /* 0x000fe20008410000 */
[----:B------:R-:W-:Y:S01]  /*10aa0*/  HGMMA.64x64x16.F32 R88, R148, gdesc[UR8].tnspB, R88, gsb0 ;  /* 0x40e0000894587df0 */ /* 0x000fe20008000858 */
[----:B------:R-:W-:Y:S01]  /*10ab0*/  R2UR UR10, R14 ;  /* 0x000000000e0a72ca */ /* 0x000fe200000e0000 */
[----:B------:R-:W-:Y:S01]  /*10ac0*/  VIADD R14, R20, 0x100 ;  /* 0x00000100140e7836 */ /* 0x000fe20000000000 */
[----:B------:R-:W-:Y:S01]  /*10ad0*/  R2UR UR11, R15 ;  /* 0x000000000f0b72ca */ /* 0x000fe200000e0000 */
[----:B------:R-:W-:Y:S01]  /*10ae0*/  IMAD.MOV.U32 R15, RZ, RZ, 0x40000040 ;  /* 0x40000040ff0f7424 */ /* 0x000fe200078e00ff */
[----:B------:R-:W-:Y:S01]  /*10af0*/  MUFU.TANH R25, R25 ;  /* 0x0000001900197308 */ /* 0x000fe20000002400 */
[----:B------:R-:W-:Y:S01]  /*10b00*/  FMUL.FTZ R37, R47, UR27 ;  /* 0x0000001b2f257c20 */ /* 0x000fe20008410000 */
[----:B------:R-:W-:Y:S01]  /*10b10*/  FMUL.FTZ R47, R58, UR27 ;  /* 0x0000001b3a2f7c20 */ /* 0x000fe20008410000 */
[----:B------:R-:W-:Y:S01]  /*10b20*/  FMUL.FTZ R58, R73, UR27 ;  /* 0x0000001b493a7c20 */ /* 0x000fe20008410000 */
[----:B------:R-:W-:Y:S01]  /*10b30*/  FMUL.FTZ R52, R62, UR27 ;  /* 0x0000001b3e347c20 */ /* 0x000fe20008410000 */
[----:B------:R-:W-:Y:S01]  /*10b40*/  FMUL.FTZ R62, R81, UR27 ;  /* 0x0000001b513e7c20 */ /* 0x000fe20008410000 */
[----:B------:R-:W-:Y:S01]  /*10b50*/  FMUL.FTZ R64, R85, UR27 ;  /* 0x0000001b55407c20 */ /* 0x000fe20008410000 */
[----:B------:R-:W-:Y:S01]  /*10b60*/  UMOV UR41, UR6 ;  /* 0x0000000600297c82 */ /* 0x000fe20008000000 */
[----:B------:R-:W-:Y:S01]  /*10b70*/  MUFU.TANH R26, R26 ;  /* 0x0000001a001a7308 */ /* 0x000fe20000002400 */
[----:B------:R-:W-:Y:S01]  /*10b80*/  FMUL.FTZ R73, R79, UR27 ;  /* 0x0000001b4f497c20 */ /* 0x000fe20008410000 */
[----:B------:R-:W-:Y:S01]  /*10b90*/  FMUL.FTZ R63, R63, UR27 ;  /* 0x0000001b3f3f7c20 */ /* 0x000fe20008410000 */
[----:B------:R-:W-:Y:S01]  /*10ba0*/  FMUL.FTZ R66, R66, UR27 ;  /* 0x0000001b42427c20 */ /* 0x000fe20008410000 */
[----:B------:R-:W-:Y:S01]  /*10bb0*/  FMUL.FTZ R67, R67, UR27 ;  /* 0x0000001b43437c20 */ /* 0x000fe20008410000 */
[----:B------:R-:W0:Y:S03]  /*10bc0*/  S2R R81, SR_TID.X ;  /* 0x0000000000517919 */ /* 0x000e260000002100 */
[----:B------:R-:W-:Y:S08]  /*10bd0*/  MUFU.TANH R27, R27 ;  /* 0x0000001b001b7308 */ /* 0x000ff00000002400 */
[----:B------:R-:W-:Y:S08]  /*10be0*/  MUFU.TANH R29, R29 ;  /* 0x0000001d001d7308 */ /* 0x000ff00000002400 */
[----:B------:R-:W-:Y:S08]  /*10bf0*/  MUFU.TANH R42, R42 ;  /* 0x0000002a002a7308 */ /* 0x000ff00000002400 */
[----:B------:R-:W-:Y:S01]  /*10c00*/  MUFU.TANH R43, R43 ;  /* 0x0000002b002b7308 */ /* 0x000fe20000002400 */
[----:B0-----:R-:W-:-:S07]  /*10c10*/  ISETP.GE.U32.AND P2, PT, R81, 0x180, PT ;  /* 0x000001805100780c */ /* 0x001fce0003f46070 */
[----:B------:R-:W-:Y:S08]  /*10c20*/  MUFU.TANH R53, R53 ;  /* 0x0000003500357308 */ /* 0x000ff00000002400 */
[----:B------:R-:W-:Y:S08]  /*10c30*/  MUFU.TANH R58, R58 ;  /* 0x0000003a003a7308 */ /* 0x000ff00000002400 */
[----:B------:R-:W-:Y:S08]  /*10c40*/  MUFU.TANH R62, R62 ;  /* 0x0000003e003e7308 */ /* 0x000ff00000002400 */
[----:B------:R-:W-:Y:S01]  /*10c50*/  MUFU.TANH R64, R64 ;  /* 0x0000004000407308 */ /* 0x000fe20000002400 */
        /* <DEDUP_REMOVED lines=19> */
[----:B------:R-:W-:Y:S01]  /*10d90*/  SHF.R.U32.HI R80, RZ, 0x7, R81 ;  /* 0x00000007ff507819 */ /* 0x000fe20000011651 */
[----:B------:R-:W-:Y:S08]  /*10da0*/  MUFU.TANH R31, R31 ;  /* 0x0000001f001f7308 */ /* 0x000ff00000002400 */
[----:B------:R-:W-:Y:S08]  /*10db0*/  MUFU.TANH R40, R40 ;  /* 0x0000002800287308 */ /* 0x000ff00000002400 */
[----:B------:R-:W-:Y:S08]  /*10dc0*/  MUFU.TANH R51, R51 ;  /* 0x0000003300337308 */ /* 0x000ff00000002400 */
[----:B------:R-:W-:Y:S08]  /*10dd0*/  MUFU.TANH R59, R59 ;  /* 0x0000003b003b7308 */ /* 0x000ff00000002400 */
[----:B------:R-:W-:Y:S08]  /*10de0*/  MUFU.TANH R61, R61 ;  /* 0x0000003d003d7308 */ /* 0x000ff00000002400 */
        /* <DEDUP_REMOVED lines=13> */
[----:B------:R-:W-:Y:S01]  /*10ec0*/  FMUL.FTZ R15, R24, UR27 ;  /* 0x0000001b180f7c20 */ /* 0x000fe20008410000 */
[----:B------:R-:W-:Y:S01]  /*10ed0*/  FMUL.FTZ R24, R28, UR27 ;  /* 0x0000001b1c187c20 */ /* 0x000fe20008410000 */
[----:B------:R-:W-:Y:S01]  /*10ee0*/  R2UR UR10, R14 ;  /* 0x000000000e0a72ca */ /* 0x000fe200000e0000 */
        /* <DEDUP_REMOVED lines=15> */
[----:B------:R-:W-:-:S03]  /*10fe0*/  FMUL.FTZ R75, R83, UR27 ;  /* 0x0000001b534b7c20 */ /* 0x000fc60008410000 */
[----:B------:R-:W1:Y:S08]  /*10ff0*/  MUFU.TANH R24, R24 ;  /* 0x0000001800187308 */ /* 0x000e700000002400 */
[----:B------:R-:W2:Y:S01]  /*11000*/  MUFU.TANH R28, R28 ;  /* 0x0000001c001c7308 */ /* 0x000ea20000002400 */
[----:B0-----:R-:W-:-:S04]  /*11010*/  FMNMX.FTZ R14, R15, R5, !PT ;  /* 0x000000050f0e7209 */ /* 0x001fc80007810000 */
[----:B------:R-:W-:-:S03]  /*11020*/  FMNMX.FTZ R14, R21, R14, !PT ;  /* 0x0000000e150e7209 */ /* 0x000fc60007810000 */
[----:B------:R-:W0:Y:S01]  /*11030*/  MUFU.TANH R36, R36 ;  /* 0x0000002400247308 */ /* 0x000e220000002400 */
[----:B-1----:R-:W-:-:S04]  /*11040*/  FMNMX.FTZ R14, R24, R14, !PT ;  /* 0x0000000e180e7209 */ /* 0x002fc80007810000 */
[----:B------:R-:W-:-:S03]  /*11050*/  FMNMX.FTZ R14, R25, R14, !PT ;  /* 0x0000000e190e7209 */ /* 0x000fc60007810000 */
[----:B------:R-:W-:Y:S01]  /*11060*/  MUFU.TANH R46, R46 ;  /* 0x0000002e002e7308 */ /* 0x000fe20000002400 */
[----:B------:R-:W-:-:S04]  /*11070*/  FMNMX.FTZ R14, R26, R14, !PT ;  /* 0x0000000e1a0e7209 */ /* 0x000fc80007810000 */
[----:B------:R-:W-:-:S03]  /*11080*/  FMNMX.FTZ R14, R27, R14, !PT ;  /* 0x0000000e1b0e7209 */ /* 0x000fc60007810000 */
[----:B------:R-:W-:Y:S01]  /*11090*/  MUFU.TANH R54, R54 ;  /* 0x0000003600367308 */ /* 0x000fe20000002400 */
[----:B--2---:R-:W-:-:S04]  /*110a0*/  FMNMX.FTZ R14, R28, R14, !PT ;  /* 0x0000000e1c0e7209 */ /* 0x004fc80007810000 */
[----:B------:R-:W-:-:S03]  /*110b0*/  FMNMX.FTZ R14, R29, R14, !PT ;  /* 0x0000000e1d0e7209 */ /* 0x000fc60007810000 */
[----:B------:R-:W-:Y:S01]  /*110c0*/  MUFU.TANH R55, R55 ;  /* 0x0000003700377308 */ /* 0x000fe20000002400 */
[----:B------:R-:W-:-:S04]  /*110d0*/  FMNMX.FTZ R14, R30, R14, !PT ;  /* 0x0000000e1e0e7209 */ /* 0x000fc80007810000 */
[----:B------:R-:W-:-:S03]  /*110e0*/  FMNMX.FTZ R14, R31, R14, !PT ;  /* 0x0000000e1f0e7209 */ /* 0x000fc60007810000 */
[----:B------:R-:W-:Y:S01]  /*110f0*/  MUFU.TANH R56, R56 ;  /* 0x0000003800387308 */ /* 0x000fe20000002400 */
[----:B------:R-:W-:-:S04]  /*11100*/  FMNMX.FTZ R14, R34, R14, !PT ;  /* 0x0000000e220e7209 */ /* 0x000fc80007810000 */
[----:B0-----:R-:W-:Y:S01]  /*11110*/  FMNMX.FTZ R14, R36, R14, !PT ;  /* 0x0000000e240e7209 */ /* 0x001fe20007810000 */
[----:B------:R-:W-:Y:S02]  /*11120*/  WARPGROUP.DEPBAR.LE gsb0, 0x0 ;  /* 0x00008000000079c5 */ /* 0x000fe40000010000 */
        /* <DEDUP_REMOVED lines=9> */
[----:B------:R-:W-:-:S06]  /*111c0*/  WARPGROUP.ARRIVE ;  /* 0x00000000000079c5 */ /* 0x000fcc0000000000 */
[----:B------:R-:W1:Y:S01]  /*111d0*/  MUFU.TANH R48, R48 ;  /* 0x0000003000307308 */ /* 0x000e620000002400 */
[----:B------:R-:W-:Y:S07]  /*111e0*/  HGMMA.64x64x16.F32 R88, R136, gdesc[UR8].tnspB, R88, gsb0 ;  /* 0x40e0000888587df0 */ /* 0x000fee0008000858 */
[----:B------:R-:W2:Y:S01]  /*111f0*/  MUFU.TANH R50, R50 ;  /* 0x0000003200327308 */ /* 0x000ea20000002400 */
[----:B0-----:R-:W-:-:S04]  /*11200*/  FMNMX.FTZ R14, R38, R14, !PT ;  /* 0x0000000e260e7209 */ /* 0x001fc80007810000 */
[----:B------:R-:W-:-:S03]  /*11210*/  FMNMX.FTZ R14, R40, R14, !PT ;  /* 0x0000000e280e7209 */ /* 0x000fc60007810000 */
[----:B------:R-:W0:Y:S01]  /*11220*/  MUFU.TANH R57, R57 ;  /* 0x0000003900397308 */ /* 0x000e220000002400 */
[----:B------:R-:W-:-:S04]  /*11230*/  FMNMX.FTZ R14, R42, R14, !PT ;  /* 0x0000000e2a0e7209 */ /* 0x000fc80007810000 */
[----:B------:R-:W-:-:S03]  /*11240*/  FMNMX.FTZ R14, R43, R14, !PT ;  /* 0x0000000e2b0e7209 */ /* 0x000fc60007810000 */
[----:B------:R-:W3:Y:S01]  /*11250*/  MUFU.TANH R60, R60 ;  /* 0x0000003c003c7308 */ /* 0x000ee20000002400 */
[----:B------:R-:W-:-:S04]  /*11260*/  FMNMX.FTZ R14, R46, R14, !PT ;  /* 0x0000000e2e0e7209 */ /* 0x000fc80007810000 */
[----:B-1----:R-:W-:-:S03]  /*11270*/  FMNMX.FTZ R14, R48, R14, !PT ;  /* 0x0000000e300e7209 */ /* 0x002fc60007810000 */
[----:B------:R-:W1:Y:S01]  /*11280*/  MUFU.TANH R65, R65 ;  /* 0x0000004100417308 */ /* 0x000e620000002400 */
[----:B--2---:R-:W-:-:S04]  /*11290*/  FMNMX.FTZ R14, R50, R14, !PT ;  /* 0x0000000e320e7209 */ /* 0x004fc80007810000 */
[----:B------:R-:W-:-:S03]  /*112a0*/  FMNMX.FTZ R14, R51, R14, !PT ;  /* 0x0000000e330e7209 */ /* 0x000fc60007810000 */
[----:B------:R-:W2:Y:S01]  /*112b0*/  MUFU.TANH R147, R147 ;  /* 0x0000009300937308 */ /* 0x000ea20000002400 */
[----:B------:R-:W-:-:S04]  /*112c0*/  FMNMX.FTZ R14, R53, R14, !PT ;  /* 0x0000000e350e7209 */ /* 0x000fc80007810000 */
[----:B------:R-:W-:-:S03]  /*112d0*/  FMNMX.FTZ R14, R54, R14, !PT ;  /* 0x0000000e360e7209 */ /* 0x000fc60007810000 */
[----:B------:R-:W4:Y:S01]  /*112e0*/  MUFU.TANH R145, R145 ;  /* 0x0000009100917308 */ /* 0x000f220000002400 */
[----:B------:R-:W-:-:S04]  /*112f0*/  FMNMX.FTZ R14, R55, R14, !PT ;  /* 0x0000000e370e7209 */ /* 0x000fc80007810000 */
[----:B------:R-:W-:-:S03]  /*11300*/  FMNMX.FTZ R14, R56, R14, !PT ;  /* 0x0000000e380e7209 */ /* 0x000fc60007810000 */
[----:B------:R-:W5:Y:S01]  /*11310*/  MUFU.TANH R143, R143 ;  /* 0x0000008f008f7308 */ /* 0x000f620000002400 */
[----:B0-----:R-:W-:-:S04]  /*11320*/  FMNMX.FTZ R14, R57, R14, !PT ;  /* 0x0000000e390e7209 */ /* 0x001fc80007810000 */
[----:B------:R-:W-:-:S03]  /*11330*/  FMNMX.FTZ R14, R58, R14, !PT ;  /* 0x0000000e3a0e7209 */ /* 0x000fc60007810000 */
[----:B------:R-:W0:Y:S01]  /*11340*/  MUFU.TANH R141, R141 ;  /* 0x0000008d008d7308 */ /* 0x000e220000002400 */
[----:B------:R-:W-:-:S04]  /*11350*/  FMNMX.FTZ R14, R59, R14, !PT ;  /* 0x0000000e3b0e7209 */ /* 0x000fc80007810000 */
[----:B---3--:R-:W-:-:S03]  /*11360*/  FMNMX.FTZ R14, R60, R14, !PT ;  /* 0x0000000e3c0e7209 */ /* 0x008fc60007810000 */
[----:B------:R-:W3:Y:S01]  /*11370*/  MUFU.TANH R32, R32 ;  /* 0x0000002000207308 */ /* 0x000ee20000002400 */
[----:B------:R-:W-:-:S04]  /*11380*/  FMNMX.FTZ R14, R61, R14, !PT ;  /* 0x0000000e3d0e7209 */ /* 0x000fc80007810000 */
[----:B------:R-:W-:Y:S01]  /*11390*/  FMNMX.FTZ R14, R62, R14, !PT ;  /* 0x0000000e3e0e7209 */ /* 0x000fe20007810000 */
[----:B------:R-:W-:-:S03]  /*113a0*/  WARPGROUP.DEPBAR.LE gsb0, 0x0 ;  /* 0x00008000000079c5 */ /* 0x000fc60000010000 */
[----:B-1----:R-:W-:Y:S01]  /*113b0*/  FMNMX.FTZ R14, R65, R14, !PT ;  /* 0x0000000e410e7209 */ /* 0x002fe20007810000 */
[----:B------:R-:W1:Y:S01]  /*113c0*/  MUFU.TANH R33, R33 ;  /* 0x0000002100217308 */ /* 0x000e620000002400 */
[----:B------:R-:W-:Y:S02]  /*113d0*/  WARPGROUP.ARRIVE ;  /* 0x00000000000079c5 */ /* 0x000fe40000000000 */
[----:B------:R-:W-:-:S05]  /*113e0*/  FMNMX.FTZ R14, R64, R14, !PT ;  /* 0x0000000e400e7209 */ /* 0x000fca0007810000 */
[----:B------:R-:W2:Y:S01]  /*113f0*/  SHFL.BFLY PT, R72, R14, 0x2, 0x1f ;  /* 0x0c401f000e487f89 */ /* 0x000ea200000e0000 */
[----:B------:R-:W1:Y:S08]  /*11400*/  MUFU.TANH R35, R35 ;  /* 0x0000002300237308 */ /* 0x000e700000002400 */
[----:B------:R-:W1:Y:S08]  /*11410*/  MUFU.TANH R37, R37 ;  /* 0x0000002500257308 */ /* 0x000e700000002400 */
[----:B------:R-:W1:Y:S01]  /*11420*/  MUFU.TANH R39, R39 ;  /* 0x0000002700277308 */ /* 0x000e620000002400 */
[----:B--2---:R-:W-:-:S07]  /*11430*/  FMNMX.FTZ R14, R14, R72, !PT ;  /* 0x000000480e0e7209 */ /* 0x004fce0007810000 */
[----:B------:R-:W2:Y:S01]  /*11440*/  MUFU.TANH R41, R41 ;  /* 0x0000002900297308 */ /* 0x000ea20000002400 */
[----:B------:R-:W-:Y:S01]  /*11450*/  FMUL.FTZ R72, R78, UR27 ;  /* 0x0000001b4e487c20 */ /* 0x000fe20008410000 */
[----:B------:R-:W4:Y:S06]  /*11460*/  SHFL.BFLY PT, R77, R14, 0x1, 0x1f ;  /* 0x0c201f000e4d7f89 */ /* 0x000f2c00000e0000 */
[----:B------:R-:W2:Y:S08]  /*11470*/  MUFU.TANH R44, R44 ;  /* 0x0000002c002c7308 */ /* 0x000eb00000002400 */
[----:B------:R-:W2:Y:S08]  /*11480*/  MUFU.TANH R45, R45 ;  /* 0x0000002d002d7308 */ /* 0x000eb00000002400 */
[----:B------:R-:W2:Y:S01]  /*11490*/  MUFU.TANH R47, R47 ;  /* 0x0000002f002f7308 */ /* 0x000ea20000002400 */
[----:B----4-:R-:W-:Y:S01]  /*114a0*/  FMNMX.FTZ R14, R14, R77, !PT ;  /* 0x0000004d0e0e7209 */ /* 0x010fe20007810000 */
[----:B------:R-:W-:-:S06]  /*114b0*/  FMUL.FTZ R77, R87, UR27 ;  /* 0x0000001b574d7c20 */ /* 0x000fcc0008410000 */
[----:B------:R-:W4:Y:S01]  /*114c0*/  MUFU.TANH R49, R49 ;  /* 0x0000003100317308 */ /* 0x000f220000002400 */
[C---:B------:R-:W-:Y:S01]  /*114d0*/  FMUL.FTZ R79, R14.reuse, UR41 ;  /* 0x000000290e4f7c20 */ /* 0x040fe20008410000 */
[----:B------:R-:W-:-:S03]  /*114e0*/  FADD.FTZ R5, -R14, R5 ;  /* 0x000000050e057221 */ /* 0x000fc60000010100 */
[--C-:B------:R-:W-:Y:S01]  /*114f0*/  FFMA.FTZ R148, R15, UR41, -R79.reuse ;  /* 0x000000290f947c23 */ /* 0x100fe2000801084f */
[----:B------:R-:W-:Y:S01]  /*11500*/  FMNMX.FTZ R15, R154, R23, !PT ;  /* 0x000000179a0f7209 */ /* 0x000fe20007810000 */
[--C-:B------:R-:W-:Y:S01]  /*11510*/  FFMA.FTZ R150, R24, UR41, -R79.reuse ;  /* 0x0000002918967c23 */ /* 0x100fe2000801084f */
[----:B------:R-:W4:Y:S01]  /*11520*/  MUFU.TANH R52, R52 ;  /* 0x0000003400347308 */ /* 0x000f220000002400 */
[--C-:B------:R-:W-:Y:S01]  /*11530*/  FFMA.FTZ R78, R25, UR41, -R79.reuse ;  /* 0x00000029194e7c23 */ /* 0x100fe2000801084f */
[----:B------:R-:W-:Y:S01]  /*11540*/  FMNMX.FTZ R15, R153, R15, !PT ;  /* 0x0000000f990f7209 */ /* 0x000fe20007810000 */
[----:B------:R-:W-:Y:S02]  /*11550*/  VIADD R24, R20, 0x200 ;  /* 0x0000020014187836 */ /* 0x000fe40000000000 */
[--C-:B------:R-:W-:Y:S01]  /*11560*/  FFMA.FTZ R144, R26, UR41, -R79.reuse ;  /* 0x000000291a907c23 */ /* 0x100fe2000801084f */
[----:B------:R-:W-:Y:S01]  /*11570*/  IMAD.MOV.U32 R25, RZ, RZ, 0x40000040 ;  /* 0x40000040ff197424 */ /* 0x000fe200078e00ff */
[----:B------:R-:W-:Y:S01]  /*11580*/  FMNMX.FTZ R15, R151, R15, !PT ;  /* 0x0000000f970f7209 */ /* 0x000fe20007810000 */
[--C-:B------:R-:W-:Y:S01]  /*11590*/  FFMA.FTZ R26, R27, UR41, -R79.reuse ;  /* 0x000000291b1a7c23 */ /* 0x100fe2000801084f */
[----:B------:R-:W4:Y:S01]  /*115a0*/  MUFU.TANH R63, R63 ;  /* 0x0000003f003f7308 */ /* 0x000f220000002400 */
[----:B------:R-:W-:Y:S01]  /*115b0*/  R2UR UR10, R24 ;  /* 0x00000000180a72ca */ /* 0x000fe200000e0000 */
[--C-:B------:R-:W-:Y:S01]  /*115c0*/  FFMA.FTZ R27, R36, UR41, -R79.reuse ;  /* 0x00000029241b7c23 */ /* 0x100fe2000801084f */
[----:B------:R-:W-:Y:S01]  /*115d0*/  FMNMX.FTZ R15, R149, R15, !PT ;  /* 0x0000000f950f7209 */ /* 0x000fe20007810000 */
[--C-:B------:R-:W-:Y:S01]  /*115e0*/  FFMA.FTZ R36, R48, UR41, -R79.reuse ;  /* 0x0000002930247c23 */ /* 0x100fe2000801084f */
[----:B------:R-:W-:Y:S01]  /*115f0*/  R2UR UR11, R25 ;  /* 0x00000000190b72ca */ /* 0x000fe200000e0000 */
[----:B------:R-:W-:Y:S01]  /*11600*/  IMAD.MOV.U32 R25, RZ, RZ, 0x40000040 ;  /* 0x40000040ff197424 */ /* 0x000fe200078e00ff */
[----:B------:R-:W-:Y:S01]  /*11610*/  FMNMX.FTZ R15, R147, R15, !PT ;  /* 0x0000000f930f7209 */ /* 0x000fe20007810000 */
[----:B------:R-:W4:Y:S01]  /*11620*/  MUFU.TANH R66, R66 ;  /* 0x0000004200427308 */ /* 0x000f220000002400 */
[--C-:B------:R-:W-:Y:S01]  /*11630*/  FFMA.FTZ R146, R28, UR41, -R79.reuse ;  /* 0x000000291c927c23 */ /* 0x100fe2000801084f */
[--C-:B------:R-:W-:Y:S01]  /*11640*/  FFMA.FTZ R28, R29, UR41, -R79.reuse ;  /* 0x000000291d1c7c23 */ /* 0x100fe2000801084f */
[----:B------:R-:W-:Y:S01]  /*11650*/  FMNMX.FTZ R15, R145, R15, !PT ;  /* 0x0000000f910f7209 */ /* 0x000fe20007810000 */
[--C-:B------:R-:W-:Y:S01]  /*11660*/  FFMA.FTZ R29, R31, UR41, -R79.reuse ;  /* 0x000000291f1d7c23 */ /* 0x100fe2000801084f */
[--C-:B------:R-:W-:Y:S01]  /*11670*/  FFMA.FTZ R31, R43, UR41, -R79.reuse ;  /* 0x000000292b1f7c23 */ /* 0x100fe2000801084f */
[--C-:B------:R-:W-:Y:S01]  /*11680*/  FFMA.FTZ R43, R56, UR41, -R79.reuse ;  /* 0x00000029382b7c23 */ /* 0x100fe2000801084f */
[----:B-----5:R-:W-:Y:S01]  /*11690*/  FMNMX.FTZ R15, R143, R15, !PT ;  /* 0x0000000f8f0f7209 */ /* 0x020fe20007810000 */
[----:B------:R-:W5:Y:S01]  /*116a0*/  MUFU.TANH R67, R67 ;  /* 0x0000004300437308 */ /* 0x000f620000002400 */
[----:B------:R-:W-:Y:S01]  /*116b0*/  FMUL.FTZ R5, R5, UR41 ;  /* 0x0000002905057c20 */ /* 0x000fe20008410000 */
[----:B------:R-:W-:Y:S01]  /*116c0*/  HGMMA.64x64x16.F32 R88, R132, gdesc[UR8].tnspB, R88, gsb0 ;  /* 0x40e0000884587df0 */ /* 0x000fe20008000858 */
[----:B0-----:R-:W-:Y:S01]  /*116d0*/  FMNMX.FTZ R15, R141, R15, !PT ;  /* 0x0000000f8d0f7209 */ /* 0x001fe20007810000 */
[--C-:B------:R-:W-:Y:S01]  /*116e0*/  FFMA.FTZ R21, R21, UR41, -R79.reuse ;  /* 0x0000002915157c23 */ /* 0x100fe2000801084f */
[----:B------:R-:W-:Y:S01]  /*116f0*/  R2UR UR11, R25 ;  /* 0x00000000190b72ca */ /* 0x000fe200000e0000 */
[----:B------:R-:W-:Y:S01]  /*11700*/  IMAD.MOV.U32 R25, RZ, RZ, 0x40000040 ;  /* 0x40000040ff197424 */ /* 0x000fe200078e00ff */
[----:B---3--:R-:W-:Y:S01]  /*11710*/  FMNMX.FTZ R15, R32, R15, !PT ;  /* 0x0000000f200f7209 */ /* 0x008fe20007810000 */
[----:B------:R-:W0:Y:S01]  /*11720*/  MUFU.TANH R68, R68 ;  /* 0x0000004400447308 */ /* 0x000e220000002400 */
[--C-:B------:R-:W-:Y:S01]  /*11730*/  FFMA.FTZ R142, R34, UR41, -R79.reuse ;  /* 0x00000029228e7c23 */ /* 0x100fe2000801084f */
[--C-:B------:R-:W-:Y:S01]  /*11740*/  FFMA.FTZ R140, R30, UR41, -R79.reuse ;  /* 0x000000291e8c7c23 */ /* 0x100fe2000801084f */
[----:B-1----:R-:W-:Y:S01]  /*11750*/  FMNMX.FTZ R15, R33, R15, !PT ;  /* 0x0000000f210f7209 */ /* 0x002fe20007810000 */
[--C-:B------:R-:W-:Y:S01]  /*11760*/  FFMA.FTZ R34, R53, UR41, -R79.reuse ;  /* 0x0000002935227c23 */ /* 0x100fe2000801084f */
[--C-:B------:R-:W-:Y:S01]  /*11770*/  FFMA.FTZ R30, R40, UR41, -R79.reuse ;  /* 0x00000029281e7c23 */ /* 0x100fe2000801084f */
[--C-:B------:R-:W-:Y:S01]  /*11780*/  FFMA.FTZ R53, R61, UR41, -R79.reuse ;  /* 0x000000293d357c23 */ /* 0x100fe2000801084f */
[----:B------:R-:W-:Y:S01]  /*11790*/  FMNMX.FTZ R15, R35, R15, !PT ;  /* 0x0000000f230f7209 */ /* 0x000fe20007810000 */
[----:B------:R-:W1:Y:S01]  /*117a0*/  MUFU.TANH R69, R69 ;  /* 0x0000004500457308 */ /* 0x000e620000002400 */
[--C-:B------:R-:W-:Y:S01]  /*117b0*/  FFMA.FTZ R40, R54, UR41, -R79.reuse ;  /* 0x0000002936287c23 */ /* 0x100fe2000801084f */
[--C-:B------:R-:W-:Y:S01]  /*117c0*/  FFMA.FTZ R136, R38, UR41, -R79.reuse ;  /* 0x0000002926887c23 */ /* 0x100fe2000801084f */
[----:B------:R-:W-:Y:S01]  /*117d0*/  FMNMX.FTZ R15, R37, R15, !PT ;  /* 0x0000000f250f7209 */ /* 0x000fe20007810000 */
[--C-:B------:R-:W-:Y:S01]  /*117e0*/  FFMA.FTZ R54, R62, UR41, -R79.reuse ;  /* 0x000000293e367c23 */ /* 0x100fe2000801084f */
[--C-:B------:R-:W-:Y:S01]  /*117f0*/  FFMA.FTZ R38, R51, UR41, -R79.reuse ;  /* 0x0000002933267c23 */ /* 0x100fe2000801084f */
[--C-:B------:R-:W-:Y:S01]  /*11800*/  FFMA.FTZ R51, R60, UR41, -R79.reuse ;  /* 0x000000293c337c23 */ /* 0x100fe2000801084f */
[----:B------:R-:W-:Y:S01]  /*11810*/  FMNMX.FTZ R15, R39, R15, !PT ;  /* 0x0000000f270f7209 */ /* 0x000fe20007810000 */
[----:B------:R-:W3:Y:S01]  /*11820*/  MUFU.TANH R70, R70 ;  /* 0x0000004600467308 */ /* 0x000ee20000002400 */
[--C-:B------:R-:W-:Y:S01]  /*11830*/  FFMA.FTZ R64, R64, UR41, -R79.reuse ;  /* 0x0000002940407c23 */ /* 0x100fe2000801084f */
[--C-:B------:R-:W-:Y:S01]  /*11840*/  FFMA.FTZ R138, R42, UR41, -R79.reuse ;  /* 0x000000292a8a7c23 */ /* 0x100fe2000801084f */
[----:B--2---:R-:W-:Y:S01]  /*11850*/  FMNMX.FTZ R15, R41, R15, !PT ;  /* 0x0000000f290f7209 */ /* 0x004fe20007810000 */
[--C-:B------:R-:W-:Y:S01]  /*11860*/  FFMA.FTZ R42, R55, UR41, -R79.reuse ;  /* 0x00000029372a7c23 */ /* 0x100fe2000801084f */
[----:B------:R-:W-:-:S02]  /*11870*/  FFMA.FTZ R55, R65, UR41, -R79 ;  /* 0x0000002941377c23 */ /* 0x000fc4000801084f */
[----:B------:R-:W-:Y:S01]  /*11880*/  FMNMX.FTZ R15, R44, R15, !PT ;  /* 0x0000000f2c0f7209 */ /* 0x000fe20007810000 */
[----:B------:R-:W2:Y:S03]  /*11890*/  MUFU.TANH R71, R71 ;  /* 0x0000004700477308 */ /* 0x000ea60000002400 */
[----:B------:R-:W-:-:S04]  /*118a0*/  FMNMX.FTZ R15, R45, R15, !PT ;  /* 0x0000000f2d0f7209 */ /* 0x000fc80007810000 */
[----:B------:R-:W-:Y:S01]  /*118b0*/  FMNMX.FTZ R15, R47, R15, !PT ;  /* 0x0000000f2f0f7209 */ /* 0x000fe20007810000 */
[----:B------:R-:W2:Y:S03]  /*118c0*/  MUFU.TANH R72, R72 ;  /* 0x0000004800487308 */ /* 0x000ea60000002400 */
[----:B----4-:R-:W-:-:S04]  /*118d0*/  FMNMX.FTZ R15, R49, R15, !PT ;  /* 0x0000000f310f7209 */ /* 0x010fc80007810000 */
[----:B------:R-:W-:Y:S01]  /*118e0*/  FMNMX.FTZ R15, R52, R15, !PT ;  /* 0x0000000f340f7209 */ /* 0x000fe20007810000 */
[----:B------:R-:W4:Y:S03]  /*118f0*/  MUFU.TANH R73, R73 ;  /* 0x0000004900497308 */ /* 0x000f260000002400 */
[----:B------:R-:W-:-:S04]  /*11900*/  FMNMX.FTZ R15, R63, R15, !PT ;  /* 0x0000000f3f0f7209 */ /* 0x000fc80007810000 */
[----:B------:R-:W-:Y:S01]  /*11910*/  FMNMX.FTZ R15, R66, R15, !PT ;  /* 0x0000000f420f7209 */ /* 0x000fe20007810000 */
[----:B------:R-:W4:Y:S03]  /*11920*/  MUFU.TANH R74, R74 ;  /* 0x0000004a004a7308 */ /* 0x000f260000002400 */
[----:B-----5:R-:W-:-:S04]  /*11930*/  FMNMX.FTZ R15, R67, R15, !PT ;  /* 0x0000000f430f7209 */ /* 0x020fc80007810000 */
[----:B0-----:R-:W-:Y:S01]  /*11940*/  FMNMX.FTZ R15, R68, R15, !PT ;  /* 0x0000000f440f7209 */ /* 0x001fe20007810000 */
[----:B------:R-:W0:Y:S03]  /*11950*/  MUFU.TANH R75, R75 ;  /* 0x0000004b004b7308 */ /* 0x000e260000002400 */
[----:B-1----:R-:W-:-:S04]  /*11960*/  FMNMX.FTZ R15, R69, R15, !PT ;  /* 0x0000000f450f7209 */ /* 0x002fc80007810000 */
[----:B---3--:R-:W-:Y:S01]  /*11970*/  FMNMX.FTZ R24, R70, R15, !PT ;  /* 0x0000000f46187209 */ /* 0x008fe20007810000 */
[----:B------:R-:W1:Y:S03]  /*11980*/  MUFU.TANH R76, R76 ;  /* 0x0000004c004c7308 */ /* 0x000e660000002400 */
[----:B--2---:R-:W-:-:S04]  /*11990*/  FMNMX.FTZ R15, R71, R24, !PT ;  /* 0x00000018470f7209 */ /* 0x004fc80007810000 */
[----:B------:R-:W-:Y:S01]  /*119a0*/  FMNMX.FTZ R24, R72, R15, !PT ;  /* 0x0000000f48187209 */ /* 0x000fe20007810000 */
[----:B------:R-:W2:Y:S01]  /*119b0*/  MUFU.TANH R77, R77 ;  /* 0x0000004d004d7308 */ /* 0x000ea20000002400 */
[----:B------:R-:W-:Y:S02]  /*119c0*/  WARPGROUP.DEPBAR.LE gsb0, 0x0 ;  /* 0x00008000000079c5 */ /* 0x000fe40000010000 */
[----:B----4-:R-:W-:Y:S01]  /*119d0*/  FMNMX.FTZ R15, R73, R24, !PT ;  /* 0x00000018490f7209 */ /* 0x010fe20007810000 */
[----:B------:R-:W-:Y:S01]  /*119e0*/  WARPGROUP.ARRIVE ;  /* 0x00000000000079c5 */ /* 0x000fe20000000000 */
[--C-:B------:R-:W-:Y:S01]  /*119f0*/  FFMA.FTZ R132, R46, UR41, -R79.reuse ;  /* 0x000000292e847c23 */ /* 0x100fe2000801084f */
[--C-:B------:R-:W-:Y:S01]  /*11a00*/  FFMA.FTZ R46, R57, UR41, -R79.reuse ;  /* 0x00000029392e7c23 */ /* 0x100fe2000801084f */
[----:B------:R-:W-:Y:S01]  /*11a10*/  FMNMX.FTZ R24, R74, R15, !PT ;  /* 0x0000000f4a187209 */ /* 0x000fe20007810000 */
[--C-:B------:R-:W-:Y:S01]  /*11a20*/  FFMA.FTZ R134, R50, UR41, -R79.reuse ;  /* 0x0000002932867c23 */ /* 0x100fe2000801084f */
[----:B------:R-:W-:Y:S01]  /*11a30*/  FFMA.FTZ R50, R59, UR41, -R79 ;  /* 0x000000293b327c23 */ /* 0x000fe2000801084f */
[----:B------:R-:W-:Y:S01]  /*11a40*/  MUFU.EX2 R5, R5 ;  /* 0x0000000500057308 */ /* 0x000fe20000000800 */
[----:B0-----:R-:W-:-:S04]  /*11a50*/  FMNMX.FTZ R15, R75, R24, !PT ;  /* 0x000000184b0f7209 */ /* 0x001fc80007810000 */
[----:B-1----:R-:W-:-:S03]  /*11a60*/  FMNMX.FTZ R24, R76, R15, !PT ;  /* 0x0000000f4c187209 */ /* 0x002fc60007810000 */
[----:B------:R-:W0:Y:S01]  /*11a70*/  MUFU.EX2 R148, R148 ;  /* 0x0000009400947308 */ /* 0x000e220000000800 */
[----:B--2---:R-:W-:Y:S01]  /*11a80*/  FMNMX.FTZ R15, R77, R24, !PT ;  /* 0x000000184d0f7209 */ /* 0x004fe20007810000 */
[----:B------:R-:W-:-:S04]  /*11a90*/  VIADD R24, R20, 0x280 ;  /* 0x0000028014187836 */ /* 0x000fc80000000000 */
[----:B------:R-:W1:Y:S01]  /*11aa0*/  SHFL.BFLY PT, R48, R15, 0x2, 0x1f ;  /* 0x0c401f000f307f89 */ /* 0x000e6200000e0000 */
[----:B------:R-:W-:Y:S01]  /*11ab0*/  R2UR UR10, R24 ;  /* 0x00000000180a72ca */ /* 0x000fe200000e0000 */
[----:B------:R-:W-:Y:S08]  /*11ac0*/  MUFU.EX2 R21, R21 ;  /* 0x0000001500157308 */ /* 0x000ff00000000800 */
[----:B------:R-:W-:Y:S04]  /*11ad0*/  MUFU.EX2 R150, R150 ;  /* 0x0000009600967308 */ /* 0x000fe80000000800 */
[----:B------:R-:W-:Y:S01]  /*11ae0*/  HGMMA.64x64x16.F32 R88, R128, gdesc[UR8].tnspB, R88, gsb0 ;  /* 0x40e0000880587df0 */ /* 0x000fe20008000858 */
[----:B------:R-:W-:Y:S01]  /*11af0*/  R2UR UR11, R25 ;  /* 0x00000000190b72ca */ /* 0x000fe200000e0000 */
[----:B------:R-:W-:-:S02]  /*11b00*/  IMAD.MOV.U32 R25, RZ, RZ, 0x40000040 ;  /* 0x40000040ff197424 */ /* 0x000fc400078e00ff */
[----:B------:R-:W-:Y:S01]  /*11b10*/  MUFU.EX2 R78, R78 ;  /* 0x0000004e004e7308 */ /* 0x000fe20000000800 */
[----:B-1----:R-:W-:Y:S01]  /*11b20*/  FMNMX.FTZ R15, R15, R48, !PT ;  /* 0x000000300f0f7209 */ /* 0x002fe20007810000 */
[----:B------:R-:W-:-:S06]  /*11b30*/  FFMA.FTZ R48, R58, UR41, -R79 ;  /* 0x000000293a307c23 */ /* 0x000fcc000801084f */
[----:B------:R-:W-:Y:S01]  /*11b40*/  MUFU.EX2 R144, R144 ;  /* 0x0000009000907308 */ /* 0x000fe20000000800 */
[----:B------:R-:W1:Y:S01]  /*11b50*/  SHFL.BFLY PT, R24, R15, 0x1, 0x1f ;  /* 0x0c201f000f187f89 */ /* 0x000e6200000e0000 */
[----:B0-----:R-:W-:-:S06]  /*11b60*/  FFMA.FTZ R4, R5, R4, R148 ;  /* 0x0000000405047223 */ /* 0x001fcc0000010094 */
[----:B------:R-:W-:Y:S08]  /*11b70*/  MUFU.EX2 R26, R26 ;  /* 0x0000001a001a7308 */ /* 0x000ff00000000800 */
[----:B------:R-:W-:Y:S08]  /*11b80*/  MUFU.EX2 R146, R146 ;  /* 0x0000009200927308 */ /* 0x000ff00000000800 */
[----:B------:R-:W-:Y:S01]  /*11b90*/  MUFU.EX2 R28, R28 ;  /* 0x0000001c001c7308 */ /* 0x000fe20000000800 */
[----:B-1----:R-:W-:-:S05]  /*11ba0*/  FMNMX.FTZ R15, R15, R24, !PT ;  /* 0x000000180f0f7209 */ /* 0x002fca0007810000 */
[C---:B------:R-:W-:Y:S01]  /*11bb0*/  FMUL.FTZ R58, R15.reuse, UR41 ;  /* 0x000000290f3a7c20 */ /* 0x040fe20008410000 */
[----:B------:R-:W-:Y:S01]  /*11bc0*/  FADD.FTZ R24, -R15, R23 ;  /* 0x000000170f187221 */ /* 0x000fe20000010100 */
[----:B------:R-:W-:Y:S02]  /*11bd0*/  MUFU.EX2 R140, R140 ;  /* 0x0000008c008c7308 */ /* 0x000fe40000000800 */
[--C-:B------:R-:W-:Y:S01]  /*11be0*/  FFMA.FTZ R137, R39, UR41, -R58.reuse ;  /* 0x0000002927897c23 */ /* 0x100fe2000801083a */
[----:B------:R-:W-:Y:S01]  /*11bf0*/  FMUL.FTZ R56, R24, UR41 ;  /* 0x0000002918387c20 */ /* 0x000fe20008410000 */
[----:B------:R-:W2:Y:S01]  /*11c00*/  LDL R39, [R1+0x4] ;  /* 0x0000040001277983 */ /* 0x000ea20000100800 */
[----:B------:R-:W-:Y:S02]  /*11c10*/  VIADD R24, R20, 0x300 ;  /* 0x0000030014187836 */ /* 0x000fe40000000000 */
[--C-:B------:R-:W-:Y:S01]  /*11c20*/  FFMA.FTZ R57, R154, UR41, -R58.reuse ;  /* 0x000000299a397c23 */ /* 0x100fe2000801083a */
[--C-:B------:R-:W-:Y:S01]  /*11c30*/  FFMA.FTZ R59, R153, UR41, -R58.reuse ;  /* 0x00000029993b7c23 */ /* 0x100fe2000801083a */
[----:B------:R-:W-:Y:S01]  /*11c40*/  FFMA.FTZ R151, R151, UR41, -R58 ;  /* 0x0000002997977c23 */ /* 0x000fe2000801083a */
[----:B------:R-:W-:Y:S01]  /*11c50*/  MUFU.EX2 R56, R56 ;  /* 0x0000003800387308 */ /* 0x000fe20000000800 */
[----:B------:R-:W-:Y:S01]  /*11c60*/  R2UR UR10, R24 ;  /* 0x00000000180a72ca */ /* 0x000fe200000e0000 */
[----:B------:R-:W-:-:S02]  /*11c70*/  VIADD R24, R20, 0x380 ;  /* 0x0000038014187836 */ /* 0x000fc40000000000 */
[--C-:B------:R-:W-:Y:S01]  /*11c80*/  FFMA.FTZ R61, R149, UR41, -R58.reuse ;  /* 0x00000029953d7c23 */ /* 0x100fe2000801083a */
[--C-:B------:R-:W-:Y:S01]  /*11c90*/  FFMA.FTZ R62, R141, UR41, -R58.reuse ;  /* 0x000000298d3e7c23 */ /* 0x100fe2000801083a */
[--C-:B------:R-:W-:Y:S01]  /*11ca0*/  FFMA.FTZ R141, R32, UR41, -R58.reuse ;  /* 0x00000029208d7c23 */ /* 0x100fe2000801083a */
[--C-:B------:R-:W-:Y:S01]  /*11cb0*/  FFMA.FTZ R60, R147, UR41, -R58.reuse ;  /* 0x00000029933c7c23 */ /* 0x100fe2000801083a */
[--C-:B------:R-:W-:Y:S01]  /*11cc0*/  FFMA.FTZ R32, R33, UR41, -R58.reuse ;  /* 0x0000002921207c23 */ /* 0x100fe2000801083a */
[----:B------:R-:W0:Y:S01]  /*11cd0*/  MUFU.EX2 R57, R57 ;  /* 0x0000003900397308 */ /* 0x000e220000000800 */
[--C-:B------:R-:W-:Y:S01]  /*11ce0*/  FFMA.FTZ R33, R37, UR41, -R58.reuse ;  /* 0x0000002925217c23 */ /* 0x100fe2000801083a */
[--C-:B------:R-:W-:Y:S01]  /*11cf0*/  FFMA.FTZ R145, R145, UR41, -R58.reuse ;  /* 0x0000002991917c23 */ /* 0x100fe2000801083a */
[--C-:B------:R-:W-:Y:S01]  /*11d00*/  FFMA.FTZ R139, R44, UR41, -R58.reuse ;  /* 0x000000292c8b7c23 */ /* 0x100fe2000801083a */
[--C-:B------:R-:W-:Y:S01]  /*11d10*/  FFMA.FTZ R147, R143, UR41, -R58.reuse ;  /* 0x000000298f937c23 */ /* 0x100fe2000801083a */
[----:B------:R-:W-:-:S03]  /*11d20*/  FFMA.FTZ R143, R35, UR41, -R58 ;  /* 0x00000029238f7c23 */ /* 0x000fc6000801083a */
[----:B------:R-:W-:Y:S01]  /*11d30*/  MUFU.EX2 R29, R29 ;  /* 0x0000001d001d7308 */ /* 0x000fe20000000800 */
[----:B------:R-:W-:Y:S02]  /*11d40*/  WARPGROUP.DEPBAR.LE gsb0, 0x0 ;  /* 0x00008000000079c5 */ /* 0x000fe40000010000 */
[----:B------:R-:W-:-:S05]  /*11d50*/  WARPGROUP.ARRIVE ;  /* 0x00000000000079c5 */ /* 0x000fca0000000000 */
[----:B------:R-:W1:Y:S01]  /*11d60*/  MUFU.EX2 R59, R59 ;  /* 0x0000003b003b7308 */ /* 0x000e620000000800 */
[--C-:B------:R-:W-:Y:S01]  /*11d70*/  FFMA.FTZ R135, R52, UR41, -R58.reuse ;  /* 0x0000002934877c23 */ /* 0x100fe2000801083a */
[----:B------:R-:W-:-:S06]  /*11d80*/  FFMA.FTZ R133, R47, UR41, -R58 ;  /* 0x000000292f857c23 */ /* 0x000fcc000801083a */
[----:B------:R-:W3:Y:S01]  /*11d90*/  MUFU.EX2 R151, R151 ;  /* 0x0000009700977308 */ /* 0x000ee20000000800 */
[----:B------:R-:W-:Y:S01]  /*11da0*/  HGMMA.64x64x16.F32 R88, R124, gdesc[UR8].tnspB, R88, gsb0 ;  /* 0x40e000087c587df0 */ /* 0x000fe20008000858 */
[----:B------:R-:W-:Y:S01]  /*11db0*/  R2UR UR10, R24 ;  /* 0x00000000180a72ca */ /* 0x000fe200000e0000 */
[----:B0-----:R-:W-:Y:S01]  /*11dc0*/  FFMA.FTZ R44, R56, R3, R57 ;  /* 0x00000003382c7223 */ /* 0x001fe20000010039 */
[----:B------:R-:W-:Y:S01]  /*11dd0*/  R2UR UR11, R25 ;  /* 0x00000000190b72ca */ /* 0x000fe200000e0000 */
[----:B------:R-:W-:Y:S01]  /*11de0*/  VIADD R25, R80, 0x9 ;  /* 0x0000000950197836 */ /* 0x000fe20000000000 */
[----:B------:R-:W-:Y:S01]  /*11df0*/  @!P1 LEA R24, R16, R2, 0x3 ;  /* 0x0000000210189211 */ /* 0x000fe200078e18ff */
[--C-:B------:R-:W-:Y:S01]  /*11e00*/  FFMA.FTZ R35, R41, UR41, -R58.reuse ;  /* 0x0000002929237c23 */ /* 0x100fe2000801083a */
[----:B------:R-:W0:Y:S01]  /*11e10*/  MUFU.EX2 R61, R61 ;  /* 0x0000003d003d7308 */ /* 0x000e220000000800 */
[----:B------:R-:W-:Y:S02]  /*11e20*/  FFMA.FTZ R20, R45, UR41, -R58 ;  /* 0x000000292d147c23 */ /* 0x000fe4000801083a */
[----:B------:R-:W-:-:S05]  /*11e30*/  @!P1 VIADD R24, R24, 0x16840 ;  /* 0x0001684018189836 */ /* 0x000fca0000000000 */
[----:B------:R-:W4:Y:S08]  /*11e40*/  MUFU.EX2 R60, R60 ;  /* 0x0000003c003c7308 */ /* 0x000f300000000800 */
[----:B------:R-:W5:Y:S08]  /*11e50*/  MUFU.EX2 R145, R145 ;  /* 0x0000009100917308 */ /* 0x000f700000000800 */
[----:B------:R-:W5:Y:S08]  /*11e60*/  MUFU.EX2 R147, R147 ;  /* 0x0000009300937308 */ /* 0x000f700000000800 */
[----:B------:R-:W5:Y:S08]  /*11e70*/  MUFU.EX2 R62, R62 ;  /* 0x0000003e003e7308 */ /* 0x000f700000000800 */
[----:B------:R-:W5:Y:S08]  /*11e80*/  MUFU.EX2 R141, R141 ;  /* 0x0000008d008d7308 */ /* 0x000f700000000800 */
[----:B------:R-:W5:Y:S08]  /*11e90*/  MUFU.EX2 R32, R32 ;  /* 0x0000002000207308 */ /* 0x000f700000000800 */
[----:B------:R-:W5:Y:S08]  /*11ea0*/  MUFU.EX2 R142, R142 ;  /* 0x0000008e008e7308 */ /* 0x000f700000000800 */
[----:B------:R-:W5:Y:S01]  /*11eb0*/  MUFU.EX2 R143, R143 ;  /* 0x0000008f008f7308 */ /* 0x000f620000000800 */
[----:B------:R-:W-:-:S02]  /*11ec0*/  WARPGROUP.DEPBAR.LE gsb0, 0x0 ;  /* 0x00008000000079c5 */ /* 0x000fc40000010000 */
[----:B------:R-:W-:Y:S01]  /*11ed0*/  WARPGROUP.ARRIVE ;  /* 0x00000000000079c5 */ /* 0x000fe20000000000 */
[----:B------:R-:W-:Y:S01]  /*11ee0*/  SEL R37, R25, 0x9, !P2 ;  /* 0x0000000919257807 */ /* 0x000fe20005000000 */
[----:B------:R-:W-:Y:S01]  /*11ef0*/  FADD.FTZ R3, R21, R4 ;  /* 0x0000000415037221 */ /* 0x000fe20000010000 */
[----:B-1----:R-:W-:Y:S02]  /*11f00*/  FADD.FTZ R44, R59, R44 ;  /* 0x0000002c3b2c7221 */ /* 0x002fe40000010000 */
[----:B------:R-:W1:Y:S01]  /*11f10*/  MUFU.EX2 R27, R27 ;  /* 0x0000001b001b7308 */ /* 0x000e620000000800 */
[----:B------:R-:W-:Y:S01]  /*11f20*/  HGMMA.64x64x16.F32 R88, R120, gdesc[UR8].tnspB, R88, gsb0 ;  /* 0x40e0000878587df0 */ /* 0x000fe20008000858 */
[----:B------:R-:W-:Y:S01]  /*11f30*/  @!P1 PRMT R25, RZ, 0x654, R24 ;  /* 0x00000654ff199816 */ /* 0x000fe20000000018 */
[----:B---3--:R-:W-:-:S05]  /*11f40*/  FADD.FTZ R44, R151, R44 ;  /* 0x0000002c972c7221 */ /* 0x008fca0000010000 */
[----:B------:R-:W3:Y:S08]  /*11f50*/  MUFU.EX2 R33, R33 ;  /* 0x0000002100217308 */ /* 0x000ef00000000800 */
[----:B------:R-:W3:Y:S08]  /*11f60*/  MUFU.EX2 R136, R136 ;  /* 0x0000008800887308 */ /* 0x000ef00000000800 */
[----:B------:R1:W-:Y:S08]  /*11f70*/  MUFU.EX2 R23, R64 ;  /* 0x0000004000177308 */ /* 0x0003f00000000800 */
[----:B------:R-:W3:Y:S08]  /*11f80*/  MUFU.EX2 R137, R137 ;  /* 0x0000008900897308 */ /* 0x000ef00000000800 */
[----:B------:R-:W3:Y:S08]  /*11f90*/  MUFU.EX2 R30, R30 ;  /* 0x0000001e001e7308 */ /* 0x000ef00000000800 */
[----:B------:R-:W3:Y:S08]  /*11fa0*/  MUFU.EX2 R35, R35 ;  /* 0x0000002300237308 */ /* 0x000ef00000000800 */
[----:B------:R-:W3:Y:S08]  /*11fb0*/  MUFU.EX2 R138, R138 ;  /* 0x0000008a008a7308 */ /* 0x000ef00000000800 */
[----:B------:R-:W3:Y:S01]  /*11fc0*/  MUFU.EX2 R139, R139 ;  /* 0x0000008b008b7308 */ /* 0x000ee20000000800 */
[----:B------:R-:W-:-:S07]  /*11fd0*/  FFMA.FTZ R49, R49, UR41, -R58 ;  /* 0x0000002931317c23 */ /* 0x000fce000801083a */
[----:B------:R-:W3:Y:S01]  /*11fe0*/  MUFU.EX2 R31, R31 ;  /* 0x0000001f001f7308 */ /* 0x000ee20000000800 */
[----:B------:R-:W-:Y:S02]  /*11ff0*/  WARPGROUP.DEPBAR.LE gsb0, 0x0 ;  /* 0x00008000000079c5 */ /* 0x000fe40000010000 */
[----:B------:R0:W-:Y:S06]  /*12000*/  BAR.ARV R37, 0x100 ;  /* 0x000400250000751d */ /* 0x0001ec0000002000 */
[----:B------:R4:W-:Y:S01]  /*12010*/  @!P1 SYNCS.ARRIVE.TRANS64.RED.A1T0 RZ, [R25+URZ], RZ ;  /* 0x000000ff19ff99a7 */ /* 0x0009e2000810043f */
[----:B------:R-:W3:Y:S01]  /*12020*/  MUFU.EX2 R20, R20 ;  /* 0x0000001400147308 */ /* 0x000ee20000000800 */
[----:B----4-:R-:W-:-:S07]  /*12030*/  @!P1 IMAD R25, R152, 0x8, R2 ;  /* 0x0000000898199824 */ /* 0x010fce00078e0202 */
[----:B------:R-:W4:Y:S01]  /*12040*/  MUFU.EX2 R132, R132 ;  /* 0x0000008400847308 */ /* 0x000f220000000800 */
[----:B------:R-:W-:Y:S02]  /*12050*/  @!P1 VIADD R4, R25, 0x16860 ;  /* 0x0001686019049836 */ /* 0x000fe40000000000 */
[----:B------:R-:W-:Y:S01]  /*12060*/  FADD.FTZ R25, R150, R3 ;  /* 0x0000000396197221 */ /* 0x000fe20000010000 */
[----:B0-----:R-:W-:-:S03]  /*12070*/  FADD.FTZ R37, R61, R44 ;  /* 0x0000002c3d257221 */ /* 0x001fc60000010000 */
[----:B------:R-:W-:Y:S01]  /*12080*/  FADD.FTZ R25, R78, R25 ;  /* 0x000000194e197221 */ /* 0x000fe20000010000 */
[----:B------:R-:W-:Y:S01]  /*12090*/  FADD.FTZ R44, R60, R37 ;  /* 0x000000253c2c7221 */ /* 0x000fe20000010000 */
[----:B------:R-:W0:Y:S02]  /*120a0*/  MUFU.EX2 R133, R133 ;  /* 0x0000008500857308 */ /* 0x000e240000000800 */
[----:B------:R-:W-:Y:S01]  /*120b0*/  FADD.FTZ R25, R144, R25 ;  /* 0x0000001990197221 */ /* 0x000fe20000010000 */
[----:B-----5:R-:W-:-:S03]  /*120c0*/  FADD.FTZ R52, R145, R44 ;  /* 0x0000002c91347221 */ /* 0x020fc60000010000 */
[----:B------:R-:W-:Y:S01]  /*120d0*/  FADD.FTZ R25, R26, R25 ;  /* 0x000000191a197221 */ /* 0x000fe20000010000 */
[----:B------:R-:W-:Y:S01]  /*120e0*/  FADD.FTZ R37, R147, R52 ;  /* 0x0000003493257221 */ /* 0x000fe20000010000 */
[----:B------:R-:W5:Y:S02]  /*120f0*/  MUFU.EX2 R36, R36 ;  /* 0x0000002400247308 */ /* 0x000f640000000800 */
[----:B------:R-:W-:Y:S01]  /*12100*/  FADD.FTZ R25, R146, R25 ;  /* 0x0000001992197221 */ /* 0x000fe20000010000 */
[----:B------:R-:W-:-:S03]  /*12110*/  FADD.FTZ R52, R62, R37 ;  /* 0x000000253e347221 */ /* 0x000fc60000010000 */
[----:B------:R-:W-:Y:S02]  /*12120*/  FADD.FTZ R25, R28, R25 ;  /* 0x000000191c197221 */ /* 0x000fe40000010000 */
[----:B------:R-:W-:Y:S02]  /*12130*/  MUFU.EX2 R134, R134 ;  /* 0x0000008600867308 */ /* 0x000fe40000000800 */
[----:B-1----:R-:W-:Y:S01]  /*12140*/  FADD.FTZ R64, R140, R25 ;  /* 0x000000198c407221 */ /* 0x002fe20000010000 */
[----:B------:R-:W-:-:S03]  /*12150*/  FADD.FTZ R25, R141, R52 ;  /* 0x000000348d197221 */ /* 0x000fc60000010000 */
[----:B------:R-:W-:Y:S01]  /*12160*/  FADD.FTZ R37, R29, R64 ;  /* 0x000000401d257221 */ /* 0x000fe20000010000 */
[----:B------:R-:W-:Y:S01]  /*12170*/  FADD.FTZ R52, R32, R25 ;  /* 0x0000001920347221 */ /* 0x000fe20000010000 */
[----:B------:R-:W-:Y:S02]  /*12180*/  MUFU.EX2 R38, R38 ;  /* 0x0000002600267308 */ /* 0x000fe40000000800 */
[----:B------:R-:W-:Y:S01]  /*12190*/  FADD.FTZ R64, R142, R37 ;  /* 0x000000258e407221 */ /* 0x000fe20000010000 */
[----:B------:R-:W-:-:S03]  /*121a0*/  FADD.FTZ R52, R143, R52 ;  /* 0x000000348f347221 */ /* 0x000fc60000010000 */
[----:B------:R-:W-:Y:S01]  /*121b0*/  FADD.FTZ R25, R27, R64 ;  /* 0x000000401b197221 */ /* 0x000fe20000010000 */
[----:B---3--:R-:W-:Y:S01]  /*121c0*/  FADD.FTZ R52, R33, R52 ;  /* 0x0000003421347221 */ /* 0x008fe20000010000 */
[----:B------:R-:W-:Y:S02]  /*121d0*/  MUFU.EX2 R34, R34 ;  /* 0x0000002200227308 */ /* 0x000fe40000000800 */
[----:B------:R-:W-:Y:S01]  /*121e0*/  FADD.FTZ R25, R136, R25 ;  /* 0x0000001988197221 */ /* 0x000fe20000010000 */
[----:B------:R-:W-:Y:S01]  /*121f0*/  FADD.FTZ R52, R137, R52 ;  /* 0x0000003489347221 */ /* 0x000fe20000010000 */
[----:B------:R-:W-:Y:S02]  /*12200*/  FFMA.FTZ R3, R63, UR41, -R58 ;  /* 0x000000293f037c23 */ /* 0x000fe4000801083a */
[----:B------:R-:W-:Y:S01]  /*12210*/  FADD.FTZ R25, R30, R25 ;  /* 0x000000191e197221 */ /* 0x000fe20000010000 */
[----:B------:R-:W-:Y:S01]  /*12220*/  FADD.FTZ R52, R35, R52 ;  /* 0x0000003423347221 */ /* 0x000fe20000010000 */
[----:B------:R-:W1:Y:S01]  /*12230*/  MUFU.EX2 R24, R49 ;  /* 0x0000003100187308 */ /* 0x000e620000000800 */
[----:B------:R-:W-:Y:S01]  /*12240*/  F2FP.F16.F32.PACK_AB R148, R21, R148 ;  /* 0x000000941594723e */ /* 0x000fe200000000ff */
[----:B------:R-:W-:Y:S01]  /*12250*/  FADD.FTZ R64, R138, R25 ;  /* 0x000000198a407221 */ /* 0x000fe20000010000 */
[----:B------:R-:W-:Y:S01]  /*12260*/  @!P1 PRMT R4, RZ, 0x654, R4 ;  /* 0x00000654ff049816 */ /* 0x000fe20000000004 */
[----:B------:R-:W-:Y:S01]  /*12270*/  FADD.FTZ R21, R139, R52 ;  /* 0x000000348b157221 */ /* 0x000fe20000010000 */
[----:B------:R-:W-:-:S03]  /*12280*/  FFMA.FTZ R129, R66, UR41, -R58 ;  /* 0x0000002942817c23 */ /* 0x000fc6000801083a */
[----:B------:R-:W3:Y:S01]  /*12290*/  MUFU.EX2 R135, R135 ;  /* 0x0000008700877308 */ /* 0x000ee20000000800 */
[----:B------:R-:W-:Y:S01]  /*122a0*/  FADD.FTZ R25, R31, R64 ;  /* 0x000000401f197221 */ /* 0x000fe20000010000 */
[----:B------:R4:W-:Y:S01]  /*122b0*/  @!P1 SYNCS.ARRIVE.TRANS64.RED.A1T0 RZ, [R4+URZ], RZ ;  /* 0x000000ff04ff99a7 */ /* 0x0009e2000810043f */
[----:B------:R-:W-:-:S05]  /*122c0*/  FADD.FTZ R52, R20, R21 ;  /* 0x0000001514347221 */ /* 0x000fca0000010000 */
[----:B------:R-:W2:Y:S01]  /*122d0*/  MUFU.EX2 R3, R3 ;  /* 0x0000000300037308 */ /* 0x000ea20000000800 */
[----:B----4-:R-:W-:Y:S01]  /*122e0*/  FFMA.FTZ R4, R67, UR41, -R58 ;  /* 0x0000002943047c23 */ /* 0x010fe2000801083a */
[----:B------:R-:W-:Y:S01]  /*122f0*/  FADD.FTZ R25, R132, R25 ;  /* 0x0000001984197221 */ /* 0x000fe20000010000 */
[----:B0-----:R-:W-:Y:S01]  /*12300*/  FADD.FTZ R21, R133, R52 ;  /* 0x0000003485157221 */ /* 0x001fe20000010000 */
[----:B------:R-:W-:-:S04]  /*12310*/  FFMA.FTZ R131, R68, UR41, -R58 ;  /* 0x0000002944837c23 */ /* 0x000fc8000801083a */
[----:B------:R-:W0:Y:S01]  /*12320*/  MUFU.EX2 R129, R129 ;  /* 0x0000008100817308 */ /* 0x000e220000000800 */
[----:B------:R-:W-:Y:S01]  /*12330*/  F2FP.F16.F32.PACK_AB R146, R28, R146 ;  /* 0x000000921c92723e */ /* 0x000fe200000000ff */
[----:B-----5:R-:W-:Y:S01]  /*12340*/  FADD.FTZ R25, R36, R25 ;  /* 0x0000001924197221 */ /* 0x020fe20000010000 */
[----:B-1----:R-:W-:Y:S01]  /*12350*/  FADD.FTZ R28, R24, R21 ;  /* 0x00000015181c7221 */ /* 0x002fe20000010000 */
[----:B------:R-:W-:-:S04]  /*12360*/  FFMA.FTZ R44, R69, UR41, -R58 ;  /* 0x00000029452c7c23 */ /* 0x000fc8000801083a */
[----:B------:R-:W1:Y:S01]  /*12370*/  MUFU.EX2 R40, R40 ;  /* 0x0000002800287308 */ /* 0x000e620000000800 */
[----:B------:R-:W-:Y:S01]  /*12380*/  FADD.FTZ R25, R134, R25 ;  /* 0x0000001986197221 */ /* 0x000fe20000010000 */
[----:B---3--:R-:W-:-:S06]  /*12390*/  FADD.FTZ R28, R135, R28 ;  /* 0x0000001c871c7221 */ /* 0x008fcc0000010000 */
[----:B------:R-:W3:Y:S01]  /*123a0*/  MUFU.EX2 R4, R4 ;  /* 0x0000000400047308 */ /* 0x000ee20000000800 */
[----:B------:R-:W-:Y:S01]  /*123b0*/  FFMA.FTZ R125, R70, UR41, -R58 ;  /* 0x00000029467d7c23 */ /* 0x000fe2000801083a */
[----:B------:R-:W-:-:S06]  /*123c0*/  FADD.FTZ R25, R38, R25 ;  /* 0x0000001926197221 */ /* 0x000fcc0000010000 */
[----:B------:R-:W4:Y:S01]  /*123d0*/  MUFU.EX2 R42, R42 ;  /* 0x0000002a002a7308 */ /* 0x000f220000000800 */
[----:B--2---:R-:W-:-:S07]  /*123e0*/  FADD.FTZ R28, R3, R28 ;  /* 0x0000001c031c7221 */ /* 0x004fce0000010000 */
[----:B------:R-:W2:Y:S01]  /*123f0*/  MUFU.EX2 R131, R131 ;  /* 0x0000008300837308 */ /* 0x000ea20000000800 */
[----:B------:R-:W-:Y:S01]  /*12400*/  FFMA.FTZ R71, R71, UR41, -R58 ;  /* 0x0000002947477c23 */ /* 0x000fe2000801083a */
[----:B------:R-:W-:-:S06]  /*12410*/  FADD.FTZ R25, R34, R25 ;  /* 0x0000001922197221 */ /* 0x000fcc0000010000 */
[----:B------:R-:W5:Y:S01]  /*12420*/  MUFU.EX2 R43, R43 ;  /* 0x0000002b002b7308 */ /* 0x000f620000000800 */
[----:B0-----:R-:W-:Y:S01]  /*12430*/  FADD.FTZ R21, R129, R28 ;  /* 0x0000001c81157221 */ /* 0x001fe20000010000 */
[----:B------:R-:W-:-:S06]  /*12440*/  FFMA.FTZ R72, R72, UR41, -R58 ;  /* 0x0000002948487c23 */ /* 0x000fcc000801083a */
[----:B------:R-:W0:Y:S01]  /*12450*/  MUFU.EX2 R44, R44 ;  /* 0x0000002c002c7308 */ /* 0x000e220000000800 */
[----:B------:R-:W-:Y:S01]  /*12460*/  F2FP.F16.F32.PACK_AB R144, R26, R144 ;  /* 0x000000901a90723e */ /* 0x000fe200000000ff */
[----:B-1----:R-:W-:-:S06]  /*12470*/  FADD.FTZ R25, R40, R25 ;  /* 0x0000001928197221 */ /* 0x002fcc0000010000 */
[----:B------:R-:W1:Y:S01]  /*12480*/  MUFU.EX2 R46, R46 ;  /* 0x0000002e002e7308 */ /* 0x000e620000000800 */
[----:B---3--:R-:W-:Y:S01]  /*12490*/  FADD.FTZ R28, R4, R21 ;  /* 0x00000015041c7221 */ /* 0x008fe20000010000 */
[----:B------:R-:W-:-:S06]  /*124a0*/  FFMA.FTZ R73, R73, UR41, -R58 ;  /* 0x0000002949497c23 */ /* 0x000fcc000801083a */
[----:B------:R-:W3:Y:S01]  /*124b0*/  MUFU.EX2 R125, R125 ;  /* 0x0000007d007d7308 */ /* 0x000ee20000000800 */
[----:B------:R-:W-:Y:S01]  /*124c0*/  F2FP.F16.F32.PACK_AB R136, R30, R136 ;  /* 0x000000881e88723e */ /* 0x000fe200000000ff */
[----:B----4-:R-:W-:-:S06]  /*124d0*/  FADD.FTZ R30, R42, R25 ;  /* 0x000000192a1e7221 */ /* 0x010fcc0000010000 */
[----:B------:R-:W4:Y:S01]  /*124e0*/  MUFU.EX2 R48, R48 ;  /* 0x0000003000307308 */ /* 0x000f220000000800 */
[----:B--2---:R-:W-:Y:S01]  /*124f0*/  FADD.FTZ R21, R131, R28 ;  /* 0x0000001c83157221 */ /* 0x004fe20000010000 */
[----:B------:R-:W-:-:S06]  /*12500*/  FFMA.FTZ R74, R74, UR41, -R58 ;  /* 0x000000294a4a7c23 */ /* 0x000fcc000801083a */
[----:B------:R-:W2:Y:S01]  /*12510*/  MUFU.EX2 R26, R71 ;  /* 0x00000047001a7308 */ /* 0x000ea20000000800 */
[----:B------:R-:W-:Y:S01]  /*12520*/  F2FP.F16.F32.PACK_AB R139, R20, R139 ;  /* 0x0000008b148b723e */ /* 0x000fe200000000ff */
[----:B-----5:R-:W-:-:S06]  /*12530*/  FADD.FTZ R25, R43, R30 ;  /* 0x0000001e2b197221 */ /* 0x020fcc0000010000 */
[----:B------:R-:W5:Y:S01]  /*12540*/  MUFU.EX2 R50, R50 ;  /* 0x0000003200327308 */ /* 0x000f620000000800 */
[----:B0-----:R-:W-:Y:S01]  /*12550*/  FADD.FTZ R20, R44, R21 ;  /* 0x000000152c147221 */ /* 0x001fe20000010000 */
[----:B------:R-:W-:-:S06]  /*12560*/  FFMA.FTZ R75, R75, UR41, -R58 ;  /* 0x000000294b4b7c23 */ /* 0x000fcc000801083a */
[----:B------:R-:W0:Y:S01]  /*12570*/  MUFU.EX2 R72, R72 ;  /* 0x0000004800487308 */ /* 0x000e220000000800 */
[----:B-1----:R-:W-:Y:S01]  /*12580*/  FADD.FTZ R25, R46, R25 ;  /* 0x000000192e197221 */ /* 0x002fe20000010000 */
[----:B---3--:R-:W-:-:S06]  /*12590*/  FADD.FTZ R21, R125, R20 ;  /* 0x000000147d157221 */ /* 0x008fcc0000010000 */
[----:B------:R-:W1:Y:S01]  /*125a0*/  MUFU.EX2 R51, R51 ;  /* 0x0000003300337308 */ /* 0x000e620000000800 */
[----:B------:R-:W-:-:S07]  /*125b0*/  FFMA.FTZ R76, R76, UR41, -R58 ;  /* 0x000000294c4c7c23 */ /* 0x000fce000801083a */
[----:B------:R-:W3:Y:S01]  /*125c0*/  MUFU.EX2 R73, R73 ;  /* 0x0000004900497308 */ /* 0x000ee20000000800 */
[----:B----4-:R-:W-:Y:S01]  /*125d0*/  FADD.FTZ R25, R48, R25 ;  /* 0x0000001930197221 */ /* 0x010fe20000010000 */
[----:B--2---:R-:W-:-:S06]  /*125e0*/  FADD.FTZ R21, R26, R21 ;  /* 0x000000151a157221 */ /* 0x004fcc0000010000 */
[----:B------:R-:W2:Y:S01]  /*125f0*/  MUFU.EX2 R53, R53 ;  /* 0x0000003500357308 */ /* 0x000ea20000000800 */
[----:B------:R-:W-:-:S07]  /*12600*/  FFMA.FTZ R58, R77, UR41, -R58 ;  /* 0x000000294d3a7c23 */ /* 0x000fce000801083a */
[----:B------:R-:W4:Y:S01]  /*12610*/  MUFU.EX2 R74, R74 ;  /* 0x0000004a004a7308 */ /* 0x000f220000000800 */
[----:B-----5:R-:W-:Y:S01]  /*12620*/  FADD.FTZ R20, R50, R25 ;  /* 0x0000001932147221 */ /* 0x020fe20000010000 */
[----:B------:R-:W-:-:S06]  /*12630*/  F2FP.F16.F32.PACK_AB R129, R4, R129 ;  /* 0x000000810481723e */ /* 0x000fcc00000000ff */
[----:B------:R-:W5:Y:S01]  /*12640*/  MUFU.EX2 R54, R54 ;  /* 0x0000003600367308 */ /* 0x000f620000000800 */
[----:B0-----:R-:W-:-:S07]  /*12650*/  FADD.FTZ R4, R72, R21 ;  /* 0x0000001548047221 */ /* 0x001fce0000010000 */
[----:B------:R-:W0:Y:S01]  /*12660*/  MUFU.EX2 R75, R75 ;  /* 0x0000004b004b7308 */ /* 0x000e220000000800 */
[----:B------:R-:W-:Y:S01]  /*12670*/  F2FP.F16.F32.PACK_AB R135, R3, R135 ;  /* 0x000000870387723e */ /* 0x000fe200000000ff */
[----:B-1----:R-:W-:-:S06]  /*12680*/  FADD.FTZ R20, R51, R20 ;  /* 0x0000001433147221 */ /* 0x002fcc0000010000 */
[----:B------:R-:W1:Y:S01]  /*12690*/  MUFU.EX2 R55, R55 ;  /* 0x0000003700377308 */ /* 0x000e620000000800 */
[----:B---3--:R-:W-:Y:S01]  /*126a0*/  FADD.FTZ R3, R73, R4 ;  /* 0x0000000449037221 */ /* 0x008fe20000010000 */
[----:B------:R-:W-:-:S06]  /*126b0*/  ISETP.GT.AND P2, PT, R0, R39, PT ;  /* 0x000000270000720c */ /* 0x000fcc0003f44270 */
[----:B------:R-:W3:Y:S01]  /*126c0*/  MUFU.EX2 R76, R76 ;  /* 0x0000004c004c7308 */ /* 0x000ee20000000800 */
[----:B--2---:R-:W-:Y:S01]  /*126d0*/  FADD.FTZ R21, R53, R20 ;  /* 0x0000001435157221 */ /* 0x004fe20000010000 */
[----:B----4-:R-:W-:-:S06]  /*126e0*/  FADD.FTZ R3, R74, R3 ;  /* 0x000000034a037221 */ /* 0x010fcc0000010000 */
[----:B------:R-:W2:Y:S01]  /*126f0*/  MUFU.EX2 R58, R58 ;  /* 0x0000003a003a7308 */ /* 0x000ea20000000800 */
[----:B-----5:R-:W-:Y:S01]  /*12700*/  FADD.FTZ R4, R54, R21 ;  /* 0x0000001536047221 */ /* 0x020fe20000010000 */
[----:B0-----:R-:W-:-:S03]  /*12710*/  FADD.FTZ R3, R75, R3 ;  /* 0x000000034b037221 */ /* 0x001fc60000010000 */
[----:B-1----:R-:W-:Y:S01]  /*12720*/  FADD.FTZ R4, R55, R4 ;  /* 0x0000000437047221 */ /* 0x002fe20000010000 */
[C---:B------:R-:W-:Y:S01]  /*12730*/  F2FP.F16.F32.PACK_AB R122, R23.reuse, R55 ;  /* 0x00000037177a723e */ /* 0x040fe200000000ff */
[----:B---3--:R-:W-:Y:S02]  /*12740*/  FADD.FTZ R3, R76, R3 ;  /* 0x000000034c037221 */ /* 0x008fe40000010000 */
        /* <DEDUP_REMOVED lines=17> */
[----:B------:R-:W-:Y:S01]  /*12860*/  F2FP.F16.F32.PACK_AB R150, R78, R150 ;  /* 0x000000964e96723e */ /* 0x000fe200000000ff */
[----:B--2---:R-:W-:Y:S01]  /*12870*/  FADD.FTZ R3, R58, R3 ;  /* 0x000000033a037221 */ /* 0x004fe20000010000 */
[----:B------:R-:W-:Y:S01]  /*12880*/  F2FP.F16.F32.PACK_AB R149, R59, R57 ;  /* 0x000000393b95723e */ /* 0x000fe200000000ff */
[----:B------:R-:W-:Y:S01]  /*12890*/  VIADD R0, R0, 0xffffffff ;  /* 0xffffffff00007836 */ /* 0x000fe20000000000 */
[----:B------:R-:W-:Y:S01]  /*128a0*/  F2FP.F16.F32.PACK_AB R151, R61, R151 ;  /* 0x000000973d97723e */ /* 0x000fe200000000ff */
[----:B------:R-:W-:Y:S01]  /*128b0*/  FMUL.FTZ R90, R90, R56 ;  /* 0x000000385a5a7220 */ /* 0x000fe20000410000 */
[----:B------:R-:W-:Y:S01]  /*128c0*/  F2FP.F16.F32.PACK_AB R145, R145, R60 ;  /* 0x0000003c9191723e */ /* 0x000fe200000000ff */
[-C--:B------:R-:W-:Y:S01]  /*128d0*/  FMUL.FTZ R91, R91, R56.reuse ;  /* 0x000000385b5b7220 */ /* 0x080fe20000410000 */
        /* <DEDUP_REMOVED lines=9> */
[-C--:B------:R-:W-:Y:S01]  /*12970*/  FMUL.FTZ R102, R102, R56.reuse ;  /* 0x0000003866667220 */ /* 0x080fe20000410000 */
[----:B------:R-:W-:Y:S01]  /*12980*/  F2FP.F16.F32.PACK_AB R137, R35, R137 ;  /* 0x000000892389723e */ /* 0x000fe200000000ff */
[----:B------:R-:W-:Y:S01]  /*12990*/  FMUL.FTZ R103, R103, R56 ;  /* 0x0000003867677220 */ /* 0x000fe20000410000 */
[----:B------:R-:W-:Y:S01]  /*129a0*/  F2FP.F16.F32.PACK_AB R138, R31, R138 ;  /* 0x0000008a1f8a723e */ /* 0x000fe200000000ff */
[----:B------:R-:W-:Y:S01]  /*129b0*/  FMUL.FTZ R106, R106, R56 ;  /* 0x000000386a6a7220 */ /* 0x000fe20000410000 */
[----:B------:R-:W-:Y:S01]  /*129c0*/  F2FP.F16.F32.PACK_AB R132, R36, R132 ;  /* 0x000000842484723e */ /* 0x000fe200000000ff */
        /* <DEDUP_REMOVED lines=14> */
[----:B------:R-:W-:Y:S01]  /*12ab0*/  IMAD.MOV.U32 R20, RZ, RZ, R19 ;  /* 0x000000ffff147224 */ /* 0x000fe200078e0013 */
[----:B------:R-:W-:Y:S01]  /*12ac0*/  F2FP.F16.F32.PACK_AB R126, R51, R50 ;  /* 0x00000032337e723e */ /* 0x000fe200000000ff */
[----:B------:R-:W-:Y:S01]  /*12ad0*/  IMAD.MOV.U32 R152, RZ, RZ, R16 ;  /* 0x000000ffff987224 */ /* 0x000fe200078e0010 */
[----:B------:R-:W-:Y:S01]  /*12ae0*/  F2FP.F16.F32.PACK_AB R127, R73, R72 ;  /* 0x00000048497f723e */ /* 0x000fe200000000ff */
[----:B------:R-:W-:Y:S01]  /*12af0*/  IMAD.MOV.U32 R23, RZ, RZ, R15 ;  /* 0x000000ffff177224 */ /* 0x000fe200078e000f */
[----:B------:R-:W-:Y:S01]  /*12b00*/  F2FP.F16.F32.PACK_AB R120, R54, R53 ;  /* 0x000000353678723e */ /* 0x000fe200000000ff */
[----:B------:R-:W-:Y:S01]  /*12b10*/  IMAD.MOV.U32 R5, RZ, RZ, R14 ;  /* 0x000000ffff057224 */ /* 0x000fe200078e000e */
[----:B------:R-:W-:-:S02]  /*12b20*/  F2FP.F16.F32.PACK_AB R121, R75, R74 ;  /* 0x0000004a4b79723e */ /* 0x000fc400000000ff */
[----:B------:R-:W-:Y:S01]  /*12b30*/  F2FP.F16.F32.PACK_AB R123, R58, R76 ;  /* 0x0000004c3a7b723e */ /* 0x000fe200000000ff */
[----:B------:R-:W-:Y:S06]  /*12b40*/  @P2 BRA `(.L_x_1267) ;  /* 0xffffffd800502947 */ /* 0x000fec000383ffff */
.L_x_1257:
[----:B------:R-:W2:Y:S02]  /*12b50*/  LDL R5, [R1+0x18] ;  /* 0x0000180001057983 */ /* 0x000ea40000100800 */
[----:B--2---:R-:W-:-:S13]  /*12b60*/  ISETP.GE.AND P2, PT, R0, R5, PT ;  /* 0x000000050000720c */ /* 0x004fda0003f46270 */
[----:B------:R-:W-:Y:S05]  /*12b70*/  @!P2 BRA `(.L_x_1268) ;  /* 0x0000003400f0a947 */ /* 0x000fea0003800000 */
[----:B------:R-:W2:Y:S04]  /*12b80*/  LDL R20, [R1+0x24] ;  /* 0x0000240001147983 */ /* 0x000ea80000100800 */
[----:B------:R-:W2:Y:S01]  /*12b90*/  LDL R5, [R1+0x20] ;  /* 0x0000200001057983 */ /* 0x000ea20000100800 */
[----:B------:R-:W-:Y:S02]  /*12ba0*/  IMAD.MOV.U32 R23, RZ, RZ, R14 ;  /* 0x000000ffff177224 */ /* 0x000fe400078e000e */
[----:B------:R-:W-:Y:S02]  /*12bb0*/  IMAD.MOV.U32 R154, RZ, RZ, R16 ;  /* 0x000000ffff9a7224 */ /* 0x000fe400078e0010 */
[----:B--2---:R-:W-:Y:S02]  /*12bc0*/  IMAD.IADD R153, R5, 0x1, -R20 ;  /* 0x0000000105997824 */ /* 0x004fe400078e0a14 */
[----:B------:R-:W-:-:S02]  /*12bd0*/  IMAD.MOV.U32 R5, RZ, RZ, R15 ;  /* 0x000000ffff057224 */ /* 0x000fc400078e000f */
[--C-:B------:R-:W-:Y:S02]  /*12be0*/  IMAD.IADD R152, R156, 0x1, R153.reuse ;  /* 0x000000019c987824 */ /* 0x100fe400078e0299 */
[----:B------:R-:W-:Y:S02]  /*12bf0*/  IMAD.IADD R153, R157, 0x1, R153 ;  /* 0x000000019d997824 */ /* 0x000fe400078e0299 */
[----:B------:R-:W-:Y:S01]  /*12c00*/  IMAD.MOV.U32 R20, RZ, RZ, R19 ;  /* 0x000000ffff147224 */ /* 0x000fe200078e0013 */
[----:B------:R-:W-:Y:S02]  /*12c10*/  LOP3.LUT R15, RZ, R152, RZ, 0x33, !PT ;  /* 0x00000098ff0f7212 */ /* 0x000fe400078e33ff */
[----:B------:R-:W-:-:S05]  /*12c20*/  LOP3.LUT R14, RZ, R153, RZ, 0x33, !PT ;  /* 0x00000099ff0e7212 */ /* 0x000fca00078e33ff */
[----:B------:R0:W-:Y:S04]  /*12c30*/  STL [R1+0x4], R14 ;  /* 0x0000040e01007387 */ /* 0x0001e80000100800 */
[----:B------:R0:W-:Y:S02]  /*12c40*/  STL [R1+0x8], R15 ;  /* 0x0000080f01007387 */ /* 0x0001e40000100800 */
.L_x_1286:
[----:B0-----:R-:W2:Y:S01]  /*12c50*/  LDL R14, [R1+0x10] ;  /* 0x00001000010e7983 */ /* 0x001ea20000100800 */
        /* <DEDUP_REMOVED lines=10> */
.L_x_1270:
[----:B------:R-:W-:Y:S02]  /*12d00*/  LEA R14, R16, R2, 0x3 ;  /* 0x00000002100e7211 */ /* 0x000fe400078e18ff */
[----:B------:R-:W-:-:S04]  /*12d10*/  SHF.L.U32 R15, R19, 0x1f, RZ ;  /* 0x0000001f130f7819 */ /* 0x000fc800000006ff */
[----:B------:R0:W1:Y:S01]  /*12d20*/  SYNCS.PHASECHK.TRANS64.TRYWAIT P3, [R14+URZ+0x16830], R15 ;  /* 0x0168300f0e0075a7 */ /* 0x000062000806017f */
[----:B------:R-:W-:Y:S05]  /*12d30*/  @!P0 BRA `(.L_x_1271) ;  /* 0x0000000000048947 */ /* 0x000fea0003800000 */
[----:B------:R-:W-:Y:S01]  /*12d40*/  BPT.TRAP 0x1 ;  /* 0x000000040000795c */ /* 0x000fe20000300000 */
.L_x_1271:
[----:B------:R-:W-:Y:S04]  /*12d50*/  BSSY B0, `(.L_x_1269) ;  /* 0x0000004000007945 */ /* 0x000fe80003800000 */
[----:B-1----:R-:W-:Y:S05]  /*12d60*/  @P3 BRA `(.L_x_1272) ;  /* 0x0000000000083947 */ /* 0x002fea0003800000 */
[----:B------:R-:W1:Y:S02]  /*12d70*/  SYNCS.PHASECHK.TRANS64.TRYWAIT P3, [R14+URZ+0x16830], R15 ;  /* 0x0168300f0e0075a7 */ /* 0x000e64000806017f */
[----:B-1----:R-:W-:Y:S05]  /*12d80*/  @!P3 BRA `(.L_x_1273) ;  /* 0x000000bc0018b947 */ /* 0x002fea0003800000 */
.L_x_1272:
[----:B------:R-:W-:Y:S05]  /*12d90*/  BSYNC B0 ;  /* 0x0000000000007941 */ /* 0x000fea0003800000 */
.L_x_1269:
[----:B------:R-:W2:Y:S01]  /*12da0*/  LDL R21, [R1+0xc] ;  /* 0x00000c0001157983 */ /* 0x000ea20000100800 */
[----:B01----:R-:W0:Y:S01]  /*12db0*/  S2R R14, SR_TID.X ;  /* 0x00000000000e7919 */ /* 0x003e220000002100 */
        /* <DEDUP_REMOVED lines=8> */
[----:B------:R-:W-:Y:S01]  /*12e40*/  R2UR UR23, R27 ;  /* 0x000000001b1772ca */ /* 0x000fe200000e0000 */
[----:B------:R-:W-:Y:S01]  /*12e50*/  IMAD.MOV.U32 R15, RZ, RZ, 0x40000040 ;  /* 0x40000040ff0f7424 */ /* 0x000fe200078e00ff */
[----:B------:R-:W-:Y:S02]  /*12e60*/  R2UR UR12, R12 ;  /* 0x000000000c0c72ca */ /* 0x000fe400000e0000 */
[----:B------:R-:W-:-:S02]  /*12e70*/  R2UR UR13, R13 ;  /* 0x000000000d0d72ca */ /* 0x000fc400000e0000 */
[----:B------:R-:W-:Y:S01]  /*12e80*/  R2UR UR15, R15 ;  /* 0x000000000f0f72ca */ /* 0x000fe200000e0000 */
[----:B--2---:R-:W-:Y:S02]  /*12e90*/  IMAD R26, R16, 0x400, R21 ;  /* 0x00000400101a7824 */ /* 0x004fe400078e0215 */
[----:B------:R-:W-:Y:S02]  /*12ea0*/  VIADD R21, R14, 0x8 ;  /* 0x000000080e157836 */ /* 0x000fe40000000000 */
[C---:B------:R-:W-:Y:S01]  /*12eb0*/  VIADD R14, R26.reuse, 0x2 ;  /* 0x000000021a0e7836 */ /* 0x040fe20000000000 */
[C---:B------:R-:W-:Y:S01]  /*12ec0*/  R2UR UR10, R26.reuse ;  /* 0x000000001a0a72ca */ /* 0x040fe200000e0000 */
[C---:B------:R-:W-:Y:S02]  /*12ed0*/  VIADD R24, R26.reuse, 0x4 ;  /* 0x000000041a187836 */ /* 0x040fe40000000000 */
[----:B------:R-:W-:-:S03]  /*12ee0*/  VIADD R26, R26, 0x6 ;  /* 0x000000061a1a7836 */ /* 0x000fc60000000000 */
[----:B------:R-:W-:Y:S02]  /*12ef0*/  R2UR UR18, R24 ;  /* 0x00000000181272ca */ /* 0x000fe400000e0000 */
[----:B------:R-:W-:Y:S01]  /*12f00*/  R2UR UR22, R26 ;  /* 0x000000001a1672ca */ /* 0x000fe200000e0000 */
[----:B------:R0:W-:Y:S06]  /*12f10*/  BAR.SYNC.DEFER_BLOCKING R21, 0x100 ;  /* 0x000400150000751d */ /* 0x0001ec0000010000 */
[----:B------:R-:W-:-:S06]  /*12f20*/  WARPGROUP.ARRIVE ;  /* 0x00000000000079c5 */ /* 0x000fcc0000000000 */
[----:B------:R-:W-:Y:S01]  /*12f30*/  HGMMA.64x128x16.F32 R24, gdesc[UR8], RZ, !UPT, gsb0 ;  /* 0x01e00000081879f0 */ /* 0x000fe2000c0008ff */
        /* <DEDUP_REMOVED lines=18> */
.L_x_1275:
[----:B------:R-:W-:Y:S01]  /*13060*/  SHF.L.U32 R14, R20, 0x1f, RZ ;  /* 0x0000001f140e7819 */ /* 0x000fe200000006ff */
[----:B------:R-:W-:-:S04]  /*13070*/  IMAD R15, R154, 0x8, R2 ;  /* 0x000000089a0f7824 */ /* 0x000fc800078e0202 */
[----:B------:R0:W1:Y:S01]  /*13080*/  SYNCS.PHASECHK.TRANS64.TRYWAIT P2, [R15+URZ+0x16850], R14 ;  /* 0x0168500e0f0075a7 */ /* 0x000062000804017f */
[----:B------:R-:W-:Y:S05]  /*13090*/  @!P0 BRA `(.L_x_1276) ;  /* 0x0000000000048947 */ /* 0x000fea0003800000 */
[----:B------:R-:W-:Y:S01]  /*130a0*/  BPT.TRAP 0x1 ;  /* 0x000000040000795c */ /* 0x000fe20000300000 */
.L_x_1276:
[----:B-1----:R-:W-:Y:S05]  /*130b0*/  @P2 BRA `(.L_x_1274) ;  /* 0x0000000000082947 */ /* 0x002fea0003800000 */
[----:B------:R-:W1:Y:S02]  /*130c0*/  SYNCS.PHASECHK.TRANS64.TRYWAIT P2, [R15+URZ+0x16850], R14 ;  /* 0x0168500e0f0075a7 */ /* 0x000e64000804017f */
[----:B-1----:R-:W-:Y:S05]  /*130d0*/  @!P2 BRA `(.L_x_1277) ;  /* 0x000000b80058a947 */ /* 0x002fea0003800000 */
.L_x_1274:
        /* <DEDUP_REMOVED lines=9> */
[----:B------:R-:W-:Y:S01]  /*13170*/  HGMMA.64x64x16.F32 R88, R148, gdesc[UR8].tnspB, R88, gsb0 ;  /* 0x40e0000894587df0 */ /* 0x000fe20008000858 */
[----:B------:R-:W-:Y:S02]  /*13180*/  VIADD R20, R14, 0x80 ;  /* 0x000000800e147836 */ /* 0x000fe40000000000 */
[----:B------:R-:W-:-:S03]  /*13190*/  IMAD.MOV.U32 R21, RZ, RZ, 0x40000040 ;  /* 0x40000040ff157424 */ /* 0x000fc600078e00ff */
[----:B------:R-:W-:Y:S02]  /*131a0*/  R2UR UR10, R20 ;  /* 0x00000000140a72ca */ /* 0x000fe400000e0000 */
[----:B------:R-:W-:Y:S01]  /*131b0*/  R2UR UR11, R21 ;  /* 0x00000000150b72ca */ /* 0x000fe200000e0000 */
[----:B------:R-:W-:Y:S02]  /*131c0*/  VIADD R20, R14, 0x100 ;  /* 0x000001000e147836 */ /* 0x000fe40000000000 */
[----:B------:R-:W-:Y:S01]  /*131d0*/  IMAD.MOV.U32 R21, RZ, RZ, 0x40000040 ;  /* 0x40000040ff157424 */ /* 0x000fe200078e00ff */
[----:B------:R-:W-:Y:S02]  /*131e0*/  WARPGROUP.DEPBAR.LE gsb0, 0x0 ;  /* 0x00008000000079c5 */ /* 0x000fe40000010000 */
[----:B------:R-:W-:Y:S01]  /*131f0*/  WARPGROUP.ARRIVE ;  /* 0x00000000000079c5 */ /* 0x000fe20000000000 */
[----:B------:R-:W2:Y:S04]  /*13200*/  LDL R148, [R1+0x20] ;  /* 0x0000200001947983 */ /* 0x000ea80000100800 */
[----:B------:R-:W3:Y:S02]  /*13210*/  LDL R151, [R1+0x24] ;  /* 0x0000240001977983 */ /* 0x000ee40000100800 */
[----:B------:R-:W-:Y:S01]  /*13220*/  HGMMA.64x64x16.F32 R88, R144, gdesc[UR8].tnspB, R88, gsb0 ;  /* 0x40e0000890587df0 */ /* 0x000fe20008000858 */
[----:B------:R-:W-:Y:S01]  /*13230*/  R2UR UR10, R20 ;  /* 0x00000000140a72ca */ /* 0x000fe200000e0000 */
[----:B------:R-:W-:Y:S01]  /*13240*/  VIADD R20, R14, 0x180 ;  /* 0x000001800e147836 */ /* 0x000fe20000000000 */
[----:B------:R-:W-:Y:S01]  /*13250*/  R2UR UR11, R21 ;  /* 0x00000000150b72ca */ /* 0x000fe200000e0000 */
[----:B------:R-:W-:Y:S01]  /*13260*/  FMUL.FTZ R15, R24, UR26 ;  /* 0x0000001a180f7c20 */ /* 0x000fe20008410000 */
[----:B------:R-:W-:Y:S01]  /*13270*/  MOV R21, 0x40000040 ;  /* 0x4000004000157802 */ /* 0x000fe20000000f00 */
        /* <DEDUP_REMOVED lines=24> */
[----:B------:R-:W0:Y:S01]  /*13400*/  S2R R149, SR_TID.X ;  /* 0x0000000000957919 */ /* 0x000e220000002100 */
        /* <DEDUP_REMOVED lines=27> */
[----:B------:R-:W-:-:S02]  /*135c0*/  @!P1 IMAD R83, R16, 0x8, R2 ;  /* 0x0000000810539824 */ /* 0x000fc400078e0202 */
[----:B------:R-:W-:Y:S01]  /*135d0*/  FMUL.FTZ R25, R25, UR26 ;  /* 0x0000001a19197c20 */ /* 0x000fe20008410000 */
[----:B------:R-:W-:Y:S01]  /*135e0*/  FMUL.FTZ R53, R53, UR26 ;  /* 0x0000001a35357c20 */ /* 0x000fe20008410000 */
[----:B------:R-:W-:Y:S01]  /*135f0*/  FMUL.FTZ R61, R61, UR26 ;  /* 0x0000001a3d3d7c20 */ /* 0x000fe20008410000 */
[----:B0-----:R-:W-:Y:S01]  /*13600*/  SHF.R.U32.HI R150, RZ, 0x7, R149 ;  /* 0x00000007ff967819 */ /* 0x001fe20000011695 */
[----:B------:R-:W-:Y:S01]  /*13610*/  FMUL.FTZ R65, R65, UR26 ;  /* 0x0000001a41417c20 */ /* 0x000fe20008410000 */
[----:B------:R-:W-:Y:S01]  /*13620*/  FMUL.FTZ R73, R73, UR26 ;  /* 0x0000001a49497c20 */ /* 0x000fe20008410000 */
[----:B------:R-:W-:Y:S01]  /*13630*/  FMUL.FTZ R77, R77, UR26 ;  /* 0x0000001a4d4d7c20 */ /* 0x000fe20008410000 */
[----:B------:R-:W-:Y:S01]  /*13640*/  FMUL.FTZ R85, R85, UR26 ;  /* 0x0000001a55557c20 */ /* 0x000fe20008410000 */
[----:B------:R-:W-:Y:S01]  /*13650*/  ISETP.GE.U32.AND P2, PT, R149, 0x180, PT ;  /* 0x000001809500780c */ /* 0x000fe20003f46070 */
[----:B------:R-:W0:Y:S08]  /*13660*/  MUFU.TANH R15, R15 ;  /* 0x0000000f000f7308 */ /* 0x000e300000002400 */
[----:B------:R-:W1:Y:S01]  /*13670*/  MUFU.TANH R25, R25 ;  /* 0x0000001900197308 */ /* 0x000e620000002400 */
[----:B------:R-:W-:-:S02]  /*13680*/  WARPGROUP.DEPBAR.LE gsb0, 0x0 ;  /* 0x00008000000079c5 */ /* 0x000fc40000010000 */
[----:B------:R-:W-:-:S05]  /*13690*/  WARPGROUP.ARRIVE ;  /* 0x00000000000079c5 */ /* 0x000fca0000000000 */
[----:B------:R-:W4:Y:S01]  /*136a0*/  MUFU.TANH R24, R24 ;  /* 0x0000001800187308 */ /* 0x000f220000002400 */
        /* <DEDUP_REMOVED lines=56> */
[----:B------:R-:W-:Y:S02]  /*13a30*/  IMAD.MOV.U32 R21, RZ, RZ, 0x40000040 ;  /* 0x40000040ff157424 */ /* 0x000fe400078e00ff */
[----:B------:R-:W-:Y:S01]  /*13a40*/  FMUL.FTZ R14, R80, UR26 ;  /* 0x0000001a500e7c20 */ /* 0x000fe20008410000 */
[----:B------:R-:W-:Y:S01]  /*13a50*/  FMUL.FTZ R80, R82, UR26 ;  /* 0x0000001a52507c20 */ /* 0x000fe20008410000 */
[----:B------:R-:W-:Y:S01]  /*13a60*/  IMAD.SHL.U32 R82, R0, 0x80, RZ ;  /* 0x0000008000527824 */ /* 0x000fe200078e00ff */
        /* <DEDUP_REMOVED lines=13> */
[----:B------:R-:W-:Y:S02]  /*13b40*/  R2UR UR10, R20 ;  /* 0x00000000140a72ca */ /* 0x000fe400000e0000 */
[----:B------:R-:W-:Y:S01]  /*13b50*/  R2UR UR11, R21 ;  /* 0x00000000150b72ca */ /* 0x000fe200000e0000 */
[----:B------:R-:W-:Y:S01]  /*13b60*/  VIADD R21, R150, 0x9 ;  /* 0x0000000996157836 */ /* 0x000fe20000000000 */
[----:B--2---:R-:W-:Y:S02]  /*13b70*/  IADD3 R20, R148, 0x1, -R82 ;  /* 0x0000000194147810 */ /* 0x004fe40007ffe852 */
[----:B------:R-:W2:Y:S02]  /*13b80*/  MUFU.TANH R67, R67 ;  /* 0x0000004300437308 */ /* 0x000ea40000002400 */
[----:B------:R-:W-:Y:S01]  /*13b90*/  SEL R21, R21, 0x9, !P2 ;  /* 0x0000000915157807 */ /* 0x000fe20005000000 */
[----:B---3--:R-:W-:-:S05]  /*13ba0*/  IMAD.IADD R20, R20, 0x1, -R151 ;  /* 0x0000000114147824 */ /* 0x008fca00078e0a97 */
[----:B------:R-:W3:Y:S01]  /*13bb0*/  MUFU.TANH R68, R68 ;  /* 0x0000004400447308 */ /* 0x000ee20000002400 */
[----:B------:R-:W-:-:S07]  /*13bc0*/  IMAD R20, R155, -0x2, R20 ;  /* 0xfffffffe9b147824 */ /* 0x000fce00078e0214 */
        /* <DEDUP_REMOVED lines=20> */
[----:B------:R-:W-:Y:S01]  /*13d10*/  FMUL.FTZ R84, R86, UR26 ;  /* 0x0000001a56547c20 */ /* 0x000fe20008410000 */
[----:B------:R-:W-:Y:S02]  /*13d20*/  @!P1 VIADD R86, R83, 0x16840 ;  /* 0x0001684053569836 */ /* 0x000fe40000000000 */
[----:B------:R-:W-:Y:S01]  /*13d30*/  FMUL.FTZ R83, R87, UR26 ;  /* 0x0000001a57537c20 */ /* 0x000fe20008410000 */
[C---:B------:R-:W-:Y:S01]  /*13d40*/  VIADD R121, R20.reuse, UR30 ;  /* 0x0000001e14797c36 */ /* 0x040fe20008000000 */
[----:B------:R-:W0:Y:S01]  /*13d50*/  MUFU.TANH R120, R120 ;  /* 0x0000007800787308 */ /* 0x000e220000002400 */
[----:B------:R-:W-:Y:S01]  /*13d60*/  @!P1 PRMT R86, RZ, 0x654, R86 ;  /* 0x00000654ff569816 */ /* 0x000fe20000000056 */
[----:B------:R0:W-:Y:S06]  /*13d70*/  BAR.ARV R21, 0x100 ;  /* 0x000400150000751d */ /* 0x0001ec0000002000 */
[----:B------:R-:W0:Y:S01]  /*13d80*/  MUFU.TANH R84, R84 ;  /* 0x0000005400547308 */ /* 0x000e220000002400 */
[----:B------:R-:W-:Y:S01]  /*13d90*/  VIADD R122, R20, UR25 ;  /* 0x00000019147a7c36 */ /* 0x000fe20008000000 */
[----:B------:R5:W-:Y:S03]  /*13da0*/  @!P1 SYNCS.ARRIVE.TRANS64.RED.A1T0 RZ, [R86+URZ], RZ ;  /* 0x000000ff56ff99a7 */ /* 0x000be6000810043f */
[----:B------:R-:W-:-:S03]  /*13db0*/  IMAD.IADD R87, R156, 0x1, R122 ;  /* 0x000000019c577824 */ /* 0x000fc600078e027a */
[----:B------:R-:W0:Y:S01]  /*13dc0*/  MUFU.TANH R83, R83 ;  /* 0x0000005300537308 */ /* 0x000e220000002400 */
[----:B-----5:R-:W-:Y:S01]  /*13dd0*/  IADD3 R86, R156, R121, RZ ;  /* 0x000000799c567210 */ /* 0x020fe20007ffe0ff */
[----:B-1234-:R-:W-:Y:S06]  /*13de0*/  @!P5 BRA `(.L_x_1278) ;  /* 0x00000000005cd947 */ /* 0x01efec0003800000 */
[----:B------:R-:W-:Y:S01]  /*13df0*/  ISETP.GT.AND P2, PT, R152, -0x1, PT ;  /* 0xffffffff9800780c */ /* 0x000fe20003f44270 */
[----:B------:R-:W-:-:S12]  /*13e00*/  BSSY B0, `(.L_x_1279) ;  /* 0x0000011000007945 */ /* 0x000fd80003800000 */
[----:B------:R-:W-:Y:S05]  /*13e10*/  @P2 BRA `(.L_x_1280) ;  /* 0x0000000000242947 */ /* 0x000fea0003800000 */
[----:B------:R-:W2:Y:S01]  /*13e20*/  LDL R123, [R1+0x8] ;  /* 0x00000800017b7983 */ /* 0x000ea20000100800 */
[----:B------:R-:W-:-:S05]  /*13e30*/  IMAD.U32 R125, RZ, RZ, UR4 ;  /* 0x00000004ff7d7e24 */ /* 0x000fca000f8e00ff */
[----:B------:R-:W-:-:S13]  /*13e40*/  ISETP.NE.AND P2, PT, R125, 0x1, PT ;  /* 0x000000017d00780c */ /* 0x000fda0003f45270 */
[----:B0-----:R-:W2:Y:S02]  /*13e50*/  @P2 LDC.64 R20, c[0x0][0x9e8] ;  /* 0x00027a00ff142b82 */ /* 0x001ea40000000a00 */
[----:B--2---:R-:W-:-:S04]  /*13e60*/  @P2 IMAD.HI.U32 R124, R123, R20, RZ ;  /* 0x000000147b7c2227 */ /* 0x004fc800078e00ff */
[----:B------:R-:W-:Y:S01]  /*13e70*/  IMAD.MOV.U32 R20, RZ, RZ, R123 ;  /* 0x000000ffff147224 */ /* 0x000fe200078e007b */
[----:B------:R-:W-:-:S04]  /*13e80*/  @P2 SHF.R.U32.HI R20, RZ, R21, R124 ;  /* 0x00000015ff142219 */ /* 0x000fc8000001167c */
[----:B------:R-:W-:Y:S01]  /*13e90*/  LOP3.LUT R123, RZ, R20, RZ, 0x33, !PT ;  /* 0x00000014ff7b7212 */ /* 0x000fe200078e33ff */
[----:B------:R-:W-:Y:S06]  /*13ea0*/  BRA `(.L_x_1281) ;  /* 0x0000000000187947 */ /* 0x000fec0003800000 */
.L_x_1280:
[----:B------:R-:W-:Y:S02]  /*13eb0*/  IMAD.U32 R125, RZ, RZ, UR4 ;  /* 0x00000004ff7d7e24 */ /* 0x000fe4000f8e00ff */
[----:B------:R-:W-:-:S03]  /*13ec0*/  IMAD.MOV.U32 R123, RZ, RZ, R152 ;  /* 0x000000ffff7b7224 */ /* 0x000fc600078e0098 */
[----:B------:R-:W-:-:S13]  /*13ed0*/  ISETP.NE.AND P2, PT, R125, 0x1, PT ;  /* 0x000000017d00780c */ /* 0x000fda0003f45270 */
[----:B0-----:R-:W0:Y:S02]  /*13ee0*/  @P2 LDC.64 R20, c[0x0][0x9e8] ;  /* 0x00027a00ff142b82 */ /* 0x001e240000000a00 */
[----:B0-----:R-:W-:-:S05]  /*13ef0*/  @P2 IMAD.HI.U32 R20, R152, R20, RZ ;  /* 0x0000001498142227 */ /* 0x001fca00078e00ff */
[----:B------:R-:W-:-:S07]  /*13f00*/  @P2 SHF.R.U32.HI R123, RZ, R21, R20 ;  /* 0x00000015ff7b2219 */ /* 0x000fce0000011614 */
.L_x_1281:
[----:B------:R-:W-:Y:S05]  /*13f10*/  BSYNC B0 ;  /* 0x0000000000007941 */ /* 0x000fea0003800000 */
.L_x_1279:
[----:B------:R-:W-:-:S04]  /*13f20*/  IMAD R20, R123, R125, -R82 ;  /* 0x0000007d7b147224 */ /* 0x000fc800078e0a52 */
[----:B------:R-:W-:-:S05]  /*13f30*/  IMAD R20, R155, -0x2, R20 ;  /* 0xfffffffe9b147824 */ /* 0x000fca00078e0214 */
[----:B------:R-:W-:Y:S02]  /*13f40*/  VIADDMNMX R87, R20, R125, R87, PT ;  /* 0x0000007d14577246 */ /* 0x000fe40003800157 */
[----:B------:R-:W-:-:S07]  /*13f50*/  VIMNMX R86, R86, R20, !PT ;  /* 0x0000001456567248 */ /* 0x000fce0007fe0100 */
.L_x_1278:
        /* <DEDUP_REMOVED lines=10> */
[----:B------:R-:W-:Y:S02]  /*14000*/  ISETP.GT.AND P3, PT, R86, 0x9, P2 ;  /* 0x000000095600780c */ /* 0x000fe40001764270 */
[C---:B------:R-:W-:Y:S02]  /*14010*/  ISETP.LT.OR P4, PT, R87.reuse, 0x9, P4 ;  /* 0x000000095700780c */ /* 0x040fe40002781670 */
[----:B------:R-:W-:-:S02]  /*14020*/  ISETP.LT.OR P3, PT, R87, 0xa, P3 ;  /* 0x0000000a5700780c */ /* 0x000fc40001f61670 */
[----:B------:R-:W-:Y:S02]  /*14030*/  FSEL R27, R27, -INF , !P4 ;  /* 0xff8000001b1b7808 */ /* 0x000fe40006000000 */
        /* <DEDUP_REMOVED lines=84> */
[----:B------:R-:W-:Y:S01]  /*14580*/  FSEL R85, R85, -INF , !P3 ;  /* 0xff80000055557808 */ /* 0x000fe20005800000 */
[----:B------:R-:W-:Y:S08]  /*14590*/  @!P5 BRA `(.L_x_1282) ;  /* 0x00000000005cd947 */ /* 0x000ff00003800000 */
[----:B------:R-:W-:Y:S01]  /*145a0*/  ISETP.GT.AND P3, PT, R153, -0x1, PT ;  /* 0xffffffff9900780c */ /* 0x000fe20003f64270 */
[----:B------:R-:W-:-:S12]  /*145b0*/  BSSY B0, `(.L_x_1283) ;  /* 0x0000011000007945 */ /* 0x000fd80003800000 */
[----:B------:R-:W-:Y:S05]  /*145c0*/  @P3 BRA `(.L_x_1284) ;  /* 0x0000000000243947 */ /* 0x000fea0003800000 */
[----:B------:R-:W2:Y:S01]  /*145d0*/  LDL R124, [R1+0x4] ;  /* 0x00000400017c7983 */ /* 0x000ea20000100800 */
[----:B------:R-:W-:-:S05]  /*145e0*/  IMAD.U32 R123, RZ, RZ, UR4 ;  /* 0x00000004ff7b7e24 */ /* 0x000fca000f8e00ff */
[----:B------:R-:W-:-:S13]  /*145f0*/  ISETP.NE.AND P3, PT, R123, 0x1, PT ;  /* 0x000000017b00780c */ /* 0x000fda0003f65270 */
[----:B------:R-:W2:Y:S02]  /*14600*/  @P3 LDC.64 R14, c[0x0][0x9e8] ;  /* 0x00027a00ff0e3b82 */ /* 0x000ea40000000a00 */
[----:B--2---:R-:W-:-:S04]  /*14610*/  @P3 IMAD.HI.U32 R86, R124, R14, RZ ;  /* 0x0000000e7c563227 */ /* 0x004fc800078e00ff */
[----:B------:R-:W-:Y:S01]  /*14620*/  IMAD.MOV.U32 R14, RZ, RZ, R124 ;  /* 0x000000ffff0e7224 */ /* 0x000fe200078e007c */
[----:B------:R-:W-:-:S04]  /*14630*/  @P3 SHF.R.U32.HI R14, RZ, R15, R86 ;  /* 0x0000000fff0e3219 */ /* 0x000fc80000011656 */
[----:B------:R-:W-:Y:S01]  /*14640*/  LOP3.LUT R87, RZ, R14, RZ, 0x33, !PT ;  /* 0x0000000eff577212 */ /* 0x000fe200078e33ff */
[----:B------:R-:W-:Y:S06]  /*14650*/  BRA `(.L_x_1285) ;  /* 0x0000000000187947 */ /* 0x000fec0003800000 */
.L_x_1284:
[----:B------:R-:W-:Y:S02]  /*14660*/  IMAD.U32 R123, RZ, RZ, UR4 ;  /* 0x00000004ff7b7e24 */ /* 0x000fe4000f8e00ff */
[----:B------:R-:W-:-:S03]  /*14670*/  IMAD.MOV.U32 R87, RZ, RZ, R153 ;  /* 0x000000ffff577224 */ /* 0x000fc600078e0099 */
[----:B------:R-:W-:-:S13]  /*14680*/  ISETP.NE.AND P3, PT, R123, 0x1, PT ;  /* 0x000000017b00780c */ /* 0x000fda0003f65270 */
[----:B------:R-:W0:Y:S02]  /*14690*/  @P3 LDC.64 R14, c[0x0][0x9e8] ;  /* 0x00027a00ff0e3b82 */ /* 0x000e240000000a00 */
[----:B0-----:R-:W-:-:S05]  /*146a0*/  @P3 IMAD.HI.U32 R14, R153, R14, RZ ;  /* 0x0000000e990e3227 */ /* 0x001fca00078e00ff */
[----:B------:R-:W-:-:S07]  /*146b0*/  @P3 SHF.R.U32.HI R87, RZ, R15, R14 ;  /* 0x0000000fff573219 */ /* 0x000fce000001160e */
.L_x_1285:
[----:B------:R-:W-:Y:S05]  /*146c0*/  BSYNC B0 ;  /* 0x0000000000007941 */ /* 0x000fea0003800000 */
.L_x_1283:
[----:B------:R-:W-:-:S04]  /*146d0*/  IMAD R82, R87, R123, -R82 ;  /* 0x0000007b57527224 */ /* 0x000fc800078e0a52 */
[----:B------:R-:W-:-:S05]  /*146e0*/  IMAD R82, R155, -0x2, R82 ;  /* 0xfffffffe9b527824 */ /* 0x000fca00078e0252 */
[----:B------:R-:W-:Y:S02]  /*146f0*/  VIADDMNMX R122, R82, R123, R122, PT ;  /* 0x0000007b527a7246 */ /* 0x000fe4000380017a */
[----:B------:R-:W-:-:S07]  /*14700*/  VIMNMX R121, R121, R82, !PT ;  /* 0x0000005279797248 */ /* 0x000fce0007fe0100 */
.L_x_1282:
[----:B------:R-:W-:Y:S01]  /*14710*/  FMNMX.FTZ R14, R20, R23, !PT ;  /* 0x00000017140e7209 */ /* 0x000fe20007810000 */
[----:B------:R-:W2:Y:S01]  /*14720*/  LDL R86, [R1+0x18] ;  /* 0x0000180001567983 */ /* 0x000ea20000100800 */
        /* <DEDUP_REMOVED lines=13> */
[C---:B------:R-:W-:Y:S02]  /*14800*/  ISETP.GT.AND P4, PT, R121.reuse, 0x18, P2 ;  /* 0x000000187900780c */ /* 0x040fe40001784270 */
        /* <DEDUP_REMOVED lines=50> */
[C---:B------:R-:W-:Y:S01]  /*14b30*/  ISETP.LT.OR P4, PT, R122.reuse, 0x39, P4 ;  /* 0x000000397a00780c */ /* 0x040fe20002781670 */
[----:B------:R-:W0:Y:S01]  /*14b40*/  SHFL.BFLY PT, R15, R14, 0x2, 0x1f ;  /* 0x0c401f000e0f7f89 */ /* 0x000e2200000e0000 */
[----:B------:R-:W-:-:S02]  /*14b50*/  ISETP.LT.OR P3, PT, R122, 0x22, P3 ;  /* 0x000000227a00780c */ /* 0x000fc40001f61670 */
[----:B------:R-:W-:Y:S02]  /*14b60*/  FSEL R52, R52, -INF , !P4 ;  /* 0xff80000034347808 */ /* 0x000fe40006000000 */
[C---:B------:R-:W-:Y:S02]  /*14b70*/  ISETP.GT.AND P4, PT, R121.reuse, 0x40, P2 ;  /* 0x000000407900780c */ /* 0x040fe40001784270 */
[----:B------:R-:W-:Y:S02]  /*14b80*/  FSEL R42, R42, -INF , !P3 ;  /* 0xff8000002a2a7808 */ /* 0x000fe40005800000 */
[----:B------:R-:W-:Y:S02]  /*14b90*/  ISETP.GT.AND P3, PT, R121, 0x29, P2 ;  /* 0x000000297900780c */ /* 0x000fe40001764270 */
[C---:B------:R-:W-:Y:S02]  /*14ba0*/  ISETP.LT.OR P4, PT, R122.reuse, 0x41, P4 ;  /* 0x000000417a00780c */ /* 0x040fe40002781670 */
[----:B------:R-:W-:-:S02]  /*14bb0*/  ISETP.LT.OR P3, PT, R122, 0x2a, P3 ;  /* 0x0000002a7a00780c */ /* 0x000fc40001f61670 */
[----:B------:R-:W-:Y:S02]  /*14bc0*/  FSEL R57, R57, -INF , !P4 ;  /* 0xff80000039397808 */ /* 0x000fe40006000000 */
[C---:B------:R-:W-:Y:S02]  /*14bd0*/  ISETP.GT.AND P4, PT, R121.reuse, 0x41, P2 ;  /* 0x000000417900780c */ /* 0x040fe40001784270 */
[----:B------:R-:W-:Y:S02]  /*14be0*/  FSEL R46, R46, -INF , !P3 ;  /* 0xff8000002e2e7808 */ /* 0x000fe40005800000 */
[----:B------:R-:W-:Y:S02]  /*14bf0*/  ISETP.GT.AND P3, PT, R121, 0x31, P2 ;  /* 0x000000317900780c */ /* 0x000fe40001764270 */
[----:B------:R-:W-:Y:S02]  /*14c00*/  ISETP.LT.OR P4, PT, R122, 0x42, P4 ;  /* 0x000000427a00780c */ /* 0x000fe40002781670 */
[----:B0-----:R-:W-:-:S02]  /*14c10*/  FMNMX.FTZ R14, R14, R15, !PT ;  /* 0x0000000f0e0e7209 */ /* 0x001fc40007810000 */
[----:B------:R-:W-:Y:S02]  /*14c20*/  ISETP.LT.OR P3, PT, R122, 0x32, P3 ;  /* 0x000000327a00780c */ /* 0x000fe40001f61670 */
[----:B------:R-:W-:Y:S01]  /*14c30*/  FSEL R58, R58, -INF , !P4 ;  /* 0xff8000003a3a7808 */ /* 0x000fe20006000000 */
[----:B------:R-:W0:Y:S01]  /*14c40*/  SHFL.BFLY PT, R15, R14, 0x1, 0x1f ;  /* 0x0c201f000e0f7f89 */ /* 0x000e2200000e0000 */
[C---:B------:R-:W-:Y:S02]  /*14c50*/  ISETP.GT.AND P4, PT, R121.reuse, 0x48, P2 ;  /* 0x000000487900780c */ /* 0x040fe40001784270 */
[----:B------:R-:W-:Y:S02]  /*14c60*/  FSEL R50, R50, -INF , !P3 ;  /* 0xff80000032327808 */ /* 0x000fe40005800000 */
[----:B------:R-:W-:Y:S02]  /*14c70*/  ISETP.GT.AND P3, PT, R121, 0x39, P2 ;  /* 0x000000397900780c */ /* 0x000fe40001764270 */
[----:B------:R-:W-:-:S02]  /*14c80*/  ISETP.LT.OR P4, PT, R122, 0x49, P4 ;  /* 0x000000497a00780c */ /* 0x000fc40002781670 */
[----:B------:R-:W-:Y:S02]  /*14c90*/  ISETP.LT.OR P3, PT, R122, 0x3a, P3 ;  /* 0x0000003a7a00780c */ /* 0x000fe40001f61670 */
[----:B------:R-:W-:Y:S02]  /*14ca0*/  FSEL R60, R60, -INF , !P4 ;  /* 0xff8000003c3c7808 */ /* 0x000fe40006000000 */
[----:B------:R-:W-:Y:S02]  /*14cb0*/  ISETP.GT.AND P4, PT, R121, RZ, P2 ;  /* 0x000000ff7900720c */ /* 0x000fe40001784270 */
[----:B------:R-:W-:Y:S02]  /*14cc0*/  FSEL R54, R54, -INF , !P3 ;  /* 0xff80000036367808 */ /* 0x000fe40005800000 */
[----:B------:R-:W-:-:S04]  /*14cd0*/  ISETP.LT.OR P4, PT, R122, 0x1, P4 ;  /* 0x000000017a00780c */ /* 0x000fc80002781670 */
[----:B------:R-:W-:Y:S02]  /*14ce0*/  FSEL R24, R24, -INF , !P4 ;  /* 0xff80000018187808 */ /* 0x000fe40006000000 */
[----:B------:R-:W-:Y:S02]  /*14cf0*/  ISETP.GT.AND P4, PT, R121, 0x49, P2 ;  /* 0x000000497900780c */ /* 0x000fe40001784270 */
[----:B0-----:R-:W-:Y:S02]  /*14d00*/  FMNMX.FTZ R14, R14, R15, !PT ;  /* 0x0000000f0e0e7209 */ /* 0x001fe40007810000 */
[----:B------:R-:W-:Y:S02]  /*14d10*/  FMNMX.FTZ R15, R24, R5, !PT ;  /* 0x00000005180f7209 */ /* 0x000fe40007810000 */
[C---:B------:R-:W-:Y:S01]  /*14d20*/  FSETP.NEU.FTZ.AND P3, PT, R14.reuse, -INF , PT ;  /* 0xff8000000e00780b */ /* 0x040fe20003f7d000 */
[----:B------:R-:W-:Y:S01]  /*14d30*/  FMUL.FTZ R82, R14, UR41 ;  /* 0x000000290e527c20 */ /* 0x000fe20008410000 */
[----:B------:R-:W-:-:S04]  /*14d40*/  ISETP.LT.OR P4, PT, R122, 0x4a, P4 ;  /* 0x0000004a7a00780c */ /* 0x000fc80002781670 */
[----:B------:R-:W-:Y:S02]  /*14d50*/  FSEL R82, R82, RZ, P3 ;  /* 0x000000ff52527208 */ /* 0x000fe40001800000 */
[----:B------:R-:W-:Y:S02]  /*14d60*/  FSEL R62, R62, -INF , !P4 ;  /* 0xff8000003e3e7808 */ /* 0x000fe40006000000 */
[----:B------:R-:W-:Y:S01]  /*14d70*/  ISETP.GT.AND P4, PT, R121, 0x50, P2 ;  /* 0x000000507900780c */ /* 0x000fe20001784270 */
[--C-:B------:R-:W-:Y:S01]  /*14d80*/  FFMA.FTZ R148, R20, UR41, -R82.reuse ;  /* 0x0000002914947c23 */ /* 0x100fe20008010852 */
[--C-:B------:R-:W-:Y:S01]  /*14d90*/  FFMA.FTZ R20, R25, UR41, -R82.reuse ;  /* 0x0000002919147c23 */ /* 0x100fe20008010852 */
[--C-:B------:R-:W-:Y:S01]  /*14da0*/  FFMA.FTZ R25, R28, UR41, -R82.reuse ;  /* 0x000000291c197c23 */ /* 0x100fe20008010852 */
[----:B------:R-:W-:Y:S01]  /*14db0*/  FMNMX.FTZ R28, R26, R15, !PT ;  /* 0x0000000f1a1c7209 */ /* 0x000fe20007810000 */
[--C-:B------:R-:W-:Y:S01]  /*14dc0*/  FFMA.FTZ R150, R27, UR41, -R82.reuse ;  /* 0x000000291b967c23 */ /* 0x100fe20008010852 */
        /* <DEDUP_REMOVED lines=16> */
[----:B------:R-:W-:Y:S01]  /*14ed0*/  MUFU.EX2 R148, R148 ;  /* 0x0000009400947308 */ /* 0x000fe20000000800 */
[----:B------:R-:W-:Y:S01]  /*14ee0*/  FSEL R66, R66, -INF , !P4 ;  /* 0xff80000042427808 */ /* 0x000fe20006000000 */
[--C-:B------:R-:W-:Y:S01]  /*14ef0*/  FFMA.FTZ R132, R55, UR41, -R82.reuse ;  /* 0x0000002937847c23 */ /* 0x100fe20008010852 */
[----:B------:R-:W-:Y:S01]  /*14f00*/  FMNMX.FTZ R15, R37, R32, !PT ;  /* 0x00000020250f7209 */ /* 0x000fe20007810000 */
[--C-:B------:R-:W-:Y:S01]  /*14f10*/  FFMA.FTZ R142, R43, UR41, -R82.reuse ;  /* 0x000000292b8e7c23 */ /* 0x100fe20008010852 */
[----:B------:R-:W-:Y:S01]  /*14f20*/  ISETP.GT.AND P4, PT, R121, 0x58, P2 ;  /* 0x000000587900780c */ /* 0x000fe20001784270 */
        /* <DEDUP_REMOVED lines=10> */
[----:B------:R-:W-:Y:S01]  /*14fd0*/  MUFU.EX2 R150, R150 ;  /* 0x0000009600967308 */ /* 0x000fe20000000800 */
        /* <DEDUP_REMOVED lines=21> */
[----:B------:R-:W-:Y:S01]  /*15130*/  FFMA.FTZ R51, R79, UR41, -R82 ;  /* 0x000000294f337c23 */ /* 0x000fe20008010852 */
[----:B------:R-:W-:Y:S01]  /*15140*/  FMNMX.FTZ R36, R54, R15, !PT ;  /* 0x0000000f36247209 */ /* 0x000fe20007810000 */
[----:B------:R-:W-:Y:S01]  /*15150*/  MUFU.EX2 R27, R27 ;  /* 0x0000001b001b7308 */ /* 0x000fe20000000800 */
[----:B------:R-:W-:-:S02]  /*15160*/  ISETP.GT.AND P4, PT, R121, 0x61, P2 ;  /* 0x000000617900780c */ /* 0x000fc40001784270 */
[----:B------:R-:W-:Y:S01]  /*15170*/  FMNMX.FTZ R15, R57, R36, !PT ;  /* 0x00000024390f7209 */ /* 0x000fe20007810000 */
[----:B------:R-:W-:Y:S01]  /*15180*/  FFMA.FTZ R36, R53, UR41, -R82 ;  /* 0x0000002935247c23 */ /* 0x000fe20008010852 */
[----:B------:R-:W-:Y:S02]  /*15190*/  ISETP.LT.OR P4, PT, R122, 0x62, P4 ;  /* 0x000000627a00780c */ /* 0x000fe40002781670 */
[----:B------:R-:W-:Y:S01]  /*151a0*/  FMNMX.FTZ R15, R58, R15, !PT ;  /* 0x0000000f3a0f7209 */ /* 0x000fe20007810000 */
[----:B------:R-:W-:Y:S01]  /*151b0*/  MUFU.EX2 R146, R146 ;  /* 0x0000009200927308 */ /* 0x000fe20000000800 */
[----:B------:R-:W-:Y:S02]  /*151c0*/  FSEL R74, R74, -INF , !P4 ;  /* 0xff8000004a4a7808 */ /* 0x000fe40006000000 */
[----:B------:R-:W-:Y:S02]  /*151d0*/  ISETP.GT.AND P4, PT, R121, 0x68, P2 ;  /* 0x000000687900780c */ /* 0x000fe40001784270 */
        /* <DEDUP_REMOVED lines=13> */
[----:B------:R-:W-:Y:S02]  /*152b0*/  ISETP.GT.AND P4, PT, R121, 0x70, P2 ;  /* 0x000000707900780c */ /* 0x000fe40001784270 */
[----:B------:R-:W-:Y:S02]  /*152c0*/  FMNMX.FTZ R15, R70, R15, !PT ;  /* 0x0000000f460f7209 */ /* 0x000fe40007810000 */
[----:B------:R-:W-:-:S02]  /*152d0*/  ISETP.LT.OR P4, PT, R122, 0x71, P4 ;  /* 0x000000717a00780c */ /* 0x000fc40002781670 */
[----:B------:R-:W-:Y:S01]  /*152e0*/  FMNMX.FTZ R15, R72, R15, !PT ;  /* 0x0000000f480f7209 */ /* 0x000fe20007810000 */
[----:B------:R-:W-:Y:S01]  /*152f0*/  MUFU.EX2 R142, R142 ;  /* 0x0000008e008e7308 */ /* 0x000fe20000000800 */
[----:B------:R-:W-:Y:S02]  /*15300*/  FSEL R80, R80, -INF , !P4 ;  /* 0xff80000050507808 */ /* 0x000fe40006000000 */
[----:B------:R-:W-:Y:S02]  /*15310*/  ISETP.GT.AND P4, PT, R121, 0x71, P2 ;  /* 0x000000717900780c */ /* 0x000fe40001784270 */
[----:B------:R-:W-:Y:S02]  /*15320*/  FMNMX.FTZ R15, R74, R15, !PT ;  /* 0x0000000f4a0f7209 */ /* 0x000fe40007810000 */
[----:B------:R-:W-:Y:S01]  /*15330*/  ISETP.LT.OR P4, PT, R122, 0x72, P4 ;  /* 0x000000727a00780c */ /* 0x000fe20002781670 */
[----:B------:R-:W-:Y:S01]  /*15340*/  MUFU.EX2 R32, R32 ;  /* 0x0000002000207308 */ /* 0x000fe20000000800 */
[----:B------:R-:W-:-:S02]  /*15350*/  FMNMX.FTZ R15, R76, R15, !PT ;  /* 0x0000000f4c0f7209 */ /* 0x000fc40007810000 */
[----:B------:R-:W-:Y:S02]  /*15360*/  FSEL R81, R81, -INF , !P4 ;  /* 0xff80000051517808 */ /* 0x000fe40006000000 */
[C---:B------:R-:W-:Y:S02]  /*15370*/  ISETP.GT.AND P4, PT, R121.reuse, 0x78, P2 ;  /* 0x000000787900780c */ /* 0x040fe40001784270 */
[----:B------:R-:W-:Y:S01]  /*15380*/  FMNMX.FTZ R15, R78, R15, !PT ;  /* 0x0000000f4e0f7209 */ /* 0x000fe20007810000 */
[----:B------:R-:W-:Y:S01]  /*15390*/  MUFU.EX2 R136, R136 ;  /* 0x0000008800887308 */ /* 0x000fe20000000800 */
[----:B------:R-:W-:Y:S02]  /*153a0*/  ISETP.GT.AND P2, PT, R121, 0x79, P2 ;  /* 0x000000797900780c */ /* 0x000fe40001744270 */
[----:B------:R-:W-:Y:S02]  /*153b0*/  ISETP.LT.OR P4, PT, R122, 0x79, P4 ;  /* 0x000000797a00780c */ /* 0x000fe40002781670 */
[----:B------:R-:W-:-:S02]  /*153c0*/  FMNMX.FTZ R40, R80, R15, !PT ;  /* 0x0000000f50287209 */ /* 0x000fc40007810000 */
[----:B------:R-:W-:Y:S01]  /*153d0*/  ISETP.LT.OR P2, PT, R122, 0x7a, P2 ;  /* 0x0000007a7a00780c */ /* 0x000fe20001741670 */
[----:B------:R-:W-:Y:S01]  /*153e0*/  MUFU.EX2 R35, R35 ;  /* 0x0000002300237308 */ /* 0x000fe20000000800 */
[----:B------:R-:W-:Y:S01]  /*153f0*/  FSEL R84, R84, -INF , !P4 ;  /* 0xff80000054547808 */ /* 0x000fe20006000000 */
[--C-:B------:R-:W-:Y:S01]  /*15400*/  FFMA.FTZ R122, R120, UR41, -R82.reuse ;  /* 0x00000029787a7c23 */ /* 0x100fe20008010852 */
[----:B------:R-:W-:Y:S02]  /*15410*/  FMNMX.FTZ R15, R81, R40, !PT ;  /* 0x00000028510f7209 */ /* 0x000fe40007810000 */
[----:B------:R-:W-:Y:S02]  /*15420*/  FSEL R83, R83, -INF , !P2 ;  /* 0xff80000053537808 */ /* 0x000fe40005000000 */
[----:B------:R-:W-:Y:S01]  /*15430*/  FMNMX.FTZ R44, R84, R15, !PT ;  /* 0x0000000f542c7209 */ /* 0x000fe20007810000 */
[----:B------:R-:W-:Y:S03]  /*15440*/  MUFU.EX2 R138, R138 ;  /* 0x0000008a008a7308 */ /* 0x000fe60000000800 */
[----:B------:R-:W-:Y:S01]  /*15450*/  FMNMX.FTZ R15, R83, R44, !PT ;  /* 0x0000002c530f7209 */ /* 0x000fe20007810000 */
[----:B------:R-:W-:Y:S01]  /*15460*/  FFMA.FTZ R44, R68, UR41, -R82 ;  /* 0x00000029442c7c23 */ /* 0x000fe20008010852 */
[----:B------:R-:W-:-:S03]  /*15470*/  FSEL R68, R14, RZ, P3 ;  /* 0x000000ff0e447208 */ /* 0x000fc60001800000 */
[----:B------:R-:W0:Y:S01]  /*15480*/  SHFL.BFLY PT, R48, R15, 0x2, 0x1f ;  /* 0x0c401f000f307f89 */ /* 0x000e2200000e0000 */
[----:B------:R-:W-:Y:S01]  /*15490*/  MUFU.EX2 R36, R36 ;  /* 0x0000002400247308 */ /* 0x000fe20000000800 */
[----:B------:R-:W-:-:S04]  /*154a0*/  FADD.FTZ R68, -R68, R23 ;  /* 0x0000001744447221 */ /* 0x000fc80000010100 */
[----:B------:R-:W-:-:S03]  /*154b0*/  FMUL.FTZ R23, R68, UR41 ;  /* 0x0000002944177c20 */ /* 0x000fc60008410000 */
[----:B------:R-:W-:Y:S08]  /*154c0*/  MUFU.EX2 R132, R132 ;  /* 0x0000008400847308 */ /* 0x000ff00000000800 */
[----:B------:R-:W1:Y:S01]  /*154d0*/  MUFU.EX2 R23, R23 ;  /* 0x0000001700177308 */ /* 0x000e620000000800 */
[----:B0-----:R-:W-:-:S07]  /*154e0*/  FMNMX.FTZ R53, R15, R48, !PT ;  /* 0x000000300f357209 */ /* 0x001fce0007810000 */
[----:B------:R-:W-:Y:S01]  /*154f0*/  MUFU.EX2 R39, R39 ;  /* 0x0000002700277308 */ /* 0x000fe20000000800 */
[--C-:B------:R-:W-:Y:S01]  /*15500*/  FFMA.FTZ R48, R77, UR41, -R82.reuse ;  /* 0x000000294d307c23 */ /* 0x100fe20008010852 */
[----:B------:R-:W-:Y:S01]  /*15510*/  FFMA.FTZ R82, R85, UR41, -R82 ;  /* 0x0000002955527c23 */ /* 0x000fe20008010852 */
[----:B------:R-:W0:Y:S05]  /*15520*/  SHFL.BFLY PT, R56, R53, 0x1, 0x1f ;  /* 0x0c201f0035387f89 */ /* 0x000e2a00000e0000 */
[----:B------:R-:W-:Y:S01]  /*15530*/  MUFU.EX2 R134, R134 ;  /* 0x0000008600867308 */ /* 0x000fe20000000800 */
[-C--:B-1----:R-:W-:Y:S01]  /*15540*/  FMUL.FTZ R88, R88, R23.reuse ;  /* 0x0000001758587220 */ /* 0x082fe20000410000 */
        /* <DEDUP_REMOVED lines=17> */
[----:B0-----:R-:W-:-:S04]  /*15660*/  FMNMX.FTZ R15, R53, R56, !PT ;  /* 0x00000038350f7209 */ /* 0x001fc80007810000 */
[C---:B------:R-:W-:Y:S01]  /*15670*/  FSETP.NEU.FTZ.AND P2, PT, R15.reuse, -INF , PT ;  /* 0xff8000000f00780b */ /* 0x040fe20003f5d000 */
[----:B------:R-:W-:Y:S01]  /*15680*/  FMUL.FTZ R55, R15, UR41 ;  /* 0x000000290f377c20 */ /* 0x000fe20008410000 */
[----:B------:R-:W-:Y:S04]  /*15690*/  MUFU.EX2 R43, R43 ;  /* 0x0000002b002b7308 */ /* 0x000fe80000000800 */
[----:B------:R-:W-:-:S04]  /*156a0*/  FSEL R55, R55, RZ, P2 ;  /* 0x000000ff37377208 */ /* 0x000fc80001000000 */
[----:B------:R-:W-:Y:S01]  /*156b0*/  MUFU.EX2 R130, R130 ;  /* 0x0000008200827308 */ /* 0x000fe20000000800 */
[--C-:B------:R-:W-:Y:S01]  /*156c0*/  FFMA.FTZ R141, R41, UR41, -R55.reuse ;  /* 0x00000029298d7c23 */ /* 0x100fe20008010837 */
[----:B------:R-:W-:Y:S01]  /*156d0*/  FFMA.FTZ R41, R23, R4, R148 ;  /* 0x0000000417297223 */ /* 0x000fe20000010094 */
[--C-:B------:R-:W-:Y:S01]  /*156e0*/  FFMA.FTZ R145, R33, UR41, -R55.reuse ;  /* 0x0000002921917c23 */ /* 0x100fe20008010837 */
[--C-:B------:R-:W-:Y:S01]  /*156f0*/  FFMA.FTZ R33, R42, UR41, -R55.reuse ;  /* 0x000000292a217c23 */ /* 0x100fe20008010837 */
        /* <DEDUP_REMOVED lines=16> */
[--C-:B------:R-:W-:Y:S01]  /*15800*/  FFMA.FTZ R30, R38, UR41, -R55.reuse ;  /* 0x00000029261e7c23 */ /* 0x100fe20008010837 */
[----:B------:R-:W-:Y:S01]  /*15810*/  FADD.FTZ R5, R27, R42 ;  /* 0x0000002a1b057221 */ /* 0x000fe20000010000 */
[--C-:B------:R-:W-:Y:S01]  /*15820*/  FFMA.FTZ R34, R46, UR41, -R55.reuse ;  /* 0x000000292e227c23 */ /* 0x100fe20008010837 */
[----:B------:R-:W-:Y:S01]  /*15830*/  FMUL.FTZ R4, R4, UR41 ;  /* 0x0000002904047c20 */ /* 0x000fe20008410000 */
[----:B------:R-:W-:Y:S01]  /*15840*/  FFMA.FTZ R37, R50, UR41, -R55 ;  /* 0x0000002932257c23 */ /* 0x000fe20008010837 */
[----:B------:R-:W-:Y:S01]  /*15850*/  FADD.FTZ R41, R146, R5 ;  /* 0x0000000592297221 */ /* 0x000fe20000010000 */
[----:B------:R-:W-:Y:S01]  /*15860*/  MUFU.EX2 R151, R151 ;  /* 0x0000009700977308 */ /* 0x000fe20000000800 */
[--C-:B------:R-:W-:Y:S01]  /*15870*/  FFMA.FTZ R139, R52, UR41, -R55.reuse ;  /* 0x00000029348b7c23 */ /* 0x100fe20008010837 */
[----:B------:R-:W-:Y:S01]  /*15880*/  FFMA.FTZ R38, R54, UR41, -R55 ;  /* 0x0000002936267c23 */ /* 0x000fe20008010837 */
[----:B------:R-:W-:Y:S01]  /*15890*/  FADD.FTZ R41, R28, R41 ;  /* 0x000000291c297221 */ /* 0x000fe20000010000 */
[----:B------:R-:W-:Y:S01]  /*158a0*/  F2FP.F16.F32.PACK_AB R150, R25, R150 ;  /* 0x000000961996723e */ /* 0x000fe200000000ff */
[--C-:B------:R-:W-:Y:S01]  /*158b0*/  FFMA.FTZ R133, R57, UR41, -R55.reuse ;  /* 0x0000002939857c23 */ /* 0x100fe20008010837 */
[----:B------:R-:W-:Y:S01]  /*158c0*/  FFMA.FTZ R135, R60, UR41, -R55 ;  /* 0x000000293c877c23 */ /* 0x000fe20008010837 */
[----:B------:R-:W-:Y:S01]  /*158d0*/  FADD.FTZ R42, R140, R41 ;  /* 0x000000298c2a7221 */ /* 0x000fe20000010000 */
[----:B------:R-:W0:Y:S01]  /*158e0*/  MUFU.EX2 R5, R4 ;  /* 0x0000000400057308 */ /* 0x000e220000000800 */
[----:B------:R-:W-:Y:S01]  /*158f0*/  @!P1 IMAD R41, R154, 0x8, R2 ;  /* 0x000000089a299824 */ /* 0x000fe200078e0202 */
[----:B------:R-:W-:Y:S01]  /*15900*/  F2FP.F16.F32.PACK_AB R146, R28, R146 ;  /* 0x000000921c92723e */ /* 0x000fe200000000ff */
[----:B------:R-:W-:Y:S01]  /*15910*/  FADD.FTZ R45, R31, R42 ;  /* 0x0000002a1f2d7221 */ /* 0x000fe20000010000 */
[----:B------:R-:W-:Y:S01]  /*15920*/  FFMA.FTZ R129, R64, UR41, -R55 ;  /* 0x0000002940817c23 */ /* 0x000fe20008010837 */
[----:B------:R-:W-:-:S02]  /*15930*/  @!P1 VIADD R42, R41, 0x16860 ;  /* 0x00016860292a9836 */ /* 0x000fc40000000000 */
[----:B------:R-:W-:Y:S01]  /*15940*/  FFMA.FTZ R41, R58, UR41, -R55 ;  /* 0x000000293a297c23 */ /* 0x000fe20008010837 */
[----:B------:R-:W-:Y:S01]  /*15950*/  FADD.FTZ R45, R142, R45 ;  /* 0x0000002d8e2d7221 */ /* 0x000fe20000010000 */
[----:B------:R-:W1:Y:S01]  /*15960*/  MUFU.EX2 R26, R26 ;  /* 0x0000001a001a7308 */ /* 0x000e620000000800 */
[----:B------:R-:W-:Y:S01]  /*15970*/  F2FP.F16.F32.PACK_AB R144, R27, R144 ;  /* 0x000000901b90723e */ /* 0x000fe200000000ff */
[----:B------:R-:W-:Y:S01]  /*15980*/  FFMA.FTZ R131, R69, UR41, -R55 ;  /* 0x0000002945837c23 */ /* 0x000fe20008010837 */
[----:B------:R-:W-:Y:S01]  /*15990*/  FADD.FTZ R49, R32, R45 ;  /* 0x0000002d20317221 */ /* 0x000fe20000010000 */
[----:B------:R-:W-:Y:S01]  /*159a0*/  @!P1 PRMT R42, RZ, 0x654, R42 ;  /* 0x00000654ff2a9816 */ /* 0x000fe2000000002a */
[--C-:B------:R-:W-:Y:S01]  /*159b0*/  FFMA.FTZ R70, R70, UR41, -R55.reuse ;  /* 0x0000002946467c23 */ /* 0x100fe20008010837 */
[----:B------:R-:W-:Y:S01]  /*159c0*/  FFMA.FTZ R125, R72, UR41, -R55 ;  /* 0x00000029487d7c23 */ /* 0x000fe20008010837 */
[----:B------:R-:W-:Y:S01]  /*159d0*/  F2FP.F16.F32.PACK_AB R148, R20, R148 ;  /* 0x000000941494723e */ /* 0x000fe200000000ff */
[----:B------:R-:W3:Y:S01]  /*159e0*/  MUFU.EX2 R145, R145 ;  /* 0x0000009100917308 */ /* 0x000ee20000000800 */
[----:B0-----:R-:W-:Y:S01]  /*159f0*/  FFMA.FTZ R45, R5, R3, R149 ;  /* 0x00000003052d7223 */ /* 0x001fe20000010095 */
[----:B------:R0:W-:Y:S01]  /*15a00*/  @!P1 SYNCS.ARRIVE.TRANS64.RED.A1T0 RZ, [R42+URZ], RZ ;  /* 0x000000ff2aff99a7 */ /* 0x0001e2000810043f */
[--C-:B------:R-:W-:Y:S01]  /*15a10*/  FFMA.FTZ R3, R62, UR41, -R55.reuse ;  /* 0x000000293e037c23 */ /* 0x100fe20008010837 */
[----:B------:R-:W-:Y:S01]  /*15a20*/  FFMA.FTZ R74, R74, UR41, -R55 ;  /* 0x000000294a4a7c23 */ /* 0x000fe20008010837 */
[----:B------:R-:W-:Y:S01]  /*15a30*/  FADD.FTZ R4, R24, R45 ;  /* 0x0000002d18047221 */ /* 0x000fe20000010000 */
[--C-:B------:R-:W-:Y:S01]  /*15a40*/  FFMA.FTZ R76, R76, UR41, -R55.reuse ;  /* 0x000000294c4c7c23 */ /* 0x100fe20008010837 */
[----:B------:R-:W-:Y:S01]  /*15a50*/  FFMA.FTZ R78, R78, UR41, -R55 ;  /* 0x000000294e4e7c23 */ /* 0x000fe20008010837 */
[----:B------:R-:W4:Y:S01]  /*15a60*/  MUFU.EX2 R29, R29 ;  /* 0x0000001d001d7308 */ /* 0x000f220000000800 */
[----:B------:R-:W-:Y:S01]  /*15a70*/  FADD.FTZ R45, R151, R4 ;  /* 0x00000004972d7221 */ /* 0x000fe20000010000 */
[----:B0-----:R-:W-:Y:S01]  /*15a80*/  FADD.FTZ R42, R136, R49 ;  /* 0x00000031882a7221 */ /* 0x001fe20000010000 */
[--C-:B------:R-:W-:Y:S01]  /*15a90*/  FFMA.FTZ R80, R80, UR41, -R55.reuse ;  /* 0x0000002950507c23 */ /* 0x100fe20008010837 */
[----:B------:R-:W-:Y:S01]  /*15aa0*/  FFMA.FTZ R81, R81, UR41, -R55 ;  /* 0x0000002951517c23 */ /* 0x000fe20008010837 */
[----:B-1----:R-:W-:Y:S01]  /*15ab0*/  FADD.FTZ R4, R26, R45 ;  /* 0x0000002d1a047221 */ /* 0x002fe20000010000 */
[----:B------:R-:W-:Y:S01]  /*15ac0*/  FADD.FTZ R49, R35, R42 ;  /* 0x0000002a23317221 */ /* 0x000fe20000010000 */
[----:B------:R-:W-:Y:S01]  /*15ad0*/  FFMA.FTZ R42, R66, UR41, -R55 ;  /* 0x00000029422a7c23 */ /* 0x000fe20008010837 */
[----:B------:R-:W0:Y:S01]  /*15ae0*/  MUFU.EX2 R147, R147 ;  /* 0x0000009300937308 */ /* 0x000e220000000800 */
[----:B---3--:R-:W-:Y:S01]  /*15af0*/  FADD.FTZ R4, R145, R4 ;  /* 0x0000000491047221 */ /* 0x008fe20000010000 */
[----:B------:R-:W-:Y:S01]  /*15b00*/  FADD.FTZ R49, R138, R49 ;  /* 0x000000318a317221 */ /* 0x000fe20000010000 */
[--C-:B------:R-:W-:Y:S01]  /*15b10*/  FFMA.FTZ R84, R84, UR41, -R55.reuse ;  /* 0x0000002954547c23 */ /* 0x100fe20008010837 */
[----:B------:R-:W-:Y:S01]  /*15b20*/  FFMA.FTZ R55, R83, UR41, -R55 ;  /* 0x0000002953377c23 */ /* 0x000fe20008010837 */
[----:B------:R-:W-:Y:S01]  /*15b30*/  F2FP.F16.F32.PACK_AB R149, R24, R149 ;  /* 0x000000951895723e */ /* 0x000fe200000000ff */
[----:B------:R-:W-:Y:S01]  /*15b40*/  FADD.FTZ R49, R36, R49 ;  /* 0x0000003124317221 */ /* 0x000fe20000010000 */
[----:B--2---:R-:W-:Y:S01]  /*15b50*/  ISETP.GT.AND P2, PT, R0, R86, PT ;  /* 0x000000560000720c */ /* 0x004fe20003f44270 */
[----:B------:R-:W1:Y:S01]  /*15b60*/  MUFU.EX2 R30, R30 ;  /* 0x0000001e001e7308 */ /* 0x000e620000000800 */
[----:B----4-:R-:W-:Y:S01]  /*15b70*/  FADD.FTZ R4, R29, R4 ;  /* 0x000000041d047221 */ /* 0x010fe20000010000 */
[----:B------:R-:W-:Y:S01]  /*15b80*/  FADD.FTZ R46, R132, R49 ;  /* 0x00000031842e7221 */ /* 0x000fe20000010000 */
[----:B------:R-:W-:Y:S01]  /*15b90*/  F2FP.F16.F32.PACK_AB R142, R32, R142 ;  /* 0x0000008e208e723e */ /* 0x000fe200000000ff */
[-C--:B------:R-:W-:Y:S01]  /*15ba0*/  FMUL.FTZ R90, R90, R5.reuse ;  /* 0x000000055a5a7220 */ /* 0x080fe20000410000 */
[-C--:B------:R-:W-:Y:S01]  /*15bb0*/  FMUL.FTZ R91, R91, R5.reuse ;  /* 0x000000055b5b7220 */ /* 0x080fe20000410000 */
[----:B------:R-:W-:Y:S01]  /*15bc0*/  FADD.FTZ R49, R39, R46 ;  /* 0x0000002e27317221 */ /* 0x000fe20000010000 */
[-C--:B------:R-:W-:Y:S01]  /*15bd0*/  FMUL.FTZ R94, R94, R5.reuse ;  /* 0x000000055e5e7220 */ /* 0x080fe20000410000 */
[----:B------:R-:W2:Y:S01]  /*15be0*/  MUFU.EX2 R141, R141 ;  /* 0x0000008d008d7308 */ /* 0x000ea20000000800 */
[----:B0-----:R-:W-:Y:S01]  /*15bf0*/  FADD.FTZ R45, R147, R4 ;  /* 0x00000004932d7221 */ /* 0x001fe20000010000 */
[----:B------:R-:W-:Y:S01]  /*15c00*/  FADD.FTZ R49, R134, R49 ;  /* 0x0000003186317221 */ /* 0x000fe20000010000 */
[-C--:B------:R-:W-:Y:S01]  /*15c10*/  FMUL.FTZ R95, R95, R5.reuse ;  /* 0x000000055f5f7220 */ /* 0x080fe20000410000 */
[-C--:B------:R-:W-:Y:S01]  /*15c20*/  FMUL.FTZ R98, R98, R5.reuse ;  /* 0x0000000562627220 */ /* 0x080fe20000410000 */
[-C--:B------:R-:W-:Y:S01]  /*15c30*/  FMUL.FTZ R99, R99, R5.reuse ;  /* 0x0000000563637220 */ /* 0x080fe20000410000 */
[----:B------:R-:W-:Y:S01]  /*15c40*/  FADD.FTZ R49, R40, R49 ;  /* 0x0000003128317221 */ /* 0x000fe20000010000 */
[-C--:B------:R-:W-:Y:S01]  /*15c50*/  FMUL.FTZ R102, R102, R5.reuse ;  /* 0x0000000566667220 */ /* 0x080fe20000410000 */
[----:B------:R-:W0:Y:S01]  /*15c60*/  MUFU.EX2 R33, R33 ;  /* 0x0000002100217308 */ /* 0x000e220000000800 */
[----:B-1----:R-:W-:Y:S01]  /*15c70*/  FADD.FTZ R4, R30, R45 ;  /* 0x0000002d1e047221 */ /* 0x002fe20000010000 */
[----:B------:R-:W-:Y:S01]  /*15c80*/  FADD.FTZ R46, R128, R49 ;  /* 0x00000031802e7221 */ /* 0x000fe20000010000 */
[-C--:B------:R-:W-:Y:S01]  /*15c90*/  FMUL.FTZ R103, R103, R5.reuse ;  /* 0x0000000567677220 */ /* 0x080fe20000410000 */
[-C--:B------:R-:W-:Y:S01]  /*15ca0*/  FMUL.FTZ R106, R106, R5.reuse ;  /* 0x000000056a6a7220 */ /* 0x080fe20000410000 */
[-C--:B------:R-:W-:Y:S01]  /*15cb0*/  FMUL.FTZ R107, R107, R5.reuse ;  /* 0x000000056b6b7220 */ /* 0x080fe20000410000 */
[----:B------:R-:W-:Y:S01]  /*15cc0*/  FADD.FTZ R45, R43, R46 ;  /* 0x0000002e2b2d7221 */ /* 0x000fe20000010000 */
[-C--:B------:R-:W-:Y:S01]  /*15cd0*/  FMUL.FTZ R110, R110, R5.reuse ;  /* 0x000000056e6e7220 */ /* 0x080fe20000410000 */
[----:B------:R-:W1:Y:S01]  /*15ce0*/  MUFU.EX2 R143, R143 ;  /* 0x0000008f008f7308 */ /* 0x000e620000000800 */
[----:B--2---:R-:W-:Y:S01]  /*15cf0*/  FADD.FTZ R4, R141, R4 ;  /* 0x000000048d047221 */ /* 0x004fe20000010000 */
[----:B------:R-:W-:Y:S01]  /*15d00*/  FADD.FTZ R45, R130, R45 ;  /* 0x0000002d822d7221 */ /* 0x000fe20000010000 */
[-C--:B------:R-:W-:Y:S01]  /*15d10*/  FMUL.FTZ R111, R111, R5.reuse ;  /* 0x000000056f6f7220 */ /* 0x080fe20000410000 */
[-C--:B------:R-:W-:Y:S01]  /*15d20*/  FMUL.FTZ R114, R114, R5.reuse ;  /* 0x0000000572727220 */ /* 0x080fe20000410000 */
[-C--:B------:R-:W-:Y:S01]  /*15d30*/  FMUL.FTZ R115, R115, R5.reuse ;  /* 0x0000000573737220 */ /* 0x080fe20000410000 */
[-C--:B------:R-:W-:Y:S01]  /*15d40*/  FMUL.FTZ R118, R118, R5.reuse ;  /* 0x0000000576767220 */ /* 0x080fe20000410000 */
[----:B------:R-:W-:Y:S01]  /*15d50*/  FMUL.FTZ R119, R119, R5 ;  /* 0x0000000577777220 */ /* 0x000fe20000410000 */
[----:B------:R-:W2:Y:S01]  /*15d60*/  MUFU.EX2 R34, R34 ;  /* 0x0000002200227308 */ /* 0x000ea20000000800 */
[----:B0-----:R-:W-:Y:S01]  /*15d70*/  FADD.FTZ R4, R33, R4 ;  /* 0x0000000421047221 */ /* 0x001fe20000010000 */
[----:B------:R-:W-:Y:S01]  /*15d80*/  F2FP.F16.F32.PACK_AB R140, R31, R140 ;  /* 0x0000008c1f8c723e */ /* 0x000fe200000000ff */
[----:B------:R-:W-:Y:S01]  /*15d90*/  VIADD R0, R0, 0xffffffff ;  /* 0xffffffff00007836 */ /* 0x000fe20000000000 */
[----:B------:R-:W-:Y:S01]  /*15da0*/  F2FP.F16.F32.PACK_AB R136, R35, R136 ;  /* 0x000000882388723e */ /* 0x000fe200000000ff */
[----:B------:R-:W-:Y:S01]  /*15db0*/  IMAD.MOV.U32 R154, RZ, RZ, R16 ;  /* 0x000000ffff9a7224 */ /* 0x000fe200078e0010 */
[----:B------:R-:W-:Y:S01]  /*15dc0*/  F2FP.F16.F32.PACK_AB R138, R36, R138 ;  /* 0x0000008a248a723e */ /* 0x000fe200000000ff */
[----:B------:R-:W-:Y:S01]  /*15dd0*/  IMAD.MOV.U32 R23, RZ, RZ, R14 ;  /* 0x000000ffff177224 */ /* 0x000fe200078e000e */
[----:B------:R-:W0:Y:S01]  /*15de0*/  MUFU.EX2 R137, R137 ;  /* 0x0000008900897308 */ /* 0x000e220000000800 */
[----:B-1----:R-:W-:Y:S01]  /*15df0*/  FADD.FTZ R25, R143, R4 ;  /* 0x000000048f197221 */ /* 0x002fe20000010000 */
[----:B------:R-:W-:-:S02]  /*15e00*/  F2FP.F16.F32.PACK_AB R132, R39, R132 ;  /* 0x000000842784723e */ /* 0x000fc400000000ff */
[----:B------:R-:W-:Y:S02]  /*15e10*/  F2FP.F16.F32.PACK_AB R134, R40, R134 ;  /* 0x000000862886723e */ /* 0x000fe400000000ff */
[----:B------:R-:W-:Y:S02]  /*15e20*/  F2FP.F16.F32.PACK_AB R128, R43, R128 ;  /* 0x000000802b80723e */ /* 0x000fe400000000ff */
[----:B------:R-:W1:Y:S01]  /*15e30*/  MUFU.EX2 R44, R44 ;  /* 0x0000002c002c7308 */ /* 0x000e620000000800 */
[----:B--2---:R-:W-:Y:S01]  /*15e40*/  FADD.FTZ R4, R34, R25 ;  /* 0x0000001922047221 */ /* 0x004fe20000010000 */
[----:B------:R-:W-:Y:S02]  /*15e50*/  F2FP.F16.F32.PACK_AB R151, R26, R151 ;  /* 0x000000971a97723e */ /* 0x000fe400000000ff */
[----:B------:R-:W-:Y:S02]  /*15e60*/  F2FP.F16.F32.PACK_AB R145, R29, R145 ;  /* 0x000000911d91723e */ /* 0x000fe400000000ff */
[----:B------:R-:W-:-:S02]  /*15e70*/  F2FP.F16.F32.PACK_AB R147, R30, R147 ;  /* 0x000000931e93723e */ /* 0x000fc400000000ff */
[----:B------:R-:W2:Y:S01]  /*15e80*/  MUFU.EX2 R37, R37 ;  /* 0x0000002500257308 */ /* 0x000ea20000000800 */
[----:B0-----:R-:W-:Y:S01]  /*15e90*/  FADD.FTZ R4, R137, R4 ;  /* 0x0000000489047221 */ /* 0x001fe20000010000 */
[----:B------:R-:W-:Y:S02]  /*15ea0*/  F2FP.F16.F32.PACK_AB R141, R33, R141 ;  /* 0x0000008d218d723e */ /* 0x000fe400000000ff */
[----:B------:R-:W-:Y:S02]  /*15eb0*/  F2FP.F16.F32.PACK_AB R143, R34, R143 ;  /* 0x0000008f228f723e */ /* 0x000fe400000000ff */
[----:B------:R-:W-:Y:S02]  /*15ec0*/  MOV R5, R15 ;  /* 0x0000000f00057202 */ /* 0x000fe40000000f00 */
        /* <DEDUP_REMOVED lines=65> */
[----:B--2---:R-:W-:Y:S01]  /*162e0*/  FADD.FTZ R24, R123, R24 ;  /* 0x000000187b187221 */ /* 0x004fe20000010000 */
[C---:B0-----:R-:W-:Y:S01]  /*162f0*/  FADD.FTZ R4, R53.reuse, R32 ;  /* 0x0000002035047221 */ /* 0x041fe20000010000 */
[----:B------:R-:W-:Y:S02]  /*16300*/  F2FP.F16.F32.PACK_AB R122, R53, R122 ;  /* 0x0000007a357a723e */ /* 0x000fe400000000ff */
[C---:B-1----:R-:W-:Y:S01]  /*16310*/  FADD.FTZ R3, R55.reuse, R24 ;  /* 0x0000001837037221 */ /* 0x042fe20000010000 */
[----:B------:R-:W-:Y:S01]  /*16320*/  F2FP.F16.F32.PACK_AB R123, R55, R123 ;  /* 0x0000007b377b723e */ /* 0x000fe200000000ff */
[----:B------:R-:W-:Y:S06]  /*16330*/  @P2 BRA `(.L_x_1286) ;  /* 0xffffffc800442947 */ /* 0x000fec000383ffff */
.L_x_1268:
[----:B------:R-:W-:Y:S05]  /*16340*/  WARPSYNC.ALL ;  /* 0x0000000000007948 */ /* 0x000fea0003800000 */
[----:B------:R-:W-:Y:S06]  /*16350*/  BAR.ARV 0x8, 0x1a0 ;  /* 0x0206800000007b1d */ /* 0x000fec0000002000 */
[----:B------:R-:W-:Y:S05]  /*16360*/  @!P0 BRA `(.L_x_1287) ;  /* 0x0000000000048947 */ /* 0x000fea0003800000 */
[----:B------:R-:W-:Y:S01]  /*16370*/  BPT.TRAP 0x1 ;  /* 0x000000040000795c */ /* 0x000fe20000300000 */
.L_x_1287:
[----:B------:R-:W-:Y:S01]  /*16380*/  IMAD R9, R16, 0x8, R2 ;  /* 0x0000000810097824 */ /* 0x000fe200078e0202 */
[----:B------:R-:W-:-:S04]  /*16390*/  SHF.L.U32 R0, R19, 0x1f, RZ ;  /* 0x0000001f13007819 */ /* 0x000fc800000006ff */
[----:B------:R0:W1:Y:S01]  /*163a0*/  SYNCS.PHASECHK.TRANS64.TRYWAIT P2, [R9+URZ+0x16850], R0 ;  /* 0x01685000090075a7 */ /* 0x000062000804017f */
[----:B------:R-:W-:Y:S05]  /*163b0*/  @!P0 BRA `(.L_x_1288) ;  /* 0x0000000000048947 */ /* 0x000fea0003800000 */
[----:B------:R-:W-:Y:S01]  /*163c0*/  BPT.TRAP 0x1 ;  /* 0x000000040000795c */ /* 0x000fe20000300000 */
.L_x_1288:
[----:B------:R-:W-:-:S05]  /*163d0*/  VIADD R2, R2, 0x400 ;  /* 0x0000040002027836 */ /* 0x000fca0000000000 */
[----:B------:R-:W-:-:S04]  /*163e0*/  SHF.R.U32.HI R2, RZ, 0x4, R2 ;  /* 0x00000004ff027819 */ /* 0x000fc80000011602 */
[----:B------:R-:W-:Y:S01]  /*163f0*/  LOP3.LUT R7, R2, 0x3fff, RZ, 0xc0, !PT ;  /* 0x00003fff02077812 */ /* 0x000fe200078ec0ff */
[----:B-1----:R-:W-:Y:S06]  /*16400*/  @P2 BRA `(.L_x_1289) ;  /* 0x0000000000082947 */ /* 0x002fec0003800000 */
[----:B------:R-:W1:Y:S02]  /*16410*/  SYNCS.PHASECHK.TRANS64.TRYWAIT P0, [R9+URZ+0x16850], R0 ;  /* 0x01685000090075a7 */ /* 0x000e64000800017f */
[----:B-1----:R-:W-:Y:S05]  /*16420*/  @!P0 BRA `(.L_x_1290) ;  /* 0x0000008400988947 */ /* 0x002fea0003800000 */
.L_x_1289:
[----:B------:R-:W-:Y:S01]  /*16430*/  IMAD R6, R16, 0x400, R7 ;  /* 0x0000040010067824 */ /* 0x000fe200078e0207 */
[----:B------:R-:W2:Y:S01]  /*16440*/  LDL.LU R8, [R1+0x34] ;  /* 0x0000340001087983 */ /* 0x000ea20000300800 */
[----:B------:R-:W-:Y:S01]  /*16450*/  IMAD.MOV.U32 R7, RZ, RZ, 0x40000040 ;  /* 0x40000040ff077424 */ /* 0x000fe200078e00ff */
[----:B------:R-:W-:Y:S05]  /*16460*/  WARPSYNC.ALL ;  /* 0x0000000000007948 */ /* 0x000fea0003800000 */
[C---:B------:R-:W-:Y:S01]  /*16470*/  R2UR UR6, R6.reuse ;  /* 0x00000000060672ca */ /* 0x040fe200000e0000 */
[----:B------:R-:W-:Y:S01]  /*16480*/  WARPGROUP.ARRIVE ;  /* 0x00000000000079c5 */ /* 0x000fe20000000000 */
[----:B------:R-:W-:Y:S01]  /*16490*/  R2UR UR7, R7 ;  /* 0x00000000070772ca */ /* 0x000fe200000e0000 */
[----:B------:R-:W-:Y:S01]  /*164a0*/  VIADD R10, R6, 0x80 ;  /* 0x00000080060a7836 */ /* 0x000fe20000000000 */
[----:B------:R-:W3:Y:S01]  /*164b0*/  SHFL.BFLY PT, R5, R4, 0x2, 0x1f ;  /* 0x0c401f0004057f89 */ /* 0x000ee200000e0000 */
[----:B------:R-:W-:Y:S01]  /*164c0*/  IMAD.MOV.U32 R11, RZ, RZ, 0x40000040 ;  /* 0x40000040ff0b7424 */ /* 0x000fe200078e00ff */
[----:B------:R-:W-:Y:S01]  /*164d0*/  CS2R R26, SRZ ;  /* 0x00000000001a7805 */ /* 0x000fe2000001ff00 */
[----:B------:R-:W-:Y:S01]  /*164e0*/  IMAD.MOV.U32 R7, RZ, RZ, 0x40000040 ;  /* 0x40000040ff077424 */ /* 0x000fe200078e00ff */
[----:B01----:R-:W0:Y:S01]  /*164f0*/  SHFL.BFLY PT, R0, R3, 0x2, 0x1f ;  /* 0x0c401f0003007f89 */ /* 0x003e2200000e0000 */
[----:B------:R-:W-:-:S02]  /*16500*/  VIADD R16, R16, 0x1 ;  /* 0x0000000110107836 */ /* 0x000fc40000000000 */
[----:B------:R-:W-:-:S03]  /*16510*/  IMAD.MOV.U32 R21, RZ, RZ, -0x800000 ;  /* 0xff800000ff157424 */ /* 0x000fc600078e00ff */
[----:B------:R-:W-:Y:S01]  /*16520*/  ISETP.NE.AND P2, PT, R16, 0x2, PT ;  /* 0x000000021000780c */ /* 0x000fe20003f45270 */
[----:B------:R-:W-:Y:S01]  /*16530*/  HGMMA.64x64x16.F32 R88, R148, gdesc[UR4].tnspB, R88, gsb0 ;  /* 0x40e0000494587df0 */ /* 0x000fe20008000858 */
[----:B------:R-:W-:Y:S01]  /*16540*/  R2UR UR6, R10 ;  /* 0x000000000a0672ca */ /* 0x000fe200000e0000 */
[----:B------:R-:W-:Y:S01]  /*16550*/  VIADD R10, R6, 0x100 ;  /* 0x00000100060a7836 */ /* 0x000fe20000000000 */
[----:B------:R-:W-:Y:S01]  /*16560*/  R2UR UR7, R11 ;  /* 0x000000000b0772ca */ /* 0x000fe200000e0000 */
[----:B------:R-:W-:Y:S01]  /*16570*/  IMAD.MOV.U32 R11, RZ, RZ, 0x40000040 ;  /* 0x40000040ff0b7424 */ /* 0x000fe200078e00ff */
[----:B------:R-:W-:Y:S01]  /*16580*/  SEL R16, R16, RZ, P2 ;  /* 0x000000ff10107207 */ /* 0x000fe20001000000 */
[----:B---3--:R-:W-:Y:S01]  /*16590*/  FADD.FTZ R5, R5, R4 ;  /* 0x0000000405057221 */ /* 0x008fe20000010000 */
[----:B0-----:R-:W-:Y:S01]  /*165a0*/  FADD.FTZ R2, R0, R3 ;  /* 0x0000000300027221 */ /* 0x001fe20000010000 */
[----:B------:R-:W-:-:S03]  /*165b0*/  IMAD.MOV.U32 R3, RZ, RZ, -0x800000 ;  /* 0xff800000ff037424 */ /* 0x000fc600078e00ff */
[----:B------:R-:W0:Y:S01]  /*165c0*/  SHFL.BFLY PT, R0, R5, 0x1, 0x1f ;  /* 0x0c201f0005007f89 */ /* 0x000e2200000e0000 */
[----:B------:R-:W-:Y:S02]  /*165d0*/  WARPGROUP.DEPBAR.LE gsb0, 0x0 ;  /* 0x00008000000079c5 */ /* 0x000fe40000010000 */
[----:B------:R-:W-:-:S06]  /*165e0*/  WARPGROUP.ARRIVE ;  /* 0x00000000000079c5 */ /* 0x000fcc0000000000 */
[----:B------:R-:W-:Y:S01]  /*165f0*/  HGMMA.64x64x16.F32 R88, R144, gdesc[UR4].tnspB, R88, gsb0 ;  /* 0x40e0000490587df0 */ /* 0x000fe20008000858 */
[----:B------:R-:W-:Y:S01]  /*16600*/  R2UR UR6, R10 ;  /* 0x000000000a0672ca */ /* 0x000fe200000e0000 */
[----:B------:R-:W-:Y:S01]  /*16610*/  VIADD R10, R6, 0x180 ;  /* 0x00000180060a7836 */ /* 0x000fe20000000000 */
[----:B------:R-:W-:Y:S01]  /*16620*/  R2UR UR7, R11 ;  /* 0x000000000b0772ca */ /* 0x000fe200000e0000 */
[----:B------:R-:W-:Y:S01]  /*16630*/  IMAD.MOV.U32 R11, RZ, RZ, 0x40000040 ;  /* 0x40000040ff0b7424 */ /* 0x000fe200078e00ff */
[----:B------:R-:W-:Y:S02]  /*16640*/  WARPGROUP.DEPBAR.LE gsb0, 0x0 ;  /* 0x00008000000079c5 */ /* 0x000fe40000010000 */
[----:B------:R-:W-:-:S09]  /*16650*/  WARPGROUP.ARRIVE ;  /* 0x00000000000079c5 */ /* 0x000fd20000000000 */
        /* <DEDUP_REMOVED lines=11> */
[----:B------:R-:W-:Y:S02]  /*16710*/  IMAD.MOV.U32 R11, RZ, RZ, 0x40000040 ;  /* 0x40000040ff0b7424 */ /* 0x000fe400078e00ff */
[----:B--2---:R-:W-:-:S05]  /*16720*/  VIADD R8, R8, 0x1 ;  /* 0x0000000108087836 */ /* 0x004fca0000000000 */
[----:B------:R-:W-:Y:S01]  /*16730*/  STL [R1+0x34], R8 ;  /* 0x0000340801007387 */ /* 0x000fe20000100800 */
[----:B------:R-:W-:Y:S02]  /*16740*/  WARPGROUP.DEPBAR.LE gsb0, 0x0 ;  /* 0x00008000000079c5 */ /* 0x000fe40000010000 */
[----:B------:R-:W-:-:S06]  /*16750*/  WARPGROUP.ARRIVE ;  /* 0x00000000000079c5 */ /* 0x000fcc0000000000 */
[----:B------:R-:W-:Y:S01]  /*16760*/  HGMMA.64x64x16.F32 R88, R132, gdesc[UR4].tnspB, R88, gsb0 ;  /* 0x40e0000484587df0 */ /* 0x000fe20008000858 */
[----:B------:R-:W-:Y:S01]  /*16770*/  R2UR UR6, R10 ;  /* 0x000000000a0672ca */ /* 0x000fe200000e0000 */
[C---:B------:R-:W-:Y:S01]  /*16780*/  VIADD R10, R6.reuse, 0x300 ;  /* 0x00000300060a7836 */ /* 0x040fe20000000000 */
[----:B------:R-:W-:Y:S01]  /*16790*/  R2UR UR7, R11 ;  /* 0x000000000b0772ca */ /* 0x000fe200000e0000 */
[----:B------:R-:W-:Y:S01]  /*167a0*/  IMAD.MOV.U32 R11, RZ, RZ, 0x40000040 ;  /* 0x40000040ff0b7424 */ /* 0x000fe200078e00ff */
[----:B------:R-:W-:Y:S01]  /*167b0*/  IADD3 R6, R6, 0x380, RZ ;  /* 0x0000038006067810 */ /* 0x000fe20007ffe0ff */
[----:B------:R-:W-:Y:S02]  /*167c0*/  WARPGROUP.DEPBAR.LE gsb0, 0x0 ;  /* 0x00008000000079c5 */ /* 0x000fe40000010000 */
[----:B------:R-:W-:-:S08]  /*167d0*/  WARPGROUP.ARRIVE ;  /* 0x00000000000079c5 */ /* 0x000fd00000000000 */
[----:B------:R-:W-:Y:S01]  /*167e0*/  HGMMA.64x64x16.F32 R88, R128, gdesc[UR4].tnspB, R88, gsb0 ;  /* 0x40e0000480587df0 */ /* 0x000fe20008000858 */
[----:B------:R-:W-:Y:S02]  /*167f0*/  R2UR UR6, R10 ;  /* 0x000000000a0672ca */ /* 0x000fe400000e0000 */
[----:B------:R-:W-:Y:S01]  /*16800*/  R2UR UR7, R11 ;  /* 0x000000000b0772ca */ /* 0x000fe200000e0000 */
[----:B------:R-:W-:Y:S02]  /*16810*/  WARPGROUP.DEPBAR.LE gsb0, 0x0 ;  /* 0x00008000000079c5 */ /* 0x000fe40000010000 */
[----:B------:R-:W-:-:S10]  /*16820*/  WARPGROUP.ARRIVE ;  /* 0x00000000000079c5 */ /* 0x000fd40000000000 */
[----:B------:R-:W-:Y:S01]  /*16830*/  HGMMA.64x64x16.F32 R88, R124, gdesc[UR4].tnspB, R88, gsb0 ;  /* 0x40e000047c587df0 */ /* 0x000fe20008000858 */
[----:B------:R-:W-:Y:S01]  /*16840*/  R2UR UR6, R6 ;  /* 0x00000000060672ca */ /* 0x000fe200000e0000 */
[----:B0-----:R-:W-:Y:S01]  /*16850*/  FADD.FTZ R6, R5, R0 ;  /* 0x0000000005067221 */ /* 0x001fe20000010000 */
[----:B------:R-:W-:Y:S01]  /*16860*/  R2UR UR7, R7 ;  /* 0x00000000070772ca */ /* 0x000fe200000e0000 */
[----:B------:R-:W-:Y:S01]  /*16870*/  IMAD.U32 R5, RZ, RZ, UR41 ;  /* 0x00000029ff057e24 */ /* 0x000fe2000f8e00ff */
[----:B------:R-:W0:Y:S02]  /*16880*/  SHFL.BFLY PT, R7, R2, 0x1, 0x1f ;  /* 0x0c201f0002077f89 */ /* 0x000e2400000e0000 */
[----:B------:R-:W-:-:S13]  /*16890*/  FSETP.NE.FTZ.AND P0, PT, R6, RZ, PT ;  /* 0x000000ff0600720b */ /* 0x000fda0003f15000 */
[----:B------:R-:W1:Y:S01]  /*168a0*/  @P0 MUFU.LG2 R0, R6 ;  /* 0x0000000600000308 */ /* 0x000e620000000c00 */
[----:B------:R-:W-:-:S07]  /*168b0*/  @P0 FMUL.FTZ R5, R5, 0.69314718246459960938 ;  /* 0x3f31721805050820 */ /* 0x000fce0000410000 */
[----:B------:R-:W-:Y:S01]  /*168c0*/  @P0 MUFU.RCP R26, R6 ;  /* 0x00000006001a0308 */ /* 0x000fe20000001000 */
[----:B0-----:R-:W-:Y:S01]  /*168d0*/  FADD.FTZ R7, R2, R7 ;  /* 0x0000000702077221 */ /* 0x001fe20000010000 */
[----:B------:R-:W-:-:S04]  /*168e0*/  SEL R2, RZ, 0x1, P2 ;  /* 0x00000001ff027807 */ /* 0x000fc80001000000 */
[----:B------:R-:W-:Y:S02]  /*168f0*/  FSETP.NE.FTZ.AND P3, PT, R7, RZ, PT ;  /* 0x000000ff0700720b */ /* 0x000fe40003f75000 */
[----:B------:R-:W-:Y:S01]  /*16900*/  LOP3.LUT R19, R19, R2, RZ, 0x3c, !PT ;  /* 0x0000000213137212 */ /* 0x000fe200078e3cff */
[----:B------:R-:W-:Y:S02]  /*16910*/  @!P1 VIADD R2, R9, 0x16860 ;  /* 0x0001686009029836 */ /* 0x000fe40000000000 */
[----:B-1----:R-:W-:Y:S01]  /*16920*/  @P0 FMUL.FTZ R0, R0, 0.69314718246459960938 ;  /* 0x3f31721800000820 */ /* 0x002fe20000410000 */
[----:B------:R-:W-:Y:S02]  /*16930*/  IMAD.U32 R9, RZ, RZ, UR41 ;  /* 0x00000029ff097e24 */ /* 0x000fe4000f8e00ff */
[----:B------:R-:W-:Y:S01]  /*16940*/  @!P1 PRMT R2, RZ, 0x654, R2 ;  /* 0x00000654ff029816 */ /* 0x000fe20000000002 */
[----:B------:R-:W-:Y:S01]  /*16950*/  @P0 FFMA.FTZ R21, R5, R14, R0 ;  /* 0x0000000e05150223 */ /* 0x000fe20000010000 */
[----:B------:R-:W-:-:S03]  /*16960*/  PLOP3.LUT P0, PT, PT, PT, PT, 0x8, 0x0 ;  /* 0x000000000000781c */ /* 0x000fc60003f0e170 */
[----:B------:R-:W0:Y:S01]  /*16970*/  @P3 MUFU.LG2 R4, R7 ;  /* 0x0000000700043308 */ /* 0x000e220000000c00 */
[----:B------:R-:W-:-:S07]  /*16980*/  @P3 FMUL.FTZ R9, R9, 0.69314718246459960938 ;  /* 0x3f31721809093820 */ /* 0x000fce0000410000 */
[----:B------:R-:W1:Y:S01]  /*16990*/  @P3 MUFU.RCP R27, R7 ;  /* 0x00000007001b3308 */ /* 0x000e620000001000 */
[----:B0-----:R-:W-:-:S04]  /*169a0*/  @P3 FMUL.FTZ R4, R4, 0.69314718246459960938 ;  /* 0x3f31721804043820 */ /* 0x001fc80000410000 */
[----:B------:R-:W-:Y:S01]  /*169b0*/  @P3 FFMA.FTZ R3, R9, R15, R4 ;  /* 0x0000000f09033223 */ /* 0x000fe20000010004 */
        /* <DEDUP_REMOVED lines=36> */
[----:B--2---:R-:W-:-:S07]  /*16c00*/  FMUL.FTZ R27, R119, R27 ;  /* 0x0000001b771b7220 */ /* 0x004fce0000410000 */
.L_x_1172:
[----:B------:R-:W-:Y:S05]  /*16c10*/  WARPSYNC.ALL ;  /* 0x0000000000007948 */ /* 0x000fea0003800000 */
[----:B------:R-:W1:Y:S08]  /*16c20*/  S2UR UR5, SR_CgaCtaId ;  /* 0x00000000000579c3 */ /* 0x000e700000008800 */
[----:B------:R-:W-:Y:S06]  /*16c30*/  BAR.SYNC.DEFER_BLOCKING 0x5, 0x1a0 ;  /* 0x0146800000007b1d */ /* 0x000fec0000010000 */
[----:B------:R-:W-:Y:S01]  /*16c40*/  UMOV UR4, 0x400 ;  /* 0x0000040000047882 */ /* 0x000fe20000000000 */
[----:B------:R-:W-:Y:S01]  /*16c50*/  BSSY B0, `(.L_x_1291) ;  /* 0x00001a0000007945 */ /* 0x000fe20003800000 */
[----:B------:R-:W2:Y:S01]  /*16c60*/  S2R R4, SR_TID.X ;  /* 0x0000000000047919 */ /* 0x000ea20000002100 */
[----:B-1----:R-:W-:-:S06]  /*16c70*/  ULEA UR4, UR5, UR4, 0x18 ;  /* 0x0000000405047291 */ /* 0x002fcc000f8ec03f */
[----:B------:R-:W-:-:S05]  /*16c80*/  IMAD.U32 R2, RZ, RZ, UR4 ;  /* 0x00000004ff027e24 */ /* 0x000fca000f8e00ff */
[----:B------:R-:W1:Y:S01]  /*16c90*/  LDS.128 R8, [R2+0x168d0] ;  /* 0x0168d00002087984 */ /* 0x000e620000000c00 */
[----:B--2---:R-:W-:-:S05]  /*16ca0*/  VIADD R39, R4, 0xffffff80 ;  /* 0xffffff8004277836 */ /* 0x004fca0000000000 */
[----:B------:R-:W-:-:S04]  /*16cb0*/  SHF.R.S32.HI R36, RZ, 0x1f, R39 ;  /* 0x0000001fff247819 */ /* 0x000fc80000011427 */
[----:B------:R-:W-:-:S04]  /*16cc0*/  LEA.HI R20, R36, R39, RZ, 0x3 ;  /* 0x0000002724147211 */ /* 0x000fc800078f18ff */
[----:B------:R-:W-:Y:S02]  /*16cd0*/  LOP3.LUT R0, R20, 0x1ffffff8, RZ, 0xc0, !PT ;  /* 0x1ffffff814007812 */ /* 0x000fe400078ec0ff */
[----:B------:R-:W-:-:S03]  /*16ce0*/  SHF.R.S32.HI R20, RZ, 0x3, R20 ;  /* 0x00000003ff147819 */ /* 0x000fc60000011414 */
[----:B------:R-:W-:-:S04]  /*16cf0*/  IMAD.IADD R0, R39, 0x1, -R0 ;  /* 0x0000000127007824 */ /* 0x000fc800078e0a00 */
[----:B------:R-:W-:Y:S01]  /*16d00*/  IMAD.SHL.U32 R0, R0, 0x8, RZ ;  /* 0x0000000800007824 */ /* 0x000fe200078e00ff */
[----:B-1----:R1:W-:Y:S04]  /*16d10*/  STL.64 [R1+0x10], R8 ;  /* 0x0000100801007387 */ /* 0x0023e80000100a00 */
[----:B------:R1:W-:Y:S01]  /*16d20*/  STL.64 [R1+0x18], R10 ;  /* 0x0000180a01007387 */ /* 0x0003e20000100a00 */
[----:B------:R-:W-:Y:S06]  /*16d30*/  BAR.ARV 0x4, 0x1a0 ;  /* 0x0106800000007b1d */ /* 0x000fec0000002000 */
[----:B------:R-:W-:Y:S05]  /*16d40*/  @P0 BRA `(.L_x_1292) ;  /* 0x0000001000000947 */ /* 0x000fea0003800000 */
[----:B------:R-:W2:Y:S01]  /*16d50*/  LDL R37, [R1+0x30] ;  /* 0x0000300001257983 */ /* 0x000ea20000100800 */
[----:B-1----:R-:W-:Y:S01]  /*16d60*/  VIADD R11, R4, 0xffffff80 ;  /* 0xffffff80040b7836 */ /* 0x002fe20000000000 */
[----:B------:R-:W-:Y:S01]  /*16d70*/  LEA.HI R4, R36, R39, RZ, 0x4 ;  /* 0x0000002724047211 */ /* 0x000fe200078f20ff */
[----:B------:R-:W1:Y:S03]  /*16d80*/  S2R R5, SR_SWINHI ;  /* 0x0000000000057919 */ /* 0x000e660000002f00 */
[----:B------:R-:W-:Y:S02]  /*16d90*/  SHF.R.S32.HI R9, RZ, 0x4, R4 ;  /* 0x00000004ff097819 */ /* 0x000fe40000011404 */
[----:B------:R-:W-:Y:S02]  /*16da0*/  SHF.R.S32.HI R10, RZ, 0x1f, R11 ;  /* 0x0000001fff0a7819 */ /* 0x000fe4000001140b */
[----:B------:R-:W-:-:S02]  /*16db0*/  LOP3.LUT R8, R4, 0x3fffff0, RZ, 0xc0, !PT ;  /* 0x03fffff004087812 */ /* 0x000fc400078ec0ff */
[----:B------:R-:W-:Y:S02]  /*16dc0*/  LEA.HI R10, R10, R11, RZ, 0x5 ;  /* 0x0000000b0a0a7211 */ /* 0x000fe400078f28ff */
[----:B------:R-:W-:Y:S01]  /*16dd0*/  LEA.HI R4, R4, R9, RZ, 0x1 ;  /* 0x0000000904047211 */ /* 0x000fe200078f08ff */
[----:B------:R-:W-:Y:S01]  /*16de0*/  IMAD.IADD R8, R39, 0x1, -R8 ;  /* 0x0000000127087824 */ /* 0x000fe200078e0a08 */
[----:B------:R-:W-:Y:S02]  /*16df0*/  SHF.R.S32.HI R10, RZ, 0x5, R10 ;  /* 0x00000005ff0a7819 */ /* 0x000fe4000001140a */
[----:B------:R-:W-:-:S03]  /*16e00*/  LOP3.LUT R4, R4, 0x1ffffffe, RZ, 0xc0, !PT ;  /* 0x1ffffffe04047812 */ /* 0x000fc600078ec0ff */
[----:B------:R-:W-:Y:S02]  /*16e10*/  IMAD R11, R10, 0x10, R8 ;  /* 0x000000100a0b7824 */ /* 0x000fe400078e0208 */
[----:B------:R-:W-:-:S05]  /*16e20*/  IMAD.IADD R4, R9, 0x1, -R4 ;  /* 0x0000000109047824 */ /* 0x000fca00078e0a04 */
[----:B------:R-:W-:Y:S02]  /*16e30*/  LEA R4, R11, R4, 0x3 ;  /* 0x000000040b047211 */ /* 0x000fe400078e18ff */
[----:B------:R-:W-:Y:S02]  /*16e40*/  MOV R12, R2 ;  /* 0x00000002000c7202 */ /* 0x000fe40000000f00 */
[----:B-1----:R-:W-:Y:S01]  /*16e50*/  MOV R13, R5 ;  /* 0x00000005000d7202 */ /* 0x002fe20000000f00 */
[----:B------:R-:W-:-:S04]  /*16e60*/  IMAD.SHL.U32 R5, R4, 0x8, RZ ;  /* 0x0000000804057824 */ /* 0x000fc800078e00ff */
[----:B------:R-:W-:-:S03]  /*16e70*/  IMAD.WIDE R4, R5, 0x2, R12 ;  /* 0x0000000205047825 */ /* 0x000fc600078e020c */
[C---:B------:R-:W-:Y:S02]  /*16e80*/  LOP3.LUT R9, R4.reuse, 0x380, RZ, 0xc0, !PT ;  /* 0x0000038004097812 */ /* 0x040fe400078ec0ff */
[C---:B------:R-:W-:Y:S02]  /*16e90*/  IADD3 R11, P1, R4.reuse, 0x40, RZ ;  /* 0x00000040040b7810 */ /* 0x040fe40007f3e0ff */
[C---:B-----5:R-:W-:Y:S02]  /*16ea0*/  IADD3 R23, P0, R4.reuse, 0x60, RZ ;  /* 0x0000006004177810 */ /* 0x060fe40007f1e0ff */
[----:B------:R-:W-:Y:S01]  /*16eb0*/  SHF.R.U64 R9, R9, 0x3, RZ ;  /* 0x0000000309097819 */ /* 0x000fe200000012ff */
[----:B------:R-:W-:Y:S05]  /*16ec0*/  WARPSYNC.ALL ;  /* 0x0000000000007948 */ /* 0x000fea0003800000 */
[----:B------:R-:W-:Y:S01]  /*16ed0*/  IADD3 R15, P2, R4, 0x20, RZ ;  /* 0x00000020040f7810 */ /* 0x000fe20007f5e0ff */
[----:B------:R-:W-:Y:S01]  /*16ee0*/  ULDC.64 UR4, c[0x0][0xbd8] ;  /* 0x0002f60000047ab9 */ /* 0x000fe20000000a00 */
[----:B------:R-:W-:-:S02]  /*16ef0*/  LOP3.LUT R10, R11, 0x380, RZ, 0xc0, !PT ;  /* 0x000003800b0a7812 */ /* 0x000fc400078ec0ff */
[----:B------:R-:W-:Y:S01]  /*16f00*/  LOP3.LUT R4, R9, R4, RZ, 0x3c, !PT ;  /* 0x0000000409047212 */ /* 0x000fe200078e3cff */
[--C-:B------:R-:W-:Y:S01]  /*16f10*/  IMAD.X R9, RZ, RZ, R5.reuse, P0 ;  /* 0x000000ffff097224 */ /* 0x100fe200000e0605 */
[----:B------:R-:W-:Y:S02]  /*16f20*/  ISETP.NE.U32.AND P0, PT, RZ, UR4, PT ;  /* 0x00000004ff007c0c */ /* 0x000fe4000bf05070 */
[----:B------:R-:W-:Y:S02]  /*16f30*/  SHF.R.U64 R10, R10, 0x3, RZ ;  /* 0x000000030a0a7819 */ /* 0x000fe400000012ff */
[----:B------:R-:W-:Y:S01]  /*16f40*/  ISETP.NE.AND.EX P0, PT, RZ, UR5, PT, P0 ;  /* 0x00000005ff007c0c */ /* 0x000fe2000bf05300 */
[----:B------:R-:W-:Y:S01]  /*16f50*/  ULDC.64 UR4, c[0x0][0xbe0] ;  /* 0x0002f80000047ab9 */ /* 0x000fe20000000a00 */
[----:B------:R-:W-:Y:S01]  /*16f60*/  LOP3.LUT R10, R10, R11, RZ, 0x3c, !PT ;  /* 0x0000000b0a0a7212 */ /* 0x000fe200078e3cff */
[----:B------:R-:W-:Y:S01]  /*16f70*/  IMAD.X R11, RZ, RZ, R5, P1 ;  /* 0x000000ffff0b7224 */ /* 0x000fe200008e0605 */
[----:B0-----:R-:W-:-:S02]  /*16f80*/  LOP3.LUT R14, R15, 0x380, RZ, 0xc0, !PT ;  /* 0x000003800f0e7812 */ /* 0x001fc400078ec0ff */
[----:B------:R-:W-:Y:S02]  /*16f90*/  ISETP.NE.U32.AND P1, PT, RZ, UR4, PT ;  /* 0x00000004ff007c0c */ /* 0x000fe4000bf25070 */
[----:B------:R-:W-:Y:S02]  /*16fa0*/  LOP3.LUT R8, R23, 0x380, RZ, 0xc0, !PT ;  /* 0x0000038017087812 */ /* 0x000fe400078ec0ff */
[----:B------:R-:W-:Y:S02]  /*16fb0*/  SHF.R.U64 R14, R14, 0x3, RZ ;  /* 0x000000030e0e7819 */ /* 0x000fe400000012ff */
[----:B------:R-:W-:Y:S02]  /*16fc0*/  ISETP.NE.AND.EX P1, PT, RZ, UR5, PT, P1 ;  /* 0x00000005ff007c0c */ /* 0x000fe4000bf25310 */
[----:B------:R-:W-:Y:S02]  /*16fd0*/  SHF.R.U64 R8, R8, 0x3, RZ ;  /* 0x0000000308087819 */ /* 0x000fe400000012ff */
[----:B------:R-:W-:Y:S01]  /*16fe0*/  LOP3.LUT R14, R14, R15, RZ, 0x3c, !PT ;  /* 0x0000000f0e0e7212 */ /* 0x000fe200078e3cff */
[----:B------:R-:W-:Y:S01]  /*16ff0*/  IMAD.X R15, RZ, RZ, R5, P2 ;  /* 0x000000ffff0f7224 */ /* 0x000fe200010e0605 */
[----:B------:R-:W-:-:S02]  /*17000*/  MOV R34, R4 ;  /* 0x0000000400227202 */ /* 0x000fc40000000f00 */
[----:B------:R-:W-:Y:S02]  /*17010*/  LOP3.LUT R8, R8, R23, RZ, 0x3c, !PT ;  /* 0x0000001708087212 */ /* 0x000fe400078e3cff */
[----:B------:R-:W-:Y:S02]  /*17020*/  F2FP.F16.F32.PACK_AB R4, R89, R28 ;  /* 0x0000001c5904723e */ /* 0x000fe400000000ff */
[----:B------:R-:W-:Y:S02]  /*17030*/  F2FP.F16.F32.PACK_AB R5, R91, R90 ;  /* 0x0000005a5b05723e */ /* 0x000fe400000000ff */
[----:B------:R-:W-:Y:S02]  /*17040*/  F2FP.F16.F32.PACK_AB R6, R6, R29 ;  /* 0x0000001d0606723e */ /* 0x000fe400000000ff */
[----:B------:R-:W-:Y:S01]  /*17050*/  F2FP.F16.F32.PACK_AB R7, R7, R94 ;  /* 0x0000005e0707723e */ /* 0x000fe200000000ff */
[----:B------:R-:W-:Y:S01]  /*17060*/  BAR.SYNC.DEFER_BLOCKING 0x1, 0x180 ;  /* 0x0046000000007b1d */ /* 0x000fe20000010000 */
[----:B------:R-:W-:-:S02]  /*17070*/  MOV R23, R8 ;  /* 0x0000000800177202 */ /* 0x000fc40000000f00 */
[----:B------:R-:W-:Y:S02]  /*17080*/  MOV R30, R10 ;  /* 0x0000000a001e7202 */ /* 0x000fe40000000f00 */
[----:B------:R-:W-:-:S03]  /*17090*/  MOV R32, R14 ;  /* 0x0000000e00207202 */ /* 0x000fc60000000f00 */
[----:B------:R-:W2:Y:S01]  /*170a0*/  LDC.64 R28, c[0x0][0xbd8] ;  /* 0x0002f600ff1c7b82 */ /* 0x000ea20000000a00 */
[----:B------:R-:W-:Y:S02]  /*170b0*/  F2FP.F16.F32.PACK_AB R8, R97, R96 ;  /* 0x000000606108723e */ /* 0x000fe400000000ff */
[----:B------:R-:W-:Y:S02]  /*170c0*/  F2FP.F16.F32.PACK_AB R9, R99, R98 ;  /* 0x000000626309723e */ /* 0x000fe400000000ff */
[----:B------:R-:W-:Y:S02]  /*170d0*/  F2FP.F16.F32.PACK_AB R10, R101, R100 ;  /* 0x00000064650a723e */ /* 0x000fe400000000ff */
[----:B------:R-:W-:Y:S01]  /*170e0*/  F2FP.F16.F32.PACK_AB R11, R103, R102 ;  /* 0x00000066670b723e */ /* 0x000fe200000000ff */
[----:B------:R-:W0:Y:S01]  /*170f0*/  @P1 LDC.64 R14, c[0x0][0xbe0] ;  /* 0x0002f800ff0e1b82 */ /* 0x000e220000000a00 */
[----:B------:R-:W-:Y:S02]  /*17100*/  F2FP.F16.F32.PACK_AB R24, R24, R33 ;  /* 0x000000211818723e */ /* 0x000fe400000000ff */
[----:B------:R-:W-:-:S02]  /*17110*/  F2FP.F16.F32.PACK_AB R25, R25, R114 ;  /* 0x000000721919723e */ /* 0x000fc400000000ff */
[----:B------:R-:W-:Y:S02]  /*17120*/  F2FP.F16.F32.PACK_AB R26, R26, R31 ;  /* 0x0000001f1a1a723e */ /* 0x000fe400000000ff */
[----:B------:R-:W-:Y:S01]  /*17130*/  F2FP.F16.F32.PACK_AB R27, R27, R118 ;  /* 0x000000761b1b723e */ /* 0x000fe200000000ff */
[----:B------:R1:W-:Y:S01]  /*17140*/  STSM.16.M88.4 [R34], R4 ;  /* 0x0000000422007844 */ /* 0x0003e20000000200 */
[----:B------:R-:W-:-:S03]  /*17150*/  LEA.HI R36, R36, R39, RZ, 0x7 ;  /* 0x0000002724247211 */ /* 0x000fc600078f38ff */
[----:B------:R3:W-:Y:S01]  /*17160*/  STSM.16.M88.4 [R32], R8 ;  /* 0x0000000820007844 */ /* 0x0007e20000000200 */
[----:B------:R-:W-:Y:S02]  /*17170*/  LOP3.LUT R31, R36, 0xffffff80, RZ, 0xc0, !PT ;  /* 0xffffff80241f7812 */ /* 0x000fe400078ec0ff */
[----:B-1----:R-:W-:Y:S02]  /*17180*/  F2FP.F16.F32.PACK_AB R4, R105, R104 ;  /* 0x000000686904723e */ /* 0x002fe400000000ff */
[----:B------:R-:W-:Y:S02]  /*17190*/  F2FP.F16.F32.PACK_AB R5, R107, R106 ;  /* 0x0000006a6b05723e */ /* 0x000fe400000000ff */
[----:B------:R-:W-:Y:S02]  /*171a0*/  F2FP.F16.F32.PACK_AB R6, R109, R108 ;  /* 0x0000006c6d06723e */ /* 0x000fe400000000ff */
[----:B------:R-:W-:-:S05]  /*171b0*/  F2FP.F16.F32.PACK_AB R7, R111, R110 ;  /* 0x0000006e6f07723e */ /* 0x000fca00000000ff */
[----:B------:R1:W-:Y:S04]  /*171c0*/  STSM.16.M88.4 [R30], R4 ;  /* 0x000000041e007844 */ /* 0x0003e80000000200 */
[----:B------:R4:W-:Y:S01]  /*171d0*/  STSM.16.M88.4 [R23], R24 ;  /* 0x0000001817007844 */ /* 0x0009e20000000200 */
[----:B------:R-:W-:-:S05]  /*171e0*/  IMAD.IADD R31, R39, 0x1, -R31 ;  /* 0x00000001271f7824 */ /* 0x000fca00078e0a1f */
[----:B---3--:R-:W-:Y:S01]  /*171f0*/  SHF.R.S32.HI R8, RZ, 0x1f, R31 ;  /* 0x0000001fff087819 */ /* 0x008fe2000001141f */
[----:B------:R-:W-:Y:S01]  /*17200*/  ULDC UR4, c[0x0][0xa88] ;  /* 0x0002a20000047ab9 */ /* 0x000fe20000000800 */
[----:B------:R-:W-:Y:S02]  /*17210*/  IMAD.MOV.U32 R35, RZ, RZ, RZ ;  /* 0x000000ffff237224 */ /* 0x000fe400078e00ff */
[----:B-1----:R-:W-:Y:S01]  /*17220*/  LEA.HI R4, R8, R31, RZ, 0x2 ;  /* 0x0000001f08047211 */ /* 0x002fe200078f10ff */
[----:B----4-:R-:W-:-:S03]  /*17230*/  IMAD.U32 R23, RZ, RZ, UR4 ;  /* 0x00000004ff177e24 */ /* 0x010fc6000f8e00ff */
[--C-:B------:R-:W-:Y:S02]  /*17240*/  SHF.R.S32.HI R7, RZ, 0x2, R4.reuse ;  /* 0x00000002ff077819 */ /* 0x100fe40000011404 */
[----:B------:R-:W-:Y:S01]  /*17250*/  SHF.R.S32.HI R10, RZ, 0x1f, R4 ;  /* 0x0000001fff0a7819 */ /* 0x000fe20000011404 */
[C---:B--2---:R-:W-:Y:S01]  /*17260*/  IMAD.WIDE R28, R37.reuse, 0x4, R28 ;  /* 0x00000004251c7825 */ /* 0x044fe200078e021c */
[----:B------:R-:W-:Y:S03]  /*17270*/  BAR.SYNC.DEFER_BLOCKING 0x1, 0x180 ;  /* 0x0046000000007b1d */ /* 0x000fe60000010000 */
[----:B0-----:R-:W-:-:S03]  /*17280*/  @P1 IMAD.WIDE R4, R37, 0x4, R14 ;  /* 0x0000000425041825 */ /* 0x001fc600078e020e */
[----:B------:R0:W5:Y:S04]  /*17290*/  @P0 LDG.E R35, desc[UR38][R28.64] ;  /* 0x000000261c230981 */ /* 0x000168000c1e1900 */
[----:B------:R0:W5:Y:S01]  /*172a0*/  @P1 LDG.E R23, desc[UR38][R4.64] ;  /* 0x0000002604171981 */ /* 0x000162000c1e1900 */
[----:B------:R-:W-:Y:S02]  /*172b0*/  SHF.R.S32.HI R6, RZ, 0x7, R36 ;  /* 0x00000007ff067819 */ /* 0x000fe40000011424 */
[----:B------:R-:W-:Y:S01]  /*172c0*/  LEA.HI R10, R10, R7, RZ, 0x3 ;  /* 0x000000070a0a7211 */ /* 0x000fe200078f18ff */
[----:B------:R-:W-:Y:S06]  /*172d0*/  @P1 BRA `(.L_x_1293) ;  /* 0x0000000000101947 */ /* 0x000fec0003800000 */
[----:B------:R-:W-:Y:S05]  /*172e0*/  @!P0 BRA `(.L_x_1293) ;  /* 0x00000000000c8947 */ /* 0x000fea0003800000 */
[----:B0-----:R-:W2:Y:S04]  /*172f0*/  LDG.E R4, desc[UR38][R28.64] ;  /* 0x000000261c047981 */ /* 0x001ea8000c1e1900 */
[----:B-----5:R-:W2:Y:S02]  /*17300*/  LDG.E R23, desc[UR38][R28.64+0x4] ;  /* 0x000004261c177981 */ /* 0x020ea4000c1e1900 */
[----:B--2---:R-:W-:-:S07]  /*17310*/  IMAD.IADD R23, R23, 0x1, -R4 ;  /* 0x0000000117177824 */ /* 0x004fce00078e0a04 */
.L_x_1293:
[----:B------:R-:W2:Y:S01]  /*17320*/  LDL.LU R40, [R1+0x2c] ;  /* 0x00002c0001287983 */ /* 0x000ea20000300800 */
[----:B0-----:R-:W-:Y:S01]  /*17330*/  IMAD.HI R5, R6, 0x55555556, RZ ;  /* 0x5555555606057827 */ /* 0x001fe200078e02ff */
[----:B------:R-:W-:Y:S01]  /*17340*/  LOP3.LUT R10, R10, 0xfffffff8, RZ, 0xc0, !PT ;  /* 0xfffffff80a0a7812 */ /* 0x000fe200078ec0ff */
[----:B------:R-:W-:Y:S01]  /*17350*/  ULDC.64 UR4, c[0x0][0xb70] ;  /* 0x0002dc0000047ab9 */ /* 0x000fe20000000a00 */
[----:B------:R-:W3:Y:S01]  /*17360*/  LDL.LU R39, [R1+0x38] ;  /* 0x0000380001277983 */ /* 0x000ee20000300800 */
[----:B------:R-:W-:Y:S01]  /*17370*/  LEA.HI R8, R8, R31, RZ, 0x5 ;  /* 0x0000001f08087211 */ /* 0x000fe200078f28ff */
[--C-:B-----5:R-:W-:Y:S01]  /*17380*/  IMAD.MOV.U32 R28, RZ, RZ, R35.reuse ;  /* 0x000000ffff1c7224 */ /* 0x120fe200078e0023 */
[----:B------:R-:W-:Y:S01]  /*17390*/  LEA.HI R9, R5, R5, RZ, 0x1 ;  /* 0x0000000505097211 */ /* 0x000fe200078f08ff */
[----:B------:R-:W-:Y:S01]  /*173a0*/  IMAD.IADD R11, R7, 0x1, -R10 ;  /* 0x00000001070b7824 */ /* 0x000fe200078e0a0a */
[----:B------:R-:W-:Y:S02]  /*173b0*/  SHF.R.S32.HI R29, RZ, 0x1f, R35 ;  /* 0x0000001fff1d7819 */ /* 0x000fe40000011423 */
[----:B------:R-:W-:Y:S01]  /*173c0*/  SHF.R.S32.HI R8, RZ, 0x5, R8 ;  /* 0x00000005ff087819 */ /* 0x000fe20000011408 */
[----:B------:R-:W-:Y:S01]  /*173d0*/  IMAD R9, R9, -0x3, R6 ;  /* 0xfffffffd09097824 */ /* 0x000fe200078e0206 */
[----:B------:R-:W-:-:S02]  /*173e0*/  SHF.R.S32.HI R6, RZ, 0x1f, R37 ;  /* 0x0000001fff067819 */ /* 0x000fc40000011425 */
[----:B------:R-:W-:Y:S01]  /*173f0*/  SEL R37, R37, RZ, !P0 ;  /* 0x000000ff25257207 */ /* 0x000fe20004000000 */
[----:B------:R-:W-:Y:S01]  /*17400*/  IMAD R8, R8, 0x10, R11 ;  /* 0x0000001008087824 */ /* 0x000fe200078e020b */
[----:B------:R-:W-:Y:S02]  /*17410*/  SEL R38, R6, RZ, !P0 ;  /* 0x000000ff06267207 */ /* 0x000fe40004000000 */
[----:B------:R-:W-:Y:S01]  /*17420*/  LOP3.LUT P0, RZ, R31, 0x3, RZ, 0xc0, !PT ;  /* 0x000000031fff7812 */ /* 0x000fe2000780c0ff */
[----:B------:R-:W-:Y:S01]  /*17430*/  IMAD R8, R9, 0x40, R8 ;  /* 0x0000004009087824 */ /* 0x000fe200078e0208 */
[--C-:B------:R-:W-:Y:S01]  /*17440*/  SHF.R.S32.HI R31, RZ, 0x1f, R0.reuse ;  /* 0x0000001fff1f7819 */ /* 0x100fe20000011400 */
[----:B------:R-:W-:Y:S01]  /*17450*/  IMAD.MOV.U32 R30, RZ, RZ, R0 ;  /* 0x000000ffff1e7224 */ /* 0x000fe200078e0000 */
[----:B------:R-:W-:Y:S01]  /*17460*/  BSSY B1, `(.L_x_1294) ;  /* 0x000005f000017945 */ /* 0x000fe20003800000 */
[----:B--2---:R-:W-:Y:S01]  /*17470*/  SHF.R.S32.HI R36, RZ, 0x1f, R40 ;  /* 0x0000001fff247819 */ /* 0x004fe20000011428 */
[----:B---3--:R-:W-:-:S04]  /*17480*/  IMAD R10, R39, 0xc0, R8 ;  /* 0x000000c0270a7824 */ /* 0x008fc800078e0208 */
[----:B------:R-:W-:Y:S01]  /*17490*/  IMAD R4, R36, UR4, RZ ;  /* 0x0000000424047c24 */ /* 0x000fe2000f8e02ff */
[----:B------:R-:W-:-:S03]  /*174a0*/  SHF.R.S32.HI R9, RZ, 0x1f, R10 ;  /* 0x0000001fff097819 */ /* 0x000fc6000001140a */
[C---:B------:R-:W-:Y:S02]  /*174b0*/  IMAD R7, R40.reuse, UR5, R4 ;  /* 0x0000000528077c24 */ /* 0x040fe4000f8e0204 */
[----:B------:R-:W-:Y:S01]  /*174c0*/  IMAD.WIDE.U32 R4, R40, UR4, R28 ;  /* 0x0000000428047c25 */ /* 0x000fe2000f8e001c */
[----:B------:R-:W-:-:S03]  /*174d0*/  ULDC.64 UR4, c[0x0][0xb78] ;  /* 0x0002de0000047ab9 */ /* 0x000fc60000000a00 */
[----:B------:R-:W-:Y:S02]  /*174e0*/  IMAD.IADD R5, R5, 0x1, R7 ;  /* 0x0000000105057824 */ /* 0x000fe400078e0207 */
[----:B------:R-:W-:Y:S02]  /*174f0*/  IMAD R6, R38, UR4, RZ ;  /* 0x0000000426067c24 */ /* 0x000fe4000f8e02ff */
[----:B------:R-:W-:-:S04]  /*17500*/  IMAD.WIDE.U32 R4, R37, UR4, R4 ;  /* 0x0000000425047c25 */ /* 0x000fc8000f8e0004 */
[----:B------:R-:W-:Y:S01]  /*17510*/  IMAD R8, R37, UR5, R6 ;  /* 0x0000000525087c24 */ /* 0x000fe2000f8e0206 */
[----:B------:R-:W-:Y:S01]  /*17520*/  IADD3 R6, P1, R10, R4, RZ ;  /* 0x000000040a067210 */ /* 0x000fe20007f3e0ff */
[----:B------:R-:W-:Y:S01]  /*17530*/  IMAD R7, R20, 0x40, R0 ;  /* 0x0000004014077824 */ /* 0x000fe200078e0200 */
[----:B------:R-:W-:Y:S01]  /*17540*/  ULDC.64 UR4, c[0x0][0xb40] ;  /* 0x0002d00000047ab9 */ /* 0x000fe20000000a00 */
[----:B------:R-:W-:Y:S01]  /*17550*/  VIADD R4, R10, 0x8 ;  /* 0x000000080a047836 */ /* 0x000fe20000000000 */
[----:B------:R-:W-:Y:S01]  /*17560*/  IADD3.X R9, R9, R5, R8, P1, !PT ;  /* 0x0000000509097210 */ /* 0x000fe20000ffe408 */
[----:B------:R-:W-:Y:S01]  /*17570*/  IMAD.WIDE R12, R7, 0x2, R12 ;  /* 0x00000002070c7825 */ /* 0x000fe200078e020c */
[----:B------:R-:W-:Y:S02]  /*17580*/  LEA R32, P2, R6, UR4, 0x2 ;  /* 0x0000000406207c11 */ /* 0x000fe4000f8410ff */
[----:B------:R-:W-:Y:S02]  /*17590*/  ISETP.GE.OR P1, PT, R10, R23, P0 ;  /* 0x000000170a00720c */ /* 0x000fe40000726670 */
[----:B------:R-:W-:Y:S01]  /*175a0*/  LEA.HI.X R33, R6, UR5, R9, 0x2, P2 ;  /* 0x0000000506217c11 */ /* 0x000fe200090f1409 */
[----:B------:R-:W-:Y:S01]  /*175b0*/  ULDC.64 UR4, c[0x0][0xaa0] ;  /* 0x0002a80000047ab9 */ /* 0x000fe20000000a00 */
[----:B------:R-:W-:-:S02]  /*175c0*/  IADD3 R27, P2, R12, 0x1800, RZ ;  /* 0x000018000c1b7810 */ /* 0x000fc40007f5e0ff */
[C---:B------:R-:W-:Y:S02]  /*175d0*/  IADD3 R11, P3, R12.reuse, 0x3000, RZ ;  /* 0x000030000c0b7810 */ /* 0x040fe40007f7e0ff */
[----:B------:R-:W-:Y:S01]  /*175e0*/  IADD3 R7, P4, R12, 0x4800, RZ ;  /* 0x000048000c077810 */ /* 0x000fe20007f9e0ff */
[--C-:B------:R-:W-:Y:S01]  /*175f0*/  IMAD.X R5, RZ, RZ, R13.reuse, P2 ;  /* 0x000000ffff057224 */ /* 0x100fe200010e060d */
[----:B------:R-:W-:Y:S02]  /*17600*/  ISETP.GE.OR P0, PT, R4, R23, P0 ;  /* 0x000000170400720c */ /* 0x000fe40000706670 */
[----:B------:R-:W-:Y:S01]  /*17610*/  LOP3.LUT R25, R12, 0x380, RZ, 0xc0, !PT ;  /* 0x000003800c197812 */ /* 0x000fe200078ec0ff */
[----:B------:R-:W-:Y:S01]  /*17620*/  IMAD.X R15, RZ, RZ, R13, P4 ;  /* 0x000000ffff0f7224 */ /* 0x000fe200020e060d */
[----:B------:R-:W-:Y:S01]  /*17630*/  LOP3.LUT R4, R27, 0x380, RZ, 0xc0, !PT ;  /* 0x000003801b047812 */ /* 0x000fe200078ec0ff */
[----:B------:R-:W-:Y:S01]  /*17640*/  @!P1 STG.E desc[UR38][R32.64], R21 ;  /* 0x0000001520009986 */ /* 0x000fe2000c101926 */
[----:B------:R-:W-:-:S02]  /*17650*/  LOP3.LUT R8, R11, 0x380, RZ, 0xc0, !PT ;  /* 0x000003800b087812 */ /* 0x000fc400078ec0ff */
[----:B------:R-:W-:Y:S02]  /*17660*/  LOP3.LUT R6, R7, 0x380, RZ, 0xc0, !PT ;  /* 0x0000038007067812 */ /* 0x000fe400078ec0ff */
[----:B------:R-:W-:Y:S02]  /*17670*/  SHF.R.U64 R25, R25, 0x3, RZ ;  /* 0x0000000319197819 */ /* 0x000fe400000012ff */
[----:B------:R-:W-:Y:S01]  /*17680*/  SHF.R.U64 R4, R4, 0x3, RZ ;  /* 0x0000000304047819 */ /* 0x000fe200000012ff */
[----:B------:R0:W-:Y:S01]  /*17690*/  @!P0 STG.E desc[UR38][R32.64+0x20], R3 ;  /* 0x0000200320008986 */ /* 0x0001e2000c101926 */
[----:B------:R-:W-:Y:S02]  /*176a0*/  SHF.R.U64 R8, R8, 0x3, RZ ;  /* 0x0000000308087819 */ /* 0x000fe400000012ff */
[----:B------:R-:W-:Y:S02]  /*176b0*/  SHF.R.U64 R6, R6, 0x3, RZ ;  /* 0x0000000306067819 */ /* 0x000fe400000012ff */
[----:B------:R-:W-:Y:S01]  /*176c0*/  LOP3.LUT R24, R25, R12, RZ, 0x3c, !PT ;  /* 0x0000000c19187212 */ /* 0x000fe200078e3cff */
[----:B------:R-:W-:Y:S01]  /*176d0*/  IMAD.MOV.U32 R25, RZ, RZ, R13 ;  /* 0x000000ffff197224 */ /* 0x000fe200078e000d */
[----:B------:R-:W-:-:S02]  /*176e0*/  IADD3.X R9, RZ, R13, RZ, P3, !PT ;  /* 0x0000000dff097210 */ /* 0x000fc40001ffe4ff */
[----:B------:R-:W-:Y:S02]  /*176f0*/  LOP3.LUT R4, R4, R27, RZ, 0x3c, !PT ;  /* 0x0000001b04047212 */ /* 0x000fe400078e3cff */
[----:B------:R-:W-:Y:S01]  /*17700*/  LOP3.LUT R8, R8, R11, RZ, 0x3c, !PT ;  /* 0x0000000b08087212 */ /* 0x000fe200078e3cff */
[----:B------:R-:W5:Y:S01]  /*17710*/  LD.E.128 R24, desc[UR38][R24.64] ;  /* 0x0000002618187980 */ /* 0x000f62000c101d00 */
[----:B------:R-:W-:Y:S01]  /*17720*/  LOP3.LUT R14, R6, R7, RZ, 0x3c, !PT ;  /* 0x00000007060e7212 */ /* 0x000fe200078e3cff */
[----:B------:R-:W-:Y:S02]  /*17730*/  IMAD R34, R29, UR4, RZ ;  /* 0x000000041d227c24 */ /* 0x000fe4000f8e02ff */
[----:B------:R-:W5:Y:S01]  /*17740*/  LD.E.128 R4, desc[UR38][R4.64] ;  /* 0x0000002604047980 */ /* 0x000f62000c101d00 */
[----:B------:R-:W-:Y:S01]  /*17750*/  IMAD.WIDE.U32 R28, R35, UR4, R30 ;  /* 0x00000004231c7c25 */ /* 0x000fe2000f8e001e */
[----:B------:R-:W-:Y:S02]  /*17760*/  ULDC UR4, c[0x0][0xa8c] ;  /* 0x0002a30000047ab9 */ /* 0x000fe40000000800 */
[----:B------:R-:W5:Y:S04]  /*17770*/  LD.E.128 R8, desc[UR38][R8.64] ;  /* 0x0000002608087980 */ /* 0x000f68000c101d00 */
[----:B------:R-:W5:Y:S01]  /*17780*/  LD.E.128 R12, desc[UR38][R14.64] ;  /* 0x000000260e0c7980 */ /* 0x000f62000c101d00 */
[----:B------:R-:W-:Y:S01]  /*17790*/  @!PT LDS RZ, [RZ] ;  /* 0x00000000fffff984 */ /* 0x000fe20000000800 */
[----:B------:R-:W-:Y:S01]  /*177a0*/  @!PT LDS RZ, [RZ] ;  /* 0x00000000fffff984 */ /* 0x000fe20000000800 */
[----:B------:R-:W-:Y:S01]  /*177b0*/  @!PT LDS RZ, [RZ] ;  /* 0x00000000fffff984 */ /* 0x000fe20000000800 */
[----:B------:R-:W-:Y:S01]  /*177c0*/  @!PT LDS RZ, [RZ] ;  /* 0x00000000fffff984 */ /* 0x000fe20000000800 */
[----:B------:R1:W-:Y:S06]  /*177d0*/  MEMBAR.ALL.CTA ;  /* 0x0000000000007992 */ /* 0x0003ec0000008000 */
[----:B-1----:R-:W1:Y:S01]  /*177e0*/  FENCE.VIEW.ASYNC.S ;  /* 0x00000000000073c6 */ /* 0x002e620000000000 */
[----:B------:R-:W-:Y:S01]  /*177f0*/  ISETP.GE.AND P0, PT, R0, UR4, PT ;  /* 0x0000000400007c0c */ /* 0x000fe2000bf06270 */
[----:B------:R-:W-:-:S02]  /*17800*/  VIADD R0, R20, 0x30 ;  /* 0x0000003014007836 */ /* 0x000fc40000000000 */
[----:B------:R-:W-:Y:S02]  /*17810*/  IMAD R31, R39, -0xc0, R23 ;  /* 0xffffff40271f7824 */ /* 0x000fe400078e0217 */
[C---:B0-----:R-:W-:Y:S02]  /*17820*/  VIADD R3, R20.reuse, 0x60 ;  /* 0x0000006014037836 */ /* 0x041fe40000000000 */
[----:B------:R-:W-:Y:S02]  /*17830*/  VIADD R21, R20, 0x90 ;  /* 0x0000009014157836 */ /* 0x000fe40000000000 */
[----:B------:R-:W-:Y:S01]  /*17840*/  IMAD R35, R35, UR5, R34 ;  /* 0x0000000523237c24 */ /* 0x000fe2000f8e0222 */
[----:B------:R-:W-:Y:S01]  /*17850*/  ULDC.64 UR4, c[0x0][0xae0] ;  /* 0x0002b80000047ab9 */ /* 0x000fe20000000a00 */
[-C--:B------:R-:W-:Y:S01]  /*17860*/  ISETP.GE.OR P3, PT, R0, R31.reuse, P0 ;  /* 0x0000001f0000720c */ /* 0x080fe20000766670 */
[----:B------:R-:W-:Y:S01]  /*17870*/  IMAD R30, R36, UR4, RZ ;  /* 0x00000004241e7c24 */ /* 0x000fe2000f8e02ff */
[-C--:B------:R-:W-:Y:S01]  /*17880*/  ISETP.GE.OR P1, PT, R3, R31.reuse, P0 ;  /* 0x0000001f0300720c */ /* 0x080fe20000726670 */
[----:B------:R-:W-:Y:S01]  /*17890*/  IMAD.IADD R29, R29, 0x1, R35 ;  /* 0x000000011d1d7824 */ /* 0x000fe200078e0223 */
[----:B------:R-:W-:-:S02]  /*178a0*/  ISETP.GE.OR P2, PT, R21, R31, P0 ;  /* 0x0000001f1500720c */ /* 0x000fc40000746670 */
[----:B------:R-:W-:Y:S01]  /*178b0*/  ISETP.GE.OR P0, PT, R20, R31, P0 ;  /* 0x0000001f1400720c */ /* 0x000fe20000706670 */
[C---:B------:R-:W-:Y:S02]  /*178c0*/  IMAD R23, R40.reuse, UR5, R30 ;  /* 0x0000000528177c24 */ /* 0x040fe4000f8e021e */
[----:B------:R-:W-:Y:S01]  /*178d0*/  IMAD.WIDE.U32 R28, R40, UR4, R28 ;  /* 0x00000004281c7c25 */ /* 0x000fe2000f8e001c */
[----:B------:R-:W-:-:S03]  /*178e0*/  ULDC.64 UR4, c[0x0][0xae8] ;  /* 0x0002ba0000047ab9 */ /* 0x000fc60000000a00 */
[----:B------:R-:W-:Y:S02]  /*178f0*/  VIADD R0, R2, 0x16820 ;  /* 0x0001682002007836 */ /* 0x000fe40000000000 */
[----:B------:R-:W-:Y:S02]  /*17900*/  IMAD.IADD R29, R29, 0x1, R23 ;  /* 0x000000011d1d7824 */ /* 0x000fe400078e0217 */
[----:B------:R-:W-:Y:S01]  /*17910*/  IMAD R3, R38, UR4, RZ ;  /* 0x0000000426037c24 */ /* 0x000fe2000f8e02ff */
[----:B------:R-:W-:Y:S01]  /*17920*/  PRMT R0, RZ, 0x654, R0 ;  /* 0x00000654ff007816 */ /* 0x000fe20000000000 */
[C---:B------:R-:W-:Y:S01]  /*17930*/  IMAD.WIDE.U32 R32, R37.reuse, UR4, R28 ;  /* 0x0000000425207c25 */ /* 0x040fe2000f8e001c */
[----:B------:R-:W-:Y:S02]  /*17940*/  SHF.R.S32.HI R21, RZ, 0x1f, R20 ;  /* 0x0000001fff157819 */ /* 0x000fe40000011414 */
[----:B-1----:R0:W-:Y:S01]  /*17950*/  SYNCS.ARRIVE.TRANS64.RED.A1T0 RZ, [R0+URZ], RZ ;  /* 0x000000ff00ff79a7 */ /* 0x0021e2000810043f */
[----:B------:R-:W-:-:S02]  /*17960*/  IMAD R3, R37, UR5, R3 ;  /* 0x0000000525037c24 */ /* 0x000fc4000f8e0203 */
[----:B------:R-:W-:-:S04]  /*17970*/  IMAD.WIDE R30, R39, 0xc0, R20 ;  /* 0x000000c0271e7825 */ /* 0x000fc800078e0214 */
[----:B------:R-:W-:Y:S01]  /*17980*/  IMAD.IADD R23, R33, 0x1, R3 ;  /* 0x0000000121177824 */ /* 0x000fe200078e0203 */
[----:B0-----:R-:W-:Y:S06]  /*17990*/  @P0 BRA `(.L_x_1295) ;  /* 0x00000000002c0947 */ /* 0x001fec0003800000 */
        /* <DEDUP_REMOVED lines=11> */
.L_x_1295:
[----:B------:R-:W-:Y:S05]  /*17a50*/  BSYNC B1 ;  /* 0x0000000000017941 */ /* 0x000fea0003800000 */
.L_x_1294:
        /* <DEDUP_REMOVED lines=11> */
[----:B0----5:R-:W-:Y:S02]  /*17b10*/  LEA R24, P0, R20, UR4, 0x1 ;  /* 0x0000000414187c11 */ /* 0x021fe4000f8008ff */
[----:B------:R-:W-:-:S04]  /*17b20*/  IADD3 R3, R21, R3, RZ ;  /* 0x0000000315037210 */ /* 0x000fc80007ffe0ff */
[----:B------:R-:W-:-:S05]  /*17b30*/  LEA.HI.X R25, R20, UR5, R3, 0x1, P0 ;  /* 0x0000000514197c11 */ /* 0x000fca00080f0c03 */
[----:B------:R1:W-:Y:S02]  /*17b40*/  STG.E.128 desc[UR38][R24.64], R4 ;  /* 0x0000000418007986 */ /* 0x0003e4000c101d26 */
.L_x_1297:
[----:B------:R-:W-:Y:S05]  /*17b50*/  BSYNC B1 ;  /* 0x0000000000017941 */ /* 0x000fea0003800000 */
.L_x_1296:
        /* <DEDUP_REMOVED lines=15> */
.L_x_1299:
[----:B------:R-:W-:Y:S05]  /*17c50*/  BSYNC B1 ;  /* 0x0000000000017941 */ /* 0x000fea0003800000 */
.L_x_1298:
        /* <DEDUP_REMOVED lines=10> */
[----:B--2---:R-:W-:Y:S01]  /*17d00*/  LEA R6, P0, R4, UR4, 0x1 ;  /* 0x0000000404067c11 */ /* 0x004fe2000f8008ff */
[----:B------:R-:W-:-:S05]  /*17d10*/  IMAD.IADD R3, R5, 0x1, R3 ;  /* 0x0000000105037824 */ /* 0x000fca00078e0203 */
[----:B------:R-:W-:-:S05]  /*17d20*/  LEA.HI.X R7, R4, UR5, R3, 0x1, P0 ;  /* 0x0000000504077c11 */ /* 0x000fca00080f0c03 */
[----:B------:R3:W-:Y:S01]  /*17d30*/  STG.E.128 desc[UR38][R6.64], R12 ;  /* 0x0000000c06007986 */ /* 0x0007e2000c101d26 */
[----:B------:R-:W-:Y:S05]  /*17d40*/  BRA `(.L_x_1300) ;  /* 0x0000000800407947 */ /* 0x000fea0003800000 */
.L_x_1292:
[----:B-1----:R-:W2:Y:S01]  /*17d50*/  LDL R8, [R1+0x30] ;  /* 0x0000300001087983 */ /* 0x002ea20000100800 */
[----:B------:R-:W-:Y:S01]  /*17d60*/  ULDC.64 UR4, c[0x0][0xbd8] ;  /* 0x0002f60000047ab9 */ /* 0x000fe20000000a00 */
[----:B------:R-:W2:Y:S01]  /*17d70*/  LDC.64 R4, c[0x0][0xbd8] ;  /* 0x0002f600ff047b82 */ /* 0x000ea20000000a00 */
[----:B------:R-:W-:Y:S01]  /*17d80*/  ISETP.NE.U32.AND P0, PT, RZ, UR4, PT ;  /* 0x00000004ff007c0c */ /* 0x000fe2000bf05070 */
[----:B------:R-:W-:-:S03]  /*17d90*/  IMAD.MOV.U32 R9, RZ, RZ, RZ ;  /* 0x000000ffff097224 */ /* 0x000fc600078e00ff */
[----:B------:R-:W-:Y:S01]  /*17da0*/  ISETP.NE.AND.EX P0, PT, RZ, UR5, PT, P0 ;  /* 0x00000005ff007c0c */ /* 0x000fe2000bf05300 */
[----:B------:R-:W-:Y:S02]  /*17db0*/  ULDC.64 UR4, c[0x0][0xbe0] ;  /* 0x0002f80000047ab9 */ /* 0x000fe40000000a00 */
[----:B------:R-:W-:-:S04]  /*17dc0*/  ISETP.NE.U32.AND P1, PT, RZ, UR4, PT ;  /* 0x00000004ff007c0c */ /* 0x000fc8000bf25070 */
[----:B------:R-:W-:-:S13]  /*17dd0*/  ISETP.NE.AND.EX P1, PT, RZ, UR5, PT, P1 ;  /* 0x00000005ff007c0c */ /* 0x000fda000bf25310 */
[----:B------:R-:W1:Y:S01]  /*17de0*/  @P1 LDC.64 R6, c[0x0][0xbe0] ;  /* 0x0002f800ff061b82 */ /* 0x000e620000000a00 */
[----:B------:R-:W-:Y:S02]  /*17df0*/  ULDC UR4, c[0x0][0xa88] ;  /* 0x0002a20000047ab9 */ /* 0x000fe40000000800 */
[----:B------:R-:W-:Y:S02]  /*17e00*/  IMAD.U32 R3, RZ, RZ, UR4 ;  /* 0x00000004ff037e24 */ /* 0x000fe4000f8e00ff */
[----:B--2---:R-:W-:-:S04]  /*17e10*/  IMAD.WIDE R4, R8, 0x4, R4 ;  /* 0x0000000408047825 */ /* 0x004fc800078e0204 */
[----:B-1----:R-:W-:Y:S01]  /*17e20*/  @P1 IMAD.WIDE R6, R8, 0x4, R6 ;  /* 0x0000000408061825 */ /* 0x002fe200078e0206 */
[----:B------:R1:W5:Y:S04]  /*17e30*/  @P0 LDG.E R9, desc[UR38][R4.64] ;  /* 0x0000002604090981 */ /* 0x000368000c1e1900 */
[----:B------:R1:W5:Y:S01]  /*17e40*/  @P1 LDG.E R3, desc[UR38][R6.64] ;  /* 0x0000002606031981 */ /* 0x000362000c1e1900 */
[----:B------:R-:W-:Y:S01]  /*17e50*/  ISETP.GT.AND P2, PT, R39, 0xbf, PT ;  /* 0x000000bf2700780c */ /* 0x000fe20003f44270 */
[----:B------:R-:W-:-:S12]  /*17e60*/  @P1 BRA `(.L_x_1301) ;  /* 0x0000000000101947 */ /* 0x000fd80003800000 */
[----:B------:R-:W-:Y:S05]  /*17e70*/  @!P0 BRA `(.L_x_1301) ;  /* 0x00000000000c8947 */ /* 0x000fea0003800000 */
[----:B-1----:R-:W2:Y:S04]  /*17e80*/  LDG.E R6, desc[UR38][R4.64] ;  /* 0x0000002604067981 */ /* 0x002ea8000c1e1900 */
[----:B-----5:R-:W2:Y:S02]  /*17e90*/  LDG.E R3, desc[UR38][R4.64+0x4] ;  /* 0x0000042604037981 */ /* 0x020ea4000c1e1900 */
[----:B--2---:R-:W-:-:S07]  /*17ea0*/  IMAD.IADD R3, R3, 0x1, -R6 ;  /* 0x0000000103037824 */ /* 0x004fce00078e0a06 */
.L_x_1301:
[----:B------:R-:W2:Y:S04]  /*17eb0*/  LDL R15, [R1+0x2c] ;  /* 0x00002c00010f7983 */ /* 0x000ea80000100800 */
[----:B0-----:R0:W5:Y:S01]  /*17ec0*/  LDL R14, [R1+0x38] ;  /* 0x00003800010e7983 */ /* 0x0011620000100800 */
[----:B-1----:R-:W-:Y:S01]  /*17ed0*/  SHF.R.S32.HI R4, RZ, 0x1f, R8 ;  /* 0x0000001fff047819 */ /* 0x002fe20000011408 */
[----:B------:R-:W-:Y:S01]  /*17ee0*/  BSSY B1, `(.L_x_1302) ;  /* 0x000001d000017945 */ /* 0x000fe20003800000 */
[----:B------:R-:W-:Y:S02]  /*17ef0*/  SEL R11, R8, RZ, !P0 ;  /* 0x000000ff080b7207 */ /* 0x000fe40004000000 */
[----:B------:R-:W-:Y:S02]  /*17f00*/  SHF.R.S32.HI R13, RZ, 0x1f, R0 ;  /* 0x0000001fff0d7819 */ /* 0x000fe40000011400 */
[----:B------:R-:W-:-:S02]  /*17f10*/  SEL R12, R4, RZ, !P0 ;  /* 0x000000ff040c7207 */ /* 0x000fc40004000000 */
[----:B-----5:R-:W-:Y:S02]  /*17f20*/  SHF.R.S32.HI R8, RZ, 0x1f, R9 ;  /* 0x0000001fff087819 */ /* 0x020fe40000011409 */
[----:B--2---:R-:W-:Y:S01]  /*17f30*/  SHF.R.S32.HI R10, RZ, 0x1f, R15 ;  /* 0x0000001fff0a7819 */ /* 0x004fe2000001140f */
[----:B0-----:R-:W-:Y:S06]  /*17f40*/  @P2 BRA `(.L_x_1303) ;  /* 0x0000000000582947 */ /* 0x001fec0003800000 */
[----:B------:R-:W0:Y:S02]  /*17f50*/  S2R R5, SR_TID.X ;  /* 0x0000000000057919 */ /* 0x000e240000002100 */
        /* <DEDUP_REMOVED lines=15> */
[----:B------:R-:W-:-:S03]  /*18050*/  ULDC.64 UR4, c[0x0][0xb40] ;  /* 0x0002d00000047ab9 */ /* 0x000fc60000000a00 */
[----:B------:R-:W-:Y:S01]  /*18060*/  IMAD.IADD R5, R5, 0x1, R7 ;  /* 0x0000000105057824 */ /* 0x000fe200078e0207 */
[----:B------:R-:W-:-:S04]  /*18070*/  LEA R6, P0, R4, UR4, 0x2 ;  /* 0x0000000404067c11 */ /* 0x000fc8000f8010ff */
[----:B------:R-:W-:Y:S01]  /*18080*/  LEA.HI.X R7, R4, UR5, R5, 0x2, P0 ;  /* 0x0000000504077c11 */ /* 0x000fe200080f1405 */
[----:B------:R-:W-:-:S05]  /*18090*/  IMAD.MOV.U32 R5, RZ, RZ, -0x800000 ;  /* 0xff800000ff057424 */ /* 0x000fca00078e00ff */
[----:B------:R0:W-:Y:S03]  /*180a0*/  STG.E desc[UR38][R6.64], R5 ;  /* 0x0000000506007986 */ /* 0x0001e6000c101926 */
.L_x_1303:
[----:B------:R-:W-:Y:S05]  /*180b0*/  BSYNC B1 ;  /* 0x0000000000017941 */ /* 0x000fea0003800000 */
.L_x_1302:
[----:B0-----:R-:W-:Y:S01]  /*180c0*/  MOV R5, R13 ;  /* 0x0000000d00057202 */ /* 0x001fe20000000f00 */
[----:B------:R-:W-:Y:S01]  /*180d0*/  ULDC.64 UR4, c[0x0][0xaa0] ;  /* 0x0002a80000047ab9 */ /* 0x000fe20000000a00 */
        /* <DEDUP_REMOVED lines=14> */
[----:B------:R-:W-:Y:S01]  /*181c0*/  ISETP.GE.OR P3, PT, R6, R7, P0 ;  /* 0x000000070600720c */ /* 0x000fe20000766670 */
[----:B------:R-:W-:Y:S02]  /*181d0*/  IMAD R3, R15, UR7, R0 ;  /* 0x000000070f037c24 */ /* 0x000fe4000f8e0200 */
[C---:B------:R-:W-:Y:S02]  /*181e0*/  VIADD R0, R20.reuse, 0x60 ;  /* 0x0000006014007836 */ /* 0x040fe40000000000 */
[----:B------:R-:W-:-:S02]  /*181f0*/  VIADD R6, R20, 0x90 ;  /* 0x0000009014067836 */ /* 0x000fc40000000000 */
[----:B------:R-:W-:Y:S01]  /*18200*/  IMAD.WIDE.U32 R4, R15, UR6, R4 ;  /* 0x000000060f047c25 */ /* 0x000fe2000f8e0004 */
[-C--:B------:R-:W-:Y:S02]  /*18210*/  ISETP.GE.OR P1, PT, R0, R7.reuse, P0 ;  /* 0x000000070000720c */ /* 0x080fe40000726670 */
[-C--:B------:R-:W-:Y:S01]  /*18220*/  ISETP.GE.OR P2, PT, R6, R7.reuse, P0 ;  /* 0x000000070600720c */ /* 0x080fe20000746670 */
[----:B------:R-:W-:Y:S01]  /*18230*/  IMAD.IADD R5, R5, 0x1, R3 ;  /* 0x0000000105057824 */ /* 0x000fe200078e0203 */
[----:B------:R-:W-:Y:S01]  /*18240*/  ISETP.GE.OR P0, PT, R20, R7, P0 ;  /* 0x000000071400720c */ /* 0x000fe20000706670 */
[----:B------:R-:W-:Y:S02]  /*18250*/  IMAD R0, R12, UR4, RZ ;  /* 0x000000040c007c24 */ /* 0x000fe4000f8e02ff */
[----:B------:R-:W-:-:S04]  /*18260*/  IMAD.WIDE.U32 R6, R11, UR4, R4 ;  /* 0x000000040b067c25 */ /* 0x000fc8000f8e0004 */
[----:B------:R-:W-:Y:S02]  /*18270*/  IMAD R3, R11, UR5, R0 ;  /* 0x000000050b037c24 */ /* 0x000fe4000f8e0200 */
[----:B------:R-:W-:-:S04]  /*18280*/  IMAD.WIDE R20, R14, 0xc0, R20 ;  /* 0x000000c00e147825 */ /* 0x000fc800078e0214 */
[----:B------:R-:W-:Y:S01]  /*18290*/  IMAD.IADD R9, R7, 0x1, R3 ;  /* 0x0000000107097824 */ /* 0x000fe200078e0203 */
        /* <DEDUP_REMOVED lines=12> */
.L_x_1305:
[----:B------:R-:W-:Y:S05]  /*18360*/  BSYNC B1 ;  /* 0x0000000000017941 */ /* 0x000fea0003800000 */
.L_x_1304:
        /* <DEDUP_REMOVED lines=15> */
.L_x_1307:
[----:B------:R-:W-:Y:S05]  /*18460*/  BSYNC B1 ;  /* 0x0000000000017941 */ /* 0x000fea0003800000 */
.L_x_1306:
        /* <DEDUP_REMOVED lines=11> */
[----:B01----:R-:W-:Y:S02]  /*18520*/  LEA R10, P0, R4, UR4, 0x1 ;  /* 0x00000004040a7c11 */ /* 0x003fe4000f8008ff */
[----:B------:R-:W-:-:S04]  /*18530*/  IADD3 R3, R5, R3, RZ ;  /* 0x0000000305037210 */ /* 0x000fc80007ffe0ff */
[----:B------:R-:W-:-:S05]  /*18540*/  LEA.HI.X R11, R4, UR5, R3, 0x1, P0 ;  /* 0x00000005040b7c11 */ /* 0x000fca00080f0c03 */
[----:B------:R2:W-:Y:S02]  /*18550*/  STG.E.128 desc[UR38][R10.64], RZ ;  /* 0x000000ff0a007986 */ /* 0x0005e4000c101d26 */
.L_x_1309:
[----:B------:R-:W-:Y:S05]  /*18560*/  BSYNC B1 ;  /* 0x0000000000017941 */ /* 0x000fea0003800000 */
.L_x_1308:
        /* <DEDUP_REMOVED lines=14> */
.L_x_1300:
[----:B------:R-:W-:Y:S05]  /*18650*/  BSYNC B0 ;  /* 0x0000000000007941 */ /* 0x000fea0003800000 */
.L_x_1291:
[----:B------:R-:W2:Y:S01]  /*18660*/  LDL R0, [R1+0x1c] ;  /* 0x00001c0001007983 */ /* 0x000ea20000100800 */
[----:B------:R-:W-:Y:S02]  /*18670*/  ULDC UR4, c[0x0][0xc14] ;  /* 0x0003050000047ab9 */ /* 0x000fe40000000800 */
[----:B--2---:R-:W-:-:S13]  /*18680*/  ISETP.GE.AND P0, PT, R0, UR4, PT ;  /* 0x0000000400007c0c */ /* 0x004fda000bf06270 */
[----:B------:R-:W-:Y:S05]  /*18690*/  @!P0 BRA `(.L_x_1310) ;  /* 0xfffffe8400c88947 */ /* 0x000fea000383ffff */
[----:B------:R-:W-:Y:S05]  /*186a0*/  BRA `(.L_x_1096) ;  /* 0x0000005400407947 */ /* 0x000fea0003800000 */
.L_x_1094:
[----:B------:R-:W-:-:S08]  /*186b0*/  NOP ;  /* 0x0000000000007918 */ /* 0x000fd00000000000 */
[----:B------:R-:W0:-:S00]  /*186c0*/  USETMAXREG.DEALLOC.CTAPOOL 0x20 ;  /* 0x00000020000079c8 */ /* 0x000e0000080e0500 */
[----:B0-----:R-:W-:-:S06]  /*186d0*/  LOP3.LUT R0, R0, 0x3, RZ, 0xc0, !PT ;  /* 0x0000000300007812 */ /* 0x001fcc00078ec0ff */
[----:B------:R-:W0:Y:S02]  /*186e0*/  SHFL.IDX PT, R0, R0, RZ, 0x1f ;  /* 0x00001fff00007589 */ /* 0x000e2400000e0000 */
[----:B0-----:R-:W-:-:S13]  /*186f0*/  ISETP.NE.AND P0, PT, R0, RZ, PT ;  /* 0x000000ff0000720c */ /* 0x001fda0003f05270 */
[----:B------:R-:W-:Y:S05]  /*18700*/  @P0 BRA `(.L_x_1096) ;  /* 0x0000005400280947 */ /* 0x000fea0003800000 */
        /* <DEDUP_REMOVED lines=15> */
[----:B------:R-:W-:Y:S01]  /*18800*/  ISETP.GE.U32.AND P0, PT, R28, 0x2, PT ;  /* 0x000000021c00780c */ /* 0x000fe20003f06070 */
[----:B------:R-:W-:Y:S01]  /*18810*/  IMAD.MOV.U32 R19, RZ, RZ, RZ ;  /* 0x000000ffff137224 */ /* 0x000fe200078e00ff */
        /* <DEDUP_REMOVED lines=38> */
.L_x_1315:
[----:B------:R-:W-:Y:S01]  /*18a80*/  VIADD R0, R19, 0x1f ;  /* 0x0000001f13007836 */ /* 0x000fe20000000000 */
[----:B------:R-:W-:-:S04]  /*18a90*/  MOV R19, UR7 ;  /* 0x0000000700137c02 */ /* 0x000fc80008000f00 */
[----:B------:R-:W-:-:S13]  /*18aa0*/  ISETP.GE.AND P0, PT, R0, UR5, PT ;  /* 0x0000000500007c0c */ /* 0x000fda000bf06270 */
[----:B------:R-:W-:Y:S05]  /*18ab0*/  @P0 BRA `(.L_x_1312) ;  /* 0x0000000400d00947 */ /* 0x000fea0003800000 */
[----:B------:R-:W-:Y:S01]  /*18ac0*/  IMAD.MOV.U32 R19, RZ, RZ, R0 ;  /* 0x000000ffff137224 */ /* 0x000fe200078e0000 */
[C---:B------:R-:W-:Y:S01]  /*18ad0*/  ISETP.NE.AND P1, PT, R28.reuse, 0x1f, PT ;  /* 0x0000001f1c00780c */ /* 0x040fe20003f25270 */
[----:B------:R-:W-:Y:S01]  /*18ae0*/  BSSY B0, `(.L_x_1313) ;  /* 0x0000008000007945 */ /* 0x000fe20003800000 */
[----:B------:R-:W-:Y:S02]  /*18af0*/  IMAD.MOV.U32 R0, RZ, RZ, RZ ;  /* 0x000000ffff007224 */ /* 0x000fe400078e00ff */
[----:B------:R-:W-:-:S05]  /*18b00*/  IMAD.IADD R5, R28, 0x1, R19 ;  /* 0x000000011c057824 */ /* 0x000fca00078e0213 */
[----:B------:R-:W-:-:S13]  /*18b10*/  ISETP.GE.OR P0, PT, R5, UR5, !P1 ;  /* 0x0000000505007c0c */ /* 0x000fda000cf06670 */
[----:B------:R-:W-:Y:S05]  /*18b20*/  @P0 BRA `(.L_x_1314) ;  /* 0x00000000000c0947 */ /* 0x000fea0003800000 */
[----:B------:R-:W0:Y:S02]  /*18b30*/  LDC.64 R2, c[0x0][0xc58] ;  /* 0x00031600ff027b82 */ /* 0x000e240000000a00 */
[----:B0-----:R-:W-:-:S05]  /*18b40*/  IMAD.WIDE R2, R5, 0x4, R2 ;  /* 0x0000000405027825 */ /* 0x001fca00078e0202 */
[----:B------:R0:W5:Y:S02]  /*18b50*/  LDG.E R0, desc[UR38][R2.64] ;  /* 0x0000002602007981 */ /* 0x000164000c1e1900 */
.L_x_1314:
[----:B------:R-:W-:Y:S05]  /*18b60*/  BSYNC B0 ;  /* 0x0000000000007941 */ /* 0x000fea0003800000 */
.L_x_1313:
[----:B0----5:R-:W0:Y:S01]  /*18b70*/  SHFL.UP PT, R2, R0, 0x1, RZ ;  /* 0x0420000000027989 */ /* 0x021e2200000e00ff */
[C---:B------:R-:W-:Y:S02]  /*18b80*/  ISETP.NE.AND P0, PT, R28.reuse, RZ, PT ;  /* 0x000000ff1c00720c */ /* 0x040fe40003f05270 */
[----:B------:R-:W-:Y:S02]  /*18b90*/  ISETP.GE.U32.AND P1, PT, R28, 0x2, PT ;  /* 0x000000021c00780c */ /* 0x000fe40003f26070 */
        /* <DEDUP_REMOVED lines=23> */
.L_x_1311:
        /* <DEDUP_REMOVED lines=20> */
.L_x_1316:
[----:B---3--:R-:W-:Y:S01]  /*18e50*/  IMAD R16, R16, UR4, R11 ;  /* 0x0000000410107c24 */ /* 0x008fe2000f8e020b */
[----:B------:R-:W-:Y:S01]  /*18e60*/  IABS R2, R4 ;  /* 0x0000000400027213 */ /* 0x000fe20000000000 */
[----:B-1----:R-:W-:-:S03]  /*18e70*/  IMAD.MOV R9, RZ, RZ, -R3 ;  /* 0x000000ffff097224 */ /* 0x002fc600078e0a03 */
[----:B--2---:R-:W-:Y:S01]  /*18e80*/  IADD3 R5, -R16, UR6, RZ ;  /* 0x0000000610057c10 */ /* 0x004fe2000fffe1ff */
[----:B0-----:R-:W-:Y:S01]  /*18e90*/  IMAD.MOV R10, RZ, RZ, -R2 ;  /* 0x000000ffff0a7224 */ /* 0x001fe200078e0a02 */
[----:B------:R-:W-:Y:S01]  /*18ea0*/  MOV R2, RZ ;  /* 0x000000ff00027202 */ /* 0x000fe20000000f00 */
[----:B------:R-:W-:Y:S01]  /*18eb0*/  IMAD R9, R9, R6, RZ ;  /* 0x0000000609097224 */ /* 0x000fe200078e02ff */
[----:B------:R-:W-:-:S03]  /*18ec0*/  IABS R8, R5 ;  /* 0x0000000500087213 */ /* 0x000fc60000000000 */
        /* <DEDUP_REMOVED lines=43> */
[----:B------:R-:W-:Y:S02]  /*19180*/  @!P0 IADD3 R2, -R2, RZ, RZ ;  /* 0x000000ff02028210 */ /* 0x000fe40007ffe1ff */
[----:B------:R-:W-:-:S13]  /*19190*/  ISETP.NE.AND P0, PT, R7, RZ, PT ;  /* 0x000000ff0700720c */ /* 0x000fda0003f05270 */
[----:B------:R-:W-:Y:S01]  /*191a0*/  @!P0 LOP3.LUT R2, RZ, R7, RZ, 0x33, !PT ;  /* 0x00000007ff028212 */ /* 0x000fe200078e33ff */
[----:B------:R-:W-:-:S03]  /*191b0*/  IMAD.MOV R7, RZ, RZ, -R7 ;  /* 0x000000ffff077224 */ /* 0x000fc600078e0a07 */
[----:B------:R-:W-:Y:S01]  /*191c0*/  LOP3.LUT R17, RZ, R2, RZ, 0x33, !PT ;  /* 0x00000002ff117212 */ /* 0x000fe200078e33ff */
[----:B------:R-:W-:-:S04]  /*191d0*/  IMAD R18, R2, R7, R3 ;  /* 0x0000000702127224 */ /* 0x000fc800078e0203 */
[----:B------:R-:W-:Y:S01]  /*191e0*/  IMAD.IADD R17, R0, 0x1, R17 ;  /* 0x0000000100117824 */ /* 0x000fe200078e0211 */
[----:B------:R-:W-:Y:S06]  /*191f0*/  BRA `(.L_x_1317) ;  /* 0x00000000000c7947 */ /* 0x000fec0003800000 */
.L_x_1312:
[----:B------:R-:W-:Y:S02]  /*19200*/  IMAD.MOV.U32 R17, RZ, RZ, RZ ;  /* 0x000000ffff117224 */ /* 0x000fe400078e00ff */
[----:B------:R-:W-:Y:S02]  /*19210*/  IMAD.U32 R16, RZ, RZ, UR6 ;  /* 0x00000006ff107e24 */ /* 0x000fe4000f8e00ff */
[----:B------:R-:W-:-:S07]  /*19220*/  IMAD.MOV.U32 R18, RZ, RZ, RZ ;  /* 0x000000ffff127224 */ /* 0x000fce00078e00ff */
.L_x_1317:
        /* <DEDUP_REMOVED lines=12> */
[----:B------:R-:W-:Y:S01]  /*192f0*/  IMAD.MOV.U32 R26, RZ, RZ, 0x1 ;  /* 0x00000001ff1a7424 */ /* 0x000fe200078e00ff */
[----:B------:R-:W-:Y:S01]  /*19300*/  ULDC.64 UR40, c[0x0][0x198] ;  /* 0x0000660000287ab9 */ /* 0x000fe20000000a00 */
[----:B------:R-:W-:Y:S01]  /*19310*/  IMAD.MOV.U32 R25, RZ, RZ, RZ ;  /* 0x000000ffff197224 */ /* 0x000fe200078e00ff */
[----:B------:R-:W-:Y:S01]  /*19320*/  ULDC UR37, c[0x0][0xc] ;  /* 0x0000030000257ab9 */ /* 0x000fe20000000800 */
[----:B------:R-:W-:Y:S02]  /*19330*/  IMAD.MOV.U32 R22, RZ, RZ, RZ ;  /* 0x000000ffff167224 */ /* 0x000fe400078e00ff */
[----:B------:R-:W-:-:S07]  /*19340*/  IMAD.MOV.U32 R24, RZ, RZ, 0x1 ;  /* 0x00000001ff187424 */ /* 0x000fce00078e00ff */
.L_x_1418:
[----:B------:R-:W-:Y:S05]  /*19350*/  YIELD ;  /* 0x0000000000007946 */ /* 0x000fea0003800000 */
[----:B------:R-:W-:Y:S01]  /*19360*/  ULDC.64 UR4, c[0x0][0xa28] ;  /* 0x00028a0000047ab9 */ /* 0x000fe20000000a00 */
[----:B------:R-:W-:Y:S01]  /*19370*/  IMAD.MOV.U32 R8, RZ, RZ, RZ ;  /* 0x000000ffff087224 */ /* 0x000fe200078e00ff */
[----:B------:R-:W-:Y:S01]  /*19380*/  ISETP.NE.U32.AND P0, PT, RZ, UR4, PT ;  /* 0x00000004ff007c0c */ /* 0x000fe2000bf05070 */
[----:B0-----:R-:W-:Y:S01]  /*19390*/  IMAD.MOV.U32 R0, RZ, RZ, RZ ;  /* 0x000000ffff007224 */ /* 0x001fe200078e00ff */
[----:B------:R-:W-:Y:S01]  /*193a0*/  ULDC.64 UR8, c[0x0][0xa08] ;  /* 0x0002820000087ab9 */ /* 0x000fe20000000a00 */
[----:B------:R-:W-:Y:S01]  /*193b0*/  ULDC.64 UR10, c[0x0][0xa10] ;  /* 0x00028400000a7ab9 */ /* 0x000fe20000000a00 */
[----:B------:R-:W-:Y:S01]  /*193c0*/  ISETP.NE.AND.EX P0, PT, RZ, UR5, PT, P0 ;  /* 0x00000005ff007c0c */ /* 0x000fe2000bf05300 */
[----:B------:R-:W-:-:S12]  /*193d0*/  ULDC.64 UR4, c[0x0][0xa00] ;  /* 0x0002800000047ab9 */ /* 0x000fd80000000a00 */
[----:B--2---:R-:W0:Y:S01]  /*193e0*/  @P0 LDC.64 R2, c[0x0][0xa28] ;  /* 0x00028a00ff020b82 */ /* 0x004e220000000a00 */
[----:B------:R-:W-:-:S04]  /*193f0*/  ISETP.NE.U32.AND P2, PT, RZ, UR4, PT ;  /* 0x00000004ff007c0c */ /* 0x000fc8000bf45070 */
[----:B------:R-:W-:Y:S01]  /*19400*/  ISETP.NE.AND.EX P2, PT, RZ, UR5, PT, P2 ;  /* 0x00000005ff007c0c */ /* 0x000fe2000bf45320 */
[----:B------:R-:W-:Y:S01]  /*19410*/  ULDC.64 UR4, c[0x0][0xa18] ;  /* 0x0002860000047ab9 */ /* 0x000fe20000000a00 */
[----:B0-----:R-:W-:-:S05]  /*19420*/  @P0 IMAD.WIDE R2, R19, 0x4, R2 ;  /* 0x0000000413020825 */ /* 0x001fca00078e0202 */
[----:B------:R0:W5:Y:S01]  /*19430*/  @P0 LDG.E R8, desc[UR38][R2.64] ;  /* 0x0000002602080981 */ /* 0x000162000c1e1900 */
[----:B------:R-:W-:Y:S01]  /*19440*/  ISETP.NE.U32.AND P0, PT, RZ, UR4, PT ;  /* 0x00000004ff007c0c */ /* 0x000fe2000bf05070 */
[----:B0-----:R-:W0:Y:S03]  /*19450*/  LDC.64 R2, c[0x0][0xa00] ;  /* 0x00028000ff027b82 */ /* 0x001e260000000a00 */
[----:B------:R-:W-:-:S13]  /*19460*/  ISETP.NE.AND.EX P0, PT, RZ, UR5, PT, P0 ;  /* 0x00000005ff007c0c */ /* 0x000fda000bf05300 */
[----:B------:R-:W2:Y:S01]  /*19470*/  @P0 LDC.64 R4, c[0x0][0xa18] ;  /* 0x00028600ff040b82 */ /* 0x000ea20000000a00 */
[----:B0-----:R-:W-:-:S05]  /*19480*/  IMAD.WIDE R2, R19, 0x4, R2 ;  /* 0x0000000413027825 */ /* 0x001fca00078e0202 */
[----:B------:R-:W3:Y:S01]  /*19490*/  @P2 LDG.E R0, desc[UR38][R2.64] ;  /* 0x0000002602002981 */ /* 0x000ee2000c1e1900 */
[----:B------:R-:W-:Y:S02]  /*194a0*/  ULDC UR4, c[0x0][0x288] ;  /* 0x0000a20000047ab9 */ /* 0x000fe40000000800 */
[----:B------:R-:W-:Y:S01]  /*194b0*/  IMAD.U32 R7, RZ, RZ, UR4 ;  /* 0x00000004ff077e24 */ /* 0x000fe2000f8e00ff */
[----:B------:R-:W-:Y:S01]  /*194c0*/  ULDC.64 UR4, c[0x0][0x3f8] ;  /* 0x0000fe0000047ab9 */ /* 0x000fe20000000a00 */
[----:B--2---:R-:W-:-:S05]  /*194d0*/  @P0 IMAD.WIDE R4, R19, 0x4, R4 ;  /* 0x0000000413040825 */ /* 0x004fca00078e0204 */
[----:B------:R0:W5:Y:S01]  /*194e0*/  @P0 LDG.E R7, desc[UR38][R4.64] ;  /* 0x0000002604070981 */ /* 0x000162000c1e1900 */
[----:B------:R-:W-:Y:S01]  /*194f0*/  UISETP.NE.U32.AND UP0, UPT, UR4, URZ, UPT ;  /* 0x0000003f0400728c */ /* 0x000fe2000bf05070 */
[----:B------:R-:W-:Y:S01]  /*19500*/  ISETP.NE.U32.AND P1, PT, RZ, UR8, PT ;  /* 0x00000008ff007c0c */ /* 0x000fe2000bf25070 */
[----:B------:R-:W-:Y:S01]  /*19510*/  ULDC UR6, c[0x0][0x338] ;  /* 0x0000ce0000067ab9 */ /* 0x000fe20000000800 */
[----:B------:R-:W-:Y:S01]  /*19520*/  ULDC UR4, c[0x0][0x404] ;  /* 0x0001010000047ab9 */ /* 0x000fe20000000800 */
[----:B------:R-:W-:Y:S01]  /*19530*/  UISETP.NE.AND.EX UP0, UPT, UR5, URZ, UPT, UP0 ;  /* 0x0000003f0500728c */ /* 0x000fe2000bf05300 */
[----:B------:R-:W-:Y:S01]  /*19540*/  ISETP.NE.AND.EX P3, PT, RZ, UR9, PT, P1 ;  /* 0x00000009ff007c0c */ /* 0x000fe2000bf65310 */
[----:B------:R-:W-:Y:S01]  /*19550*/  IMAD.U32 R6, RZ, RZ, UR6 ;  /* 0x00000006ff067e24 */ /* 0x000fe2000f8e00ff */
[----:B------:R-:W-:Y:S01]  /*19560*/  ULDC UR5, c[0x0][0x2e0] ;  /* 0x0000b80000057ab9 */ /* 0x000fe20000000800 */
[----:B------:R-:W-:Y:S01]  /*19570*/  USEL UR4, UR4, 0x1, UP0 ;  /* 0x0000000104047887 */ /* 0x000fe20008000000 */
[----:B------:R-:W-:-:S03]  /*19580*/  ISETP.NE.U32.AND P1, PT, RZ, UR10, PT ;  /* 0x0000000aff007c0c */ /* 0x000fc6000bf25070 */
[----:B------:R-:W-:Y:S01]  /*19590*/  UIMAD UR4, UR4, UR5, URZ ;  /* 0x00000005040472a4 */ /* 0x000fe2000f8e023f */
[----:B------:R-:W-:-:S05]  /*195a0*/  ISETP.NE.AND.EX P1, PT, RZ, UR11, PT, P1 ;  /* 0x0000000bff007c0c */ /* 0x000fca000bf25310 */
[----:B------:R-:W-:Y:S01]  /*195b0*/  MOV R9, UR4 ;  /* 0x0000000400097c02 */ /* 0x000fe20008000f00 */
[----:B---3--:R0:W-:Y:S01]  /*195c0*/  STL [R1+0x8], R0 ;  /* 0x0000080001007387 */ /* 0x0081e20000100800 */
[----:B------:R-:W-:Y:S06]  /*195d0*/  @P0 BRA `(.L_x_1319) ;  /* 0x0000000000100947 */ /* 0x000fec0003800000 */
[----:B------:R-:W-:Y:S05]  /*195e0*/  @!P2 BRA `(.L_x_1319) ;  /* 0x00000000000ca947 */ /* 0x000fea0003800000 */
[----:B0-----:R-:W2:Y:S04]  /*195f0*/  LDG.E R0, desc[UR38][R2.64] ;  /* 0x0000002602007981 */ /* 0x001ea8000c1e1900 */
[----:B-----5:R-:W2:Y:S02]  /*19600*/  LDG.E R7, desc[UR38][R2.64+0x4] ;  /* 0x0000042602077981 */ /* 0x020ea4000c1e1900 */
[----:B--2---:R-:W-:-:S07]  /*19610*/  IMAD.IADD R7, R7, 0x1, -R0 ;  /* 0x0000000107077824 */ /* 0x004fce00078e0a00 */
.L_x_1319:
[----:B0-----:R-:W0:Y:S01]  /*19620*/  LDC.64 R4, c[0x0][0xa08] ;  /* 0x00028200ff047b82 */ /* 0x001e220000000a00 */
[----:B------:R-:W-:Y:S01]  /*19630*/  IMAD.MOV.U32 R23, RZ, RZ, RZ ;  /* 0x000000ffff177224 */ /* 0x000fe200078e00ff */
[----:B------:R-:W-:-:S06]  /*19640*/  ULDC.64 UR4, c[0x0][0xa20] ;  /* 0x0002880000047ab9 */ /* 0x000fcc0000000a00 */
[----:B------:R-:W2:Y:S01]  /*19650*/  LDC.64 R2, c[0x0][0xa10] ;  /* 0x00028400ff027b82 */ /* 0x000ea20000000a00 */
[----:B------:R-:W-:Y:S02]  /*19660*/  IMAD.MOV.U32 R0, RZ, RZ, RZ ;  /* 0x000000ffff007224 */ /* 0x000fe400078e00ff */
[----:B0-----:R-:W-:-:S05]  /*19670*/  IMAD.WIDE R4, R19, 0x4, R4 ;  /* 0x0000000413047825 */ /* 0x001fca00078e0204 */
[----:B------:R-:W3:Y:S01]  /*19680*/  @P3 LDG.E R23, desc[UR38][R4.64] ;  /* 0x0000002604173981 */ /* 0x000ee2000c1e1900 */
[----:B--2---:R-:W-:-:S05]  /*19690*/  IMAD.WIDE R2, R19, 0x4, R2 ;  /* 0x0000000413027825 */ /* 0x004fca00078e0202 */
[----:B------:R0:W5:Y:S01]  /*196a0*/  @P1 LDG.E R0, desc[UR38][R2.64] ;  /* 0x0000002602001981 */ /* 0x000162000c1e1900 */
[----:B------:R-:W-:-:S04]  /*196b0*/  ISETP.NE.U32.AND P0, PT, RZ, UR4, PT ;  /* 0x00000004ff007c0c */ /* 0x000fc8000bf05070 */
[----:B------:R-:W-:Y:S01]  /*196c0*/  ISETP.NE.AND.EX P0, PT, RZ, UR5, PT, P0 ;  /* 0x00000005ff007c0c */ /* 0x000fe2000bf05300 */
[----:B---3-5:R-:W-:-:S12]  /*196d0*/  IMAD.IADD R23, R23, 0x1, R8 ;  /* 0x0000000117177824 */ /* 0x028fd800078e0208 */
[----:B0-----:R-:W-:Y:S05]  /*196e0*/  @!P0 BRA `(.L_x_1320) ;  /* 0x0000000000108947 */ /* 0x001fea0003800000 */
[----:B------:R-:W0:Y:S02]  /*196f0*/  LDC.64 R4, c[0x0][0xa20] ;  /* 0x00028800ff047b82 */ /* 0x000e240000000a00 */
[----:B0-----:R-:W-:-:S05]  /*19700*/  IMAD.WIDE R4, R19, 0x4, R4 ;  /* 0x0000000413047825 */ /* 0x001fca00078e0204 */
[----:B------:R0:W5:Y:S01]  /*19710*/  LDG.E R9, desc[UR38][R4.64] ;  /* 0x0000002604097981 */ /* 0x000162000c1e1900 */
[----:B------:R-:W-:Y:S05]  /*19720*/  BRA `(.L_x_1321) ;  /* 0x0000000000107947 */ /* 0x000fea0003800000 */
.L_x_1320:
[----:B------:R-:W-:Y:S05]  /*19730*/  @!P3 BRA `(.L_x_1321) ;  /* 0x00000000000cb947 */ /* 0x000fea0003800000 */
[----:B------:R-:W2:Y:S04]  /*19740*/  LDG.E R10, desc[UR38][R4.64] ;  /* 0x00000026040a7981 */ /* 0x000ea8000c1e1900 */
[----:B------:R-:W2:Y:S02]  /*19750*/  LDG.E R9, desc[UR38][R4.64+0x4] ;  /* 0x0000042604097981 */ /* 0x000ea4000c1e1900 */
[----:B--2---:R-:W-:-:S07]  /*19760*/  IMAD.IADD R9, R9, 0x1, -R10 ;  /* 0x0000000109097824 */ /* 0x004fce00078e0a0a */
.L_x_1321:
[----:B0-----:R-:W2:Y:S04]  /*19770*/  @P1 LDG.E R5, desc[UR38][R2.64] ;  /* 0x0000002602051981 */ /* 0x001ea8000c1e1900 */
[----:B------:R-:W2:Y:S01]  /*19780*/  @P1 LDG.E R4, desc[UR38][R2.64+0x4] ;  /* 0x0000042602041981 */ /* 0x000ea2000c1e1900 */
[----:B-----5:R-:W-:Y:S02]  /*19790*/  IMAD.IADD R10, R9, 0x1, -R8 ;  /* 0x00000001090a7824 */ /* 0x020fe400078e0a08 */
[----:B------:R-:W-:-:S05]  /*197a0*/  IMAD R14, R17, 0xc0, RZ ;  /* 0x000000c0110e7824 */ /* 0x000fca00078e02ff */
[----:B------:R-:W-:Y:S01]  /*197b0*/  IADD3 R11, -R7, 0xc0, R14 ;  /* 0x000000c0070b7810 */ /* 0x000fe20007ffe10e */
[----:B--2---:R-:W-:Y:S02]  /*197c0*/  @P1 IMAD.IADD R6, R4, 0x1, -R5 ;  /* 0x0000000104061824 */ /* 0x004fe400078e0a05 */
[----:B------:R-:W0:Y:S02]  /*197d0*/  LDC.64 R4, c[0x0][0x9e0] ;  /* 0x00027800ff047b82 */ /* 0x000e240000000a00 */
[----:B------:R-:W-:-:S04]  /*197e0*/  IMAD.IADD R12, R10, 0x1, R6 ;  /* 0x000000010a0c7824 */ /* 0x000fc800078e0206 */
[C---:B------:R-:W-:Y:S02]  /*197f0*/  VIADD R8, R12.reuse, 0x7f ;  /* 0x0000007f0c087836 */ /* 0x040fe40000000000 */
[----:B------:R-:W-:-:S03]  /*19800*/  IMAD.IADD R2, R12, 0x1, R11 ;  /* 0x000000010c027824 */ /* 0x000fc600078e020b */
[----:B------:R-:W-:-:S04]  /*19810*/  SHF.R.S32.HI R9, RZ, 0x1f, R8 ;  /* 0x0000001fff097819 */ /* 0x000fc80000011408 */
[----:B------:R-:W-:-:S04]  /*19820*/  LEA.HI R9, R9, R8, RZ, 0x7 ;  /* 0x0000000809097211 */ /* 0x000fc800078f38ff */
[----:B------:R-:W-:Y:S02]  /*19830*/  SHF.R.S32.HI R3, RZ, 0x7, R9 ;  /* 0x00000007ff037819 */ /* 0x000fe40000011409 */
[----:B0-----:R-:W-:Y:S01]  /*19840*/  ISETP.GE.AND P2, PT, R5, 0x1, PT ;  /* 0x000000010500780c */ /* 0x001fe20003f46270 */
[----:B------:R-:W-:-:S12]  /*19850*/  IMAD.IADD R11, R2, 0x1, R4 ;  /* 0x00000001020b7824 */ /* 0x000fd800078e0204 */
        /* <DEDUP_REMOVED lines=12> */
.L_x_1324:
[----:B------:R-:W-:-:S13]  /*19920*/  ISETP.NE.AND P0, PT, R5, 0x1, PT ;  /* 0x000000010500780c */ /* 0x000fda0003f05270 */
[----:B------:R-:W0:Y:S02]  /*19930*/  @P0 LDC.64 R8, c[0x0][0x9e8] ;  /* 0x00027a00ff080b82 */ /* 0x000e240000000a00 */
[----:B0-----:R-:W-:-:S05]  /*19940*/  @P0 IMAD.HI.U32 R8, R4, R8, RZ ;  /* 0x0000000804080227 */ /* 0x001fca00078e00ff */
[----:B------:R-:W-:-:S07]  /*19950*/  @P0 SHF.R.U32.HI R4, RZ, R9, R8 ;  /* 0x00000009ff040219 */ /* 0x000fce0000011608 */
.L_x_1325:
[----:B------:R-:W-:Y:S05]  /*19960*/  BSYNC B0 ;  /* 0x0000000000007941 */ /* 0x000fea0003800000 */
.L_x_1323:
[----:B------:R-:W-:-:S05]  /*19970*/  IMAD R4, R4, R5, R5 ;  /* 0x0000000504047224 */ /* 0x000fca00078e0205 */
[----:B------:R-:W-:-:S07]  /*19980*/  VIMNMX R11, R11, R4, PT ;  /* 0x000000040b0b7248 */ /* 0x000fce0003fe0100 */
.L_x_1322:
        /* <DEDUP_REMOVED lines=15> */
.L_x_1328:
[----:B------:R-:W-:-:S13]  /*19a80*/  ISETP.NE.AND P0, PT, R5, 0x1, PT ;  /* 0x000000010500780c */ /* 0x000fda0003f05270 */
[----:B------:R-:W0:Y:S02]  /*19a90*/  @P0 LDC.64 R8, c[0x0][0x9e8] ;  /* 0x00027a00ff080b82 */ /* 0x000e240000000a00 */
[----:B0-----:R-:W-:-:S04]  /*19aa0*/  @P0 IMAD.HI.U32 R12, R4, R8, RZ ;  /* 0x00000008040c0227 */ /* 0x001fc800078e00ff */
[----:B------:R-:W-:Y:S01]  /*19ab0*/  IMAD.MOV.U32 R8, RZ, RZ, R4 ;  /* 0x000000ffff087224 */ /* 0x000fe200078e0004 */
[----:B------:R-:W-:-:S07]  /*19ac0*/  @P0 SHF.R.U32.HI R8, RZ, R9, R12 ;  /* 0x00000009ff080219 */ /* 0x000fce000001160c */
.L_x_1329:
[----:B------:R-:W-:Y:S05]  /*19ad0*/  BSYNC B0 ;  /* 0x0000000000007941 */ /* 0x000fea0003800000 */
.L_x_1327:
[----:B------:R-:W-:-:S05]  /*19ae0*/  IMAD R8, R8, R5, RZ ;  /* 0x0000000508087224 */ /* 0x000fca00078e02ff */
[----:B------:R-:W-:-:S07]  /*19af0*/  VIMNMX R7, R7, R8, !PT ;  /* 0x0000000807077248 */ /* 0x000fce0007fe0100 */
.L_x_1326:
[----:B------:R-:W-:Y:S01]  /*19b00*/  IADD3 R11, R11, 0x7f, RZ ;  /* 0x0000007f0b0b7810 */ /* 0x000fe20007ffe0ff */
[----:B------:R-:W-:Y:S01]  /*19b10*/  BSSY B0, `(.L_x_1330) ;  /* 0x00000b1000007945 */ /* 0x000fe20003800000 */
[----:B------:R-:W-:Y:S02]  /*19b20*/  SHF.R.S32.HI R12, RZ, 0x1f, R7 ;  /* 0x0000001fff0c7819 */ /* 0x000fe40000011407 */
[----:B------:R-:W-:Y:S02]  /*19b30*/  SHF.R.S32.HI R8, RZ, 0x1f, R11 ;  /* 0x0000001fff087819 */ /* 0x000fe4000001140b */
[----:B------:R-:W-:Y:S02]  /*19b40*/  LEA.HI R12, R12, R7, RZ, 0x7 ;  /* 0x000000070c0c7211 */ /* 0x000fe400078f38ff */
[----:B------:R-:W-:Y:S02]  /*19b50*/  LEA.HI R8, R8, R11, RZ, 0x7 ;  /* 0x0000000b08087211 */ /* 0x000fe400078f38ff */
[----:B------:R-:W-:-:S02]  /*19b60*/  SHF.R.S32.HI R12, RZ, 0x7, R12 ;  /* 0x00000007ff0c7819 */ /* 0x000fc4000001140c */
[----:B------:R-:W-:Y:S02]  /*19b70*/  SHF.R.S32.HI R8, RZ, 0x7, R8 ;  /* 0x00000007ff087819 */ /* 0x000fe40000011408 */
[----:B------:R-:W-:Y:S02]  /*19b80*/  VIMNMX R5, RZ, R12, !PT ;  /* 0x0000000cff057248 */ /* 0x000fe40007fe0100 */
[----:B------:R-:W-:Y:S02]  /*19b90*/  VIMNMX R7, R3, R8, PT ;  /* 0x0000000803077248 */ /* 0x000fe40003fe0100 */
[----:B------:R-:W-:Y:S01]  /*19ba0*/  PLOP3.LUT P2, PT, PT, PT, PT, 0x80, 0x0 ;  /* 0x000000000000781c */ /* 0x000fe20003f4f070 */
[--C-:B------:R-:W-:Y:S02]  /*19bb0*/  IMAD R5, R5, 0x80, -R10.reuse ;  /* 0x0000008005057824 */ /* 0x100fe400078e0a0a */
[----:B------:R-:W-:-:S03]  /*19bc0*/  IMAD R7, R7, 0x80, -R10 ;  /* 0x0000008007077824 */ /* 0x000fc600078e0a0a */
[----:B------:R-:W-:Y:S02]  /*19bd0*/  VIMNMX R5, RZ, R5, !PT ;  /* 0x00000005ff057248 */ /* 0x000fe40007fe0100 */
[----:B------:R-:W-:-:S04]  /*19be0*/  VIMNMX R6, R7, R6, PT ;  /* 0x0000000607067248 */ /* 0x000fc80003fe0100 */
[----:B------:R-:W-:-:S13]  /*19bf0*/  ISETP.GT.AND P0, PT, R6, R5, PT ;  /* 0x000000050600720c */ /* 0x000fda0003f04270 */
[----:B------:R-:W-:Y:S01]  /*19c00*/  @P0 VIADD R7, R6, 0x7f ;  /* 0x0000007f06070836 */ /* 0x000fe20000000000 */
[----:B------:R-:W-:-:S04]  /*19c10*/  SHF.R.U32.HI R6, RZ, 0x7, R5 ;  /* 0x00000007ff067819 */ /* 0x000fc80000011605 */
[----:B------:R-:W-:-:S04]  /*19c20*/  @P0 SHF.R.S32.HI R8, RZ, 0x1f, R7 ;  /* 0x0000001fff080819 */ /* 0x000fc80000011407 */
[----:B------:R-:W-:Y:S01]  /*19c30*/  @P0 LEA.HI R8, R8, R7, RZ, 0x7 ;  /* 0x0000000708080211 */ /* 0x000fe200078f38ff */
[----:B------:R-:W-:-:S03]  /*19c40*/  IMAD.MOV.U32 R7, RZ, RZ, R6 ;  /* 0x000000ffff077224 */ /* 0x000fc600078e0006 */
[----:B------:R-:W-:-:S04]  /*19c50*/  @P0 SHF.R.S32.HI R7, RZ, 0x7, R8 ;  /* 0x00000007ff070819 */ /* 0x000fc80000011408 */
[----:B------:R-:W-:-:S13]  /*19c60*/  ISETP.GT.AND P0, PT, R7, R6, PT ;  /* 0x000000060700720c */ /* 0x000fda0003f04270 */
[----:B------:R-:W-:Y:S05]  /*19c70*/  @!P0 BRA `(.L_x_1331) ;  /* 0x0000000800688947 */ /* 0x000fea0003800000 */
[----:B------:R-:W0:Y:S01]  /*19c80*/  LDC R5, c[0x0][0x428] ;  /* 0x00010a00ff057b82 */ /* 0x000e220000000800 */
[----:B------:R-:W-:Y:S01]  /*19c90*/  UMOV UR4, 0xffffffff ;  /* 0xffffffff00047882 */ /* 0x000fe20000000000 */
[----:B------:R-:W-:Y:S02]  /*19ca0*/  SEL R10, R19, RZ, !P1 ;  /* 0x000000ff130a7207 */ /* 0x000fe40004800000 */
[----:B0-----:R-:W-:-:S13]  /*19cb0*/  ISETP.NE.AND P0, PT, R5, 0x1, PT ;  /* 0x000000010500780c */ /* 0x001fda0003f05270 */
[----:B------:R-:W0:Y:S08]  /*19cc0*/  @P0 LDC R5, c[0x0][0x42c] ;  /* 0x00010b00ff050b82 */ /* 0x000e300000000800 */
[----:B------:R-:W2:Y:S01]  /*19cd0*/  @P0 LDC R9, c[0x0][0x430] ;  /* 0x00010c00ff090b82 */ /* 0x000ea20000000800 */
[----:B0-----:R-:W-:-:S04]  /*19ce0*/  @P0 IMAD.HI.U32 R8, R18, R5, RZ ;  /* 0x0000000512080227 */ /* 0x001fc800078e00ff */
[----:B------:R-:W-:Y:S01]  /*19cf0*/  IMAD.MOV.U32 R5, RZ, RZ, R18 ;  /* 0x000000ffff057224 */ /* 0x000fe200078e0012 */
[----:B--2---:R-:W-:Y:S01]  /*19d00*/  @P0 SHF.R.U32.HI R5, RZ, R9, R8 ;  /* 0x00000009ff050219 */ /* 0x004fe20000011608 */
[----:B------:R-:W-:Y:S06]  /*19d10*/  BRA.DIV UR4, `(.L_x_1332) ;  /* 0x0000004e04707947 */ /* 0x000fec000b800000 */
.L_x_1488:
[----:B------:R-:W-:-:S03]  /*19d20*/  UMOV UR4, 0xffffffff ;  /* 0xffffffff00047882 */ /* 0x000fc60000000000 */
[----:B------:R-:W-:Y:S05]  /*19d30*/  BRA.DIV UR4, `(.L_x_1333) ;  /* 0x0000004e04987947 */ /* 0x000fea000b800000 */
[----:B------:R-:W-:-:S13]  /*19d40*/  ELECT P6, URZ, PT ;  /* 0x00000000003f782f */ /* 0x000fda00038c0000 */
.L_x_1491:
[----:B------:R-:W2:Y:S01]  /*19d50*/  LDL R8, [R1+0x4] ;  /* 0x0000040001087983 */ /* 0x000ea20000100800 */
[----:B------:R-:W-:Y:S01]  /*19d60*/  BSSY B1, `(.L_x_1334) ;  /* 0x000000b000017945 */ /* 0x000fe20003800000 */
[----:B------:R-:W0:Y:S01]  /*19d70*/  S2R R11, SR_CgaCtaId ;  /* 0x00000000000b7919 */ /* 0x000e220000008800 */
[----:B--2---:R-:W-:-:S05]  /*19d80*/  VIADD R8, R8, 0x1 ;  /* 0x0000000108087836 */ /* 0x004fca0000000000 */
        /* <DEDUP_REMOVED lines=8> */
.L_x_1492:
[----:B------:R-:W-:Y:S05]  /*19e10*/  BSYNC B1 ;  /* 0x0000000000017941 */ /* 0x000fea0003800000 */
.L_x_1334:
[----:B------:R-:W-:Y:S04]  /*19e20*/  BSSY B1, `(.L_x_1336) ;  /* 0x0000037000017945 */ /* 0x000fe80003800000 */
[----:B------:R-:W-:Y:S05]  /*19e30*/  @!P6 BRA `(.L_x_1337) ;  /* 0x0000000000d4e947 */ /* 0x000fea0003800000 */
[----:B0-----:R-:W-:Y:S01]  /*19e40*/  IMAD R9, R25, 0x8, R8 ;  /* 0x0000000819097824 */ /* 0x001fe200078e0208 */
[----:B------:R-:W-:-:S04]  /*19e50*/  SHF.L.U32 R12, R26, 0x1f, RZ ;  /* 0x0000001f1a0c7819 */ /* 0x000fc800000006ff */
[----:B------:R-:W0:Y:S02]  /*19e60*/  SYNCS.PHASECHK.TRANS64.TRYWAIT P0, [R9+URZ+0x168a0], R12 ;  /* 0x0168a00c090075a7 */ /* 0x000e24000800017f */
[----:B0-----:R-:W-:Y:S05]  /*19e70*/  @!P0 BRA `(.L_x_1338) ;  /* 0x0000004c007c8947 */ /* 0x001fea0003800000 */
.L_x_1493:
[----:B------:R-:W2:Y:S02]  /*19e80*/  S2R R11, SR_TID.X ;  /* 0x00000000000b7919 */ /* 0x000ea40000002100 */
[----:B--2---:R-:W-:-:S04]  /*19e90*/  LOP3.LUT R11, R11, 0x7f, RZ, 0xc0, !PT ;  /* 0x0000007f0b0b7812 */ /* 0x004fc800078ec0ff */
[----:B------:R-:W-:-:S13]  /*19ea0*/  ISETP.NE.AND P1, PT, R11, RZ, PT ;  /* 0x000000ff0b00720c */ /* 0x000fda0003f25270 */
[----:B------:R-:W-:Y:S05]  /*19eb0*/  @P1 BRA `(.L_x_1339) ;  /* 0x0000000000141947 */ /* 0x000fea0003800000 */
[----:B------:R-:W-:Y:S01]  /*19ec0*/  ISETP.NE.AND P0, PT, R28, RZ, PT ;  /* 0x000000ff1c00720c */ /* 0x000fe20003f05270 */
[----:B------:R-:W-:-:S04]  /*19ed0*/  IMAD.MOV.U32 R14, RZ, RZ, 0x4000 ;  /* 0x00004000ff0e7424 */ /* 0x000fc800078e00ff */
[----:B------:R2:W-:Y:S08]  /*19ee0*/  SYNCS.ARRIVE.TRANS64 RZ, [R9+URZ+0x16890], R14 ;  /* 0x0168900e09ff79a7 */ /* 0x0005f0000800003f */
[----:B------:R-:W-:Y:S05]  /*19ef0*/  @!P0 BRA `(.L_x_1339) ;  /* 0x0000000000048947 */ /* 0x000fea0003800000 */
[----:B------:R-:W-:Y:S01]  /*19f00*/  BPT.TRAP 0x1 ;  /* 0x000000040000795c */ /* 0x000fe20000300000 */
.L_x_1339:
[----:B------:R-:W-:Y:S01]  /*19f10*/  IMAD R11, R25, 0x4000, R8 ;  /* 0x00004000190b7824 */ /* 0x000fe200078e0208 */
[----:B------:R-:W-:Y:S01]  /*19f20*/  R2UR UR9, R9 ;  /* 0x00000000090972ca */ /* 0x000fe200000e0000 */
[----:B------:R-:W-:Y:S01]  /*19f30*/  UIADD3 UR4, UP0, UR40, 0x570, URZ ;  /* 0x0000057028047890 */ /* 0x000fe2000ff1e03f */
[----:B------:R-:W-:Y:S01]  /*19f40*/  R2UR UR12, R5 ;  /* 0x00000000050c72ca */ /* 0x000fe200000e0000 */
[----:B------:R-:W-:Y:S01]  /*19f50*/  UMOV UR6, 0x0 ;  /* 0x0000000000067882 */ /* 0x000fe20000000000 */
[----:B------:R-:W-:Y:S01]  /*19f60*/  R2UR UR8, R11 ;  /* 0x000000000b0872ca */ /* 0x000fe200000e0000 */
[----:B------:R-:W-:Y:S01]  /*19f70*/  IMAD R11, R7, 0x80, R0 ;  /* 0x00000080070b7824 */ /* 0x000fe200078e0200 */
[----:B------:R-:W-:Y:S01]  /*19f80*/  R2UR UR13, R10 ;  /* 0x000000000a0d72ca */ /* 0x000fe200000e0000 */
[----:B------:R-:W-:Y:S02]  /*19f90*/  UIADD3.X UR5, URZ, UR41, URZ, UP0, !UPT ;  /* 0x000000293f057290 */ /* 0x000fe400087fe43f */
[----:B------:R-:W-:Y:S01]  /*19fa0*/  VIADD R11, R11, 0xffffff80 ;  /* 0xffffff800b0b7836 */ /* 0x000fe20000000000 */
[----:B------:R-:W-:Y:S01]  /*19fb0*/  UMOV UR7, 0x12f00000 ;  /* 0x12f0000000077882 */ /* 0x000fe20000000000 */
[----:B------:R-:W-:-:S02]  /*19fc0*/  UMOV UR10, URZ ;  /* 0x0000003f000a7c82 */ /* 0x000fc40008000000 */
[----:B------:R-:W-:Y:S01]  /*19fd0*/  UIADD3 UR9, UR9, 0x16890, URZ ;  /* 0x0001689009097890 */ /* 0x000fe2000fffe03f */
[----:B------:R-:W-:-:S03]  /*19fe0*/  R2UR UR11, R11 ;  /* 0x000000000b0b72ca */ /* 0x000fc600000e0000 */
[----:B------:R-:W-:-:S10]  /*19ff0*/  UIADD3 UR8, UR8, 0xe400, URZ ;  /* 0x0000e40008087890 */ /* 0x000fd4000fffe03f */
[----:B------:R3:W-:Y:S01]  /*1a000*/  UTMALDG.4D [UR8], [UR4], desc[UR6] ;  /* 0x00000608040075b4 */ /* 0x0007e20008019000 */
[----:B------:R-:W4:Y:S02]  /*1a010*/  SYNCS.PHASECHK.TRANS64.TRYWAIT P0, [R9+URZ+0x168c0], R12 ;  /* 0x0168c00c090075a7 */ /* 0x000f24000800017f */
[----:B---34-:R-:W-:Y:S05]  /*1a020*/  @!P0 BRA `(.L_x_1340) ;  /* 0x0000004c00248947 */ /* 0x018fea0003800000 */
.L_x_1494:
[----:B------:R-:W-:Y:S01]  /*1a030*/  IMAD.SHL.U32 R13, R25, 0x2000, RZ ;  /* 0x00002000190d7824 */ /* 0x000fe200078e00ff */
[----:B------:R-:W-:Y:S06]  /*1a040*/  @P1 BRA `(.L_x_1341) ;  /* 0x0000000000141947 */ /* 0x000fec0003800000 */
[----:B------:R-:W-:Y:S01]  /*1a050*/  ISETP.NE.AND P0, PT, R28, RZ, PT ;  /* 0x000000ff1c00720c */ /* 0x000fe20003f05270 */
[----:B0--3--:R-:W-:-:S04]  /*1a060*/  IMAD.MOV.U32 R12, RZ, RZ, 0x4000 ;  /* 0x00004000ff0c7424 */ /* 0x009fc800078e00ff */
[----:B------:R4:W-:Y:S08]  /*1a070*/  SYNCS.ARRIVE.TRANS64 RZ, [R9+URZ+0x168b0], R12 ;  /* 0x0168b00c09ff79a7 */ /* 0x0009f0000800003f */
[----:B------:R-:W-:Y:S05]  /*1a080*/  @!P0 BRA `(.L_x_1341) ;  /* 0x0000000000048947 */ /* 0x000fea0003800000 */
[----:B------:R-:W-:Y:S01]  /*1a090*/  BPT.TRAP 0x1 ;  /* 0x000000040000795c */ /* 0x000fe20000300000 */
.L_x_1341:
        /* <DEDUP_REMOVED lines=11> */
[----:B------:R-:W-:-:S04]  /*1a150*/  UIADD3 UR9, UR9, 0x168b0, URZ ;  /* 0x000168b009097890 */ /* 0x000fc8000fffe03f */
[----:B------:R-:W-:-:S09]  /*1a160*/  UIADD3 UR8, UR8, 0x400, URZ ;  /* 0x0000040008087890 */ /* 0x000fd2000fffe03f */
[----:B------:R0:W-:Y:S02]  /*1a170*/  UTMALDG.4D [UR8], [UR4], desc[UR6] ;  /* 0x00000608040075b4 */ /* 0x0001e40008019000 */
[----:B0-----:R-:W-:Y:S01]  /*1a180*/  NOP ;  /* 0x0000000000007918 */ /* 0x001fe20000000000 */
.L_x_1337:
[----:B------:R-:W-:Y:S05]  /*1a190*/  BSYNC B1 ;  /* 0x0000000000017941 */ /* 0x000fea0003800000 */
.L_x_1336:
[----:B------:R-:W-:Y:S01]  /*1a1a0*/  VIADD R25, R25, 0x1 ;  /* 0x0000000119197836 */ /* 0x000fe20000000000 */
[----:B------:R-:W-:Y:S02]  /*1a1b0*/  IADD3 R7, R7, -0x2, RZ ;  /* 0xfffffffe07077810 */ /* 0x000fe40007ffe0ff */
[----:B------:R-:W-:Y:S02]  /*1a1c0*/  PLOP3.LUT P2, PT, PT, PT, PT, 0x8, 0x0 ;  /* 0x000000000000781c */ /* 0x000fe40003f4e170 */
[----:B------:R-:W-:-:S04]  /*1a1d0*/  ISETP.NE.AND P0, PT, R25, 0x2, PT ;  /* 0x000000021900780c */ /* 0x000fc80003f05270 */
[----:B------:R-:W-:Y:S02]  /*1a1e0*/  SEL R25, R25, RZ, P0 ;  /* 0x000000ff19197207 */ /* 0x000fe40000000000 */
[----:B0-234-:R-:W-:Y:S02]  /*1a1f0*/  SEL R9, RZ, 0x1, P0 ;  /* 0x00000001ff097807 */ /* 0x01dfe40000000000 */
[----:B------:R-:W-:Y:S02]  /*1a200*/  ISETP.GE.AND P0, PT, R7, R6, PT ;  /* 0x000000060700720c */ /* 0x000fe40003f06270 */
[----:B------:R-:W-:-:S11]  /*1a210*/  LOP3.LUT R26, R26, R9, RZ, 0x3c, !PT ;  /* 0x000000091a1a7212 */ /* 0x000fd600078e3cff */
[----:B------:R-:W-:Y:S05]  /*1a220*/  @!P0 BRA `(.L_x_1331) ;  /* 0x0000000000fc8947 */ /* 0x000fea0003800000 */
.L_x_1348:
[----:B------:R-:W-:Y:S05]  /*1a230*/  YIELD ;  /* 0x0000000000007946 */ /* 0x000fea0003800000 */
[----:B------:R-:W-:Y:S04]  /*1a240*/  BSSY B1, `(.L_x_1342) ;  /* 0x0000034000017945 */ /* 0x000fe80003800000 */
[----:B------:R-:W-:Y:S05]  /*1a250*/  @!P6 BRA `(.L_x_1343) ;  /* 0x0000000000c8e947 */ /* 0x000fea0003800000 */
[----:B------:R-:W-:Y:S01]  /*1a260*/  IMAD R12, R25, 0x8, R8 ;  /* 0x00000008190c7824 */ /* 0x000fe200078e0208 */
[----:B------:R-:W-:-:S04]  /*1a270*/  SHF.L.U32 R9, R26, 0x1f, RZ ;  /* 0x0000001f1a097819 */ /* 0x000fc800000006ff */
[----:B------:R-:W0:Y:S02]  /*1a280*/  SYNCS.PHASECHK.TRANS64.TRYWAIT P0, [R12+URZ+0x168a0], R9 ;  /* 0x0168a0090c0075a7 */ /* 0x000e24000800017f */
[----:B0-----:R-:W-:Y:S05]  /*1a290*/  @!P0 BRA `(.L_x_1344) ;  /* 0x00000048009c8947 */ /* 0x001fea0003800000 */
.L_x_1495:
        /* <DEDUP_REMOVED lines=9> */
.L_x_1345:
[----:B--2---:R-:W-:Y:S01]  /*1a330*/  IMAD R11, R25, 0x4000, R8 ;  /* 0x00004000190b7824 */ /* 0x004fe200078e0208 */
        /* <DEDUP_REMOVED lines=16> */
.L_x_1496:
[----:B------:R-:W-:Y:S05]  /*1a440*/  @P0 BRA `(.L_x_1347) ;  /* 0x0000000000140947 */ /* 0x000fea0003800000 */
[----:B------:R-:W-:Y:S01]  /*1a450*/  ISETP.NE.AND P1, PT, R28, RZ, PT ;  /* 0x000000ff1c00720c */ /* 0x000fe20003f25270 */
[----:B0-2---:R-:W-:-:S04]  /*1a460*/  IMAD.MOV.U32 R9, RZ, RZ, 0x4000 ;  /* 0x00004000ff097424 */ /* 0x005fc800078e00ff */
[----:B------:R3:W-:Y:S08]  /*1a470*/  SYNCS.ARRIVE.TRANS64 RZ, [R12+URZ+0x168b0], R9 ;  /* 0x0168b0090cff79a7 */ /* 0x0007f0000800003f */
[----:B------:R-:W-:Y:S05]  /*1a480*/  @!P1 BRA `(.L_x_1347) ;  /* 0x0000000000049947 */ /* 0x000fea0003800000 */
[----:B------:R-:W-:Y:S01]  /*1a490*/  BPT.TRAP 0x1 ;  /* 0x000000040000795c */ /* 0x000fe20000300000 */
.L_x_1347:
        /* <DEDUP_REMOVED lines=14> */
.L_x_1343:
[----:B------:R-:W-:Y:S05]  /*1a580*/  BSYNC B1 ;  /* 0x0000000000017941 */ /* 0x000fea0003800000 */
.L_x_1342:
[----:B------:R-:W-:-:S05]  /*1a590*/  VIADD R25, R25, 0x1 ;  /* 0x0000000119197836 */ /* 0x000fca0000000000 */
[----:B------:R-:W-:-:S04]  /*1a5a0*/  ISETP.NE.AND P0, PT, R25, 0x2, PT ;  /* 0x000000021900780c */ /* 0x000fc80003f05270 */
[----:B0-23--:R-:W-:Y:S02]  /*1a5b0*/  SEL R9, RZ, 0x1, P0 ;  /* 0x00000001ff097807 */ /* 0x00dfe40000000000 */
[----:B------:R-:W-:Y:S02]  /*1a5c0*/  SEL R25, R25, RZ, P0 ;  /* 0x000000ff19197207 */ /* 0x000fe40000000000 */
[C---:B------:R-:W-:Y:S02]  /*1a5d0*/  ISETP.GT.AND P0, PT, R7.reuse, R6, PT ;  /* 0x000000060700720c */ /* 0x040fe40003f04270 */
[----:B------:R-:W-:Y:S01]  /*1a5e0*/  LOP3.LUT R26, R26, R9, RZ, 0x3c, !PT ;  /* 0x000000091a1a7212 */ /* 0x000fe200078e3cff */
[----:B------:R-:W-:-:S04]  /*1a5f0*/  VIADD R9, R7, 0xffffffff ;  /* 0xffffffff07097836 */ /* 0x000fc80000000000 */
[----:B------:R-:W-:-:S06]  /*1a600*/  IMAD.MOV.U32 R7, RZ, RZ, R9 ;  /* 0x000000ffff077224 */ /* 0x000fcc00078e0009 */
[----:B------:R-:W-:Y:S05]  /*1a610*/  @P0 BRA `(.L_x_1348) ;  /* 0xfffffffc00040947 */ /* 0x000fea000383ffff */
.L_x_1331:
[----:B------:R-:W-:Y:S05]  /*1a620*/  BSYNC B0 ;  /* 0x0000000000007941 */ /* 0x000fea0003800000 */
.L_x_1330:
[----:B------:R-:W0:Y:S01]  /*1a630*/  LDC.64 R6, c[0x0][0x9e0] ;  /* 0x00027800ff067b82 */ /* 0x000e220000000a00 */
[----:B------:R-:W-:Y:S07]  /*1a640*/  @!P2 WARPSYNC.ALL ;  /* 0x000000000000a948 */ /* 0x000fee0003800000 */
[----:B------:R-:W-:Y:S01]  /*1a650*/  @!P2 BAR.SYNC.DEFER_BLOCKING 0xc, 0x1a0 ;  /* 0x030680000000ab1d */ /* 0x000fe20000010000 */
        /* <DEDUP_REMOVED lines=14> */
.L_x_1351:
[----:B------:R-:W-:-:S13]  /*1a740*/  ISETP.NE.AND P1, PT, R7, 0x1, PT ;  /* 0x000000010700780c */ /* 0x000fda0003f25270 */
[----:B------:R-:W0:Y:S02]  /*1a750*/  @P1 LDC.64 R8, c[0x0][0x9e8] ;  /* 0x00027a00ff081b82 */ /* 0x000e240000000a00 */
[----:B0-----:R-:W-:-:S05]  /*1a760*/  @P1 IMAD.HI.U32 R8, R0, R8, RZ ;  /* 0x0000000800081227 */ /* 0x001fca00078e00ff */
[----:B------:R-:W-:-:S07]  /*1a770*/  @P1 SHF.R.U32.HI R0, RZ, R9, R8 ;  /* 0x00000009ff001219 */ /* 0x000fce0000011608 */
.L_x_1352:
[----:B------:R-:W-:Y:S05]  /*1a780*/  BSYNC B0 ;  /* 0x0000000000007941 */ /* 0x000fea0003800000 */
.L_x_1350:
[----:B------:R-:W-:-:S05]  /*1a790*/  IMAD R5, R0, R7, R7 ;  /* 0x0000000700057224 */ /* 0x000fca00078e0207 */
[----:B------:R-:W-:-:S07]  /*1a7a0*/  VIMNMX R6, R6, R5, PT ;  /* 0x0000000506067248 */ /* 0x000fce0003fe0100 */
.L_x_1349:
[----:B------:R-:W-:Y:S01]  /*1a7b0*/  VIADD R6, R6, 0x7f ;  /* 0x0000007f06067836 */ /* 0x000fe20000000000 */
[----:B------:R-:W-:-:S04]  /*1a7c0*/  ULDC UR4, c[0x0][0x9dc] ;  /* 0x0002770000047ab9 */ /* 0x000fc80000000800 */
[----:B------:R-:W-:-:S04]  /*1a7d0*/  SHF.R.S32.HI R5, RZ, 0x1f, R6 ;  /* 0x0000001fff057819 */ /* 0x000fc80000011406 */
[----:B------:R-:W-:-:S04]  /*1a7e0*/  LEA.HI R5, R5, R6, RZ, 0x7 ;  /* 0x0000000605057211 */ /* 0x000fc800078f38ff */
[----:B------:R-:W-:-:S04]  /*1a7f0*/  SHF.R.S32.HI R0, RZ, 0x7, R5 ;  /* 0x00000007ff007819 */ /* 0x000fc80000011405 */
[----:B------:R-:W-:Y:S01]  /*1a800*/  VIMNMX R8, R3, R0, PT ;  /* 0x0000000003087248 */ /* 0x000fe20003fe0100 */
[----:B------:R-:W-:-:S04]  /*1a810*/  VIADD R0, R4, -UR4 ;  /* 0x8000000404007c36 */ /* 0x000fc80008000000 */
[----:B------:R0:W-:Y:S01]  /*1a820*/  STL [R1], R8 ;  /* 0x0000000801007387 */ /* 0x0001e20000100800 */
[----:B------:R-:W-:Y:S05]  /*1a830*/  @!P0 BRA `(.L_x_1353) ;  /* 0x0000000000448947 */ /* 0x000fea0003800000 */
[----:B------:R-:W-:Y:S01]  /*1a840*/  ISETP.GT.AND P0, PT, R4, -0x1, PT ;  /* 0xffffffff0400780c */ /* 0x000fe20003f04270 */
[----:B------:R-:W-:-:S12]  /*1a850*/  BSSY B0, `(.L_x_1354) ;  /* 0x000000d000007945 */ /* 0x000fd80003800000 */
[----:B------:R-:W-:Y:S05]  /*1a860*/  @P0 BRA `(.L_x_1355) ;  /* 0x00000000001c0947 */ /* 0x000fea0003800000 */
[----:B------:R-:W-:Y:S02]  /*1a870*/  ISETP.NE.AND P0, PT, R7, 0x1, PT ;  /* 0x000000010700780c */ /* 0x000fe40003f05270 */
[----:B------:R-:W-:-:S11]  /*1a880*/  LOP3.LUT R5, RZ, R4, RZ, 0x33, !PT ;  /* 0x00000004ff057212 */ /* 0x000fd600078e33ff */
[----:B------:R-:W2:Y:S02]  /*1a890*/  @P0 LDC.64 R2, c[0x0][0x9e8] ;  /* 0x00027a00ff020b82 */ /* 0x000ea40000000a00 */
[----:B--2---:R-:W-:-:S05]  /*1a8a0*/  @P0 IMAD.HI.U32 R2, R5, R2, RZ ;  /* 0x0000000205020227 */ /* 0x004fca00078e00ff */
[----:B------:R-:W-:-:S04]  /*1a8b0*/  @P0 SHF.R.U32.HI R5, RZ, R3, R2 ;  /* 0x00000003ff050219 */ /* 0x000fc80000011602 */
[----:B------:R-:W-:Y:S01]  /*1a8c0*/  LOP3.LUT R4, RZ, R5, RZ, 0x33, !PT ;  /* 0x00000005ff047212 */ /* 0x000fe200078e33ff */
[----:B------:R-:W-:Y:S06]  /*1a8d0*/  BRA `(.L_x_1356) ;  /* 0x0000000000107947 */ /* 0x000fec0003800000 */
.L_x_1355:
[----:B------:R-:W-:-:S13]  /*1a8e0*/  ISETP.NE.AND P0, PT, R7, 0x1, PT ;  /* 0x000000010700780c */ /* 0x000fda0003f05270 */
[----:B------:R-:W2:Y:S02]  /*1a8f0*/  @P0 LDC.64 R2, c[0x0][0x9e8] ;  /* 0x00027a00ff020b82 */ /* 0x000ea40000000a00 */
[----:B--2---:R-:W-:-:S05]  /*1a900*/  @P0 IMAD.HI.U32 R2, R4, R2, RZ ;  /* 0x0000000204020227 */ /* 0x004fca00078e00ff */
[----:B------:R-:W-:-:S07]  /*1a910*/  @P0 SHF.R.U32.HI R4, RZ, R3, R2 ;  /* 0x00000003ff040219 */ /* 0x000fce0000011602 */
.L_x_1356:
[----:B------:R-:W-:Y:S05]  /*1a920*/  BSYNC B0 ;  /* 0x0000000000007941 */ /* 0x000fea0003800000 */
.L_x_1354:
[----:B------:R-:W-:-:S05]  /*1a930*/  IMAD R7, R4, R7, RZ ;  /* 0x0000000704077224 */ /* 0x000fca00078e02ff */
[----:B------:R-:W-:-:S07]  /*1a940*/  VIMNMX R0, R0, R7, !PT ;  /* 0x0000000700007248 */ /* 0x000fce0007fe0100 */
.L_x_1353:
        /* <DEDUP_REMOVED lines=9> */
[----:B------:R-:W2:Y:S01]  /*1a9e0*/  S2R R7, SR_LANEID ;  /* 0x0000000000077919 */ /* 0x000ea20000000000 */
[----:B------:R-:W-:Y:S01]  /*1a9f0*/  VOTEU.ANY UR4, UPT, PT ;  /* 0x0000000000047886 */ /* 0x000fe200038e0100 */
[----:B------:R-:W3:Y:S01]  /*1aa00*/  LDC.64 R2, c[0x0][0xc38] ;  /* 0x00030e00ff027b82 */ /* 0x000ee20000000a00 */
[----:B------:R-:W2:Y:S08]  /*1aa10*/  FLO.U32 R0, UR4 ;  /* 0x0000000400007d00 */ /* 0x000eb000080e0000 */
[----:B------:R-:W3:Y:S01]  /*1aa20*/  POPC R5, UR4 ;  /* 0x0000000400057d09 */ /* 0x000ee20008000000 */
[----:B--2---:R-:W-:-:S13]  /*1aa30*/  ISETP.EQ.U32.AND P0, PT, R0, R7, PT ;  /* 0x000000070000720c */ /* 0x004fda0003f02070 */
[----:B---3--:R-:W2:Y:S01]  /*1aa40*/  @P0 ATOMG.E.ADD.STRONG.GPU PT, R3, desc[UR38][R2.64], R5 ;  /* 0x00000005020309a8 */ /* 0x008ea200081ee1e6 */
[----:B------:R-:W3:Y:S02]  /*1aa50*/  S2R R4, SR_LTMASK ;  /* 0x0000000000047919 */ /* 0x000ee40000003900 */
[----:B---3--:R-:W-:-:S04]  /*1aa60*/  LOP3.LUT R4, R4, UR4, RZ, 0xc0, !PT ;  /* 0x0000000404047c12 */ /* 0x008fc8000f8ec0ff */
[----:B------:R-:W3:Y:S01]  /*1aa70*/  POPC R7, R4 ;  /* 0x0000000400077309 */ /* 0x000ee20000000000 */
[----:B--2---:R-:W3:Y:S02]  /*1aa80*/  SHFL.IDX PT, R0, R3, R0, 0x1f ;  /* 0x00001f0003007589 */ /* 0x004ee400000e0000 */
[----:B---3--:R-:W-:Y:S01]  /*1aa90*/  IADD3 R16, R0, UR37, R7 ;  /* 0x0000002500107c10 */ /* 0x008fe2000fffe007 */
[----:B------:R-:W-:Y:S06]  /*1aaa0*/  BRA `(.L_x_1359) ;  /* 0x0000002000747947 */ /* 0x000fec0003800000 */
.L_x_1358:
[----:B------:R-:W2:Y:S01]  /*1aab0*/  S2R R0, SR_CgaCtaId ;  /* 0x0000000000007919 */ /* 0x000ea20000008800 */
[----:B------:R-:W-:-:S04]  /*1aac0*/  MOV R27, 0x400 ;  /* 0x00000400001b7802 */ /* 0x000fc80000000f00 */
[----:B--2---:R-:W-:-:S05]  /*1aad0*/  LEA R27, R0, R27, 0x18 ;  /* 0x0000001b001b7211 */ /* 0x004fca00078ec0ff */
        /* <DEDUP_REMOVED lines=9> */
[----:B------:R-:W2:Y:S01]  /*1ab70*/  LDC.64 R2, c[0x4][R2] ;  /* 0x0100000002027b82 */ /* 0x000ea20000000a00 */
[----:B------:R-:W-:Y:S02]  /*1ab80*/  IMAD.U32 R5, RZ, RZ, UR7 ;  /* 0x00000007ff057e24 */ /* 0x000fe4000f8e00ff */
[----:B------:R-:W-:Y:S02]  /*1ab90*/  IMAD.U32 R7, RZ, RZ, UR9 ;  /* 0x00000009ff077e24 */ /* 0x000fe4000f8e00ff */
[----:B------:R-:W-:-:S02]  /*1aba0*/  IMAD.U32 R10, RZ, RZ, UR4 ;  /* 0x00000004ff0a7e24 */ /* 0x000fc4000f8e00ff */
[----:B------:R-:W-:Y:S02]  /*1abb0*/  IMAD.U32 R11, RZ, RZ, UR5 ;  /* 0x00000005ff0b7e24 */ /* 0x000fe4000f8e00ff */
[----:B0-----:R-:W-:Y:S02]  /*1abc0*/  IMAD.MOV.U32 R8, RZ, RZ, 0x70 ;  /* 0x00000070ff087424 */ /* 0x001fe400078e00ff */
[----:B------:R-:W-:Y:S02]  /*1abd0*/  IMAD.MOV.U32 R12, RZ, RZ, 0x1 ;  /* 0x00000001ff0c7424 */ /* 0x000fe400078e00ff */
[----:B------:R-:W-:-:S07]  /*1abe0*/  IMAD.MOV.U32 R13, RZ, RZ, RZ ;  /* 0x000000ffff0d7224 */ /* 0x000fce00078e00ff */
[----:B------:R-:W-:-:S07]  /*1abf0*/  LEPC R20, `(.L_x_1360) ;  /* 0x000000001014794e */ /* 0x000fce0000000000 */
[----:B-12---:R-:W-:Y:S05]  /*1ac00*/  CALL.ABS.NOINC R2 ;  /* 0x0000000002007343 */ /* 0x006fea0003c00000 */
.L_x_1360:
[----:B------:R-:W-:-:S05]  /*1ac10*/  VIADD R0, R27, 0x400 ;  /* 0x000004001b007836 */ /* 0x000fca0000000000 */
[----:B------:R-:W-:-:S13]  /*1ac20*/  LOP3.LUT P0, RZ, R0, 0x3ff, RZ, 0xc0, !PT ;  /* 0x000003ff00ff7812 */ /* 0x000fda000780c0ff */
[----:B------:R-:W-:Y:S05]  /*1ac30*/  @!P0 BRA `(.L_x_1361) ;  /* 0x0000000000808947 */ /* 0x000fea0003800000 */
[----:B------:R-:W-:Y:S01]  /*1ac40*/  MOV R0, 0x0 ;  /* 0x0000000000007802 */ /* 0x000fe20000000f00 */
[----:B------:R-:W-:Y:S01]  /*1ac50*/  ULDC.64 UR6, c[0x4][0xa8] ;  /* 0x01002a0000067ab9 */ /* 0x000fe20000000a00 */
[----:B------:R-:W-:Y:S01]  /*1ac60*/  ULDC.64 UR8, c[0x4][0xb0] ;  /* 0x01002c0000087ab9 */ /* 0x000fe20000000a00 */
[----:B------:R-:W-:Y:S01]  /*1ac70*/  ULDC.64 UR4, c[0x4][0x10] ;  /* 0x0100040000047ab9 */ /* 0x000fe20000000a00 */
[----:B------:R2:W3:Y:S01]  /*1ac80*/  LDC.64 R2, c[0x4][R0] ;  /* 0x0100000000027b82 */ /* 0x0004e20000000a00 */
[----:B------:R-:W-:Y:S02]  /*1ac90*/  IMAD.U32 R4, RZ, RZ, UR6 ;  /* 0x00000006ff047e24 */ /* 0x000fe4000f8e00ff */
[----:B------:R-:W-:Y:S02]  /*1aca0*/  IMAD.U32 R5, RZ, RZ, UR7 ;  /* 0x00000007ff057e24 */ /* 0x000fe4000f8e00ff */
[----:B------:R-:W-:Y:S02]  /*1acb0*/  IMAD.U32 R6, RZ, RZ, UR8 ;  /* 0x00000008ff067e24 */ /* 0x000fe4000f8e00ff */
[----:B------:R-:W-:-:S02]  /*1acc0*/  IMAD.U32 R7, RZ, RZ, UR9 ;  /* 0x00000009ff077e24 */ /* 0x000fc4000f8e00ff */
[----:B------:R-:W-:Y:S02]  /*1acd0*/  IMAD.U32 R10, RZ, RZ, UR4 ;  /* 0x00000004ff0a7e24 */ /* 0x000fe4000f8e00ff */
[----:B------:R-:W-:Y:S02]  /*1ace0*/  IMAD.U32 R11, RZ, RZ, UR5 ;  /* 0x00000005ff0b7e24 */ /* 0x000fe4000f8e00ff */
[----:B0-----:R-:W-:Y:S02]  /*1acf0*/  IMAD.MOV.U32 R8, RZ, RZ, 0x70 ;  /* 0x00000070ff087424 */ /* 0x001fe400078e00ff */
[----:B------:R-:W-:Y:S02]  /*1ad00*/  IMAD.MOV.U32 R12, RZ, RZ, 0x1 ;  /* 0x00000001ff0c7424 */ /* 0x000fe400078e00ff */
[----:B--2---:R-:W-:-:S07]  /*1ad10*/  IMAD.MOV.U32 R13, RZ, RZ, RZ ;  /* 0x000000ffff0d7224 */ /* 0x004fce00078e00ff */
[----:B------:R-:W-:-:S07]  /*1ad20*/  LEPC R20, `(.L_x_1362) ;  /* 0x000000001014794e */ /* 0x000fce0000000000 */
[----:B-1-3--:R-:W-:Y:S05]  /*1ad30*/  CALL.ABS.NOINC R2 ;  /* 0x0000000002007343 */ /* 0x00afea0003c00000 */
.L_x_1362:
[----:B------:R-:W-:Y:S01]  /*1ad40*/  MOV R2, 0x0 ;  /* 0x0000000000027802 */ /* 0x000fe20000000f00 */
[----:B------:R-:W-:Y:S01]  /*1ad50*/  ULDC.64 UR4, c[0x4][0xa8] ;  /* 0x01002a0000047ab9 */ /* 0x000fe20000000a00 */
[----:B------:R-:W-:Y:S01]  /*1ad60*/  ULDC.64 UR6, c[0x4][0xb0] ;  /* 0x01002c0000067ab9 */ /* 0x000fe20000000a00 */
[----:B------:R-:W-:Y:S01]  /*1ad70*/  ULDC.64 UR8, c[0x4][0x18] ;  /* 0x0100060000087ab9 */ /* 0x000fe20000000a00 */
[----:B------:R-:W-:Y:S01]  /*1ad80*/  MOV R4, UR4 ;  /* 0x0000000400047c02 */ /* 0x000fe20008000f00 */
[----:B------:R-:W-:Y:S01]  /*1ad90*/  IMAD.U32 R5, RZ, RZ, UR5 ;  /* 0x00000005ff057e24 */ /* 0x000fe2000f8e00ff */
[----:B------:R-:W0:Y:S01]  /*1ada0*/  LDC.64 R2, c[0x4][R2] ;  /* 0x0100000002027b82 */ /* 0x000e220000000a00 */
[----:B------:R-:W-:Y:S02]  /*1adb0*/  IMAD.U32 R6, RZ, RZ, UR6 ;  /* 0x00000006ff067e24 */ /* 0x000fe4000f8e00ff */
[----:B------:R-:W-:Y:S02]  /*1adc0*/  IMAD.U32 R7, RZ, RZ, UR7 ;  /* 0x00000007ff077e24 */ /* 0x000fe4000f8e00ff */
[----:B------:R-:W-:-:S02]  /*1add0*/  IMAD.U32 R10, RZ, RZ, UR8 ;  /* 0x00000008ff0a7e24 */ /* 0x000fc4000f8e00ff */
[----:B------:R-:W-:Y:S02]  /*1ade0*/  IMAD.U32 R11, RZ, RZ, UR9 ;  /* 0x00000009ff0b7e24 */ /* 0x000fe4000f8e00ff */
[----:B------:R-:W-:Y:S02]  /*1adf0*/  IMAD.MOV.U32 R8, RZ, RZ, 0x70 ;  /* 0x00000070ff087424 */ /* 0x000fe400078e00ff */
[----:B------:R-:W-:Y:S02]  /*1ae00*/  IMAD.MOV.U32 R12, RZ, RZ, 0x1 ;  /* 0x00000001ff0c7424 */ /* 0x000fe400078e00ff */
[----:B------:R-:W-:-:S07]  /*1ae10*/  IMAD.MOV.U32 R13, RZ, RZ, RZ ;  /* 0x000000ffff0d7224 */ /* 0x000fce00078e00ff */
[----:B------:R-:W-:-:S07]  /*1ae20*/  LEPC R20, `(.L_x_1361) ;  /* 0x000000001014794e */ /* 0x000fce0000000000 */
[----:B0-----:R-:W-:Y:S05]  /*1ae30*/  CALL.ABS.NOINC R2 ;  /* 0x0000000002007343 */ /* 0x001fea0003c00000 */
.L_x_1361:
[----:B------:R-:W2:Y:S01]  /*1ae40*/  LDL.LU R20, [R1+0x8] ;  /* 0x0000080001147983 */ /* 0x000ea20000300800 */
[----:B------:R-:W-:Y:S01]  /*1ae50*/  ULDC.64 UR4, c[0x0][0x9f8] ;  /* 0x00027e0000047ab9 */ /* 0x000fe20000000a00 */
[----:B------:R-:W3:Y:S01]  /*1ae60*/  LDC R0, c[0x0][0x428] ;  /* 0x00010a00ff007b82 */ /* 0x000ee20000000800 */
[----:B------:R-:W-:Y:S01]  /*1ae70*/  ISETP.NE.U32.AND P0, PT, RZ, UR4, PT ;  /* 0x00000004ff007c0c */ /* 0x000fe2000bf05070 */
[----:B------:R-:W-:-:S03]  /*1ae80*/  IMAD.MOV.U32 R6, RZ, RZ, R19 ;  /* 0x000000ffff067224 */ /* 0x000fc600078e0013 */
[----:B------:R-:W-:Y:S01]  /*1ae90*/  ISETP.NE.AND.EX P0, PT, RZ, UR5, PT, P0 ;  /* 0x00000005ff007c0c */ /* 0x000fe2000bf05300 */
[----:B------:R-:W-:-:S12]  /*1aea0*/  ULDC.64 UR4, c[0x0][0xa00] ;  /* 0x0002800000047ab9 */ /* 0x000fd80000000a00 */
[----:B------:R-:W4:Y:S02]  /*1aeb0*/  @P0 LDC.64 R2, c[0x0][0x9f8] ;  /* 0x00027e00ff020b82 */ /* 0x000f240000000a00 */
[----:B----4-:R-:W-:-:S05]  /*1aec0*/  @P0 IMAD.WIDE R2, R19, 0x4, R2 ;  /* 0x0000000413020825 */ /* 0x010fca00078e0202 */
[----:B------:R4:W5:Y:S01]  /*1aed0*/  @P0 LDG.E R6, desc[UR38][R2.64] ;  /* 0x0000002602060981 */ /* 0x000962000c1e1900 */
[----:B---3--:R-:W-:Y:S01]  /*1aee0*/  ISETP.NE.AND P0, PT, R0, 0x1, PT ;  /* 0x000000010000780c */ /* 0x008fe20003f05270 */
[----:B------:R-:W-:Y:S01]  /*1aef0*/  IMAD.MOV.U32 R0, RZ, RZ, R18 ;  /* 0x000000ffff007224 */ /* 0x000fe200078e0012 */
[----:B------:R-:W-:-:S04]  /*1af00*/  ISETP.NE.AND P6, PT, R28, RZ, PT ;  /* 0x000000ff1c00720c */ /* 0x000fc80003fc5270 */
[----:B------:R-:W-:-:S07]  /*1af10*/  PLOP3.LUT P1, PT, P6, PT, PT, 0x8, 0x0 ;  /* 0x000000000000781c */ /* 0x000fce000372e170 */
[----:B------:R-:W3:Y:S02]  /*1af20*/  @P0 LDC R5, c[0x0][0x42c] ;  /* 0x00010b00ff050b82 */ /* 0x000ee40000000800 */
[----:B------:R-:W-:-:S05]  /*1af30*/  VOTEU.ALL UP1, P6 ;  /* 0x00000000003f7886 */ /* 0x000fca0003020000 */
[----:B------:R-:W-:Y:S01]  /*1af40*/  @!UP1 UIADD3 UR8, UP0, UR40, 0x270, URZ ;  /* 0x0000027028089890 */ /* 0x000fe2000ff1e03f */
[----:B------:R-:W0:Y:S03]  /*1af50*/  @P0 LDC R4, c[0x0][0x430] ;  /* 0x00010c00ff040b82 */ /* 0x000e260000000800 */
[----:B------:R-:W-:-:S03]  /*1af60*/  @!UP1 UIADD3.X UR9, URZ, UR41, URZ, UP0, !UPT ;  /* 0x000000293f099290 */ /* 0x000fc600087fe43f */
[----:B------:R-:W-:Y:S01]  /*1af70*/  VOTEU.ALL UP0, P6 ;  /* 0x00000000003f7886 */ /* 0x000fe20003000000 */
[----:B---3--:R-:W-:-:S05]  /*1af80*/  @P0 IMAD.HI.U32 R5, R18, R5, RZ ;  /* 0x0000000512050227 */ /* 0x008fca00078e00ff */
[----:B0-----:R-:W-:Y:S02]  /*1af90*/  @P0 SHF.R.U32.HI R0, RZ, R4, R5 ;  /* 0x00000004ff000219 */ /* 0x001fe40000011605 */
[----:B------:R-:W-:-:S04]  /*1afa0*/  ISETP.NE.U32.AND P0, PT, RZ, UR4, PT ;  /* 0x00000004ff007c0c */ /* 0x000fc8000bf05070 */
[----:B------:R-:W-:-:S04]  /*1afb0*/  ISETP.NE.AND.EX P0, PT, RZ, UR5, PT, P0 ;  /* 0x00000005ff007c0c */ /* 0x000fc8000bf05300 */
[----:B------:R-:W-:Y:S01]  /*1afc0*/  SEL R9, R19, RZ, !P0 ;  /* 0x000000ff13097207 */ /* 0x000fe20004000000 */
[----:B--2-4-:R-:W-:-:S08]  /*1afd0*/  IMAD R17, R17, 0xc0, R20 ;  /* 0x000000c011117824 */ /* 0x014fd000078e0214 */
.L_x_1363:
        /* <DEDUP_REMOVED lines=10> */
[----:B------:R-:W2:Y:S01]  /*1b080*/  LDL R4, [R1] ;  /* 0x0000000001047983 */ /* 0x000ea20000100800 */
[----:B------:R-:W0:Y:S01]  /*1b090*/  LDC.64 R2, c[0x0][0x3f8] ;  /* 0x0000fe00ff027b82 */ /* 0x000e220000000a00 */
[----:B------:R-:W-:Y:S02]  /*1b0a0*/  ULDC.64 UR4, c[0x0][0xa08] ;  /* 0x0002820000047ab9 */ /* 0x000fe40000000a00 */
[----:B0-----:R-:W-:Y:S01]  /*1b0b0*/  LOP3.LUT P0, RZ, R2, UR4, RZ, 0xfc, !PT ;  /* 0x0000000402ff7c12 */ /* 0x001fe2000f80fcff */
[----:B------:R-:W-:-:S03]  /*1b0c0*/  UMOV UR4, 0xffffffff ;  /* 0xffffffff00047882 */ /* 0x000fc60000000000 */
[----:B------:R-:W-:-:S04]  /*1b0d0*/  LOP3.LUT P0, RZ, R3, UR5, RZ, 0xfc, P0 ;  /* 0x0000000503ff7c12 */ /* 0x000fc8000800fcff */
[----:B-----5:R-:W-:Y:S01]  /*1b0e0*/  SEL R8, R6, RZ, !P0 ;  /* 0x000000ff06087207 */ /* 0x020fe20004000000 */
[----:B--2---:R-:W-:Y:S01]  /*1b0f0*/  VIADD R7, R4, 0xffffffff ;  /* 0xffffffff04077836 */ /* 0x004fe20000000000 */
[----:B------:R-:W-:Y:S07]  /*1b100*/  BRA.DIV UR4, `(.L_x_1364) ;  /* 0x0000003e04287947 */ /* 0x000fee000b800000 */
.L_x_1499:
[----:B------:R-:W-:Y:S01]  /*1b110*/  UMOV UR4, 0xffffffff ;  /* 0xffffffff00047882 */ /* 0x000fe20000000000 */
[----:B------:R-:W-:Y:S02]  /*1b120*/  SHF.R.S32.HI R12, RZ, 0x1f, R6 ;  /* 0x0000001fff0c7819 */ /* 0x000fe40000011406 */
[----:B------:R-:W-:Y:S05]  /*1b130*/  BRA.DIV UR4, `(.L_x_1365) ;  /* 0x0000003e04507947 */ /* 0x000fea000b800000 */
[----:B------:R-:W-:-:S13]  /*1b140*/  ELECT P6, URZ, PT ;  /* 0x00000000003f782f */ /* 0x000fda00038c0000 */
.L_x_1502:
[----:B------:R-:W-:Y:S05]  /*1b150*/  @!P6 BRA `(.L_x_1366) ;  /* 0x0000000000c8e947 */ /* 0x000fea0003800000 */
[----:B------:R-:W-:-:S04]  /*1b160*/  ISETP.NE.U32.AND P0, PT, R2, RZ, PT ;  /* 0x000000ff0200720c */ /* 0x000fc80003f05070 */
        /* <DEDUP_REMOVED lines=10> */
[----:B------:R-:W-:-:S05]  /*1b210*/  @P0 SHF.R.U32.HI R4, RZ, R5, R8 ;  /* 0x00000005ff040219 */ /* 0x000fca0000011608 */
[----:B------:R-:W-:-:S04]  /*1b220*/  IMAD.MOV R5, RZ, RZ, -R4 ;  /* 0x000000ffff057224 */ /* 0x000fc800078e0a04 */
[----:B------:R-:W-:Y:S01]  /*1b230*/  IMAD R7, R10, R5, R7 ;  /* 0x000000050a077224 */ /* 0x000fe200078e0207 */
[----:B------:R-:W-:-:S03]  /*1b240*/  SHF.R.S32.HI R5, RZ, 0x1f, R4 ;  /* 0x0000001fff057819 */ /* 0x000fc60000011404 */
[----:B------:R-:W-:-:S04]  /*1b250*/  IMAD.WIDE.U32 R4, R6, UR4, R4 ;  /* 0x0000000406047c25 */ /* 0x000fc8000f8e0004 */
[----:B------:R-:W-:Y:S01]  /*1b260*/  IMAD.IADD R5, R5, 0x1, R11 ;  /* 0x0000000105057824 */ /* 0x000fe200078e020b */
[----:B------:R-:W-:-:S04]  /*1b270*/  LEA R10, P0, R4, R2, 0x2 ;  /* 0x00000002040a7211 */ /* 0x000fc800078010ff */
[----:B------:R-:W-:-:S05]  /*1b280*/  LEA.HI.X R11, R4, R3, R5, 0x2, P0 ;  /* 0x00000003040b7211 */ /* 0x000fca00000f1405 */
[----:B------:R0:W5:Y:S04]  /*1b290*/  LDG.E R8, desc[UR38][R10.64] ;  /* 0x000000260a087981 */ /* 0x000168000c1e1900 */
.L_x_1367:
[----:B------:R-:W-:Y:S01]  /*1b2a0*/  IMAD R5, R22, 0x8, R27 ;  /* 0x0000000816057824 */ /* 0x000fe200078e021b */
[----:B------:R-:W-:-:S04]  /*1b2b0*/  SHF.L.U32 R4, R24, 0x1f, RZ ;  /* 0x0000001f18047819 */ /* 0x000fc800000006ff */
[----:B------:R-:W2:Y:S02]  /*1b2c0*/  SYNCS.PHASECHK.TRANS64.TRYWAIT P0, [R5+URZ+0x16840], R4 ;  /* 0x01684004050075a7 */ /* 0x000ea4000800017f */
[----:B--2---:R-:W-:Y:S05]  /*1b2d0*/  @!P0 BRA `(.L_x_1368) ;  /* 0x0000003c00088947 */ /* 0x004fea0003800000 */
.L_x_1503:
        /* <DEDUP_REMOVED lines=9> */
.L_x_1369:
[----:B0-2---:R-:W-:Y:S01]  /*1b370*/  LEA R4, R22, R27, 0xe ;  /* 0x0000001b16047211 */ /* 0x005fe200078e70ff */
        /* <DEDUP_REMOVED lines=8> */
[----:B------:R-:W-:-:S02]  /*1b400*/  R2UR UR12, R0 ;  /* 0x00000000000c72ca */ /* 0x000fc400000e0000 */
[----:B-----5:R-:W-:-:S03]  /*1b410*/  R2UR UR13, R8 ;  /* 0x00000000080d72ca */ /* 0x020fc600000e0000 */
[----:B------:R-:W-:-:S04]  /*1b420*/  UIADD3 UR9, UR9, 0x16830, URZ ;  /* 0x0001683009097890 */ /* 0x000fc8000fffe03f */
[----:B------:R-:W-:Y:S02]  /*1b430*/  ULEA UR11, UR11, UR4, 0x7 ;  /* 0x000000040b0b7291 */ /* 0x000fe4000f8e383f */
[----:B------:R-:W-:Y:S01]  /*1b440*/  UIADD3 UR8, UR8, 0xe400, URZ ;  /* 0x0000e40008087890 */ /* 0x000fe2000fffe03f */
[----:B------:R-:W-:-:S08]  /*1b450*/  UMOV UR4, 0x0 ;  /* 0x0000000000047882 */ /* 0x000fd00000000000 */
[----:B------:R0:W-:Y:S02]  /*1b460*/  UTMALDG.4D [UR8], [UR6], desc[UR4] ;  /* 0x00000408060075b4 */ /* 0x0001e40008019000 */
[----:B0-----:R-:W-:Y:S01]  /*1b470*/  NOP ;  /* 0x0000000000007918 */ /* 0x001fe20000000000 */
.L_x_1366:
[----:B------:R-:W2:Y:S01]  /*1b480*/  LDL.LU R5, [R1+0x4] ;  /* 0x0000040001057983 */ /* 0x000ea20000300800 */
[----:B------:R-:W-:Y:S05]  /*1b490*/  WARPSYNC.ALL ;  /* 0x0000000000007948 */ /* 0x000fea0003800000 */
[----:B------:R-:W-:Y:S02]  /*1b4a0*/  ELECT P0, URZ, PT ;  /* 0x00000000003f782f */ /* 0x000fe40003800000 */
[----:B------:R-:W-:Y:S01]  /*1b4b0*/  R2UR UR9, R27 ;  /* 0x000000001b0972ca */ /* 0x000fe200000e0000 */
[----:B------:R-:W-:-:S10]  /*1b4c0*/  UIADD3 UR4, UP0, UR40, 0x270, URZ ;  /* 0x0000027028047890 */ /* 0x000fd4000ff1e03f */
        /* <DEDUP_REMOVED lines=9> */
[----:B------:R-:W-:Y:S01]  /*1b560*/  BAR.SYNC.DEFER_BLOCKING 0x8, 0x1a0 ;  /* 0x0206800000007b1d */ /* 0x000fe20000010000 */
[----:B------:R-:W-:-:S02]  /*1b570*/  UIADD3 UR8, UR9, 0x8400, URZ ;  /* 0x0000840009087890 */ /* 0x000fc4000fffe03f */
[----:B------:R-:W-:-:S03]  /*1b580*/  UIADD3 UR9, UR9, 0x16800, URZ ;  /* 0x0001680009097890 */ /* 0x000fc6000fffe03f */
[----:B------:R0:W-:Y:S06]  /*1b590*/  @P0 SYNCS.ARRIVE.TRANS64 RZ, [R27+URZ+0x16800], R4 ;  /* 0x016800041bff09a7 */ /* 0x0001ec000800003f */
[----:B------:R3:W-:Y:S01]  /*1b5a0*/  UTMALDG.4D [UR8], [UR4], desc[UR6] ;  /* 0x00000608040075b4 */ /* 0x0007e20008019000 */
[----:B--2---:R-:W-:-:S05]  /*1b5b0*/  VIADD R5, R5, 0x1 ;  /* 0x0000000105057836 */ /* 0x004fca0000000000 */
[----:B0-----:R-:W-:Y:S01]  /*1b5c0*/  LEA.HI R4, R5, R5, RZ, 0x1 ;  /* 0x0000000505047211 */ /* 0x001fe200078f08ff */
[----:B------:R3:W-:Y:S03]  /*1b5d0*/  STL [R1+0x4], R5 ;  /* 0x0000040501007387 */ /* 0x0007e60000100800 */
[----:B------:R-:W-:-:S05]  /*1b5e0*/  LOP3.LUT R4, R4, 0xfffffffe, RZ, 0xc0, !PT ;  /* 0xfffffffe04047812 */ /* 0x000fca00078ec0ff */
[----:B------:R-:W-:-:S05]  /*1b5f0*/  IMAD.IADD R4, R5, 0x1, -R4 ;  /* 0x0000000105047824 */ /* 0x000fca00078e0a04 */
[----:B------:R-:W-:-:S04]  /*1b600*/  SHF.L.U32 R4, R4, 0x1f, RZ ;  /* 0x0000001f04047819 */ /* 0x000fc800000006ff */
[----:B------:R-:W0:Y:S02]  /*1b610*/  SYNCS.PHASECHK.TRANS64.TRYWAIT P0, [R27+URZ+0x16820], R4 ;  /* 0x016820041b0075a7 */ /* 0x000e24000800017f */
[----:B0--3--:R-:W-:Y:S05]  /*1b620*/  @!P0 BRA `(.L_x_1371) ;  /* 0x0000003800488947 */ /* 0x009fea0003800000 */
.L_x_1504:
[----:B------:R-:W-:Y:S05]  /*1b630*/  BSYNC B0 ;  /* 0x0000000000007941 */ /* 0x000fea0003800000 */
.L_x_1370:
[----:B------:R-:W2:Y:S01]  /*1b640*/  LDL R5, [R1] ;  /* 0x0000000001057983 */ /* 0x000ea20000100800 */
[----:B------:R-:W-:Y:S01]  /*1b650*/  BSSY B0, `(.L_x_1372) ;  /* 0x000012c000007945 */ /* 0x000fe20003800000 */
[----:B--2---:R-:W-:-:S05]  /*1b660*/  VIADD R9, R5, 0xfffffffe ;  /* 0xfffffffe05097836 */ /* 0x004fca0000000000 */
[----:B------:R-:W-:-:S13]  /*1b670*/  ISETP.GE.AND P0, PT, R9, R29, PT ;  /* 0x0000001d0900720c */ /* 0x000fda0003f06270 */
[----:B------:R-:W-:Y:S05]  /*1b680*/  @!P0 BRA `(.L_x_1373) ;  /* 0x0000001000a08947 */ /* 0x000fea0003800000 */
[----:B0-----:R-:W-:Y:S01]  /*1b690*/  IMAD.MOV R4, RZ, RZ, -R5 ;  /* 0x000000ffff047224 */ /* 0x001fe200078e0a05 */
[----:B------:R-:W-:Y:S01]  /*1b6a0*/  LOP3.LUT R13, RZ, R29, RZ, 0x33, !PT ;  /* 0x0000001dff0d7212 */ /* 0x000fe200078e33ff */
[----:B------:R-:W-:Y:S03]  /*1b6b0*/  BSSY B1, `(.L_x_1374) ;  /* 0x0000065000017945 */ /* 0x000fe60003800000 */
[----:B------:R-:W-:-:S05]  /*1b6c0*/  VIADDMNMX R13, R4, 0x1, R13, !PT ;  /* 0x00000001040d7846 */ /* 0x000fca000780010d */
[----:B------:R-:W-:-:S05]  /*1b6d0*/  IMAD.IADD R4, R5, 0x1, R13 ;  /* 0x0000000105047824 */ /* 0x000fca00078e020d */
[----:B------:R-:W-:-:S04]  /*1b6e0*/  LOP3.LUT R4, R4, 0x1, RZ, 0xc0, !PT ;  /* 0x0000000104047812 */ /* 0x000fc800078ec0ff */
[----:B------:R-:W-:-:S13]  /*1b6f0*/  ISETP.NE.U32.AND P0, PT, R4, 0x1, PT ;  /* 0x000000010400780c */ /* 0x000fda0003f05070 */
[----:B------:R-:W-:Y:S05]  /*1b700*/  @P0 BRA `(.L_x_1375) ;  /* 0x00000004007c0947 */ /* 0x000fea0003800000 */
[----:B------:R-:W-:Y:S01]  /*1b710*/  VIADD R10, R22, 0x1 ;  /* 0x00000001160a7836 */ /* 0x000fe20000000000 */
        /* <DEDUP_REMOVED lines=28> */
.L_x_1378:
[----:B0-----:R-:W-:Y:S01]  /*1b8e0*/  IMAD R3, R10, 0x8, R27 ;  /* 0x000000080a037824 */ /* 0x001fe200078e021b */
[----:B------:R-:W-:-:S04]  /*1b8f0*/  SHF.L.U32 R2, R14, 0x1f, RZ ;  /* 0x0000001f0e027819 */ /* 0x000fc800000006ff */
[----:B------:R-:W0:Y:S02]  /*1b900*/  SYNCS.PHASECHK.TRANS64.TRYWAIT P0, [R3+URZ+0x16840], R2 ;  /* 0x01684002030075a7 */ /* 0x000e24000800017f */
[----:B0-----:R-:W-:Y:S05]  /*1b910*/  @!P0 BRA `(.L_x_1379) ;  /* 0x0000003400a08947 */ /* 0x001fea0003800000 */
.L_x_1505:
        /* <DEDUP_REMOVED lines=9> */
.L_x_1380:
        /* <DEDUP_REMOVED lines=15> */
[----:B------:R-:W-:Y:S02]  /*1baa0*/  ULEA UR11, UR11, UR4, 0x7 ;  /* 0x000000040b0b7291 */ /* 0x000fe4000f8e383f */
[----:B------:R-:W-:Y:S01]  /*1bab0*/  UIADD3 UR8, UR8, 0xe400, URZ ;  /* 0x0000e40008087890 */ /* 0x000fe2000fffe03f */
[----:B------:R-:W-:-:S08]  /*1bac0*/  UMOV UR4, 0x0 ;  /* 0x0000000000047882 */ /* 0x000fd00000000000 */
[----:B------:R0:W-:Y:S01]  /*1bad0*/  UTMALDG.4D [UR8], [UR6], desc[UR4] ;  /* 0x00000408060075b4 */ /* 0x0001e20008019000 */
[----:B------:R-:W2:Y:S02]  /*1bae0*/  SYNCS.PHASECHK.TRANS64.TRYWAIT P0, [R2+URZ+0x60], R5 ;  /* 0x00006005020075a7 */ /* 0x000ea4000800017f */
[----:B0-2---:R-:W-:Y:S05]  /*1baf0*/  @!P0 BRA `(.L_x_1381) ;  /* 0x00000034003c8947 */ /* 0x005fea0003800000 */
.L_x_1506:
[----:B------:R-:W-:Y:S05]  /*1bb00*/  @P1 BRA `(.L_x_1382) ;  /* 0x0000000000181947 */ /* 0x000fea0003800000 */
[----:B------:R-:W-:Y:S01]  /*1bb10*/  ISETP.NE.AND P0, PT, R28, RZ, PT ;  /* 0x000000ff1c00720c */ /* 0x000fe20003f05270 */
[----:B0-----:R-:W-:Y:S02]  /*1bb20*/  IMAD R2, R22, 0x8, R27 ;  /* 0x0000000816027824 */ /* 0x001fe400078e021b */
[----:B------:R-:W-:-:S04]  /*1bb30*/  IMAD.MOV.U32 R3, RZ, RZ, 0x4000 ;  /* 0x00004000ff037424 */ /* 0x000fc800078e00ff */
[----:B------:R2:W-:Y:S06]  /*1bb40*/  SYNCS.ARRIVE.TRANS64 RZ, [R2+URZ+0x16850], R3 ;  /* 0x0168500302ff79a7 */ /* 0x0005ec000800003f */
[----:B------:R-:W-:Y:S05]  /*1bb50*/  @!P0 BRA `(.L_x_1382) ;  /* 0x0000000000048947 */ /* 0x000fea0003800000 */
[----:B------:R-:W-:Y:S01]  /*1bb60*/  BPT.TRAP 0x1 ;  /* 0x000000040000795c */ /* 0x000fe20000300000 */
.L_x_1382:
        /* <DEDUP_REMOVED lines=20> */
.L_x_1377:
[----:B------:R-:W-:Y:S05]  /*1bcb0*/  BSYNC B2 ;  /* 0x0000000000027941 */ /* 0x000fea0003800000 */
.L_x_1376:
[----:B------:R-:W2:Y:S01]  /*1bcc0*/  LDL R2, [R1] ;  /* 0x0000000001027983 */ /* 0x000ea20000100800 */
[----:B------:R-:W-:Y:S02]  /*1bcd0*/  IMAD.MOV.U32 R22, RZ, RZ, R10 ;  /* 0x000000ffff167224 */ /* 0x000fe400078e000a */
[----:B------:R-:W-:Y:S02]  /*1bce0*/  IMAD.MOV.U32 R24, RZ, RZ, R14 ;  /* 0x000000ffff187224 */ /* 0x000fe400078e000e */
[----:B--2---:R-:W-:-:S07]  /*1bcf0*/  VIADD R9, R2, 0xfffffffd ;  /* 0xfffffffd02097836 */ /* 0x004fce0000000000 */
.L_x_1375:
[----:B------:R-:W-:Y:S05]  /*1bd00*/  BSYNC B1 ;  /* 0x0000000000017941 */ /* 0x000fea0003800000 */
.L_x_1374:
[----:B------:R-:W2:Y:S01]  /*1bd10*/  LDL.LU R2, [R1] ;  /* 0x0000000001027983 */ /* 0x000ea20000300800 */
[----:B------:R-:W-:Y:S01]  /*1bd20*/  VIADD R13, R13, 0xfffffffe ;  /* 0xfffffffe0d0d7836 */ /* 0x000fe20000000000 */
[----:B--2---:R-:W-:-:S04]  /*1bd30*/  LOP3.LUT R2, RZ, R2, RZ, 0x33, !PT ;  /* 0x00000002ff027212 */ /* 0x004fc800078e33ff */
[----:B------:R-:W-:-:S13]  /*1bd40*/  ISETP.NE.AND P0, PT, R13, R2, PT ;  /* 0x000000020d00720c */ /* 0x000fda0003f05270 */
[----:B------:R-:W-:Y:S05]  /*1bd50*/  @!P0 BRA `(.L_x_1373) ;  /* 0x0000000800ec8947 */ /* 0x000fea0003800000 */
[----:B------:R-:W-:-:S07]  /*1bd60*/  IMAD.MOV.U32 R4, RZ, RZ, R8 ;  /* 0x000000ffff047224 */ /* 0x000fce00078e0008 */
.L_x_1397:
[----:B------:R-:W-:Y:S01]  /*1bd70*/  VIADD R10, R22, 0x1 ;  /* 0x00000001160a7836 */ /* 0x000fe20000000000 */
[----:B------:R-:W-:Y:S05]  /*1bd80*/  YIELD ;  /* 0x0000000000007946 */ /* 0x000fea0003800000 */
[----:B------:R-:W-:Y:S01]  /*1bd90*/  ISETP.NE.AND P0, PT, R10, 0x2, PT ;  /* 0x000000020a00780c */ /* 0x000fe20003f05270 */
[----:B------:R-:W-:Y:S03]  /*1bda0*/  BSSY B1, `(.L_x_1383) ;  /* 0x0000057000017945 */ /* 0x000fe60003800000 */
[----:B0-----:R-:W-:-:S02]  /*1bdb0*/  SEL R11, RZ, 0x1, P0 ;  /* 0x00000001ff0b7807 */ /* 0x001fc40000000000 */
[----:B------:R-:W-:Y:S02]  /*1bdc0*/  SEL R10, R10, RZ, P0 ;  /* 0x000000ff0a0a7207 */ /* 0x000fe40000000000 */
[----:B------:R-:W-:Y:S01]  /*1bdd0*/  LOP3.LUT R11, R24, R11, RZ, 0x3c, !PT ;  /* 0x0000000b180b7212 */ /* 0x000fe200078e3cff */
[----:B--2---:R-:W-:Y:S06]  /*1bde0*/  @!P6 BRA `(.L_x_1384) ;  /* 0x000000040048e947 */ /* 0x004fec0003800000 */
        /* <DEDUP_REMOVED lines=23> */
.L_x_1385:
[----:B------:R-:W-:Y:S01]  /*1bf60*/  IMAD R3, R10, 0x8, R27 ;  /* 0x000000080a037824 */ /* 0x000fe200078e021b */
[----:B------:R-:W-:-:S04]  /*1bf70*/  SHF.L.U32 R2, R11, 0x1f, RZ ;  /* 0x0000001f0b027819 */ /* 0x000fc800000006ff */
[----:B------:R-:W2:Y:S02]  /*1bf80*/  SYNCS.PHASECHK.TRANS64.TRYWAIT P0, [R3+URZ+0x16840], R2 ;  /* 0x01684002030075a7 */ /* 0x000ea4000800017f */
[----:B--2---:R-:W-:Y:S05]  /*1bf90*/  @!P0 BRA `(.L_x_1386) ;  /* 0x0000003000288947 */ /* 0x004fea0003800000 */
.L_x_1507:
        /* <DEDUP_REMOVED lines=9> */
.L_x_1387:
        /* <DEDUP_REMOVED lines=19> */
[----:B------:R-:W2:Y:S02]  /*1c160*/  SYNCS.PHASECHK.TRANS64.TRYWAIT P1, [R3+URZ+0x60], R24 ;  /* 0x00006018030075a7 */ /* 0x000ea4000802017f */
[----:B0-2---:R-:W-:Y:S05]  /*1c170*/  @!P1 BRA `(.L_x_1388) ;  /* 0x0000002c00c49947 */ /* 0x005fea0003800000 */
.L_x_1508:
[----:B------:R-:W-:Y:S05]  /*1c180*/  @P0 BRA `(.L_x_1389) ;  /* 0x0000000000140947 */ /* 0x000fea0003800000 */
[----:B------:R-:W-:Y:S01]  /*1c190*/  ISETP.NE.AND P1, PT, R28, RZ, PT ;  /* 0x000000ff1c00720c */ /* 0x000fe20003f25270 */
[----:B------:R-:W-:-:S04]  /*1c1a0*/  IMAD.MOV.U32 R2, RZ, RZ, 0x4000 ;  /* 0x00004000ff027424 */ /* 0x000fc800078e00ff */
[----:B------:R2:W-:Y:S08]  /*1c1b0*/  SYNCS.ARRIVE.TRANS64 RZ, [R3+URZ+0x50], R2 ;  /* 0x0000500203ff79a7 */ /* 0x0005f0000800003f */
[----:B------:R-:W-:Y:S05]  /*1c1c0*/  @!P1 BRA `(.L_x_1389) ;  /* 0x0000000000049947 */ /* 0x000fea0003800000 */
[----:B------:R-:W-:Y:S01]  /*1c1d0*/  BPT.TRAP 0x1 ;  /* 0x000000040000795c */ /* 0x000fe20000300000 */
.L_x_1389:
        /* <DEDUP_REMOVED lines=18> */
[----:B---3--:R-:W-:Y:S01]  /*1c300*/  NOP ;  /* 0x0000000000007918 */ /* 0x008fe20000000000 */
.L_x_1384:
[----:B------:R-:W-:Y:S05]  /*1c310*/  BSYNC B1 ;  /* 0x0000000000017941 */ /* 0x000fea0003800000 */
.L_x_1383:
[----:B------:R-:W-:Y:S01]  /*1c320*/  VIADD R22, R10, 0x1 ;  /* 0x000000010a167836 */ /* 0x000fe20000000000 */
[----:B------:R-:W-:Y:S01]  /*1c330*/  BSSY B1, `(.L_x_1390) ;  /* 0x000005a000017945 */ /* 0x000fe20003800000 */
[----:B------:R-:W-:-:S03]  /*1c340*/  VIADD R13, R9, 0xffffffff ;  /* 0xffffffff090d7836 */ /* 0x000fc60000000000 */
[----:B------:R-:W-:-:S04]  /*1c350*/  ISETP.NE.AND P0, PT, R22, 0x2, PT ;  /* 0x000000021600780c */ /* 0x000fc80003f05270 */
[----:B0-----:R-:W-:Y:S02]  /*1c360*/  SEL R24, RZ, 0x1, P0 ;  /* 0x00000001ff187807 */ /* 0x001fe40000000000 */
        /* <DEDUP_REMOVED lines=21> */
[----:B------:R-:W-:-:S04]  /*1c4c0*/  LEA R4, P0, R2, UR4, 0x2 ;  /* 0x0000000402047c11 */ /* 0x000fc8000f8010ff */
[----:B------:R-:W-:Y:S01]  /*1c4d0*/  LEA.HI.X R5, R2, UR5, R3, 0x2, P0 ;  /* 0x0000000502057c11 */ /* 0x000fe200080f1403 */
[----:B------:R-:W-:-:S04]  /*1c4e0*/  IMAD.MOV R2, RZ, RZ, -R15 ;  /* 0x000000ffff027224 */ /* 0x000fc800078e0a0f */
[----:B------:R0:W5:Y:S01]  /*1c4f0*/  LDG.E R4, desc[UR38][R4.64] ;  /* 0x0000002604047981 */ /* 0x000162000c1e1900 */
[----:B------:R-:W-:-:S07]  /*1c500*/  IMAD R14, R14, R2, R13 ;  /* 0x000000020e0e7224 */ /* 0x000fce00078e020d */
.L_x_1392:
[----:B--2---:R-:W-:Y:S02]  /*1c510*/  LEA R2, R22, R27, 0x3 ;  /* 0x0000001b16027211 */ /* 0x004fe400078e18ff */
[----:B------:R-:W-:-:S04]  /*1c520*/  SHF.L.U32 R3, R24, 0x1f, RZ ;  /* 0x0000001f18037819 */ /* 0x000fc800000006ff */
[----:B------:R-:W2:Y:S02]  /*1c530*/  SYNCS.PHASECHK.TRANS64.TRYWAIT P0, [R2+URZ+0x16840], R3 ;  /* 0x01684003020075a7 */ /* 0x000ea4000800017f */
[----:B--2---:R-:W-:Y:S05]  /*1c540*/  @!P0 BRA `(.L_x_1393) ;  /* 0x0000002800e48947 */ /* 0x004fea0003800000 */
.L_x_1509:
        /* <DEDUP_REMOVED lines=9> */
.L_x_1394:
[----:B0-2---:R-:W-:Y:S01]  /*1c5e0*/  VIADD R3, R27, 0x16800 ;  /* 0x000168001b037836 */ /* 0x005fe20000000000 */
[----:B------:R-:W-:Y:S01]  /*1c5f0*/  R2UR UR11, R14 ;  /* 0x000000000e0b72ca */ /* 0x000fe200000e0000 */
[----:B------:R-:W-:Y:S01]  /*1c600*/  UIADD3 UR6, UP0, UR40, 0x370, URZ ;  /* 0x0000037028067890 */ /* 0x000fe2000ff1e03f */
[----:B------:R-:W-:Y:S01]  /*1c610*/  R2UR UR4, R23 ;  /* 0x00000000170472ca */ /* 0x000fe200000e0000 */
[----:B------:R-:W-:Y:S01]  /*1c620*/  IMAD R2, R22, 0x8, R3 ;  /* 0x0000000816027824 */ /* 0x000fe200078e0203 */
[----:B------:R-:W-:Y:S01]  /*1c630*/  R2UR UR12, R0 ;  /* 0x00000000000c72ca */ /* 0x000fe200000e0000 */
[----:B------:R-:W-:Y:S01]  /*1c640*/  UIADD3.X UR7, URZ, UR41, URZ, UP0, !UPT ;  /* 0x000000293f077290 */ /* 0x000fe200087fe43f */
[----:B-----5:R-:W-:Y:S01]  /*1c650*/  R2UR UR13, R4 ;  /* 0x00000000040d72ca */ /* 0x020fe200000e0000 */
[----:B------:R-:W-:Y:S01]  /*1c660*/  UMOV UR5, 0x14f00000 ;  /* 0x14f0000000057882 */ /* 0x000fe20000000000 */
[----:B------:R-:W-:Y:S01]  /*1c670*/  R2UR UR9, R2 ;  /* 0x00000000020972ca */ /* 0x000fe200000e0000 */
[----:B------:R-:W-:Y:S01]  /*1c680*/  IMAD R2, R22, 0x4000, R27 ;  /* 0x0000400016027824 */ /* 0x000fe200078e021b */
[----:B------:R-:W-:Y:S01]  /*1c690*/  SHF.L.U32 R11, R11, 0x1f, RZ ;  /* 0x0000001f0b0b7819 */ /* 0x000fe200000006ff */
[----:B------:R-:W-:-:S03]  /*1c6a0*/  UMOV UR10, URZ ;  /* 0x0000003f000a7c82 */ /* 0x000fc60008000000 */
[----:B------:R-:W-:Y:S01]  /*1c6b0*/  R2UR UR8, R2 ;  /* 0x00000000020872ca */ /* 0x000fe200000e0000 */
[----:B------:R-:W-:Y:S01]  /*1c6c0*/  ULEA UR11, UR11, UR4, 0x7 ;  /* 0x000000040b0b7291 */ /* 0x000fe2000f8e383f */
[----:B------:R-:W-:Y:S02]  /*1c6d0*/  IMAD R2, R10, 0x8, R3 ;  /* 0x000000080a027824 */ /* 0x000fe400078e0203 */
[----:B------:R-:W-:-:S03]  /*1c6e0*/  UMOV UR4, 0x0 ;  /* 0x0000000000047882 */ /* 0x000fc60000000000 */
[----:B------:R-:W-:-:S06]  /*1c6f0*/  UIADD3 UR9, UR9, 0x30, URZ ;  /* 0x0000003009097890 */ /* 0x000fcc000fffe03f */
[----:B------:R-:W-:-:S09]  /*1c700*/  UIADD3 UR8, UR8, 0xe400, URZ ;  /* 0x0000e40008087890 */ /* 0x000fd2000fffe03f */
[----:B------:R0:W-:Y:S01]  /*1c710*/  UTMALDG.4D [UR8], [UR6], desc[UR4] ;  /* 0x00000408060075b4 */ /* 0x0001e20008019000 */
[----:B------:R-:W2:Y:S02]  /*1c720*/  SYNCS.PHASECHK.TRANS64.TRYWAIT P1, [R2+URZ+0x60], R11 ;  /* 0x0000600b020075a7 */ /* 0x000ea4000802017f */
[----:B0-2---:R-:W-:Y:S05]  /*1c730*/  @!P1 BRA `(.L_x_1395) ;  /* 0x00000028007c9947 */ /* 0x005fea0003800000 */
.L_x_1510:
[----:B------:R-:W-:Y:S05]  /*1c740*/  @P0 BRA `(.L_x_1396) ;  /* 0x0000000000140947 */ /* 0x000fea0003800000 */
[----:B------:R-:W-:Y:S01]  /*1c750*/  ISETP.NE.AND P1, PT, R28, RZ, PT ;  /* 0x000000ff1c00720c */ /* 0x000fe20003f25270 */
[----:B------:R-:W-:-:S04]  /*1c760*/  IMAD.MOV.U32 R3, RZ, RZ, 0x4000 ;  /* 0x00004000ff037424 */ /* 0x000fc800078e00ff */
[----:B------:R2:W-:Y:S08]  /*1c770*/  SYNCS.ARRIVE.TRANS64 RZ, [R2+URZ+0x50], R3 ;  /* 0x0000500302ff79a7 */ /* 0x0005f0000800003f */
[----:B------:R-:W-:Y:S05]  /*1c780*/  @!P1 BRA `(.L_x_1396) ;  /* 0x0000000000049947 */ /* 0x000fea0003800000 */
[----:B------:R-:W-:Y:S01]  /*1c790*/  BPT.TRAP 0x1 ;  /* 0x000000040000795c */ /* 0x000fe20000300000 */
.L_x_1396:
        /* <DEDUP_REMOVED lines=19> */
.L_x_1391:
[----:B------:R-:W-:Y:S05]  /*1c8d0*/  BSYNC B1 ;  /* 0x0000000000017941 */ /* 0x000fea0003800000 */
.L_x_1390:
[----:B------:R-:W-:Y:S01]  /*1c8e0*/  ISETP.GT.AND P0, PT, R13, R29, PT ;  /* 0x0000001d0d00720c */ /* 0x000fe20003f04270 */
[----:B------:R-:W-:-:S12]  /*1c8f0*/  VIADD R9, R9, 0xfffffffe ;  /* 0xfffffffe09097836 */ /* 0x000fd80000000000 */
[----:B------:R-:W-:Y:S05]  /*1c900*/  @P0 BRA `(.L_x_1397) ;  /* 0xfffffff400180947 */ /* 0x000fea000383ffff */
.L_x_1373:
[----:B------:R-:W-:Y:S05]  /*1c910*/  BSYNC B0 ;  /* 0x0000000000007941 */ /* 0x000fea0003800000 */
.L_x_1372:
[----:B------:R-:W-:Y:S01]  /*1c920*/  ISETP.NE.AND P0, PT, R28, RZ, PT ;  /* 0x000000ff1c00720c */ /* 0x000fe20003f05270 */
[----:B------:R-:W-:-:S12]  /*1c930*/  BSSY B0, `(.L_x_1398) ;  /* 0x000000e000007945 */ /* 0x000fd80003800000 */
[----:B------:R-:W-:Y:S05]  /*1c940*/  @P0 BRA `(.L_x_1399) ;  /* 0x0000000000300947 */ /* 0x000fea0003800000 */
[----:B------:R-:W3:Y:S01]  /*1c950*/  S2R R9, SR_LANEID ;  /* 0x0000000000097919 */ /* 0x000ee20000000000 */
[----:B------:R-:W-:Y:S01]  /*1c960*/  VOTEU.ANY UR4, UPT, PT ;  /* 0x0000000000047886 */ /* 0x000fe200038e0100 */
[----:B0-2---:R-:W0:Y:S01]  /*1c970*/  LDC.64 R2, c[0x0][0xc38] ;  /* 0x00030e00ff027b82 */ /* 0x005e220000000a00 */
[----:B------:R-:W3:Y:S08]  /*1c980*/  FLO.U32 R4, UR4 ;  /* 0x0000000400047d00 */ /* 0x000ef000080e0000 */
[----:B------:R-:W0:Y:S01]  /*1c990*/  POPC R5, UR4 ;  /* 0x0000000400057d09 */ /* 0x000e220008000000 */
[----:B---3--:R-:W-:-:S13]  /*1c9a0*/  ISETP.EQ.U32.AND P0, PT, R4, R9, PT ;  /* 0x000000090400720c */ /* 0x008fda0003f02070 */
[----:B0-----:R-:W2:Y:S01]  /*1c9b0*/  @P0 ATOMG.E.ADD.STRONG.GPU PT, R3, desc[UR38][R2.64], R5 ;  /* 0x00000005020309a8 */ /* 0x001ea200081ee1e6 */
[----:B------:R-:W0:Y:S02]  /*1c9c0*/  S2R R6, SR_LTMASK ;  /* 0x0000000000067919 */ /* 0x000e240000003900 */
[----:B0-----:R-:W-:-:S04]  /*1c9d0*/  LOP3.LUT R6, R6, UR4, RZ, 0xc0, !PT ;  /* 0x0000000406067c12 */ /* 0x001fc8000f8ec0ff */
[----:B------:R-:W0:Y:S01]  /*1c9e0*/  POPC R9, R6 ;  /* 0x0000000600097309 */ /* 0x000e220000000000 */
[----:B--2---:R-:W0:Y:S02]  /*1c9f0*/  SHFL.IDX PT, R4, R3, R4, 0x1f ;  /* 0x00001f0403047589 */ /* 0x004e2400000e0000 */
[----:B0-----:R-:W-:-:S07]  /*1ca00*/  IADD3 R16, R4, UR37, R9 ;  /* 0x0000002504107c10 */ /* 0x001fce000fffe009 */
.L_x_1399:
[----:B------:R-:W-:Y:S05]  /*1ca10*/  BSYNC B0 ;  /* 0x0000000000007941 */ /* 0x000fea0003800000 */
.L_x_1398:
[----:B------:R-:W-:Y:S04]  /*1ca20*/  BSSY B0, `(.L_x_1400) ;  /* 0x0000020000007945 */ /* 0x000fe80003800000 */
[----:B------:R-:W-:Y:S05]  /*1ca30*/  @!P6 BRA `(.L_x_1401) ;  /* 0x000000000078e947 */ /* 0x000fea0003800000 */
[----:B--2---:R-:W-:Y:S01]  /*1ca40*/  IMAD R3, R22, 0x8, R27 ;  /* 0x0000000816037824 */ /* 0x004fe200078e021b */
[----:B0-----:R-:W-:-:S04]  /*1ca50*/  SHF.L.U32 R2, R24, 0x1f, RZ ;  /* 0x0000001f18027819 */ /* 0x001fc800000006ff */
[----:B------:R-:W0:Y:S02]  /*1ca60*/  SYNCS.PHASECHK.TRANS64.TRYWAIT P0, [R3+URZ+0x16860], R2 ;  /* 0x01686002030075a7 */ /* 0x000e24000800017f */
[----:B0-----:R-:W-:Y:S05]  /*1ca70*/  @!P0 BRA `(.L_x_1402) ;  /* 0x0000002400c08947 */ /* 0x001fea0003800000 */
.L_x_1511:
        /* <DEDUP_REMOVED lines=9> */
.L_x_1403:
        /* <DEDUP_REMOVED lines=16> */
[----:B---3--:R-:W-:Y:S01]  /*1cc10*/  NOP ;  /* 0x0000000000007918 */ /* 0x008fe20000000000 */
.L_x_1401:
[----:B------:R-:W-:Y:S05]  /*1cc20*/  BSYNC B0 ;  /* 0x0000000000007941 */ /* 0x000fea0003800000 */
.L_x_1400:
[----:B------:R-:W-:-:S05]  /*1cc30*/  VIADD R22, R22, 0x1 ;  /* 0x0000000116167836 */ /* 0x000fca0000000000 */
[----:B------:R-:W-:-:S04]  /*1cc40*/  ISETP.NE.AND P0, PT, R22, 0x2, PT ;  /* 0x000000021600780c */ /* 0x000fc80003f05270 */
[----:B0-2---:R-:W-:Y:S02]  /*1cc50*/  SEL R3, RZ, 0x1, P0 ;  /* 0x00000001ff037807 */ /* 0x005fe40000000000 */
[----:B------:R-:W-:Y:S02]  /*1cc60*/  SEL R22, R22, RZ, P0 ;  /* 0x000000ff16167207 */ /* 0x000fe40000000000 */
[----:B------:R-:W-:-:S07]  /*1cc70*/  LOP3.LUT R24, R24, R3, RZ, 0x3c, !PT ;  /* 0x0000000318187212 */ /* 0x000fce00078e3cff */
.L_x_1359:
[----:B------:R-:W-:Y:S05]  /*1cc80*/  BSYNC B6 ;  /* 0x0000000000067941 */ /* 0x000fea0003800000 */
.L_x_1357:
[----:B------:R-:W-:-:S03]  /*1cc90*/  UMOV UR4, 0xffffffff ;  /* 0xffffffff00047882 */ /* 0x000fc60000000000 */
[----:B------:R-:W-:Y:S05]  /*1cca0*/  BRA.DIV UR4, `(.L_x_1404) ;  /* 0x0000002604487947 */ /* 0x000fea000b800000 */
[----:B------:R2:W3:Y:S04]  /*1ccb0*/  SHFL.IDX PT, R4, R16, RZ, 0x1f ;  /* 0x00001fff10047589 */ /* 0x0004e800000e0000 */
[----:B------:R2:W4:Y:S02]  /*1ccc0*/  SHFL.IDX PT, R5, R16, 0x1, 0x1f ;  /* 0x00201f0010057f89 */ /* 0x00052400000e0000 */
.L_x_1515:
        /* <DEDUP_REMOVED lines=11> */
.L_x_1406:
[----:B------:R-:W-:Y:S05]  /*1cd80*/  BSYNC B0 ;  /* 0x0000000000007941 */ /* 0x000fea0003800000 */
.L_x_1405:
[----:B------:R-:W-:-:S03]  /*1cd90*/  UMOV UR4, 0xffffffff ;  /* 0xffffffff00047882 */ /* 0x000fc60000000000 */
[----:B------:R-:W-:Y:S05]  /*1cda0*/  BRA.DIV UR4, `(.L_x_1407) ;  /* 0x0000002604547947 */ /* 0x000fea000b800000 */
[----:B-----5:R-:W0:Y:S01]  /*1cdb0*/  SHFL.UP PT, R14, R2, 0x1, RZ ;  /* 0x04200000020e7989 */ /* 0x020e2200000e00ff */
        /* <DEDUP_REMOVED lines=19> */
[----:B------:R0:W0:Y:S02]  /*1cef0*/  SHFL.IDX PT, R14, R8, 0x1f, 0x1f ;  /* 0x03e01f00080e7f89 */ /* 0x00002400000e0000 */
.L_x_1523:
[----:B------:R-:W-:Y:S02]  /*1cf00*/  ULDC UR4, c[0x0][0xc10] ;  /* 0x0003040000047ab9 */ /* 0x000fe40000000800 */
[----:B------:R-:W-:-:S04]  /*1cf10*/  IMAD.U32 R7, RZ, RZ, UR4 ;  /* 0x00000004ff077e24 */ /* 0x000fc8000f8e00ff */
[----:B0-----:R-:W-:-:S04]  /*1cf20*/  IMAD R14, R14, R7, RZ ;  /* 0x000000070e0e7224 */ /* 0x001fc800078e02ff */
[----:B----4-:R-:W-:-:S05]  /*1cf30*/  IMAD.IADD R5, R5, 0x1, R14 ;  /* 0x0000000105057824 */ /* 0x010fca00078e020e */
[----:B---3--:R-:W-:-:S13]  /*1cf40*/  ISETP.GT.AND P0, PT, R5, R4, PT ;  /* 0x000000040500720c */ /* 0x008fda0003f04270 */
[----:B------:R-:W-:Y:S05]  /*1cf50*/  @P0 BRA `(.L_x_1408) ;  /* 0x0000000000ac0947 */ /* 0x000fea0003800000 */
[----:B------:R-:W0:Y:S02]  /*1cf60*/  LDC R0, c[0x0][0xc14] ;  /* 0x00030500ff007b82 */ /* 0x000e240000000800 */
.L_x_1413:
[----:B------:R-:W-:-:S05]  /*1cf70*/  VIADD R19, R19, 0x1f ;  /* 0x0000001f13137836 */ /* 0x000fca0000000000 */
        /* <DEDUP_REMOVED lines=11> */
.L_x_1411:
[----:B------:R-:W-:Y:S05]  /*1d030*/  BSYNC B0 ;  /* 0x0000000000007941 */ /* 0x000fea0003800000 */
.L_x_1410:
[----:B------:R-:W-:-:S03]  /*1d040*/  UMOV UR4, 0xffffffff ;  /* 0xffffffff00047882 */ /* 0x000fc60000000000 */
[----:B------:R-:W-:Y:S05]  /*1d050*/  BRA.DIV UR4, `(.L_x_1412) ;  /* 0x0000002604787947 */ /* 0x000fea000b800000 */
[----:B-----5:R-:W3:Y:S01]  /*1d060*/  SHFL.UP PT, R14, R2, 0x1, RZ ;  /* 0x04200000020e7989 */ /* 0x020ee200000e00ff */
[C---:B------:R-:W-:Y:S02]  /*1d070*/  ISETP.NE.AND P0, PT, R28.reuse, RZ, PT ;  /* 0x000000ff1c00720c */ /* 0x040fe40003f05270 */
[----:B------:R-:W-:Y:S02]  /*1d080*/  ISETP.GE.U32.AND P1, PT, R28, 0x2, PT ;  /* 0x000000021c00780c */ /* 0x000fe40003f26070 */
[----:B---3--:R-:W-:Y:S02]  /*1d090*/  SEL R13, R14, RZ, P0 ;  /* 0x000000ff0e0d7207 */ /* 0x008fe40000000000 */
[----:B------:R-:W-:-:S03]  /*1d0a0*/  ISETP.GE.U32.AND P0, PT, R28, 0x4, PT ;  /* 0x000000041c00780c */ /* 0x000fc60003f06070 */
[----:B------:R-:W-:-:S05]  /*1d0b0*/  IMAD.IADD R13, R2, 0x1, R13 ;  /* 0x00000001020d7824 */ /* 0x000fca00078e020d */
[----:B------:R-:W3:Y:S02]  /*1d0c0*/  SHFL.UP PT, R14, R13, 0x2, RZ ;  /* 0x044000000d0e7989 */ /* 0x000ee400000e00ff */
[----:B---3--:R-:W-:Y:S02]  /*1d0d0*/  SEL R14, R14, RZ, P1 ;  /* 0x000000ff0e0e7207 */ /* 0x008fe40000800000 */
[----:B------:R-:W-:-:S03]  /*1d0e0*/  ISETP.GE.U32.AND P1, PT, R28, 0x8, PT ;  /* 0x000000081c00780c */ /* 0x000fc60003f26070 */
[----:B0-----:R-:W-:-:S05]  /*1d0f0*/  IMAD.IADD R3, R13, 0x1, R14 ;  /* 0x000000010d037824 */ /* 0x001fca00078e020e */
        /* <DEDUP_REMOVED lines=11> */
.L_x_1531:
[----:B------:R-:W-:Y:S02]  /*1d1b0*/  ULDC UR4, c[0x0][0xc10] ;  /* 0x0003040000047ab9 */ /* 0x000fe40000000800 */
[----:B------:R-:W-:-:S04]  /*1d1c0*/  IMAD.U32 R7, RZ, RZ, UR4 ;  /* 0x00000004ff077e24 */ /* 0x000fc8000f8e00ff */
[----:B---3--:R-:W-:-:S05]  /*1d1d0*/  IMAD R14, R14, R7, RZ ;  /* 0x000000070e0e7224 */ /* 0x008fca00078e02ff */
[----:B------:R-:W-:-:S04]  /*1d1e0*/  IADD3 R5, R14, R5, RZ ;  /* 0x000000050e057210 */ /* 0x000fc80007ffe0ff */
[----:B------:R-:W-:-:S13]  /*1d1f0*/  ISETP.GT.AND P0, PT, R5, R4, PT ;  /* 0x000000040500720c */ /* 0x000fda0003f04270 */
[----:B------:R-:W-:Y:S05]  /*1d200*/  @!P0 BRA `(.L_x_1413) ;  /* 0xfffffffc00588947 */ /* 0x000fea000383ffff */
.L_x_1408:
[----:B--2---:R-:W-:Y:S01]  /*1d210*/  IMAD.IADD R16, R5, 0x1, -R14 ;  /* 0x0000000105107824 */ /* 0x004fe200078e0a0e */
[----:B------:R-:W-:-:S03]  /*1d220*/  UMOV UR4, 0xffffffff ;  /* 0xffffffff00047882 */ /* 0x000fc60000000000 */
[----:B------:R-:W-:-:S05]  /*1d230*/  IMAD R3, R8, R7, R16 ;  /* 0x0000000708037224 */ /* 0x000fca00078e0210 */
[----:B------:R-:W-:Y:S01]  /*1d240*/  ISETP.GT.AND P6, PT, R3, R4, PT ;  /* 0x000000040300720c */ /* 0x000fe20003fc4270 */
[----:B------:R-:W-:-:S12]  /*1d250*/  BRA.DIV UR4, `(.L_x_1414) ;  /* 0x0000002604c87947 */ /* 0x000fd8000b800000 */
[----:B------:R-:W-:-:S04]  /*1d260*/  VOTE.ANY R3, PT, !P6 ;  /* 0x0000000000037806 */ /* 0x000fc800070e0100 */
[----:B------:R-:W2:Y:S02]  /*1d270*/  POPC R5, R3 ;  /* 0x0000000300057309 */ /* 0x000ea40000000000 */
[----:B--2---:R2:W3:Y:S02]  /*1d280*/  SHFL.IDX PT, R17, R2, R5, 0x1f ;  /* 0x00001f0502117589 */ /* 0x0044e400000e0000 */
.L_x_1535:
[----:B------:R-:W-:Y:S01]  /*1d290*/  ISETP.NE.AND P0, PT, R3, RZ, PT ;  /* 0x000000ff0300720c */ /* 0x000fe20003f05270 */
[----:B------:R-:W-:-:S12]  /*1d2a0*/  IMAD.MOV.U32 R14, RZ, RZ, RZ ;  /* 0x000000ffff0e7224 */ /* 0x000fd800078e00ff */
[----:B------:R-:W-:Y:S05]  /*1d2b0*/  @!P0 BRA `(.L_x_1415) ;  /* 0x0000000000108947 */ /* 0x000fea0003800000 */
[----:B------:R-:W-:Y:S01]  /*1d2c0*/  UMOV UR4, 0xffffffff ;  /* 0xffffffff00047882 */ /* 0x000fe20000000000 */
[----:B------:R-:W-:Y:S02]  /*1d2d0*/  VIADD R12, R5, 0xffffffff ;  /* 0xffffffff050c7836 */ /* 0x000fe40000000000 */
[----:B------:R-:W-:Y:S05]  /*1d2e0*/  BRA.DIV UR4, `(.L_x_1416) ;  /* 0x0000002604ec7947 */ /* 0x000fea000b800000 */
[----:B------:R4:W0:Y:S02]  /*1d2f0*/  SHFL.IDX PT, R14, R8, R12, 0x1f ;  /* 0x00001f0c080e7589 */ /* 0x00082400000e0000 */
.L_x_1415:
[----:B--2---:R-:W2:Y:S01]  /*1d300*/  LDC.64 R2, c[0x0][0xc68] ;  /* 0x00031a00ff027b82 */ /* 0x004ea20000000a00 */
[----:B------:R-:W-:-:S04]  /*1d310*/  IMAD.IADD R19, R5, 0x1, R19 ;  /* 0x0000000105137824 */ /* 0x000fc800078e0213 */
[----:B--2---:R-:W-:-:S05]  /*1d320*/  IMAD.WIDE R2, R19, 0x4, R2 ;  /* 0x0000000413027825 */ /* 0x004fca00078e0202 */
[----:B------:R2:W3:Y:S01]  /*1d330*/  LDG.E R6, desc[UR38][R2.64] ;  /* 0x0000002602067981 */ /* 0x0004e2000c1e1900 */
[----:B0-----:R-:W-:Y:S02]  /*1d340*/  IMAD R16, R14, R7, R16 ;  /* 0x000000070e107224 */ /* 0x001fe400078e0210 */
[----:B--2---:R-:W-:Y:S02]  /*1d350*/  IMAD.MOV.U32 R2, RZ, RZ, RZ ;  /* 0x000000ffff027224 */ /* 0x004fe400078e00ff */
[----:B---3--:R-:W-:-:S05]  /*1d360*/  IMAD R5, R17, R6, RZ ;  /* 0x0000000611057224 */ /* 0x008fca00078e02ff */
[----:B----4-:R-:W-:-:S04]  /*1d370*/  IABS R8, R5 ;  /* 0x0000000500087213 */ /* 0x010fc80000000000 */
[----:B------:R-:W0:Y:S08]  /*1d380*/  I2F.RP R9, R8 ;  /* 0x0000000800097306 */ /* 0x000e300000209400 */
[----:B0-----:R-:W0:Y:S02]  /*1d390*/  MUFU.RCP R9, R9 ;  /* 0x0000000900097308 */ /* 0x001e240000001000 */
[----:B0-----:R-:W-:Y:S01]  /*1d3a0*/  VIADD R10, R9, 0xffffffe ;  /* 0x0ffffffe090a7836 */ /* 0x001fe20000000000 */
[----:B------:R-:W-:-:S05]  /*1d3b0*/  IABS R9, R5 ;  /* 0x0000000500097213 */ /* 0x000fca0000000000 */
[----:B------:R-:W0:Y:S01]  /*1d3c0*/  F2I.FTZ.U32.TRUNC.NTZ R3, R10 ;  /* 0x0000000a00037305 */ /* 0x000e22000021f000 */
[----:B------:R-:W-:Y:S02]  /*1d3d0*/  IMAD.MOV R9, RZ, RZ, -R9 ;  /* 0x000000ffff097224 */ /* 0x000fe400078e0a09 */
[----:B0-----:R-:W-:-:S04]  /*1d3e0*/  IMAD.MOV R11, RZ, RZ, -R3 ;  /* 0x000000ffff0b7224 */ /* 0x001fc800078e0a03 */
[----:B------:R-:W-:-:S04]  /*1d3f0*/  IMAD R11, R11, R8, RZ ;  /* 0x000000080b0b7224 */ /* 0x000fc800078e02ff */
[----:B------:R-:W-:-:S04]  /*1d400*/  IMAD.HI.U32 R3, R3, R11, R2 ;  /* 0x0000000b03037227 */ /* 0x000fc800078e0002 */
[----:B------:R-:W-:-:S05]  /*1d410*/  IMAD.IADD R2, R4, 0x1, -R16 ;  /* 0x0000000104027824 */ /* 0x000fca00078e0a10 */
        /* <DEDUP_REMOVED lines=8> */
[----:B------:R-:W-:Y:S01]  /*1d4a0*/  @P0 VIADD R3, R3, 0x1 ;  /* 0x0000000103030836 */ /* 0x000fe20000000000 */
[----:B------:R-:W-:-:S03]  /*1d4b0*/  ISETP.GE.AND P0, PT, R4, RZ, PT ;  /* 0x000000ff0400720c */ /* 0x000fc60003f06270 */
[----:B------:R-:W-:-:S10]  /*1d4c0*/  IMAD.MOV.U32 R9, RZ, RZ, R3 ;  /* 0x000000ffff097224 */ /* 0x000fd400078e0003 */
[----:B------:R-:W-:Y:S01]  /*1d4d0*/  @!P0 IMAD.MOV R9, RZ, RZ, -R9 ;  /* 0x000000ffff098224 */ /* 0x000fe200078e0a09 */
[----:B------:R-:W-:-:S13]  /*1d4e0*/  ISETP.NE.AND P0, PT, R5, RZ, PT ;  /* 0x000000ff0500720c */ /* 0x000fda0003f05270 */
[----:B------:R-:W-:-:S05]  /*1d4f0*/  @!P0 LOP3.LUT R9, RZ, R5, RZ, 0x33, !PT ;  /* 0x00000005ff098212 */ /* 0x000fca00078e33ff */
[----:B------:R-:W-:Y:S01]  /*1d500*/  IMAD R4, R6, R9, RZ ;  /* 0x0000000906047224 */ /* 0x000fe200078e02ff */
[----:B------:R-:W-:-:S03]  /*1d510*/  IADD3 R9, -R9, RZ, RZ ;  /* 0x000000ff09097210 */ /* 0x000fc60007ffe1ff */
[----:B------:R-:W-:Y:S02]  /*1d520*/  IMAD.MOV R3, RZ, RZ, -R4 ;  /* 0x000000ffff037224 */ /* 0x000fe400078e0a04 */
[----:B------:R-:W-:-:S03]  /*1d530*/  IMAD R5, R5, R9, R2 ;  /* 0x0000000905057224 */ /* 0x000fc600078e0202 */
[----:B------:R-:W-:-:S04]  /*1d540*/  VIADDMNMX R6, R3, R7, R6, PT ;  /* 0x0000000703067246 */ /* 0x000fc80003800106 */
[----:B------:R-:W-:-:S04]  /*1d550*/  IABS R7, R6 ;  /* 0x0000000600077213 */ /* 0x000fc80000000000 */
[----:B------:R-:W0:Y:S08]  /*1d560*/  I2F.RP R8, R7 ;  /* 0x0000000700087306 */ /* 0x000e300000209400 */
[----:B0-----:R-:W0:Y:S02]  /*1d570*/  MUFU.RCP R8, R8 ;  /* 0x0000000800087308 */ /* 0x001e240000001000 */
[----:B0-----:R-:W-:Y:S01]  /*1d580*/  VIADD R3, R8, 0xffffffe ;  /* 0x0ffffffe08037836 */ /* 0x001fe20000000000 */
[----:B------:R-:W-:-:S05]  /*1d590*/  IABS R8, R6 ;  /* 0x0000000600087213 */ /* 0x000fca0000000000 */
[----:B------:R-:W0:Y:S01]  /*1d5a0*/  F2I.FTZ.U32.TRUNC.NTZ R3, R3 ;  /* 0x0000000300037305 */ /* 0x000e22000021f000 */
[----:B------:R-:W-:Y:S02]  /*1d5b0*/  IMAD.MOV R8, RZ, RZ, -R8 ;  /* 0x000000ffff087224 */ /* 0x000fe400078e0a08 */
[----:B0-----:R-:W-:-:S04]  /*1d5c0*/  IMAD.MOV R2, RZ, RZ, -R3 ;  /* 0x000000ffff027224 */ /* 0x001fc800078e0a03 */
[----:B------:R-:W-:Y:S02]  /*1d5d0*/  IMAD R9, R2, R7, RZ ;  /* 0x0000000702097224 */ /* 0x000fe400078e02ff */
[----:B------:R-:W-:-:S04]  /*1d5e0*/  IMAD.MOV.U32 R2, RZ, RZ, RZ ;  /* 0x000000ffff027224 */ /* 0x000fc800078e00ff */
[----:B------:R-:W-:Y:S01]  /*1d5f0*/  IMAD.HI.U32 R2, R3, R9, R2 ;  /* 0x0000000903027227 */ /* 0x000fe200078e0002 */
[----:B------:R-:W-:Y:S02]  /*1d600*/  IABS R9, R5 ;  /* 0x0000000500097213 */ /* 0x000fe40000000000 */
[C---:B------:R-:W-:Y:S01]  /*1d610*/  LOP3.LUT R3, R5.reuse, R6, RZ, 0x3c, !PT ;  /* 0x0000000605037212 */ /* 0x040fe200078e3cff */
[----:B------:R-:W-:Y:S02]  /*1d620*/  IMAD.IADD R5, R5, 0x1, R4 ;  /* 0x0000000105057824 */ /* 0x000fe400078e0204 */
[----:B------:R-:W-:-:S04]  /*1d630*/  IMAD.HI.U32 R2, R2, R9, RZ ;  /* 0x0000000902027227 */ /* 0x000fc800078e00ff */
[----:B------:R-:W-:-:S05]  /*1d640*/  IMAD R8, R2, R8, R9 ;  /* 0x0000000802087224 */ /* 0x000fca00078e0209 */
        /* <DEDUP_REMOVED lines=14> */
.L_x_1409:
[----:B------:R-:W-:Y:S01]  /*1d730*/  UMOV UR4, URZ ;  /* 0x0000003f00047c82 */ /* 0x000fe20008000000 */
[----:B------:R-:W-:Y:S01]  /*1d740*/  UMOV UR5, URZ ;  /* 0x0000003f00057c82 */ /* 0x000fe20008000000 */
[----:B------:R-:W-:Y:S01]  /*1d750*/  ULDC UR6, c[0x0][0xc14] ;  /* 0x0003050000067ab9 */ /* 0x000fe20000000800 */
[----:B--2---:R-:W-:Y:S02]  /*1d760*/  IMAD.MOV.U32 R16, RZ, RZ, R4 ;  /* 0x000000ffff107224 */ /* 0x004fe400078e0004 */
[----:B------:R-:W-:Y:S02]  /*1d770*/  IMAD.U32 R17, RZ, RZ, UR4 ;  /* 0x00000004ff117e24 */ /* 0x000fe4000f8e00ff */
[----:B------:R-:W-:Y:S02]  /*1d780*/  IMAD.U32 R18, RZ, RZ, UR5 ;  /* 0x00000005ff127e24 */ /* 0x000fe4000f8e00ff */
[----:B------:R-:W-:-:S07]  /*1d790*/  IMAD.U32 R19, RZ, RZ, UR6 ;  /* 0x00000006ff137e24 */ /* 0x000fce000f8e00ff */
.L_x_1417:
        /* <DEDUP_REMOVED lines=10> */
.L_x_1318:
[----:B0-----:R-:W3:Y:S01]  /*1d840*/  LDL.LU R0, [R1+0x4] ;  /* 0x0000040001007983 */ /* 0x001ee20000300800 */
[----:B------:R-:W-:Y:S01]  /*1d850*/  BSSY B0, `(.L_x_1419) ;  /* 0x000000b000007945 */ /* 0x000fe20003800000 */
[----:B------:R-:W0:Y:S01]  /*1d860*/  S2R R5, SR_CgaCtaId ;  /* 0x0000000000057919 */ /* 0x000e220000008800 */
[----:B---3--:R-:W-:-:S05]  /*1d870*/  VIADD R0, R0, 0x1 ;  /* 0x0000000100007836 */ /* 0x008fca0000000000 */
[----:B--2---:R-:W-:-:S04]  /*1d880*/  LEA.HI R2, R0, R0, RZ, 0x1 ;  /* 0x0000000000027211 */ /* 0x004fc800078f08ff */
[----:B------:R-:W-:Y:S02]  /*1d890*/  LOP3.LUT R3, R2, 0xfffffffe, RZ, 0xc0, !PT ;  /* 0xfffffffe02037812 */ /* 0x000fe400078ec0ff */
[----:B------:R-:W-:-:S03]  /*1d8a0*/  MOV R2, 0x400 ;  /* 0x0000040000027802 */ /* 0x000fc60000000f00 */
[----:B------:R-:W-:Y:S01]  /*1d8b0*/  IMAD.IADD R0, R0, 0x1, -R3 ;  /* 0x0000000100007824 */ /* 0x000fe200078e0a03 */
[----:B0-----:R-:W-:-:S04]  /*1d8c0*/  LEA R9, R5, R2, 0x18 ;  /* 0x0000000205097211 */ /* 0x001fc800078ec0ff */
[----:B------:R-:W-:-:S04]  /*1d8d0*/  SHF.L.U32 R0, R0, 0x1f, RZ ;  /* 0x0000001f00007819 */ /* 0x000fc800000006ff */
[----:B------:R-:W0:Y:S02]  /*1d8e0*/  SYNCS.PHASECHK.TRANS64.TRYWAIT P0, [R9+URZ+0x16820], R0 ;  /* 0x01682000090075a7 */ /* 0x000e24000800017f */
[----:B0-----:R-:W-:Y:S05]  /*1d8f0*/  @!P0 BRA `(.L_x_1420) ;  /* 0x00000020008c8947 */ /* 0x001fea0003800000 */
.L_x_1538:
[----:B------:R-:W-:Y:S05]  /*1d900*/  BSYNC B0 ;  /* 0x0000000000007941 */ /* 0x000fea0003800000 */
.L_x_1419:
[----:B------:R-:W-:-:S03]  /*1d910*/  UMOV UR4, 0xffffffff ;  /* 0xffffffff00047882 */ /* 0x000fc60000000000 */
[----:B------:R-:W-:Y:S05]  /*1d920*/  BRA.DIV UR4, `(.L_x_1421) ;  /* 0x0000002204947947 */ /* 0x000fea000b800000 */
[----:B0-----:R-:W0:Y:S02]  /*1d930*/  S2R R0, SR_TID.X ;  /* 0x0000000000007919 */ /* 0x001e240000002100 */
[----:B0-----:R-:W-:-:S04]  /*1d940*/  SHF.R.U32.HI R0, RZ, 0x5, R0 ;  /* 0x00000005ff007819 */ /* 0x001fc80000011600 */
[----:B------:R-:W-:-:S05]  /*1d950*/  LOP3.LUT R0, R0, 0x3, RZ, 0xc0, !PT ;  /* 0x0000000300007812 */ /* 0x000fca00078ec0ff */
[----:B------:R0:W2:Y:S02]  /*1d960*/  SHFL.IDX PT, R14, R0, RZ, 0x1f ;  /* 0x00001fff000e7589 */ /* 0x0000a400000e0000 */
.L_x_1541:
[----:B--2---:R-:W-:-:S13]  /*1d970*/  ISETP.NE.AND P0, PT, R14, RZ, PT ;  /* 0x000000ff0e00720c */ /* 0x004fda0003f05270 */
[----:B------:R-:W-:Y:S05]  /*1d980*/  @P0 BRA `(.L_x_1096) ;  /* 0x0000000000880947 */ /* 0x000fea0003800000 */
[----:B------:R-:W-:-:S03]  /*1d990*/  UMOV UR4, 0xffffffff ;  /* 0xffffffff00047882 */ /* 0x000fc60000000000 */
[----:B------:R-:W-:Y:S05]  /*1d9a0*/  BRA.DIV UR4, `(.L_x_1422) ;  /* 0x0000002204a87947 */ /* 0x000fea000b800000 */
[----:B------:R-:W-:-:S13]  /*1d9b0*/  ELECT P6, URZ, PT ;  /* 0x00000000003f782f */ /* 0x000fda00038c0000 */
.L_x_1544:
[----:B------:R-:W-:Y:S05]  /*1d9c0*/  @!P6 BRA `(.L_x_1096) ;  /* 0x000000000078e947 */ /* 0x000fea0003800000 */
[----:B------:R-:W-:-:S06]  /*1d9d0*/  ULOP3.LUT UR4, UR36, 0x2, URZ, 0xfc, !UPT ;  /* 0x0000000224047892 */ /* 0x000fcc000f8efc3f */
[----:B0-----:R-:W-:-:S04]  /*1d9e0*/  MOV R0, UR4 ;  /* 0x0000000400007c02 */ /* 0x001fc80008000f00 */
[----:B------:R-:W-:-:S13]  /*1d9f0*/  ISETP.NE.AND P2, PT, R0, 0x3, PT ;  /* 0x000000030000780c */ /* 0x000fda0003f45270 */
[----:B------:R-:W-:Y:S05]  /*1da00*/  @!P2 BRA `(.L_x_1423) ;  /* 0x000000000004a947 */ /* 0x000fea0003800000 */
[----:B------:R-:W-:Y:S01]  /*1da10*/  BPT.TRAP 0x1 ;  /* 0x000000040000795c */ /* 0x000fe20000300000 */
.L_x_1423:
        /* <DEDUP_REMOVED lines=12> */
.L_x_1545:
[----:B------:R-:W2:Y:S02]  /*1dae0*/  SYNCS.PHASECHK.TRANS64.TRYWAIT P0, [R3+URZ], R0 ;  /* 0x00000000030075a7 */ /* 0x000ea4000800017f */
[----:B--2---:R-:W-:Y:S05]  /*1daf0*/  @!P0 BRA `(.L_x_1425) ;  /* 0x0000002000888947 */ /* 0x004fea0003800000 */
.L_x_1546:
[----:B------:R-:W-:Y:S05]  /*1db00*/  @!P2 BRA `(.L_x_1426) ;  /* 0x000000000004a947 */ /* 0x000fea0003800000 */
[----:B------:R-:W-:Y:S01]  /*1db10*/  BPT.TRAP 0x1 ;  /* 0x000000040000795c */ /* 0x000fe20000300000 */
.L_x_1426:
[----:B--2---:R-:W-:-:S04]  /*1db20*/  VIADD R3, R9, 0x16860 ;  /* 0x0001686009037836 */ /* 0x004fc80000000000 */
[----:B------:R-:W-:-:S04]  /*1db30*/  IMAD R5, R22, 0x8, R3 ;  /* 0x0000000816057824 */ /* 0x000fc800078e0203 */
[----:B------:R-:W2:Y:S02]  /*1db40*/  SYNCS.PHASECHK.TRANS64.TRYWAIT P0, [R5+URZ], R2 ;  /* 0x00000002050075a7 */ /* 0x000ea4000800017f */
[----:B--2---:R-:W-:Y:S05]  /*1db50*/  @!P0 BRA `(.L_x_1427) ;  /* 0x0000002000848947 */ /* 0x004fea0003800000 */
.L_x_1547:
[----:B------:R-:W-:-:S07]  /*1db60*/  IMAD R3, R4, 0x8, R3 ;  /* 0x0000000804037824 */ /* 0x000fce00078e0203 */
.L_x_1428:
[----:B---3--:R3:W4:Y:S02]  /*1db70*/  SYNCS.PHASECHK.TRANS64.TRYWAIT P0, [R3+URZ], R0 ;  /* 0x00000000030075a7 */ /* 0x008724000800017f */
[----:B----4-:R-:W-:Y:S05]  /*1db80*/  @!P0 NANOSLEEP.SYNCS 0x989680 ;  /* 0x009896800000895d */ /* 0x010fea0003900000 */
[----:B------:R-:W4:Y:S02]  /*1db90*/  @!P0 SYNCS.PHASECHK.TRANS64 P0, [R3+URZ], R0 ;  /* 0x00000000030085a7 */ /* 0x000f24000800007f */
[----:B----4-:R-:W-:Y:S05]  /*1dba0*/  @!P0 BRA `(.L_x_1428) ;  /* 0xfffffffc00f08947 */ /* 0x010fea000383ffff */
.L_x_1096:
[----:B------:R-:W-:Y:S05]  /*1dbb0*/  BSYNC B7 ;  /* 0x0000000000077941 */ /* 0x000fea0003800000 */
.L_x_1093:
[----:B------:R-:W-:Y:S05]  /*1dbc0*/  EXIT ;  /* 0x000000000000794d */ /* 0x000fea0003800000 */
.L_x_1122:
[----:B0-----:R0:W1:Y:S02]  /*1dbd0*/  SYNCS.PHASECHK.TRANS64.TRYWAIT P6, [R86+URZ+0x16890], R98 ;  /* 0x01689062560075a7 */ /* 0x00106400080c017f */
[----:B-1----:R-:W-:Y:S05]  /*1dbe0*/  @!P6 NANOSLEEP.SYNCS 0x989680 ;  /* 0x009896800000e95d */ /* 0x002fea0003900000 */
[----:B------:R-:W1:Y:S02]  /*1dbf0*/  @!P6 SYNCS.PHASECHK.TRANS64 P6, [R86+URZ+0x16890], R98 ;  /* 0x016890625600e5a7 */ /* 0x000e6400080c007f */
[----:B-1----:R-:W-:Y:S05]  /*1dc00*/  @!P6 BRA `(.L_x_1122) ;  /* 0xfffffffc00f0e947 */ /* 0x002fea000383ffff */
[----:B------:R-:W-:Y:S05]  /*1dc10*/  BRA `(.L_x_1429) ;  /* 0xfffffe5000247947 */ /* 0x000fea000383ffff */
.L_x_1142:
[----:B0-----:R0:W1:Y:S02]  /*1dc20*/  SYNCS.PHASECHK.TRANS64.TRYWAIT P5, [R86+URZ+0x16890], R98 ;  /* 0x01689062560075a7 */ /* 0x00106400080a017f */
[----:B-1----:R-:W-:Y:S05]  /*1dc30*/  @!P5 NANOSLEEP.SYNCS 0x989680 ;  /* 0x009896800000d95d */ /* 0x002fea0003900000 */
[----:B------:R-:W1:Y:S02]  /*1dc40*/  @!P5 SYNCS.PHASECHK.TRANS64 P5, [R86+URZ+0x16890], R98 ;  /* 0x016890625600d5a7 */ /* 0x000e6400080a007f */
[----:B-1----:R-:W-:Y:S05]  /*1dc50*/  @!P5 BRA `(.L_x_1142) ;  /* 0xfffffffc00f0d947 */ /* 0x002fea000383ffff */
[----:B------:R-:W-:Y:S05]  /*1dc60*/  BRA `(.L_x_1430) ;  /* 0xfffffe6000ac7947 */ /* 0x000fea000383ffff */
.L_x_1151:
[----:B0-----:R0:W1:Y:S02]  /*1dc70*/  SYNCS.PHASECHK.TRANS64.TRYWAIT P4, [R86+URZ+0x16890], R98 ;  /* 0x01689062560075a7 */ /* 0x001064000808017f */
[----:B-1----:R-:W-:Y:S05]  /*1dc80*/  @!P4 NANOSLEEP.SYNCS 0x989680 ;  /* 0x009896800000c95d */ /* 0x002fea0003900000 */
[----:B------:R-:W1:Y:S02]  /*1dc90*/  @!P4 SYNCS.PHASECHK.TRANS64 P4, [R86+URZ+0x16890], R98 ;  /* 0x016890625600c5a7 */ /* 0x000e64000808007f */
[----:B-1----:R-:W-:Y:S05]  /*1dca0*/  @!P4 BRA `(.L_x_1151) ;  /* 0xfffffffc00f0c947 */ /* 0x002fea000383ffff */
[----:B------:R-:W-:Y:S05]  /*1dcb0*/  BRA `(.L_x_1431) ;  /* 0xfffffe7000bc7947 */ /* 0x000fea000383ffff */
.L_x_1157:
[----:B--2---:R2:W3:Y:S02]  /*1dcc0*/  SYNCS.PHASECHK.TRANS64.TRYWAIT P3, [R86+URZ+0x168b0], R98 ;  /* 0x0168b062560075a7 */ /* 0x0044e4000806017f */
[----:B---3--:R-:W-:Y:S05]  /*1dcd0*/  @!P3 NANOSLEEP.SYNCS 0x989680 ;  /* 0x009896800000b95d */ /* 0x008fea0003900000 */
[----:B------:R-:W3:Y:S02]  /*1dce0*/  @!P3 SYNCS.PHASECHK.TRANS64 P3, [R86+URZ+0x168b0], R98 ;  /* 0x0168b0625600b5a7 */ /* 0x000ee4000806007f */
[----:B---3--:R-:W-:Y:S05]  /*1dcf0*/  @!P3 BRA `(.L_x_1157) ;  /* 0xfffffffc00f0b947 */ /* 0x008fea000383ffff */
[----:B------:R-:W-:Y:S05]  /*1dd00*/  BRA `(.L_x_1432) ;  /* 0xfffffe7400507947 */ /* 0x000fea000383ffff */
.L_x_1173:
[----:B------:R-:W-:Y:S01]  /*1dd10*/  BSSY B0, `(.L_x_1433) ;  /* 0x0000008000007945 */ /* 0x000fe20003800000 */
[----:B------:R-:W-:Y:S02]  /*1dd20*/  IMAD.MOV.U32 R13, RZ, RZ, R24 ;  /* 0x000000ffff0d7224 */ /* 0x000fe400078e0018 */
[----:B------:R-:W-:Y:S02]  /*1dd30*/  IMAD.MOV.U32 R12, RZ, RZ, RZ ;  /* 0x000000ffff0c7224 */ /* 0x000fe400078e00ff */
[----:B------:R-:W-:Y:S02]  /*1dd40*/  IMAD.MOV.U32 R11, RZ, RZ, 0x1f ;  /* 0x0000001fff0b7424 */ /* 0x000fe400078e00ff */
[----:B------:R-:W-:-:S07]  /*1dd50*/  IMAD.MOV.U32 R15, RZ, RZ, -0x1 ;  /* 0xffffffffff0f7424 */ /* 0x000fce00078e00ff */
[----:B0----5:R-:W-:Y:S05]  /*1dd60*/  WARPSYNC.COLLECTIVE R15, `(.L_x_1434) ;  /* 0x000000000f087348 */ /* 0x021fea0003c00000 */
[----:B0-----:R0:W1:Y:S02]  /*1dd70*/  SHFL.IDX P6, R14, R13, R12, R11 ;  /* 0x0000000c0d0e7389 */ /* 0x00106400000c000b */
[----:B01---5:R-:W-:Y:S01]  /*1dd80*/  ENDCOLLECTIVE ;  /* 0x000000000000791b */ /* 0x023fe20003800000 */
.L_x_1434:
[----:B------:R-:W-:Y:S05]  /*1dd90*/  BSYNC B0 ;  /* 0x0000000000007941 */ /* 0x000fea0003800000 */
.L_x_1433:
[----:B------:R0:W-:Y:S01]  /*1dda0*/  STL [R1+0x10], R14 ;  /* 0x0000100e01007387 */ /* 0x0001e20000100800 */
[----:B------:R-:W-:Y:S05]  /*1ddb0*/  BRA `(.L_x_1435) ;  /* 0xfffffe7c00887947 */ /* 0x000fea000383ffff */
.L_x_1189:
[----:B------:R-:W-:Y:S01]  /*1ddc0*/  BSSY B1, `(.L_x_1436) ;  /* 0x0000008000017945 */ /* 0x000fe20003800000 */
[----:B0-----:R-:W-:Y:S02]  /*1ddd0*/  IMAD.MOV.U32 R13, RZ, RZ, R5 ;  /* 0x000000ffff0d7224 */ /* 0x001fe400078e0005 */
[----:B------:R-:W-:Y:S02]  /*1dde0*/  IMAD.MOV.U32 R12, RZ, RZ, RZ ;  /* 0x000000ffff0c7224 */ /* 0x000fe400078e00ff */
[----:B------:R-:W-:Y:S02]  /*1ddf0*/  IMAD.MOV.U32 R11, RZ, RZ, 0x1c1f ;  /* 0x00001c1fff0b7424 */ /* 0x000fe400078e00ff */
[----:B------:R-:W-:-:S07]  /*1de00*/  IMAD.MOV.U32 R15, RZ, RZ, -0x1 ;  /* 0xffffffffff0f7424 */ /* 0x000fce00078e00ff */
[----:B-----5:R-:W-:Y:S05]  /*1de10*/  WARPSYNC.COLLECTIVE R15, `(.L_x_1437) ;  /* 0x000000000f087348 */ /* 0x020fea0003c00000 */
[----:B------:R0:W1:Y:S02]  /*1de20*/  SHFL.IDX P6, R14, R13, R12, R11 ;  /* 0x0000000c0d0e7389 */ /* 0x00006400000c000b */
[----:B01---5:R-:W-:Y:S01]  /*1de30*/  ENDCOLLECTIVE ;  /* 0x000000000000791b */ /* 0x023fe20003800000 */
.L_x_1437:
[----:B------:R-:W-:Y:S05]  /*1de40*/  BSYNC B1 ;  /* 0x0000000000017941 */ /* 0x000fea0003800000 */
.L_x_1436:
[----:B------:R-:W-:Y:S05]  /*1de50*/  BRA `(.L_x_1438) ;  /* 0xfffffe8c00187947 */ /* 0x000fea000383ffff */
.L_x_1190:
[----:B------:R-:W-:Y:S01]  /*1de60*/  BSSY B1, `(.L_x_1439) ;  /* 0x0000008000017945 */ /* 0x000fe20003800000 */
[----:B0-----:R-:W-:Y:S01]  /*1de70*/  IMAD.MOV.U32 R13, RZ, RZ, R4 ;  /* 0x000000ffff0d7224 */ /* 0x001fe200078e0004 */
[----:B------:R-:W-:Y:S01]  /*1de80*/  MOV R12, RZ ;  /* 0x000000ff000c7202 */ /* 0x000fe20000000f00 */
[----:B------:R-:W-:Y:S02]  /*1de90*/  IMAD.MOV.U32 R11, RZ, RZ, 0x1c1f ;  /* 0x00001c1fff0b7424 */ /* 0x000fe400078e00ff */
[----:B------:R-:W-:-:S07]  /*1dea0*/  IMAD.MOV.U32 R15, RZ, RZ, -0x1 ;  /* 0xffffffffff0f7424 */ /* 0x000fce00078e00ff */
[----:B-----5:R-:W-:Y:S05]  /*1deb0*/  WARPSYNC.COLLECTIVE R15, `(.L_x_1440) ;  /* 0x000000000f087348 */ /* 0x020fea0003c00000 */
[----:B------:R0:W1:Y:S02]  /*1dec0*/  SHFL.IDX P6, R14, R13, R12, R11 ;  /* 0x0000000c0d0e7389 */ /* 0x00006400000c000b */
[----:B01---5:R-:W-:Y:S01]  /*1ded0*/  ENDCOLLECTIVE ;  /* 0x000000000000791b */ /* 0x023fe20003800000 */
.L_x_1440:
[----:B------:R-:W-:Y:S05]  /*1dee0*/  BSYNC B1 ;  /* 0x0000000000017941 */ /* 0x000fea0003800000 */
.L_x_1439:
[----:B------:R-:W-:Y:S05]  /*1def0*/  BRA `(.L_x_1441) ;  /* 0xfffffe8800f87947 */ /* 0x000fea000383ffff */
.L_x_1191:
        /* <DEDUP_REMOVED lines=8> */
.L_x_1443:
[----:B------:R-:W-:Y:S05]  /*1df80*/  BSYNC B1 ;  /* 0x0000000000017941 */ /* 0x000fea0003800000 */
.L_x_1442:
[----:B------:R-:W-:Y:S05]  /*1df90*/  BRA `(.L_x_1444) ;  /* 0xfffffe8800d87947 */ /* 0x000fea000383ffff */
.L_x_1192:
        /* <DEDUP_REMOVED lines=8> */
.L_x_1446:
[----:B------:R-:W-:Y:S05]  /*1e020*/  BSYNC B1 ;  /* 0x0000000000017941 */ /* 0x000fea0003800000 */
.L_x_1445:
[----:B------:R-:W-:Y:S05]  /*1e030*/  BRA `(.L_x_1447) ;  /* 0xfffffe8800b87947 */ /* 0x000fea000383ffff */
.L_x_1193:
[----:B------:R-:W-:Y:S01]  /*1e040*/  BSSY B1, `(.L_x_1448) ;  /* 0x0000008000017945 */ /* 0x000fe20003800000 */
[----:B0-----:R-:W-:Y:S02]  /*1e050*/  IMAD.MOV.U32 R13, RZ, RZ, R5 ;  /* 0x000000ffff0d7224 */ /* 0x001fe400078e0005 */
[----:B------:R-:W-:Y:S02]  /*1e060*/  IMAD.MOV.U32 R12, RZ, RZ, 0x1 ;  /* 0x00000001ff0c7424 */ /* 0x000fe400078e00ff */
[----:B------:R-:W-:Y:S02]  /*1e070*/  IMAD.MOV.U32 R11, RZ, RZ, 0x1c1f ;  /* 0x00001c1fff0b7424 */ /* 0x000fe400078e00ff */
[----:B------:R-:W-:-:S07]  /*1e080*/  IMAD.MOV.U32 R15, RZ, RZ, -0x1 ;  /* 0xffffffffff0f7424 */ /* 0x000fce00078e00ff */
[----:B-----5:R-:W-:Y:S05]  /*1e090*/  WARPSYNC.COLLECTIVE R15, `(.L_x_1449) ;  /* 0x000000000f087348 */ /* 0x020fea0003c00000 */
[----:B------:R0:W1:Y:S02]  /*1e0a0*/  SHFL.IDX P6, R14, R13, R12, R11 ;  /* 0x0000000c0d0e7389 */ /* 0x00006400000c000b */
[----:B01---5:R-:W-:Y:S01]  /*1e0b0*/  ENDCOLLECTIVE ;  /* 0x000000000000791b */ /* 0x023fe20003800000 */
.L_x_1449:
[----:B------:R-:W-:Y:S05]  /*1e0c0*/  BSYNC B1 ;  /* 0x0000000000017941 */ /* 0x000fea0003800000 */
.L_x_1448:
[----:B------:R-:W-:Y:S05]  /*1e0d0*/  BRA `(.L_x_1450) ;  /* 0xfffffe8800987947 */ /* 0x000fea000383ffff */
.L_x_1194:
[----:B------:R-:W-:Y:S01]  /*1e0e0*/  BSSY B1, `(.L_x_1451) ;  /* 0x0000008000017945 */ /* 0x000fe20003800000 */
[----:B0-----:R-:W-:Y:S01]  /*1e0f0*/  IMAD.MOV.U32 R13, RZ, RZ, R4 ;  /* 0x000000ffff0d7224 */ /* 0x001fe200078e0004 */
[----:B------:R-:W-:Y:S01]  /*1e100*/  MOV R11, 0x1c1f ;  /* 0x00001c1f000b7802 */ /* 0x000fe20000000f00 */
[----:B------:R-:W-:Y:S02]  /*1e110*/  IMAD.MOV.U32 R12, RZ, RZ, 0x1 ;  /* 0x00000001ff0c7424 */ /* 0x000fe400078e00ff */
[----:B------:R-:W-:-:S07]  /*1e120*/  IMAD.MOV.U32 R15, RZ, RZ, -0x1 ;  /* 0xffffffffff0f7424 */ /* 0x000fce00078e00ff */
[----:B-----5:R-:W-:Y:S05]  /*1e130*/  WARPSYNC.COLLECTIVE R15, `(.L_x_1452) ;  /* 0x000000000f087348 */ /* 0x020fea0003c00000 */
[----:B------:R0:W1:Y:S02]  /*1e140*/  SHFL.IDX P6, R14, R13, R12, R11 ;  /* 0x0000000c0d0e7389 */ /* 0x00006400000c000b */
[----:B01---5:R-:W-:Y:S01]  /*1e150*/  ENDCOLLECTIVE ;  /* 0x000000000000791b */ /* 0x023fe20003800000 */
.L_x_1452:
[----:B------:R-:W-:Y:S05]  /*1e160*/  BSYNC B1 ;  /* 0x0000000000017941 */ /* 0x000fea0003800000 */
.L_x_1451:
[----:B------:R-:W-:Y:S05]  /*1e170*/  BRA `(.L_x_1453) ;  /* 0xfffffe88007c7947 */ /* 0x000fea000383ffff */
.L_x_1195:
        /* <DEDUP_REMOVED lines=8> */
.L_x_1455:
[----:B------:R-:W-:Y:S05]  /*1e200*/  BSYNC B1 ;  /* 0x0000000000017941 */ /* 0x000fea0003800000 */
.L_x_1454:
[----:B------:R-:W-:Y:S05]  /*1e210*/  BRA `(.L_x_1456) ;  /* 0xfffffe8800607947 */ /* 0x000fea000383ffff */
.L_x_1196:
        /* <DEDUP_REMOVED lines=8> */
.L_x_1458:
[----:B------:R-:W-:Y:S05]  /*1e2a0*/  BSYNC B1 ;  /* 0x0000000000017941 */ /* 0x000fea0003800000 */
.L_x_1457:
[----:B------:R-:W-:Y:S05]  /*1e2b0*/  BRA `(.L_x_1459) ;  /* 0xfffffe8800447947 */ /* 0x000fea000383ffff */
.L_x_1198:
[----:B0-----:R0:W1:Y:S02]  /*1e2c0*/  SYNCS.PHASECHK.TRANS64.TRYWAIT P2, [R2+URZ+0x16800], R5 ;  /* 0x01680005020075a7 */ /* 0x001064000804017f */
[----:B-1----:R-:W-:Y:S05]  /*1e2d0*/  @!P2 NANOSLEEP.SYNCS 0x989680 ;  /* 0x009896800000a95d */ /* 0x002fea0003900000 */
[----:B------:R-:W1:Y:S02]  /*1e2e0*/  @!P2 SYNCS.PHASECHK.TRANS64 P2, [R2+URZ+0x16800], R5 ;  /* 0x016800050200a5a7 */ /* 0x000e64000804007f */
[----:B-1----:R-:W-:Y:S05]  /*1e2f0*/  @!P2 BRA `(.L_x_1198) ;  /* 0xfffffffc00f0a947 */ /* 0x002fea000383ffff */
[----:B------:R-:W-:Y:S05]  /*1e300*/  BRA `(.L_x_1460) ;  /* 0xfffffe8800cc7947 */ /* 0x000fea000383ffff */
.L_x_1206:
[----:B------:R-:W-:Y:S01]  /*1e310*/  BSSY B1, `(.L_x_1461) ;  /* 0x0000008000017945 */ /* 0x000fe20003800000 */
[----:B------:R-:W-:Y:S02]  /*1e320*/  IMAD.MOV.U32 R13, RZ, RZ, R5 ;  /* 0x000000ffff0d7224 */ /* 0x000fe400078e0005 */
[----:B------:R-:W-:Y:S02]  /*1e330*/  IMAD.MOV.U32 R12, RZ, RZ, RZ ;  /* 0x000000ffff0c7224 */ /* 0x000fe400078e00ff */
[----:B------:R-:W-:Y:S02]  /*1e340*/  IMAD.MOV.U32 R11, RZ, RZ, 0x1c1f ;  /* 0x00001c1fff0b7424 */ /* 0x000fe400078e00ff */
[----:B------:R-:W-:-:S07]  /*1e350*/  IMAD.MOV.U32 R15, RZ, RZ, -0x1 ;  /* 0xffffffffff0f7424 */ /* 0x000fce00078e00ff */
[----:B-----5:R-:W-:Y:S05]  /*1e360*/  WARPSYNC.COLLECTIVE R15, `(.L_x_1462) ;  /* 0x000000000f087348 */ /* 0x020fea0003c00000 */
[----:B------:R0:W1:Y:S02]  /*1e370*/  SHFL.IDX P6, R14, R13, R12, R11 ;  /* 0x0000000c0d0e7389 */ /* 0x00006400000c000b */
[----:B01---5:R-:W-:Y:S01]  /*1e380*/  ENDCOLLECTIVE ;  /* 0x000000000000791b */ /* 0x023fe20003800000 */
.L_x_1462:
[----:B------:R-:W-:Y:S05]  /*1e390*/  BSYNC B1 ;  /* 0x0000000000017941 */ /* 0x000fea0003800000 */
.L_x_1461:
[----:B------:R-:W-:Y:S05]  /*1e3a0*/  BRA `(.L_x_1463) ;  /* 0xfffffe9800c07947 */ /* 0x000fea000383ffff */
.L_x_1207:
[----:B------:R-:W-:Y:S01]  /*1e3b0*/  BSSY B1, `(.L_x_1464) ;  /* 0x0000008000017945 */ /* 0x000fe20003800000 */
[----:B------:R-:W-:Y:S01]  /*1e3c0*/  IMAD.MOV.U32 R13, RZ, RZ, R4 ;  /* 0x000000ffff0d7224 */ /* 0x000fe200078e0004 */
[----:B------:R-:W-:Y:S01]  /*1e3d0*/  MOV R15, 0xffffffff ;  /* 0xffffffff000f7802 */ /* 0x000fe20000000f00 */
[----:B------:R-:W-:Y:S02]  /*1e3e0*/  IMAD.MOV.U32 R12, RZ, RZ, RZ ;  /* 0x000000ffff0c7224 */ /* 0x000fe400078e00ff */
[----:B------:R-:W-:-:S07]  /*1e3f0*/  IMAD.MOV.U32 R11, RZ, RZ, 0x1c1f ;  /* 0x00001c1fff0b7424 */ /* 0x000fce00078e00ff */
[----:B-----5:R-:W-:Y:S05]  /*1e400*/  WARPSYNC.COLLECTIVE R15, `(.L_x_1465) ;  /* 0x000000000f087348 */ /* 0x020fea0003c00000 */
[----:B------:R0:W1:Y:S02]  /*1e410*/  SHFL.IDX P6, R14, R13, R12, R11 ;  /* 0x0000000c0d0e7389 */ /* 0x00006400000c000b */
[----:B01---5:R-:W-:Y:S01]  /*1e420*/  ENDCOLLECTIVE ;  /* 0x000000000000791b */ /* 0x023fe20003800000 */
.L_x_1465:
[----:B------:R-:W-:Y:S05]  /*1e430*/  BSYNC B1 ;  /* 0x0000000000017941 */ /* 0x000fea0003800000 */
.L_x_1464:
[----:B------:R-:W-:Y:S05]  /*1e440*/  BRA `(.L_x_1466) ;  /* 0xfffffe9800a07947 */ /* 0x000fea000383ffff */
.L_x_1208:
        /* <DEDUP_REMOVED lines=8> */
.L_x_1468:
[----:B------:R-:W-:Y:S05]  /*1e4d0*/  BSYNC B1 ;  /* 0x0000000000017941 */ /* 0x000fea0003800000 */
.L_x_1467:
[----:B------:R-:W-:Y:S05]  /*1e4e0*/  BRA `(.L_x_1469) ;  /* 0xfffffe9800807947 */ /* 0x000fea000383ffff */
.L_x_1209:
        /* <DEDUP_REMOVED lines=8> */
.L_x_1471:
[----:B------:R-:W-:Y:S05]  /*1e570*/  BSYNC B1 ;  /* 0x0000000000017941 */ /* 0x000fea0003800000 */
.L_x_1470:
[----:B------:R-:W-:Y:S05]  /*1e580*/  BRA `(.L_x_1472) ;  /* 0xfffffe9800607947 */ /* 0x000fea000383ffff */
.L_x_1210:
[----:B------:R-:W-:Y:S01]  /*1e590*/  BSSY B1, `(.L_x_1473) ;  /* 0x0000008000017945 */ /* 0x000fe20003800000 */
[----:B------:R-:W-:Y:S02]  /*1e5a0*/  IMAD.MOV.U32 R13, RZ, RZ, R5 ;  /* 0x000000ffff0d7224 */ /* 0x000fe400078e0005 */
[----:B------:R-:W-:Y:S02]  /*1e5b0*/  IMAD.MOV.U32 R12, RZ, RZ, 0x1 ;  /* 0x00000001ff0c7424 */ /* 0x000fe400078e00ff */
[----:B------:R-:W-:Y:S02]  /*1e5c0*/  IMAD.MOV.U32 R11, RZ, RZ, 0x1c1f ;  /* 0x00001c1fff0b7424 */ /* 0x000fe400078e00ff */
[----:B------:R-:W-:-:S07]  /*1e5d0*/  IMAD.MOV.U32 R15, RZ, RZ, -0x1 ;  /* 0xffffffffff0f7424 */ /* 0x000fce00078e00ff */
[----:B-----5:R-:W-:Y:S05]  /*1e5e0*/  WARPSYNC.COLLECTIVE R15, `(.L_x_1474) ;  /* 0x000000000f087348 */ /* 0x020fea0003c00000 */
[----:B------:R0:W1:Y:S02]  /*1e5f0*/  SHFL.IDX P6, R14, R13, R12, R11 ;  /* 0x0000000c0d0e7389 */ /* 0x00006400000c000b */
[----:B01---5:R-:W-:Y:S01]  /*1e600*/  ENDCOLLECTIVE ;  /* 0x000000000000791b */ /* 0x023fe20003800000 */
.L_x_1474:
[----:B------:R-:W-:Y:S05]  /*1e610*/  BSYNC B1 ;  /* 0x0000000000017941 */ /* 0x000fea0003800000 */
.L_x_1473:
[----:B------:R-:W-:Y:S05]  /*1e620*/  BRA `(.L_x_1475) ;  /* 0xfffffe9800407947 */ /* 0x000fea000383ffff */
.L_x_1211:
        /* <DEDUP_REMOVED lines=8> */
.L_x_1477:
[----:B------:R-:W-:Y:S05]  /*1e6b0*/  BSYNC B1 ;  /* 0x0000000000017941 */ /* 0x000fea0003800000 */
.L_x_1476:
[----:B------:R-:W-:Y:S05]  /*1e6c0*/  BRA `(.L_x_1478) ;  /* 0xfffffe9800247947 */ /* 0x000fea000383ffff */
.L_x_1212:
[----:B------:R-:W-:Y:S01]  /*1e6d0*/  BSSY B1, `(.L_x_1479) ;  /* 0x0000008000017945 */ /* 0x000fe20003800000 */
[----:B------:R-:W-:Y:S01]  /*1e6e0*/  MOV R13, R3 ;  /* 0x00000003000d7202 */ /* 0x000fe20000000f00 */
[----:B------:R-:W-:Y:S02]  /*1e6f0*/  IMAD.MOV.U32 R12, RZ, RZ, 0x1 ;  /* 0x00000001ff0c7424 */ /* 0x000fe400078e00ff */
[----:B------:R-:W-:Y:S02]  /*1e700*/  IMAD.MOV.U32 R11, RZ, RZ, 0x1c1f ;  /* 0x00001c1fff0b7424 */ /* 0x000fe400078e00ff */
[----:B------:R-:W-:-:S07]  /*1e710*/  IMAD.MOV.U32 R15, RZ, RZ, -0x1 ;  /* 0xffffffffff0f7424 */ /* 0x000fce00078e00ff */
[----:B-----5:R-:W-:Y:S05]  /*1e720*/  WARPSYNC.COLLECTIVE R15, `(.L_x_1480) ;  /* 0x000000000f087348 */ /* 0x020fea0003c00000 */
[----:B------:R0:W1:Y:S02]  /*1e730*/  SHFL.IDX P6, R14, R13, R12, R11 ;  /* 0x0000000c0d0e7389 */ /* 0x00006400000c000b */
[----:B01---5:R-:W-:Y:S01]  /*1e740*/  ENDCOLLECTIVE ;  /* 0x000000000000791b */ /* 0x023fe20003800000 */
.L_x_1480:
[----:B------:R-:W-:Y:S05]  /*1e750*/  BSYNC B1 ;  /* 0x0000000000017941 */ /* 0x000fea0003800000 */
.L_x_1479:
[----:B------:R-:W-:Y:S05]  /*1e760*/  BRA `(.L_x_1481) ;  /* 0xfffffe9800087947 */ /* 0x000fea000383ffff */
.L_x_1213:
        /* <DEDUP_REMOVED lines=8> */
.L_x_1483:
[----:B------:R-:W-:Y:S05]  /*1e7f0*/  BSYNC B1 ;  /* 0x0000000000017941 */ /* 0x000fea0003800000 */
.L_x_1482:
[----:B------:R-:W-:Y:S05]  /*1e800*/  BRA `(.L_x_1484) ;  /* 0xfffffe9400ec7947 */ /* 0x000fea000383ffff */
.L_x_1215:
[----:B0-----:R0:W1:Y:S02]  /*1e810*/  SYNCS.PHASECHK.TRANS64.TRYWAIT P2, [R2+URZ+0x16800], R5 ;  /* 0x01680005020075a7 */ /* 0x001064000804017f */
[----:B-1----:R-:W-:Y:S05]  /*1e820*/  @!P2 NANOSLEEP.SYNCS 0x989680 ;  /* 0x009896800000a95d */ /* 0x002fea0003900000 */
[----:B------:R-:W1:Y:S02]  /*1e830*/  @!P2 SYNCS.PHASECHK.TRANS64 P2, [R2+URZ+0x16800], R5 ;  /* 0x016800050200a5a7 */ /* 0x000e64000804007f */
[----:B-1----:R-:W-:Y:S05]  /*1e840*/  @!P2 BRA `(.L_x_1215) ;  /* 0xfffffffc00f0a947 */ /* 0x002fea000383ffff */
[----:B------:R-:W-:Y:S05]  /*1e850*/  BRA `(.L_x_1485) ;  /* 0xfffffe9800507947 */ /* 0x000fea000383ffff */
.L_x_1221:
[----:B0-----:R0:W2:Y:S02]  /*1e860*/  SYNCS.PHASECHK.TRANS64.TRYWAIT P2, [R89+URZ+0x16830], R0 ;  /* 0x01683000590075a7 */ /* 0x0010a4000804017f */
[----:B--2---:R-:W-:Y:S05]  /*1e870*/  @!P2 NANOSLEEP.SYNCS 0x989680 ;  /* 0x009896800000a95d */ /* 0x004fea0003900000 */
[----:B------:R-:W2:Y:S02]  /*1e880*/  @!P2 SYNCS.PHASECHK.TRANS64 P2, [R89+URZ+0x16830], R0 ;  /* 0x016830005900a5a7 */ /* 0x000ea4000804007f */
[----:B--2---:R-:W-:Y:S05]  /*1e890*/  @!P2 BRA `(.L_x_1221) ;  /* 0xfffffffc00f0a947 */ /* 0x004fea000383ffff */
[----:B------:R-:W-:Y:S05]  /*1e8a0*/  BRA `(.L_x_1220) ;  /* 0xfffffea800047947 */ /* 0x000fea000383ffff */
.L_x_1239:
[----:B-1----:R1:W2:Y:S02]  /*1e8b0*/  SYNCS.PHASECHK.TRANS64.TRYWAIT P3, [R21+URZ+0x16830], R20 ;  /* 0x01683014150075a7 */ /* 0x0022a4000806017f */
[----:B--2---:R-:W-:Y:S05]  /*1e8c0*/  @!P3 NANOSLEEP.SYNCS 0x989680 ;  /* 0x009896800000b95d */ /* 0x004fea0003900000 */
[----:B------:R-:W2:Y:S02]  /*1e8d0*/  @!P3 SYNCS.PHASECHK.TRANS64 P3, [R21+URZ+0x16830], R20 ;  /* 0x016830141500b5a7 */ /* 0x000ea4000806007f */
[----:B--2---:R-:W-:Y:S05]  /*1e8e0*/  @!P3 BRA `(.L_x_1239) ;  /* 0xfffffffc00f0b947 */ /* 0x004fea000383ffff */
[----:B------:R-:W-:Y:S05]  /*1e8f0*/  BRA `(.L_x_1238) ;  /* 0xfffffee000c47947 */ /* 0x000fea000383ffff */
.L_x_1243:
[----:B-1----:R1:W2:Y:S02]  /*1e900*/  SYNCS.PHASECHK.TRANS64.TRYWAIT P2, [R20+URZ+0x16850], R19 ;  /* 0x01685013140075a7 */ /* 0x0022a4000804017f */
[----:B--2---:R-:W-:Y:S05]  /*1e910*/  @!P2 NANOSLEEP.SYNCS 0x989680 ;  /* 0x009896800000a95d */ /* 0x004fea0003900000 */
[----:B------:R-:W2:Y:S02]  /*1e920*/  @!P2 SYNCS.PHASECHK.TRANS64 P2, [R20+URZ+0x16850], R19 ;  /* 0x016850131400a5a7 */ /* 0x000ea4000804007f */
[----:B--2---:R-:W-:Y:S05]  /*1e930*/  @!P2 BRA `(.L_x_1243) ;  /* 0xfffffffc00f0a947 */ /* 0x004fea000383ffff */
[----:B------:R-:W-:Y:S05]  /*1e940*/  BRA `(.L_x_1240) ;  /* 0xfffffee400847947 */ /* 0x000fea000383ffff */
.L_x_1262:
[----:B-1----:R1:W2:Y:S02]  /*1e950*/  SYNCS.PHASECHK.TRANS64.TRYWAIT P3, [R14+URZ+0x16830], R15 ;  /* 0x0168300f0e0075a7 */ /* 0x0022a4000806017f */
[----:B--2---:R-:W-:Y:S05]  /*1e960*/  @!P3 NANOSLEEP.SYNCS 0x989680 ;  /* 0x009896800000b95d */ /* 0x004fea0003900000 */
[----:B------:R-:W2:Y:S02]  /*1e970*/  @!P3 SYNCS.PHASECHK.TRANS64 P3, [R14+URZ+0x16830], R15 ;  /* 0x0168300f0e00b5a7 */ /* 0x000ea4000806007f */
[----:B--2---:R-:W-:Y:S05]  /*1e980*/  @!P3 BRA `(.L_x_1262) ;  /* 0xfffffffc00f0b947 */ /* 0x004fea000383ffff */
[----:B------:R-:W-:Y:S05]  /*1e990*/  BRA `(.L_x_1261) ;  /* 0xffffff1c000c7947 */ /* 0x000fea000383ffff */
.L_x_1266:
[----:B-1----:R1:W2:Y:S02]  /*1e9a0*/  SYNCS.PHASECHK.TRANS64.TRYWAIT P2, [R15+URZ+0x16850], R14 ;  /* 0x0168500e0f0075a7 */ /* 0x0022a4000804017f */
[----:B--2---:R-:W-:Y:S05]  /*1e9b0*/  @!P2 NANOSLEEP.SYNCS 0x989680 ;  /* 0x009896800000a95d */ /* 0x004fea0003900000 */
[----:B------:R-:W2:Y:S02]  /*1e9c0*/  @!P2 SYNCS.PHASECHK.TRANS64 P2, [R15+URZ+0x16850], R14 ;  /* 0x0168500e0f00a5a7 */ /* 0x000ea4000804007f */
[----:B--2---:R-:W-:Y:S05]  /*1e9d0*/  @!P2 BRA `(.L_x_1266) ;  /* 0xfffffffc00f0a947 */ /* 0x004fea000383ffff */
[----:B------:R-:W-:Y:S05]  /*1e9e0*/  BRA `(.L_x_1263) ;  /* 0xffffff1c00cc7947 */ /* 0x000fea000383ffff */
.L_x_1273:
[----:B-1----:R1:W2:Y:S02]  /*1e9f0*/  SYNCS.PHASECHK.TRANS64.TRYWAIT P3, [R14+URZ+0x16830], R15 ;  /* 0x0168300f0e0075a7 */ /* 0x0022a4000806017f */
[----:B--2---:R-:W-:Y:S05]  /*1ea00*/  @!P3 NANOSLEEP.SYNCS 0x989680 ;  /* 0x009896800000b95d */ /* 0x004fea0003900000 */
[----:B------:R-:W2:Y:S02]  /*1ea10*/  @!P3 SYNCS.PHASECHK.TRANS64 P3, [R14+URZ+0x16830], R15 ;  /* 0x0168300f0e00b5a7 */ /* 0x000ea4000806007f */
[----:B--2---:R-:W-:Y:S05]  /*1ea20*/  @!P3 BRA `(.L_x_1273) ;  /* 0xfffffffc00f0b947 */ /* 0x004fea000383ffff */
[----:B------:R-:W-:Y:S05]  /*1ea30*/  BRA `(.L_x_1272) ;  /* 0xffffff4000d47947 */ /* 0x000fea000383ffff */
.L_x_1277:
[----:B-1----:R1:W2:Y:S02]  /*1ea40*/  SYNCS.PHASECHK.TRANS64.TRYWAIT P2, [R15+URZ+0x16850], R14 ;  /* 0x0168500e0f0075a7 */ /* 0x0022a4000804017f */
[----:B--2---:R-:W-:Y:S05]  /*1ea50*/  @!P2 NANOSLEEP.SYNCS 0x989680 ;  /* 0x009896800000a95d */ /* 0x004fea0003900000 */
[----:B------:R-:W2:Y:S02]  /*1ea60*/  @!P2 SYNCS.PHASECHK.TRANS64 P2, [R15+URZ+0x16850], R14 ;  /* 0x0168500e0f00a5a7 */ /* 0x000ea4000804007f */
[----:B--2---:R-:W-:Y:S05]  /*1ea70*/  @!P2 BRA `(.L_x_1277) ;  /* 0xfffffffc00f0a947 */ /* 0x004fea000383ffff */
[----:B------:R-:W-:Y:S05]  /*1ea80*/  BRA `(.L_x_1274) ;  /* 0xffffff4400947947 */ /* 0x000fea000383ffff */
.L_x_1290:
[----:B-1----:R1:W2:Y:S02]  /*1ea90*/  SYNCS.PHASECHK.TRANS64.TRYWAIT P0, [R9+URZ+0x16850], R0 ;  /* 0x01685000090075a7 */ /* 0x0022a4000800017f */
[----:B--2---:R-:W-:Y:S05]  /*1eaa0*/  @!P0 NANOSLEEP.SYNCS 0x989680 ;  /* 0x009896800000895d */ /* 0x004fea0003900000 */
[----:B------:R-:W2:Y:S02]  /*1eab0*/  @!P0 SYNCS.PHASECHK.TRANS64 P0, [R9+URZ+0x16850], R0 ;  /* 0x01685000090085a7 */ /* 0x000ea4000800007f */
[----:B--2---:R-:W-:Y:S05]  /*1eac0*/  @!P0 BRA `(.L_x_1290) ;  /* 0xfffffffc00f08947 */ /* 0x004fea000383ffff */
[----:B------:R-:W-:Y:S05]  /*1ead0*/  BRA `(.L_x_1289) ;  /* 0xffffff7800547947 */ /* 0x000fea000383ffff */
.L_x_1332:
[----:B------:R-:W0:Y:S01]  /*1eae0*/  S2R R13, SR_TID.X ;  /* 0x00000000000d7919 */ /* 0x000e220000002100 */
[----:B------:R-:W-:Y:S01]  /*1eaf0*/  BSSY B1, `(.L_x_1486) ;  /* 0x0000009000017945 */ /* 0x000fe20003800000 */
[----:B------:R-:W-:Y:S02]  /*1eb00*/  IMAD.MOV.U32 R12, RZ, RZ, RZ ;  /* 0x000000ffff0c7224 */ /* 0x000fe400078e00ff */
[----:B------:R-:W-:Y:S02]  /*1eb10*/  IMAD.MOV.U32 R11, RZ, RZ, 0x1f ;  /* 0x0000001fff0b7424 */ /* 0x000fe400078e00ff */
[----:B------:R-:W-:Y:S01]  /*1eb20*/  IMAD.MOV.U32 R15, RZ, RZ, -0x1 ;  /* 0xffffffffff0f7424 */ /* 0x000fe200078e00ff */
[----:B0-----:R-:W-:-:S04]  /*1eb30*/  SHF.R.U32.HI R13, RZ, 0x5, R13 ;  /* 0x00000005ff0d7819 */ /* 0x001fc8000001160d */
[----:B------:R-:W-:-:S07]  /*1eb40*/  LOP3.LUT R13, R13, 0x3, RZ, 0xc0, !PT ;  /* 0x000000030d0d7812 */ /* 0x000fce00078ec0ff */
[----:B-1----:R-:W-:Y:S05]  /*1eb50*/  WARPSYNC.COLLECTIVE R15, `(.L_x_1487) ;  /* 0x000000000f087348 */ /* 0x002fea0003c00000 */
[----:B------:R0:W2:Y:S02]  /*1eb60*/  SHFL.IDX P6, R14, R13, R12, R11 ;  /* 0x0000000c0d0e7389 */ /* 0x0000a400000c000b */
[----:B012---:R-:W-:Y:S01]  /*1eb70*/  ENDCOLLECTIVE ;  /* 0x000000000000791b */ /* 0x007fe20003800000 */
.L_x_1487:
[----:B------:R-:W-:Y:S05]  /*1eb80*/  BSYNC B1 ;  /* 0x0000000000017941 */ /* 0x000fea0003800000 */
.L_x_1486:
[----:B------:R-:W-:Y:S05]  /*1eb90*/  BRA `(.L_x_1488) ;  /* 0xffffffb000607947 */ /* 0x000fea000383ffff */
.L_x_1333:
[----:B------:R-:W-:Y:S01]  /*1eba0*/  BSSY B1, `(.L_x_1489) ;  /* 0x0000006000017945 */ /* 0x000fe20003800000 */
[----:B------:R-:W-:-:S07]  /*1ebb0*/  IMAD.MOV.U32 R15, RZ, RZ, -0x1 ;  /* 0xffffffffff0f7424 */ /* 0x000fce00078e00ff */
[----:B-1----:R-:W-:Y:S05]  /*1ebc0*/  WARPSYNC.COLLECTIVE R15, `(.L_x_1490) ;  /* 0x000000000f0c7348 */ /* 0x002fea0003c00000 */
[----:B------:R-:W-:Y:S02]  /*1ebd0*/  ELECT P6, UR62, PT ;  /* 0x00000000003e782f */ /* 0x000fe400038c0000 */
[----:B------:R-:W-:Y:S01]  /*1ebe0*/  MOV R14, UR62 ;  /* 0x0000003e000e7c02 */ /* 0x000fe20008000f00 */
[----:B-1----:R-:W-:Y:S10]  /*1ebf0*/  ENDCOLLECTIVE ;  /* 0x000000000000791b */ /* 0x002ff40003800000 */
.L_x_1490:
[----:B------:R-:W-:Y:S05]  /*1ec00*/  BSYNC B1 ;  /* 0x0000000000017941 */ /* 0x000fea0003800000 */
.L_x_1489:
[----:B------:R-:W-:Y:S05]  /*1ec10*/  BRA `(.L_x_1491) ;  /* 0xffffffb0004c7947 */ /* 0x000fea000383ffff */
.L_x_1335:
[----:B0-----:R0:W2:Y:S02]  /*1ec20*/  SYNCS.PHASECHK.TRANS64.TRYWAIT P0, [R8+URZ+0x16820], R9 ;  /* 0x01682009080075a7 */ /* 0x0010a4000800017f */
[----:B--2---:R-:W-:Y:S05]  /*1ec30*/  @!P0 NANOSLEEP.SYNCS 0x989680 ;  /* 0x009896800000895d */ /* 0x004fea0003900000 */
[----:B------:R-:W2:Y:S02]  /*1ec40*/  @!P0 SYNCS.PHASECHK.TRANS64 P0, [R8+URZ+0x16820], R9 ;  /* 0x01682009080085a7 */ /* 0x000ea4000800007f */
[----:B--2---:R-:W-:Y:S05]  /*1ec50*/  @!P0 BRA `(.L_x_1335) ;  /* 0xfffffffc00f08947 */ /* 0x004fea000383ffff */
[----:B------:R-:W-:Y:S05]  /*1ec60*/  BRA `(.L_x_1492) ;  /* 0xffffffb000687947 */ /* 0x000fea000383ffff */
.L_x_1338:
[----:B0-----:R0:W2:Y:S02]  /*1ec70*/  SYNCS.PHASECHK.TRANS64.TRYWAIT P0, [R9+URZ+0x168a0], R12 ;  /* 0x0168a00c090075a7 */ /* 0x0010a4000800017f */
[----:B--2---:R-:W-:Y:S05]  /*1ec80*/  @!P0 NANOSLEEP.SYNCS 0x989680 ;  /* 0x009896800000895d */ /* 0x004fea0003900000 */
[----:B------:R-:W2:Y:S02]  /*1ec90*/  @!P0 SYNCS.PHASECHK.TRANS64 P0, [R9+URZ+0x168a0], R12 ;  /* 0x0168a00c090085a7 */ /* 0x000ea4000800007f */
[----:B--2---:R-:W-:Y:S05]  /*1eca0*/  @!P0 BRA `(.L_x_1338) ;  /* 0xfffffffc00f08947 */ /* 0x004fea000383ffff */
[----:B------:R-:W-:Y:S05]  /*1ecb0*/  BRA `(.L_x_1493) ;  /* 0xffffffb000707947 */ /* 0x000fea000383ffff */
.L_x_1340:
[----:B---3--:R3:W4:Y:S02]  /*1ecc0*/  SYNCS.PHASECHK.TRANS64.TRYWAIT P0, [R9+URZ+0x168c0], R12 ;  /* 0x0168c00c090075a7 */ /* 0x008724000800017f */
[----:B----4-:R-:W-:Y:S05]  /*1ecd0*/  @!P0 NANOSLEEP.SYNCS 0x989680 ;  /* 0x009896800000895d */ /* 0x010fea0003900000 */
[----:B------:R-:W4:Y:S02]  /*1ece0*/  @!P0 SYNCS.PHASECHK.TRANS64 P0, [R9+URZ+0x168c0], R12 ;  /* 0x0168c00c090085a7 */ /* 0x000f24000800007f */
[----:B----4-:R-:W-:Y:S05]  /*1ecf0*/  @!P0 BRA `(.L_x_1340) ;  /* 0xfffffffc00f08947 */ /* 0x010fea000383ffff */
[----:B------:R-:W-:Y:S05]  /*1ed00*/  BRA `(.L_x_1494) ;  /* 0xffffffb000c87947 */ /* 0x000fea000383ffff */
.L_x_1344:
[----:B0-----:R0:W2:Y:S02]  /*1ed10*/  SYNCS.PHASECHK.TRANS64.TRYWAIT P0, [R12+URZ+0x168a0], R9 ;  /* 0x0168a0090c0075a7 */ /* 0x0010a4000800017f */
[----:B--2---:R-:W-:Y:S05]  /*1ed20*/  @!P0 NANOSLEEP.SYNCS 0x989680 ;  /* 0x009896800000895d */ /* 0x004fea0003900000 */
[----:B------:R-:W2:Y:S02]  /*1ed30*/  @!P0 SYNCS.PHASECHK.TRANS64 P0, [R12+URZ+0x168a0], R9 ;  /* 0x0168a0090c0085a7 */ /* 0x000ea4000800007f */
[----:B--2---:R-:W-:Y:S05]  /*1ed40*/  @!P0 BRA `(.L_x_1344) ;  /* 0xfffffffc00f08947 */ /* 0x004fea000383ffff */
[----:B------:R-:W-:Y:S05]  /*1ed50*/  BRA `(.L_x_1495) ;  /* 0xffffffb400507947 */ /* 0x000fea000383ffff */
.L_x_1346:
[----:B--2---:R2:W3:Y:S02]  /*1ed60*/  SYNCS.PHASECHK.TRANS64.TRYWAIT P1, [R12+URZ+0x168c0], R9 ;  /* 0x0168c0090c0075a7 */ /* 0x0044e4000802017f */
[----:B---3--:R-:W-:Y:S05]  /*1ed70*/  @!P1 NANOSLEEP.SYNCS 0x989680 ;  /* 0x009896800000995d */ /* 0x008fea0003900000 */
[----:B------:R-:W3:Y:S02]  /*1ed80*/  @!P1 SYNCS.PHASECHK.TRANS64 P1, [R12+URZ+0x168c0], R9 ;  /* 0x0168c0090c0095a7 */ /* 0x000ee4000802007f */
[----:B---3--:R-:W-:Y:S05]  /*1ed90*/  @!P1 BRA `(.L_x_1346) ;  /* 0xfffffffc00f09947 */ /* 0x008fea000383ffff */
[----:B------:R-:W-:Y:S05]  /*1eda0*/  BRA `(.L_x_1496) ;  /* 0xffffffb400a47947 */ /* 0x000fea000383ffff */
.L_x_1364:
        /* <DEDUP_REMOVED lines=11> */
.L_x_1498:
[----:B------:R-:W-:Y:S05]  /*1ee60*/  BSYNC B0 ;  /* 0x0000000000007941 */ /* 0x000fea0003800000 */
.L_x_1497:
[----:B------:R-:W-:Y:S05]  /*1ee70*/  BRA `(.L_x_1499) ;  /* 0xffffffc000a47947 */ /* 0x000fea000383ffff */
.L_x_1365:
[----:B------:R-:W-:Y:S01]  /*1ee80*/  BSSY B0, `(.L_x_1500) ;  /* 0x0000006000007945 */ /* 0x000fe20003800000 */
[----:B------:R-:W-:-:S07]  /*1ee90*/  IMAD.MOV.U32 R15, RZ, RZ, -0x1 ;  /* 0xffffffffff0f7424 */ /* 0x000fce00078e00ff */
[----:B-1----:R-:W-:Y:S05]  /*1eea0*/  WARPSYNC.COLLECTIVE R15, `(.L_x_1501) ;  /* 0x000000000f0c7348 */ /* 0x002fea0003c00000 */
[----:B------:R-:W-:Y:S02]  /*1eeb0*/  ELECT P6, UR62, PT ;  /* 0x00000000003e782f */ /* 0x000fe400038c0000 */
[----:B------:R-:W-:Y:S01]  /*1eec0*/  MOV R14, UR62 ;  /* 0x0000003e000e7c02 */ /* 0x000fe20008000f00 */
[----:B-1----:R-:W-:Y:S10]  /*1eed0*/  ENDCOLLECTIVE ;  /* 0x000000000000791b */ /* 0x002ff40003800000 */
.L_x_1501:
[----:B------:R-:W-:Y:S05]  /*1eee0*/  BSYNC B0 ;  /* 0x0000000000007941 */ /* 0x000fea0003800000 */
.L_x_1500:
[----:B------:R-:W-:Y:S05]  /*1eef0*/  BRA `(.L_x_1502) ;  /* 0xffffffc000947947 */ /* 0x000fea000383ffff */
.L_x_1368:
[----:B--2---:R2:W3:Y:S02]  /*1ef00*/  SYNCS.PHASECHK.TRANS64.TRYWAIT P0, [R5+URZ+0x16840], R4 ;  /* 0x01684004050075a7 */ /* 0x0044e4000800017f */
[----:B---3--:R-:W-:Y:S05]  /*1ef10*/  @!P0 NANOSLEEP.SYNCS 0x989680 ;  /* 0x009896800000895d */ /* 0x008fea0003900000 */
[----:B------:R-:W3:Y:S02]  /*1ef20*/  @!P0 SYNCS.PHASECHK.TRANS64 P0, [R5+URZ+0x16840], R4 ;  /* 0x01684004050085a7 */ /* 0x000ee4000800007f */
[----:B---3--:R-:W-:Y:S05]  /*1ef30*/  @!P0 BRA `(.L_x_1368) ;  /* 0xfffffffc00f08947 */ /* 0x008fea000383ffff */
[----:B------:R-:W-:Y:S05]  /*1ef40*/  BRA `(.L_x_1503) ;  /* 0xffffffc000e47947 */ /* 0x000fea000383ffff */
.L_x_1371:
[----:B0-----:R0:W2:Y:S02]  /*1ef50*/  SYNCS.PHASECHK.TRANS64.TRYWAIT P0, [R27+URZ+0x16820], R4 ;  /* 0x016820041b0075a7 */ /* 0x0010a4000800017f */
[----:B--2---:R-:W-:Y:S05]  /*1ef60*/  @!P0 NANOSLEEP.SYNCS 0x989680 ;  /* 0x009896800000895d */ /* 0x004fea0003900000 */
[----:B------:R-:W2:Y:S02]  /*1ef70*/  @!P0 SYNCS.PHASECHK.TRANS64 P0, [R27+URZ+0x16820], R4 ;  /* 0x016820041b0085a7 */ /* 0x000ea4000800007f */
[----:B--2---:R-:W-:Y:S05]  /*1ef80*/  @!P0 BRA `(.L_x_1371) ;  /* 0xfffffffc00f08947 */ /* 0x004fea000383ffff */
[----:B------:R-:W-:Y:S05]  /*1ef90*/  BRA `(.L_x_1504) ;  /* 0xffffffc400a47947 */ /* 0x000fea000383ffff */
.L_x_1379:
[----:B0-----:R0:W2:Y:S02]  /*1efa0*/  SYNCS.PHASECHK.TRANS64.TRYWAIT P0, [R3+URZ+0x16840], R2 ;  /* 0x01684002030075a7 */ /* 0x0010a4000800017f */
[----:B--2---:R-:W-:Y:S05]  /*1efb0*/  @!P0 NANOSLEEP.SYNCS 0x989680 ;  /* 0x009896800000895d */ /* 0x004fea0003900000 */
[----:B------:R-:W2:Y:S02]  /*1efc0*/  @!P0 SYNCS.PHASECHK.TRANS64 P0, [R3+URZ+0x16840], R2 ;  /* 0x01684002030085a7 */ /* 0x000ea4000800007f */
[----:B--2---:R-:W-:Y:S05]  /*1efd0*/  @!P0 BRA `(.L_x_1379) ;  /* 0xfffffffc00f08947 */ /* 0x004fea000383ffff */
[----:B------:R-:W-:Y:S05]  /*1efe0*/  BRA `(.L_x_1505) ;  /* 0xffffffc8004c7947 */ /* 0x000fea000383ffff */
.L_x_1381:
[----:B0-----:R0:W2:Y:S02]  /*1eff0*/  SYNCS.PHASECHK.TRANS64.TRYWAIT P0, [R2+URZ+0x60], R5 ;  /* 0x00006005020075a7 */ /* 0x0010a4000800017f */
[----:B--2---:R-:W-:Y:S05]  /*1f000*/  @!P0 NANOSLEEP.SYNCS 0x989680 ;  /* 0x009896800000895d */ /* 0x004fea0003900000 */
[----:B------:R-:W2:Y:S02]  /*1f010*/  @!P0 SYNCS.PHASECHK.TRANS64 P0, [R2+URZ+0x60], R5 ;  /* 0x00006005020085a7 */ /* 0x000ea4000800007f */
[----:B--2---:R-:W-:Y:S05]  /*1f020*/  @!P0 BRA `(.L_x_1381) ;  /* 0xfffffffc00f08947 */ /* 0x004fea000383ffff */
[----:B------:R-:W-:Y:S05]  /*1f030*/  BRA `(.L_x_1506) ;  /* 0xffffffc800b07947 */ /* 0x000fea000383ffff */
.L_x_1386:
[----:B--2---:R2:W3:Y:S02]  /*1f040*/  SYNCS.PHASECHK.TRANS64.TRYWAIT P0, [R3+URZ+0x16840], R2 ;  /* 0x01684002030075a7 */ /* 0x0044e4000800017f */
[----:B---3--:R-:W-:Y:S05]  /*1f050*/  @!P0 NANOSLEEP.SYNCS 0x989680 ;  /* 0x009896800000895d */ /* 0x008fea0003900000 */
[----:B------:R-:W3:Y:S02]  /*1f060*/  @!P0 SYNCS.PHASECHK.TRANS64 P0, [R3+URZ+0x16840], R2 ;  /* 0x01684002030085a7 */ /* 0x000ee4000800007f */
[----:B---3--:R-:W-:Y:S05]  /*1f070*/  @!P0 BRA `(.L_x_1386) ;  /* 0xfffffffc00f08947 */ /* 0x008fea000383ffff */
[----:B------:R-:W-:Y:S05]  /*1f080*/  BRA `(.L_x_1507) ;  /* 0xffffffcc00c47947 */ /* 0x000fea000383ffff */
.L_x_1388:
[----:B0-----:R0:W2:Y:S02]  /*1f090*/  SYNCS.PHASECHK.TRANS64.TRYWAIT P1, [R3+URZ+0x60], R24 ;  /* 0x00006018030075a7 */ /* 0x0010a4000802017f */
[----:B--2---:R-:W-:Y:S05]  /*1f0a0*/  @!P1 NANOSLEEP.SYNCS 0x989680 ;  /* 0x009896800000995d */ /* 0x004fea0003900000 */
[----:B------:R-:W2:Y:S02]  /*1f0b0*/  @!P1 SYNCS.PHASECHK.TRANS64 P1, [R3+URZ+0x60], R24 ;  /* 0x00006018030095a7 */ /* 0x000ea4000802007f */
[----:B--2---:R-:W-:Y:S05]  /*1f0c0*/  @!P1 BRA `(.L_x_1388) ;  /* 0xfffffffc00f09947 */ /* 0x004fea000383ffff */
[----:B------:R-:W-:Y:S05]  /*1f0d0*/  BRA `(.L_x_1508) ;  /* 0xffffffd000287947 */ /* 0x000fea000383ffff */
.L_x_1393:
[----:B--2---:R2:W3:Y:S02]  /*1f0e0*/  SYNCS.PHASECHK.TRANS64.TRYWAIT P0, [R2+URZ+0x16840], R3 ;  /* 0x01684003020075a7 */ /* 0x0044e4000800017f */
[----:B---3--:R-:W-:Y:S05]  /*1f0f0*/  @!P0 NANOSLEEP.SYNCS 0x989680 ;  /* 0x009896800000895d */ /* 0x008fea0003900000 */
[----:B------:R-:W3:Y:S02]  /*1f100*/  @!P0 SYNCS.PHASECHK.TRANS64 P0, [R2+URZ+0x16840], R3 ;  /* 0x01684003020085a7 */ /* 0x000ee4000800007f */
[----:B---3--:R-:W-:Y:S05]  /*1f110*/  @!P0 BRA `(.L_x_1393) ;  /* 0xfffffffc00f08947 */ /* 0x008fea000383ffff */
[----:B------:R-:W-:Y:S05]  /*1f120*/  BRA `(.L_x_1509) ;  /* 0xffffffd400087947 */ /* 0x000fea000383ffff */
.L_x_1395:
[----:B0-----:R0:W2:Y:S02]  /*1f130*/  SYNCS.PHASECHK.TRANS64.TRYWAIT P1, [R2+URZ+0x60], R11 ;  /* 0x0000600b020075a7 */ /* 0x0010a4000802017f */
[----:B--2---:R-:W-:Y:S05]  /*1f140*/  @!P1 NANOSLEEP.SYNCS 0x989680 ;  /* 0x009896800000995d */ /* 0x004fea0003900000 */
[----:B------:R-:W2:Y:S02]  /*1f150*/  @!P1 SYNCS.PHASECHK.TRANS64 P1, [R2+URZ+0x60], R11 ;  /* 0x0000600b020095a7 */ /* 0x000ea4000802007f */
[----:B--2---:R-:W-:Y:S05]  /*1f160*/  @!P1 BRA `(.L_x_1395) ;  /* 0xfffffffc00f09947 */ /* 0x004fea000383ffff */
[----:B------:R-:W-:Y:S05]  /*1f170*/  BRA `(.L_x_1510) ;  /* 0xffffffd400707947 */ /* 0x000fea000383ffff */
.L_x_1402:
[----:B0-----:R0:W2:Y:S02]  /*1f180*/  SYNCS.PHASECHK.TRANS64.TRYWAIT P0, [R3+URZ+0x16860], R2 ;  /* 0x01686002030075a7 */ /* 0x0010a4000800017f */
[----:B--2---:R-:W-:Y:S05]  /*1f190*/  @!P0 NANOSLEEP.SYNCS 0x989680 ;  /* 0x009896800000895d */ /* 0x004fea0003900000 */
[----:B------:R-:W2:Y:S02]  /*1f1a0*/  @!P0 SYNCS.PHASECHK.TRANS64 P0, [R3+URZ+0x16860], R2 ;  /* 0x01686002030085a7 */ /* 0x000ea4000800007f */
[----:B--2---:R-:W-:Y:S05]  /*1f1b0*/  @!P0 BRA `(.L_x_1402) ;  /* 0xfffffffc00f08947 */ /* 0x004fea000383ffff */
[----:B------:R-:W-:Y:S05]  /*1f1c0*/  BRA `(.L_x_1511) ;  /* 0xffffffd8002c7947 */ /* 0x000fea000383ffff */
.L_x_1404:
[----:B------:R-:W-:Y:S01]  /*1f1d0*/  BSSY B0, `(.L_x_1512) ;  /* 0x0000008000007945 */ /* 0x000fe20003800000 */
[----:B------:R-:W-:Y:S01]  /*1f1e0*/  MOV R13, R16 ;  /* 0x00000010000d7202 */ /* 0x000fe20000000f00 */
[----:B------:R-:W-:Y:S02]  /*1f1f0*/  IMAD.MOV.U32 R12, RZ, RZ, RZ ;  /* 0x000000ffff0c7224 */ /* 0x000fe400078e00ff */
[----:B------:R-:W-:Y:S02]  /*1f200*/  IMAD.MOV.U32 R11, RZ, RZ, 0x1f ;  /* 0x0000001fff0b7424 */ /* 0x000fe400078e00ff */
[----:B------:R-:W-:-:S07]  /*1f210*/  IMAD.MOV.U32 R15, RZ, RZ, -0x1 ;  /* 0xffffffffff0f7424 */ /* 0x000fce00078e00ff */
[----:B01----:R-:W-:Y:S05]  /*1f220*/  WARPSYNC.COLLECTIVE R15, `(.L_x_1513) ;  /* 0x000000000f087348 */ /* 0x003fea0003c00000 */
[----:B------:R2:W3:Y:S02]  /*1f230*/  SHFL.IDX P6, R14, R13, R12, R11 ;  /* 0x0000000c0d0e7389 */ /* 0x0004e400000c000b */
[----:B0123--:R-:W-:Y:S01]  /*1f240*/  ENDCOLLECTIVE ;  /* 0x000000000000791b */ /* 0x00ffe20003800000 */
.L_x_1513:
[----:B------:R-:W-:Y:S05]  /*1f250*/  BSYNC B0 ;  /* 0x0000000000007941 */ /* 0x000fea0003800000 */
.L_x_1512:
        /* <DEDUP_REMOVED lines=8> */
.L_x_1514:
[----:B------:R-:W-:Y:S01]  /*1f2e0*/  IMAD.MOV.U32 R5, RZ, RZ, R14 ;  /* 0x000000ffff057224 */ /* 0x000fe200078e000e */
[----:B------:R-:W-:Y:S06]  /*1f2f0*/  BRA `(.L_x_1515) ;  /* 0xffffffd800747947 */ /* 0x000fec000383ffff */
.L_x_1407:
[----:B------:R-:W-:Y:S01]  /*1f300*/  BSSY B0, `(.L_x_1516) ;  /* 0x0000008000007945 */ /* 0x000fe20003800000 */
[----:B-----5:R-:W-:Y:S02]  /*1f310*/  IMAD.MOV.U32 R13, RZ, RZ, R2 ;  /* 0x000000ffff0d7224 */ /* 0x020fe400078e0002 */
[----:B------:R-:W-:Y:S02]  /*1f320*/  IMAD.MOV.U32 R12, RZ, RZ, 0x1 ;  /* 0x00000001ff0c7424 */ /* 0x000fe400078e00ff */
[----:B------:R-:W-:Y:S02]  /*1f330*/  IMAD.MOV.U32 R11, RZ, RZ, RZ ;  /* 0x000000ffff0b7224 */ /* 0x000fe400078e00ff */
[----:B------:R-:W-:-:S07]  /*1f340*/  IMAD.MOV.U32 R15, RZ, RZ, -0x1 ;  /* 0xffffffffff0f7424 */ /* 0x000fce00078e00ff */
[----:B01234-:R-:W-:Y:S05]  /*1f350*/  WARPSYNC.COLLECTIVE R15, `(.L_x_1517) ;  /* 0x000000000f087348 */ /* 0x01ffea0003c00000 */
[----:B------:R0:W0:Y:S02]  /*1f360*/  SHFL.UP P6, R14, R13, R12, R11 ;  /* 0x0400000c0d0e7389 */ /* 0x00002400000c000b */
[----:B01234-:R-:W-:Y:S01]  /*1f370*/  ENDCOLLECTIVE ;  /* 0x000000000000791b */ /* 0x01ffe20003800000 */
.L_x_1517:
[----:B------:R-:W-:Y:S05]  /*1f380*/  BSYNC B0 ;  /* 0x0000000000007941 */ /* 0x000fea0003800000 */
.L_x_1516:
[----:B------:R-:W-:Y:S01]  /*1f390*/  ISETP.NE.AND P0, PT, R28, RZ, PT ;  /* 0x000000ff1c00720c */ /* 0x000fe20003f05270 */
[----:B------:R-:W-:Y:S01]  /*1f3a0*/  IMAD.MOV.U32 R12, RZ, RZ, 0x2 ;  /* 0x00000002ff0c7424 */ /* 0x000fe200078e00ff */
[----:B------:R-:W-:Y:S01]  /*1f3b0*/  MOV R15, 0xffffffff ;  /* 0xffffffff000f7802 */ /* 0x000fe20000000f00 */
[----:B------:R-:W-:Y:S01]  /*1f3c0*/  IMAD.MOV.U32 R11, RZ, RZ, RZ ;  /* 0x000000ffff0b7224 */ /* 0x000fe200078e00ff */
[----:B------:R-:W-:Y:S02]  /*1f3d0*/  SEL R13, R14, RZ, P0 ;  /* 0x000000ff0e0d7207 */ /* 0x000fe40000000000 */
[----:B------:R-:W-:-:S03]  /*1f3e0*/  ISETP.GE.U32.AND P0, PT, R28, 0x2, PT ;  /* 0x000000021c00780c */ /* 0x000fc60003f06070 */
[----:B------:R-:W-:-:S10]  /*1f3f0*/  IMAD.IADD R13, R2, 0x1, R13 ;  /* 0x00000001020d7824 */ /* 0x000fd400078e020d */
[----:B------:R-:W-:Y:S05]  /*1f400*/  WARPSYNC.COLLECTIVE R15, `(.L_x_1518) ;  /* 0x000000000f087348 */ /* 0x000fea0003c00000 */
[----:B------:R0:W1:Y:S02]  /*1f410*/  SHFL.UP P6, R14, R13, R12, R11 ;  /* 0x0400000c0d0e7389 */ /* 0x00006400000c000b */
[----:B01----:R-:W-:Y:S01]  /*1f420*/  ENDCOLLECTIVE ;  /* 0x000000000000791b */ /* 0x003fe20003800000 */
.L_x_1518:
        /* <DEDUP_REMOVED lines=8> */
.L_x_1519:
        /* <DEDUP_REMOVED lines=8> */
.L_x_1520:
        /* <DEDUP_REMOVED lines=8> */
.L_x_1521:
        /* <DEDUP_REMOVED lines=8> */
.L_x_1522:
[----:B------:R-:W-:Y:S05]  /*1f630*/  BRA `(.L_x_1523) ;  /* 0xffffffd800307947 */ /* 0x000fea000383ffff */
.L_x_1412:
[----:B------:R-:W-:Y:S01]  /*1f640*/  BSSY B0, `(.L_x_1524) ;  /* 0x0000008000007945 */ /* 0x000fe20003800000 */
[----:B-----5:R-:W-:Y:S01]  /*1f650*/  IMAD.MOV.U32 R13, RZ, RZ, R2 ;  /* 0x000000ffff0d7224 */ /* 0x020fe200078e0002 */
[----:B------:R-:W-:Y:S01]  /*1f660*/  MOV R15, 0xffffffff ;  /* 0xffffffff000f7802 */ /* 0x000fe20000000f00 */
[----:B------:R-:W-:Y:S02]  /*1f670*/  IMAD.MOV.U32 R12, RZ, RZ, 0x1 ;  /* 0x00000001ff0c7424 */ /* 0x000fe400078e00ff */
[----:B------:R-:W-:-:S07]  /*1f680*/  IMAD.MOV.U32 R11, RZ, RZ, RZ ;  /* 0x000000ffff0b7224 */ /* 0x000fce00078e00ff */
[----:B012---:R-:W-:Y:S05]  /*1f690*/  WARPSYNC.COLLECTIVE R15, `(.L_x_1525) ;  /* 0x000000000f087348 */ /* 0x007fea0003c00000 */
[----:B------:R3:W4:Y:S02]  /*1f6a0*/  SHFL.UP P6, R14, R13, R12, R11 ;  /* 0x0400000c0d0e7389 */ /* 0x00072400000c000b */
[----:B01234-:R-:W-:Y:S01]  /*1f6b0*/  ENDCOLLECTIVE ;  /* 0x000000000000791b */ /* 0x01ffe20003800000 */
.L_x_1525:
[----:B------:R-:W-:Y:S05]  /*1f6c0*/  BSYNC B0 ;  /* 0x0000000000007941 */ /* 0x000fea0003800000 */
.L_x_1524:
[----:B------:R-:W-:Y:S01]  /*1f6d0*/  ISETP.NE.AND P0, PT, R28, RZ, PT ;  /* 0x000000ff1c00720c */ /* 0x000fe20003f05270 */
        /* <DEDUP_REMOVED lines=9> */
.L_x_1526:
        /* <DEDUP_REMOVED lines=8> */
.L_x_1527:
        /* <DEDUP_REMOVED lines=8> */
.L_x_1528:
        /* <DEDUP_REMOVED lines=8> */
.L_x_1529:
[----:B------:R-:W-:Y:S01]  /*1f8f0*/  IMAD.MOV.U32 R12, RZ, RZ, 0x1f ;  /* 0x0000001fff0c7424 */ /* 0x000fe200078e00ff */
[----:B------:R-:W-:Y:S02]  /*1f900*/  MOV R11, 0x1f ;  /* 0x0000001f000b7802 */ /* 0x000fe40000000f00 */
[----:B------:R-:W-:-:S05]  /*1f910*/  SEL R8, R14, RZ, P0 ;  /* 0x000000ff0e087207 */ /* 0x000fca0000000000 */
[----:B------:R-:W-:-:S04]  /*1f920*/  IMAD.IADD R8, R7, 0x1, R8 ;  /* 0x0000000107087824 */ /* 0x000fc800078e0208 */
[----:B------:R-:W-:-:S07]  /*1f930*/  IMAD.MOV.U32 R13, RZ, RZ, R8 ;  /* 0x000000ffff0d7224 */ /* 0x000fce00078e0008 */
[----:B------:R-:W-:Y:S05]  /*1f940*/  WARPSYNC.COLLECTIVE R15, `(.L_x_1530) ;  /* 0x000000000f087348 */ /* 0x000fea0003c00000 */
[----:B------:R0:W1:Y:S02]  /*1f950*/  SHFL.IDX P6, R14, R13, R12, R11 ;  /* 0x0000000c0d0e7389 */ /* 0x00006400000c000b */
[----:B01----:R-:W-:Y:S01]  /*1f960*/  ENDCOLLECTIVE ;  /* 0x000000000000791b */ /* 0x003fe20003800000 */
.L_x_1530:
[----:B------:R-:W-:Y:S05]  /*1f970*/  BRA `(.L_x_1531) ;  /* 0xffffffd8000c7947 */ /* 0x000fea000383ffff */
.L_x_1414:
[----:B------:R-:W-:Y:S01]  /*1f980*/  BSSY B0, `(.L_x_1532) ;  /* 0x0000006000007945 */ /* 0x000fe20003800000 */
[----:B------:R-:W-:Y:S01]  /*1f990*/  PLOP3.LUT P6, PT, P6, PT, PT, 0x8, 0x0 ;  /* 0x000000000000781c */ /* 0x000fe200037ce170 */
[----:B------:R-:W-:-:S12]  /*1f9a0*/  IMAD.MOV.U32 R15, RZ, RZ, -0x1 ;  /* 0xffffffffff0f7424 */ /* 0x000fd800078e00ff */
[----:B01----:R-:W-:Y:S05]  /*1f9b0*/  WARPSYNC.COLLECTIVE R15, `(.L_x_1533) ;  /* 0x000000000f087348 */ /* 0x003fea0003c00000 */
[----:B------:R-:W-:Y:S01]  /*1f9c0*/  VOTE.ANY R14, PT, P6 ;  /* 0x00000000000e7806 */ /* 0x000fe200030e0100 */
[----:B01----:R-:W-:Y:S06]  /*1f9d0*/  ENDCOLLECTIVE ;  /* 0x000000000000791b */ /* 0x003fec0003800000 */
.L_x_1533:
[----:B------:R-:W-:Y:S05]  /*1f9e0*/  BSYNC B0 ;  /* 0x0000000000007941 */ /* 0x000fea0003800000 */
.L_x_1532:
        /* <DEDUP_REMOVED lines=9> */
.L_x_1534:
[----:B------:R-:W-:Y:S01]  /*1fa80*/  IMAD.MOV.U32 R17, RZ, RZ, R14 ;  /* 0x000000ffff117224 */ /* 0x000fe200078e000e */
[----:B------:R-:W-:Y:S06]  /*1fa90*/  BRA `(.L_x_1535) ;  /* 0xffffffd400fc7947 */ /* 0x000fec000383ffff */
.L_x_1416:
[----:B------:R-:W-:Y:S01]  /*1faa0*/  BSSY B0, `(.L_x_1536) ;  /* 0x0000007000007945 */ /* 0x000fe20003800000 */
[----:B------:R-:W-:Y:S02]  /*1fab0*/  IMAD.MOV.U32 R13, RZ, RZ, R8 ;  /* 0x000000ffff0d7224 */ /* 0x000fe400078e0008 */
[----:B------:R-:W-:Y:S02]  /*1fac0*/  IMAD.MOV.U32 R11, RZ, RZ, 0x1f ;  /* 0x0000001fff0b7424 */ /* 0x000fe400078e00ff */
[----:B------:R-:W-:-:S07]  /*1fad0*/  IMAD.MOV.U32 R15, RZ, RZ, -0x1 ;  /* 0xffffffffff0f7424 */ /* 0x000fce00078e00ff */
[----:B0123--:R-:W-:Y:S05]  /*1fae0*/  WARPSYNC.COLLECTIVE R15, `(.L_x_1537) ;  /* 0x000000000f087348 */ /* 0x00ffea0003c00000 */
[----:B------:R4:W0:Y:S02]  /*1faf0*/  SHFL.IDX P6, R14, R13, R12, R11 ;  /* 0x0000000c0d0e7389 */ /* 0x00082400000c000b */
[----:B01234-:R-:W-:Y:S01]  /*1fb00*/  ENDCOLLECTIVE ;  /* 0x000000000000791b */ /* 0x01ffe20003800000 */
.L_x_1537:
[----:B------:R-:W-:Y:S05]  /*1fb10*/  BSYNC B0 ;  /* 0x0000000000007941 */ /* 0x000fea0003800000 */
.L_x_1536:
[----:B------:R-:W-:Y:S05]  /*1fb20*/  BRA `(.L_x_1415) ;  /* 0xffffffd400f47947 */ /* 0x000fea000383ffff */
.L_x_1420:
[----:B0-----:R0:W2:Y:S02]  /*1fb30*/  SYNCS.PHASECHK.TRANS64.TRYWAIT P0, [R9+URZ+0x16820], R0 ;  /* 0x01682000090075a7 */ /* 0x0010a4000800017f */
[----:B--2---:R-:W-:Y:S05]  /*1fb40*/  @!P0 NANOSLEEP.SYNCS 0x989680 ;  /* 0x009896800000895d */ /* 0x004fea0003900000 */
[----:B------:R-:W2:Y:S02]  /*1fb50*/  @!P0 SYNCS.PHASECHK.TRANS64 P0, [R9+URZ+0x16820], R0 ;  /* 0x01682000090085a7 */ /* 0x000ea4000800007f */
[----:B--2---:R-:W-:Y:S05]  /*1fb60*/  @!P0 BRA `(.L_x_1420) ;  /* 0xfffffffc00f08947 */ /* 0x004fea000383ffff */
[----:B------:R-:W-:Y:S05]  /*1fb70*/  BRA `(.L_x_1538) ;  /* 0xffffffdc00607947 */ /* 0x000fea000383ffff */
.L_x_1421:
[----:B------:R-:W2:Y:S01]  /*1fb80*/  S2R R2, SR_TID.X ;  /* 0x0000000000027919 */ /* 0x000ea20000002100 */
[----:B------:R-:W-:Y:S01]  /*1fb90*/  BSSY B0, `(.L_x_1539) ;  /* 0x000000a000007945 */ /* 0x000fe20003800000 */
[----:B------:R-:W-:Y:S02]  /*1fba0*/  IMAD.MOV.U32 R12, RZ, RZ, RZ ;  /* 0x000000ffff0c7224 */ /* 0x000fe400078e00ff */
[----:B------:R-:W-:Y:S02]  /*1fbb0*/  IMAD.MOV.U32 R11, RZ, RZ, 0x1f ;  /* 0x0000001fff0b7424 */ /* 0x000fe400078e00ff */
[----:B------:R-:W-:Y:S01]  /*1fbc0*/  IMAD.MOV.U32 R15, RZ, RZ, -0x1 ;  /* 0xffffffffff0f7424 */ /* 0x000fe200078e00ff */
[----:B--2---:R-:W-:-:S04]  /*1fbd0*/  SHF.R.U32.HI R2, RZ, 0x5, R2 ;  /* 0x00000005ff027819 */ /* 0x004fc80000011602 */
[----:B------:R-:W-:-:S05]  /*1fbe0*/  LOP3.LUT R2, R2, 0x3, RZ, 0xc0, !PT ;  /* 0x0000000302027812 */ /* 0x000fca00078ec0ff */
[----:B------:R-:W-:-:S07]  /*1fbf0*/  IMAD.MOV.U32 R13, RZ, RZ, R2 ;  /* 0x000000ffff0d7224 */ /* 0x000fce00078e0002 */
[----:B01----:R-:W-:Y:S05]  /*1fc00*/  WARPSYNC.COLLECTIVE R15, `(.L_x_1540) ;  /* 0x000000000f087348 */ /* 0x003fea0003c00000 */
[----:B------:R2:W3:Y:S02]  /*1fc10*/  SHFL.IDX P6, R14, R13, R12, R11 ;  /* 0x0000000c0d0e7389 */ /* 0x0004e400000c000b */
[----:B0123--:R-:W-:Y:S01]  /*1fc20*/  ENDCOLLECTIVE ;  /* 0x000000000000791b */ /* 0x00ffe20003800000 */
.L_x_1540:
[----:B------:R-:W-:Y:S05]  /*1fc30*/  BSYNC B0 ;  /* 0x0000000000007941 */ /* 0x000fea0003800000 */
.L_x_1539:
[----:B------:R-:W-:Y:S05]  /*1fc40*/  BRA `(.L_x_1541) ;  /* 0xffffffdc00487947 */ /* 0x000fea000383ffff */
.L_x_1422:
[----:B------:R-:W-:Y:S01]  /*1fc50*/  BSSY B0, `(.L_x_1542) ;  /* 0x0000006000007945 */ /* 0x000fe20003800000 */
[----:B------:R-:W-:-:S07]  /*1fc60*/  IMAD.MOV.U32 R15, RZ, RZ, -0x1 ;  /* 0xffffffffff0f7424 */ /* 0x000fce00078e00ff */
[----:B01----:R-:W-:Y:S05]  /*1fc70*/  WARPSYNC.COLLECTIVE R15, `(.L_x_1543) ;  /* 0x000000000f0c7348 */ /* 0x003fea0003c00000 */
[----:B------:R-:W-:Y:S02]  /*1fc80*/  ELECT P6, UR62, PT ;  /* 0x00000000003e782f */ /* 0x000fe400038c0000 */
[----:B------:R-:W-:Y:S01]  /*1fc90*/  MOV R14, UR62 ;  /* 0x0000003e000e7c02 */ /* 0x000fe20008000f00 */
[----:B01----:R-:W-:Y:S10]  /*1fca0*/  ENDCOLLECTIVE ;  /* 0x000000000000791b */ /* 0x003ff40003800000 */
.L_x_1543:
[----:B------:R-:W-:Y:S05]  /*1fcb0*/  BSYNC B0 ;  /* 0x0000000000007941 */ /* 0x000fea0003800000 */
.L_x_1542:
[----:B------:R-:W-:Y:S05]  /*1fcc0*/  BRA `(.L_x_1544) ;  /* 0xffffffdc003c7947 */ /* 0x000fea000383ffff */
.L_x_1424:
[----:B0-----:R0:W2:Y:S02]  /*1fcd0*/  SYNCS.PHASECHK.TRANS64.TRYWAIT P0, [R7+URZ], R2 ;  /* 0x00000002070075a7 */ /* 0x0010a4000800017f */
[----:B--2---:R-:W-:Y:S05]  /*1fce0*/  @!P0 NANOSLEEP.SYNCS 0x989680 ;  /* 0x009896800000895d */ /* 0x004fea0003900000 */
[----:B------:R-:W2:Y:S02]  /*1fcf0*/  @!P0 SYNCS.PHASECHK.TRANS64 P0, [R7+URZ], R2 ;  /* 0x00000002070085a7 */ /* 0x000ea4000800007f */
[----:B--2---:R-:W-:Y:S05]  /*1fd00*/  @!P0 BRA `(.L_x_1424) ;  /* 0xfffffffc00f08947 */ /* 0x004fea000383ffff */
[----:B------:R-:W-:Y:S05]  /*1fd10*/  BRA `(.L_x_1545) ;  /* 0xffffffdc00707947 */ /* 0x000fea000383ffff */
.L_x_1425:
[----:B--2---:R2:W3:Y:S02]  /*1fd20*/  SYNCS.PHASECHK.TRANS64.TRYWAIT P0, [R3+URZ], R0 ;  /* 0x00000000030075a7 */ /* 0x0044e4000800017f */
[----:B---3--:R-:W-:Y:S05]  /*1fd30*/  @!P0 NANOSLEEP.SYNCS 0x989680 ;  /* 0x009896800000895d */ /* 0x008fea0003900000 */
[----:B------:R-:W3:Y:S02]  /*1fd40*/  @!P0 SYNCS.PHASECHK.TRANS64 P0, [R3+URZ], R0 ;  /* 0x00000000030085a7 */ /* 0x000ee4000800007f */
[----:B---3--:R-:W-:Y:S05]  /*1fd50*/  @!P0 BRA `(.L_x_1425) ;  /* 0xfffffffc00f08947 */ /* 0x008fea000383ffff */
[----:B------:R-:W-:Y:S05]  /*1fd60*/  BRA `(.L_x_1546) ;  /* 0xffffffdc00647947 */ /* 0x000fea000383ffff */
.L_x_1427:
[----:B--2---:R2:W3:Y:S02]  /*1fd70*/  SYNCS.PHASECHK.TRANS64.TRYWAIT P0, [R5+URZ], R2 ;  /* 0x00000002050075a7 */ /* 0x0044e4000800017f */
[----:B---3--:R-:W-:Y:S05]  /*1fd80*/  @!P0 NANOSLEEP.SYNCS 0x989680 ;  /* 0x009896800000895d */ /* 0x008fea0003900000 */
[----:B------:R-:W3:Y:S02]  /*1fd90*/  @!P0 SYNCS.PHASECHK.TRANS64 P0, [R5+URZ], R2 ;  /* 0x00000002050085a7 */ /* 0x000ee4000800007f */
[----:B---3--:R-:W-:Y:S05]  /*1fda0*/  @!P0 BRA `(.L_x_1427) ;  /* 0xfffffffc00f08947 */ /* 0x008fea000383ffff */
[----:B------:R-:W-:Y:S05]  /*1fdb0*/  BRA `(.L_x_1547) ;  /* 0xffffffdc00687947 */ /* 0x000fea000383ffff */
.L_x_1548:
        /* <DEDUP_REMOVED lines=12> */
.L_x_2280:


//--------------------- .text._ZN7cutlass13device_kernelIN5flash11enable_sm90INS1_16FlashAttnFwdSm90INS1_25CollectiveMainloopFwdSm90ILi2EN4cute5tupleIJNS5_1CILi1EEES8_S8_EEENS6_IJNS7_ILi192EEENS7_ILi128EEENS7_ILi64EEEEEELi64ENS_6half_tEfNS_4arch4Sm90ELb1ELb0ELb1ELb0ELb0ELb0ELb0ELb1ELb1ELb0ELb0ELb0EEENS1_21CollectiveEpilogueFwdINS6_IJSA_SC_SB_EEES9_SE_SG_Li384ELb0ELb0ELb0ELb0EEENS1_30DynamicPersistentTileSchedulerILi384ELi32ELb0ELb0ELb1EEEEEEEEEvNT_6ParamsE --------------------------
	.section	.text._ZN7cutlass13device_kernelIN5flash11enable_sm90INS1_16FlashAttnFwdSm90INS1_25CollectiveMainloopFwdSm90ILi2EN4cute5tupleIJNS5_1CILi1EEES8_S8_EEENS6_IJNS7_ILi192EEENS7_ILi128EEENS7_ILi64EEEEEELi64ENS_6half_tEfNS_4arch4Sm90ELb1ELb0ELb1ELb0ELb0ELb0ELb0ELb1ELb1ELb0ELb0ELb0EEENS1_21CollectiveEpilogueFwdINS6_IJSA_SC_SB_EEES9_SE_SG_Li384ELb0ELb0ELb0ELb0EEENS1_30DynamicPersistentTileSchedulerILi384ELi32ELb0ELb0ELb1EEEEEEEEEvNT_6ParamsE,"ax",@progbits
	.align	128
.text._ZN7cutlass13device_kernelIN5flash11enable_sm90INS1_16FlashAttnFwdSm90INS1_25CollectiveMainloopFwdSm90ILi2EN4cute5tupleIJNS5_1CILi1EEES8_S8_EEENS6_IJNS7_ILi192EEENS7_ILi128EEENS7_ILi64EEEEEELi64ENS_6half_tEfNS_4arch4Sm90ELb1ELb0ELb1ELb0ELb0ELb0ELb0ELb1ELb1ELb0ELb0ELb0EEENS1_21CollectiveEpilogueFwdINS6_IJSA_SC_SB_EEES9_SE_SG_Li384ELb0ELb0ELb0ELb0EEENS1_30DynamicPersistentTileSchedulerILi384ELi32ELb0ELb0ELb1EEEEEEEEEvNT_6ParamsE:
        .type           _ZN7cutlass13device_kernelIN5flash11enable_sm90INS1_16FlashAttnFwdSm90INS1_25CollectiveMainloopFwdSm90ILi2EN4cute5tupleIJNS5_1CILi1EEES8_S8_EEENS6_IJNS7_ILi192EEENS7_ILi128EEENS7_ILi64EEEEEELi64ENS_6half_tEfNS_4arch4Sm90ELb1ELb0ELb1ELb0ELb0ELb0ELb0ELb1ELb1ELb0ELb0ELb0EEENS1_21CollectiveEpilogueFwdINS6_IJSA_SC_SB_EEES9_SE_SG_Li384ELb0ELb0ELb0ELb0EEENS1_30DynamicPersistentTileSchedulerILi384ELi32ELb0ELb0ELb1EEEEEEEEEvNT_6ParamsE,@function
        .size           _ZN7cutlass13device_kernelIN5flash11enable_sm90INS1_16FlashAttnFwdSm90INS1_25CollectiveMainloopFwdSm90ILi2EN4cute5tupleIJNS5_1CILi1EEES8_S8_EEENS6_IJNS7_ILi192EEENS7_ILi128EEENS7_ILi64EEEEEELi64ENS_6half_tEfNS_4arch4Sm90ELb1ELb0ELb1ELb0ELb0ELb0ELb0ELb1ELb1ELb0ELb0ELb0EEENS1_21CollectiveEpilogueFwdINS6_IJSA_SC_SB_EEES9_SE_SG_Li384ELb0ELb0ELb0ELb0EEENS1_30DynamicPersistentTileSchedulerILi384ELi32ELb0ELb0ELb1EEEEEEEEEvNT_6ParamsE,(.L_x_2281 - _ZN7cutlass13device_kernelIN5flash11enable_sm90INS1_16FlashAttnFwdSm90INS1_25CollectiveMainloopFwdSm90ILi2EN4cute5tupleIJNS5_1CILi1EEES8_S8_EEENS6_IJNS7_ILi192EEENS7_ILi128EEENS7_ILi64EEEEEELi64ENS_6half_tEfNS_4arch4Sm90ELb1ELb0ELb1ELb0ELb0ELb0ELb0ELb1ELb1ELb0ELb0ELb0EEENS1_21CollectiveEpilogueFwdINS6_IJSA_SC_SB_EEES9_SE_SG_Li384ELb0ELb0ELb0ELb0EEENS1_30DynamicPersistentTileSchedulerILi384ELi32ELb0ELb0ELb1EEEEEEEEEvNT_6ParamsE)
        .other          _ZN7cutlass13device_kernelIN5flash11enable_sm90INS1_16FlashAttnFwdSm90INS1_25CollectiveMainloopFwdSm90ILi2EN4cute5tupleIJNS5_1CILi1EEES8_S8_EEENS6_IJNS7_ILi192EEENS7_ILi128EEENS7_ILi64EEEEEELi64ENS_6half_tEfNS_4arch4Sm90ELb1ELb0ELb1ELb0ELb0ELb0ELb0ELb1ELb1ELb0ELb0ELb0EEENS1_21CollectiveEpilogueFwdINS6_IJSA_SC_SB_EEES9_SE_SG_Li384ELb0ELb0ELb0ELb0EEENS1_30DynamicPersistentTileSchedulerILi384ELi32ELb0ELb0ELb1EEEEEEEEEvNT_6ParamsE,@"STO_CUDA_ENTRY STV_DEFAULT"
_ZN7cutlass13device_kernelIN5flash11enable_sm90INS1_16FlashAttnFwdSm90INS1_25CollectiveMainloopFwdSm90ILi2EN4cute5tupleIJNS5_1CILi1EEES8_S8_EEENS6_IJNS7_ILi192EEENS7_ILi128EEENS7_ILi64EEEEEELi64ENS_6half_tEfNS_4arch4Sm90ELb1ELb0ELb1ELb0ELb0ELb0ELb0ELb1ELb1ELb0ELb0ELb0EEENS1_21CollectiveEpilogueFwdINS6_IJSA_SC_SB_EEES9_SE_SG_Li384ELb0ELb0ELb0ELb0EEENS1_30DynamicPersistentTileSchedulerILi384ELi32ELb0ELb0ELb1EEEEEEEEEvNT_6ParamsE:
        /* <DEDUP_REMOVED lines=23> */
.L_x_1550:
[----:B------:R-:W-:Y:S05]  /*0170*/  BSYNC B0 ;  /* 0x0000000000007941 */ /* 0x000fea0003800000 */
.L_x_1549:
        /* <DEDUP_REMOVED lines=37> */
.L_x_1551:
        /* <DEDUP_REMOVED lines=22> */
.L_x_1552:
        /* <DEDUP_REMOVED lines=18> */
.L_x_1553:
        /* <DEDUP_REMOVED lines=22> */
.L_x_1554:
        /* <DEDUP_REMOVED lines=22> */
.L_x_1555:
        /* <DEDUP_REMOVED lines=8> */
.L_x_1557:
        /* <DEDUP_REMOVED lines=50> */
[----:B------:R-:W-:-:S02]  /*0cb0*/  SHF.R.S32.HI R8, RZ, 0x5, R8 ;  /* 0x00000005ff087819 */ /* 0x000fc40000011408 */
[----:B------:R-:W-:Y:S01]  /*0cc0*/  LEA R12, R12, R5, 0x3 ;  /* 0x000000050c0c7211 */ /* 0x000fe200078e18ff */
[----:B------:R-:W-:Y:S01]  /*0cd0*/  IMAD.IADD R7, R3, 0x1, -R10 ;  /* 0x0000000103077824 */ /* 0x000fe200078e0a0a */
[----:B------:R-:W-:Y:S02]  /*0ce0*/  LEA.HI R5, R0, R0, RZ, 0x1 ;  /* 0x0000000000057211 */ /* 0x000fe400078f08ff */
[----:B------:R-:W-:Y:S01]  /*0cf0*/  LOP3.LUT R0, R9, 0x7ffffffc, RZ, 0xc0, !PT ;  /* 0x7ffffffc09007812 */ /* 0x000fe200078ec0ff */
[----:B------:R-:W-:Y:S02]  /*0d00*/  IMAD.SHL.U32 R3, R12, 0x8, RZ ;  /* 0x000000080c037824 */ /* 0x000fe400078e00ff */
[----:B------:R-:W-:Y:S01]  /*0d10*/  IMAD R5, R5, -0x3, R4 ;  /* 0xfffffffd05057824 */ /* 0x000fe200078e0204 */
[----:B------:R-:W-:Y:S01]  /*0d20*/  IADD3 R17, R17, -R0, RZ ;  /* 0x8000000011117210 */ /* 0x000fe20007ffe0ff */
[----:B------:R-:W-:Y:S02]  /*0d30*/  IMAD R8, R8, 0x10, R7 ;  /* 0x0000001008087824 */ /* 0x000fe400078e0207 */
[----:B------:R-:W-:-:S04]  /*0d40*/  IMAD.WIDE R22, R3, 0x2, R22 ;  /* 0x0000000203167825 */ /* 0x000fc800078e0216 */
[----:B------:R-:W-:-:S07]  /*0d50*/  IMAD R18, R5, 0x40, R8 ;  /* 0x0000004005127824 */ /* 0x000fce00078e0208 */
.L_x_1604:
        /* <DEDUP_REMOVED lines=20> */
.L_x_1558:
[----:B------:R-:W-:Y:S01]  /*0ea0*/  ULDC UR6, c[0x0][0xdc4] ;  /* 0x0003710000067ab9 */ /* 0x000fe20000000800 */
[----:B------:R-:W-:Y:S01]  /*0eb0*/  UMOV UR47, UR7 ;  /* 0x00000007002f7c82 */ /* 0x000fe20008000000 */
[----:B------:R-:W-:-:S11]  /*0ec0*/  UISETP.NE.AND UP0, UPT, UR6, 0x1, UPT ;  /* 0x000000010600788c */ /* 0x000fd6000bf05270 */
[----:B------:R-:W-:Y:S02]  /*0ed0*/  @UP0 ULDC.64 UR10, c[0x0][0xdc8] ;  /* 0x00037200000a0ab9 */ /* 0x000fe40000000a00 */
[----:B------:R-:W-:-:S04]  /*0ee0*/  UIMAD.WIDE.U32 UR4, UR7, UR10, URZ ;  /* 0x0000000a070472a5 */ /* 0x000fc8000f8e003f */
[----:B------:R-:W-:-:S04]  /*0ef0*/  @UP0 USHF.R.U32.HI UR47, URZ, UR11, UR5 ;  /* 0x0000000b3f2f0299 */ /* 0x000fc80008011605 */
[----:B------:R-:W-:-:S12]  /*0f00*/  UIMAD UR4, UR47, UR6, URZ ;  /* 0x000000062f0472a4 */ /* 0x000fd8000f8e023f */
.L_x_1559:
[----:B------:R-:W-:Y:S01]  /*0f10*/  ULOP3.LUT UR5, URZ, UR47, URZ, 0x33, !UPT ;  /* 0x0000002f3f057292 */ /* 0x000fe2000f8e333f */
[----:B------:R-:W-:Y:S01]  /*0f20*/  PLOP3.LUT P0, PT, PT, PT, PT, 0x80, 0x0 ;  /* 0x000000000000781c */ /* 0x000fe20003f0f070 */
[----:B------:R-:W-:Y:S01]  /*0f30*/  ULDC.64 UR10, c[0x0][0x3f8] ;  /* 0x0000fe00000a7ab9 */ /* 0x000fe20000000a00 */
[----:B------:R-:W-:Y:S01]  /*0f40*/  ULDC UR6, c[0x0][0xdac] ;  /* 0x00036b0000067ab9 */ /* 0x000fe20000000800 */
[----:B------:R-:W-:Y:S01]  /*0f50*/  UISETP.NE.U32.AND UP0, UPT, UR10, URZ, UPT ;  /* 0x0000003f0a00728c */ /* 0x000fe2000bf05070 */
[----:B------:R-:W-:Y:S01]  /*0f60*/  IMAD.MOV.U32 R3, RZ, RZ, RZ ;  /* 0x000000ffff037224 */ /* 0x000fe200078e00ff */
[----:B------:R-:W-:Y:S01]  /*0f70*/  UIADD3 UR5, UR5, UR6, URZ ;  /* 0x0000000605057290 */ /* 0x000fe2000fffe03f */
[----:B------:R-:W-:Y:S01]  /*0f80*/  CS2R R14, SRZ ;  /* 0x00000000000e7805 */ /* 0x000fe2000001ff00 */
[----:B------:R-:W-:Y:S01]  /*0f90*/  UISETP.NE.AND.EX UP0, UPT, UR11, URZ, UPT, UP0 ;  /* 0x0000003f0b00728c */ /* 0x000fe2000bf05300 */
[----:B------:R-:W-:Y:S01]  /*0fa0*/  IMAD.MOV.U32 R119, RZ, RZ, RZ ;  /* 0x000000ffff777224 */ /* 0x000fe200078e00ff */
[----:B------:R-:W-:Y:S01]  /*0fb0*/  UIMAD UR42, UR5, 0xc0, URZ ;  /* 0x000000c0052a78a4 */ /* 0x000fe2000f8e023f */
[----:B------:R-:W-:Y:S01]  /*0fc0*/  IMAD.MOV.U32 R0, RZ, RZ, RZ ;  /* 0x000000ffff007224 */ /* 0x000fe200078e00ff */
[----:B------:R-:W-:Y:S01]  /*0fd0*/  ULDC UR50, c[0x0][0x404] ;  /* 0x0001010000327ab9 */ /* 0x000fe20000000800 */
[----:B------:R-:W-:Y:S01]  /*0fe0*/  ULDC UR9, c[0x0][0x288] ;  /* 0x0000a20000097ab9 */ /* 0x000fe20000000800 */
[----:B------:R-:W-:Y:S01]  /*0ff0*/  UIADD3 UR4, UR7, -UR4, URZ ;  /* 0x8000000407047290 */ /* 0x000fe2000fffe03f */
[----:B------:R-:W-:Y:S01]  /*1000*/  IMAD.MOV.U32 R19, RZ, RZ, RZ ;  /* 0x000000ffff137224 */ /* 0x000fe200078e00ff */
[----:B------:R-:W-:Y:S01]  /*1010*/  USEL UR50, UR50, 0x1, UP0 ;  /* 0x0000000132327887 */ /* 0x000fe20008000000 */
[----:B------:R-:W-:Y:S01]  /*1020*/  CS2R R20, SRZ ;  /* 0x0000000000147805 */ /* 0x000fe2000001ff00 */
[----:B------:R-:W-:Y:S01]  /*1030*/  UIADD3 UR5, UR42, 0x13f, -UR9 ;  /* 0x0000013f2a057890 */ /* 0x000fe2000fffe809 */
[----:B------:R-:W-:Y:S01]  /*1040*/  CS2R R24, SRZ ;  /* 0x0000000000187805 */ /* 0x000fe2000001ff00 */
[----:B------:R-:W-:Y:S01]  /*1050*/  ULDC UR10, c[0x0][0xdc4] ;  /* 0x00037100000a7ab9 */ /* 0x000fe20000000800 */
[----:B------:R-:W-:Y:S01]  /*1060*/  ULDC UR7, c[0x0][0x2e0] ;  /* 0x0000b80000077ab9 */ /* 0x000fe20000000800 */
[----:B------:R-:W-:Y:S01]  /*1070*/  UIMAD UR10, UR8, UR10, UR4 ;  /* 0x0000000a080a72a4 */ /* 0x000fe2000f8e0204 */
[----:B------:R-:W-:Y:S01]  /*1080*/  CS2R R26, SRZ ;  /* 0x00000000001a7805 */ /* 0x000fe2000001ff00 */
[----:B------:R-:W-:Y:S01]  /*1090*/  UIMAD UR4, UR50, UR7, 0x7f ;  /* 0x0000007f320474a4 */ /* 0x000fe2000f8e0207 */
[----:B------:R-:W-:Y:S01]  /*10a0*/  CS2R R28, SRZ ;  /* 0x00000000001c7805 */ /* 0x000fe2000001ff00 */
[----:B------:R-:W-:Y:S01]  /*10b0*/  UIMAD UR6, UR50, UR7, UR5 ;  /* 0x00000007320672a4 */ /* 0x000fe2000f8e0205 */
[----:B------:R-:W-:Y:S01]  /*10c0*/  CS2R R30, SRZ ;  /* 0x00000000001e7805 */ /* 0x000fe2000001ff00 */
[----:B------:R-:W-:Y:S01]  /*10d0*/  USHF.R.S32.HI UR5, URZ, 0x1f, UR4 ;  /* 0x0000001f3f057899 */ /* 0x000fe20008011404 */
[----:B------:R-:W-:Y:S01]  /*10e0*/  CS2R R32, SRZ ;  /* 0x0000000000207805 */ /* 0x000fe2000001ff00 */
[----:B------:R-:W-:Y:S01]  /*10f0*/  USHF.R.S32.HI UR7, URZ, 0x1f, UR6 ;  /* 0x0000001f3f077899 */ /* 0x000fe20008011406 */
[----:B------:R-:W-:Y:S01]  /*1100*/  CS2R R34, SRZ ;  /* 0x0000000000227805 */ /* 0x000fe2000001ff00 */
[----:B------:R-:W-:Y:S01]  /*1110*/  ULEA.HI UR5, UR5, UR4, URZ, 0x7 ;  /* 0x0000000405057291 */ /* 0x000fe2000f8f383f */
[----:B------:R-:W-:Y:S01]  /*1120*/  CS2R R36, SRZ ;  /* 0x0000000000247805 */ /* 0x000fe2000001ff00 */
[----:B------:R-:W-:Y:S01]  /*1130*/  ULEA.HI UR7, UR7, UR6, URZ, 0x7 ;  /* 0x0000000607077291 */ /* 0x000fe2000f8f383f */
[----:B------:R-:W-:Y:S01]  /*1140*/  CS2R R38, SRZ ;  /* 0x0000000000267805 */ /* 0x000fe2000001ff00 */
[----:B------:R-:W-:Y:S01]  /*1150*/  USHF.R.S32.HI UR45, URZ, 0x7, UR5 ;  /* 0x000000073f2d7899 */ /* 0x000fe20008011405 */
[----:B------:R-:W-:Y:S01]  /*1160*/  CS2R R40, SRZ ;  /* 0x0000000000287805 */ /* 0x000fe2000001ff00 */
[----:B------:R-:W-:Y:S01]  /*1170*/  USHF.R.S32.HI UR7, URZ, 0x7, UR7 ;  /* 0x000000073f077899 */ /* 0x000fe20008011407 */
[----:B------:R-:W-:Y:S01]  /*1180*/  CS2R R6, SRZ ;  /* 0x0000000000067805 */ /* 0x000fe2000001ff00 */
[----:B------:R-:W-:Y:S01]  /*1190*/  ULDC UR43, c[0x0][0xdb8] ;  /* 0x00036e00002b7ab9 */ /* 0x000fe20000000800 */
[----:B------:R-:W-:Y:S01]  /*11a0*/  UMOV UR44, UR10 ;  /* 0x0000000a002c7c82 */ /* 0x000fe20008000000 */
[----:B------:R-:W-:Y:S01]  /*11b0*/  UISETP.LT.AND UP0, UPT, UR45, UR7, UPT ;  /* 0x000000072d00728c */ /* 0x000fe2000bf01270 */
[----:B------:R-:W-:Y:S01]  /*11c0*/  CS2R R8, SRZ ;  /* 0x0000000000087805 */ /* 0x000fe2000001ff00 */
[----:B------:R-:W-:Y:S01]  /*11d0*/  UISETP.NE.AND UP1, UPT, UR43, 0x1, UPT ;  /* 0x000000012b00788c */ /* 0x000fe2000bf25270 */
[----:B------:R-:W-:Y:S01]  /*11e0*/  CS2R R10, SRZ ;  /* 0x00000000000a7805 */ /* 0x000fe2000001ff00 */
[----:B------:R-:W-:Y:S01]  /*11f0*/  USEL UR45, UR45, UR7, UP0 ;  /* 0x000000072d2d7287 */ /* 0x000fe20008000000 */
[----:B------:R-:W-:Y:S01]  /*1200*/  MOV R13, RZ ;  /* 0x000000ff000d7202 */ /* 0x000fe20000000f00 */
[----:B------:R-:W-:-:S02]  /*1210*/  IMAD.MOV.U32 R42, RZ, RZ, RZ ;  /* 0x000000ffff2a7224 */ /* 0x000fc400078e00ff */
[----:B------:R-:W-:-:S05]  /*1220*/  UISETP.GE.AND UP0, UPT, UR45, 0x1, UPT ;  /* 0x000000012d00788c */ /* 0x000fca000bf06270 */
[----:B------:R-:W-:Y:S01]  /*1230*/  @UP1 ULDC UR8, c[0x0][0xdbc] ;  /* 0x00036f0000081ab9 */ /* 0x000fe20000000800 */
[----:B------:R-:W-:Y:S01]  /*1240*/  PLOP3.LUT P1, PT, PT, PT, UP0, 0x80, 0x0 ;  /* 0x000000000000781c */ /* 0x000fe20003f2f008 */
[----:B------:R-:W-:Y:S01]  /*1250*/  UIMAD.WIDE.U32 UR4, UR10, UR8, URZ ;  /* 0x000000080a0472a5 */ /* 0x000fe2000f8e003f */
[----:B------:R-:W-:-:S03]  /*1260*/  @UP1 ULDC UR6, c[0x0][0xdc0] ;  /* 0x0003700000061ab9 */ /* 0x000fc60000000800 */
[----:B------:R-:W-:-:S04]  /*1270*/  @UP1 USHF.R.U32.HI UR44, URZ, UR6, UR5 ;  /* 0x000000063f2c1299 */ /* 0x000fc80008011605 */
[----:B------:R-:W-:-:S04]  /*1280*/  UIADD3 UR4, -UR44, URZ, URZ ;  /* 0x0000003f2c047290 */ /* 0x000fc8000fffe13f */
[----:B------:R-:W-:Y:S01]  /*1290*/  UIMAD UR43, UR43, UR4, UR10 ;  /* 0x000000042b2b72a4 */ /* 0x000fe2000f8e020a */
[----:B------:R-:W-:Y:S11]  /*12a0*/  @!P1 BRA `(.L_x_1560) ;  /* 0x0000008400f09947 */ /* 0x000ff60003800000 */
        /* <DEDUP_REMOVED lines=29> */
[----:B-1----:R-:W-:-:S07]  /*1480*/  IMAD.MOV.U32 R13, RZ, RZ, RZ ;  /* 0x000000ffff0d7224 */ /* 0x002fce00078e00ff */
[----:B------:R-:W-:-:S07]  /*1490*/  LEPC R20, `(.L_x_1561) ;  /* 0x000000001014794e */ /* 0x000fce0000000000 */
[----:B--2---:R-:W-:Y:S05]  /*14a0*/  CALL.ABS.NOINC R14 ;  /* 0x000000000e007343 */ /* 0x004fea0003c00000 */
.L_x_1561:
[----:B------:R-:W-:Y:S01]  /*14b0*/  ULEA.HI UR4, UR39, UR39, URZ, 0x1 ;  /* 0x0000002727047291 */ /* 0x000fe2000f8f083f */
[----:B------:R-:W-:-:S03]  /*14c0*/  IMAD.U32 R3, RZ, RZ, UR46 ;  /* 0x0000002eff037e24 */ /* 0x000fc6000f8e00ff */
[----:B------:R-:W-:Y:S02]  /*14d0*/  ULOP3.LUT UR4, UR4, 0xfffffffe, URZ, 0xc0, !UPT ;  /* 0xfffffffe04047892 */ /* 0x000fe4000f8ec03f */
[----:B------:R-:W-:Y:S02]  /*14e0*/  ISETP.NE.AND P0, PT, R3, 0x3, PT ;  /* 0x000000030300780c */ /* 0x000fe40003f05270 */
[----:B------:R-:W-:-:S06]  /*14f0*/  UIADD3 UR4, UR39, -UR4, URZ ;  /* 0x8000000427047290 */ /* 0x000fcc000fffe03f */
[----:B------:R-:W-:-:S04]  /*1500*/  MOV R0, UR4 ;  /* 0x0000000400007c02 */ /* 0x000fc80008000f00 */
[----:B------:R-:W-:-:S04]  /*1510*/  SHF.L.U32 R0, R0, 0x1f, RZ ;  /* 0x0000001f00007819 */ /* 0x000fc800000006ff */
[----:B------:R-:W1:Y:S02]  /*1520*/  SYNCS.PHASECHK.TRANS64.TRYWAIT P1, [UR40+0x16800], R0 ;  /* 0x01680000ff0075a7 */ /* 0x000e640008020168 */
[----:B-1----:R-:W-:Y:S05]  /*1530*/  @!P1 BRA `(.L_x_1562) ;  /* 0x000000bc00489947 */ /* 0x002fea0003800000 */
.L_x_1663:
[----:B------:R-:W-:Y:S05]  /*1540*/  @!P0 BRA `(.L_x_1563) ;  /* 0x0000000000048947 */ /* 0x000fea0003800000 */
[----:B------:R-:W-:Y:S01]  /*1550*/  BPT.TRAP 0x1 ;  /* 0x000000040000795c */ /* 0x000fe20000300000 */
.L_x_1563:
[----:B-1----:R-:W-:Y:S02]  /*1560*/  IMAD.U32 R0, RZ, RZ, UR36 ;  /* 0x00000024ff007e24 */ /* 0x002fe4000f8e00ff */
[----:B------:R-:W-:-:S03]  /*1570*/  IMAD.U32 R3, RZ, RZ, UR37 ;  /* 0x00000025ff037e24 */ /* 0x000fc6000f8e00ff */
[----:B------:R-:W-:Y:S02]  /*1580*/  LEA R0, R0, UR40, 0x3 ;  /* 0x0000002800007c11 */ /* 0x000fe4000f8e18ff */
[----:B------:R-:W-:-:S04]  /*1590*/  SHF.L.U32 R3, R3, 0x1f, RZ ;  /* 0x0000001f03037819 */ /* 0x000fc800000006ff */
[----:B------:R1:W2:Y:S01]  /*15a0*/  SYNCS.PHASECHK.TRANS64.TRYWAIT P2, [R0+URZ+0x16830], R3 ;  /* 0x01683003000075a7 */ /* 0x0002a2000804017f */
[----:B------:R-:W-:Y:S05]  /*15b0*/  @!P0 BRA `(.L_x_1564) ;  /* 0x0000000000048947 */ /* 0x000fea0003800000 */
[----:B------:R-:W-:Y:S01]  /*15c0*/  BPT.TRAP 0x1 ;  /* 0x000000040000795c */ /* 0x000fe20000300000 */
.L_x_1564:
[----:B------:R-:W-:Y:S01]  /*15d0*/  LOP3.LUT P1, RZ, R2, 0x7f, RZ, 0xc0, !PT ;  /* 0x0000007f02ff7812 */ /* 0x000fe2000782c0ff */
[----:B------:R-:W-:Y:S01]  /*15e0*/  IMAD.MOV.U32 R119, RZ, RZ, RZ ;  /* 0x000000ffff777224 */ /* 0x000fe200078e00ff */
[----:B--2---:R-:W-:Y:S11]  /*15f0*/  @P2 BRA `(.L_x_1565) ;  /* 0x0000000000082947 */ /* 0x004ff60003800000 */
[----:B------:R-:W2:Y:S02]  /*1600*/  SYNCS.PHASECHK.TRANS64.TRYWAIT P2, [R0+URZ+0x16830], R3 ;  /* 0x01683003000075a7 */ /* 0x000ea4000804017f */
[----:B--2---:R-:W-:Y:S05]  /*1610*/  @!P2 BRA `(.L_x_1566) ;  /* 0x000000bc0028a947 */ /* 0x004fea0003800000 */
.L_x_1565:
[----:B------:R-:W-:Y:S05]  /*1620*/  WARPSYNC.ALL ;  /* 0x0000000000007948 */ /* 0x000fea0003800000 */
[----:B------:R-:W-:Y:S01]  /*1630*/  UIADD3 UR4, UR40, 0xe400, URZ ;  /* 0x0000e40028047890 */ /* 0x000fe2000fffe03f */
[----:B------:R-:W-:Y:S01]  /*1640*/  WARPGROUP.ARRIVE ;  /* 0x00000000000079c5 */ /* 0x000fe20000000000 */
[----:B------:R-:W-:Y:S01]  /*1650*/  UMOV UR5, 0x40000040 ;  /* 0x4000004000057882 */ /* 0x000fe20000000000 */
[----:B------:R-:W-:Y:S01]  /*1660*/  UMOV UR7, 0x40000040 ;  /* 0x4000004000077882 */ /* 0x000fe20000000000 */
[----:B------:R-:W-:Y:S01]  /*1670*/  USHF.R.U32.HI UR4, URZ, 0x4, UR4 ;  /* 0x000000043f047899 */ /* 0x000fe20008011604 */
[----:B------:R-:W-:Y:S01]  /*1680*/  VIADD R99, R18, UR42 ;  /* 0x0000002a12637c36 */ /* 0x000fe20008000000 */
[----:B------:R-:W-:Y:S01]  /*1690*/  UMOV UR9, 0x40000040 ;  /* 0x4000004000097882 */ /* 0x000fe20000000000 */
[----:B------:R-:W-:Y:S01]  /*16a0*/  UMOV UR11, 0x40000040 ;  /* 0x40000040000b7882 */ /* 0x000fe20000000000 */
[----:B------:R-:W-:Y:S01]  /*16b0*/  ULOP3.LUT UR4, UR4, 0x3fff, URZ, 0xc0, !UPT ;  /* 0x00003fff04047892 */ /* 0x000fe2000f8ec03f */
[----:B-12---:R-:W-:Y:S01]  /*16c0*/  @!P1 VIADD R0, R0, 0x16840 ;  /* 0x0001684000009836 */ /* 0x006fe20000000000 */
[----:B------:R-:W-:Y:S01]  /*16d0*/  UMOV UR13, 0x40000040 ;  /* 0x40000040000d7882 */ /* 0x000fe20000000000 */
[----:B------:R-:W-:Y:S01]  /*16e0*/  UMOV UR15, 0x40000040 ;  /* 0x40000040000f7882 */ /* 0x000fe20000000000 */
[----:B------:R-:W-:Y:S01]  /*16f0*/  ULOP3.LUT UR20, UR4, 0x10000, URZ, 0xfc, !UPT ;  /* 0x0001000004147892 */ /* 0x000fe2000f8efc3f */
[--C-:B------:R-:W-:Y:S01]  /*1700*/  IMAD.MOV.U32 R118, RZ, RZ, R119.reuse ;  /* 0x000000ffff767224 */ /* 0x100fe200078e0077 */
[----:B------:R-:W-:Y:S01]  /*1710*/  ULOP3.LUT UR4, UR51, 0x10000, URZ, 0xfc, !UPT ;  /* 0x0001000033047892 */ /* 0x000fe2000f8efc3f */
[----:B------:R-:W-:Y:S01]  /*1720*/  @!P1 PRMT R0, RZ, 0x654, R0 ;  /* 0x00000654ff009816 */ /* 0x000fe20000000000 */
[----:B------:R-:W-:Y:S01]  /*1730*/  ULEA UR6, UR36, UR20, 0xa ;  /* 0x0000001424067291 */ /* 0x000fe2000f8e503f */
[--C-:B------:R-:W-:Y:S01]  /*1740*/  IMAD.MOV.U32 R117, RZ, RZ, R119.reuse ;  /* 0x000000ffff757224 */ /* 0x100fe200078e0077 */
[----:B------:R-:W-:Y:S01]  /*1750*/  UIADD3 UR8, UR4, 0x2, URZ ;  /* 0x0000000204087890 */ /* 0x000fe2000fffe03f */
[----:B------:R-:W-:Y:S01]  /*1760*/  MOV R116, R119 ;  /* 0x0000007700747202 */ /* 0x000fe20000000f00 */
[----:B------:R-:W-:Y:S01]  /*1770*/  UIADD3 UR10, UR6, 0x2, URZ ;  /* 0x00000002060a7890 */ /* 0x000fe2000fffe03f */
[--C-:B------:R-:W-:Y:S01]  /*1780*/  IMAD.MOV.U32 R115, RZ, RZ, R119.reuse ;  /* 0x000000ffff737224 */ /* 0x100fe200078e0077 */
[----:B------:R-:W-:Y:S01]  /*1790*/  UIADD3 UR12, UR4, 0x4, URZ ;  /* 0x00000004040c7890 */ /* 0x000fe2000fffe03f */
[----:B------:R-:W-:Y:S01]  /*17a0*/  IMAD.MOV.U32 R114, RZ, RZ, R119 ;  /* 0x000000ffff727224 */ /* 0x000fe200078e0077 */
[----:B------:R-:W-:-:S02]  /*17b0*/  UIADD3 UR14, UR6, 0x4, URZ ;  /* 0x00000004060e7890 */ /* 0x000fc4000fffe03f */
[----:B------:R-:W-:Y:S01]  /*17c0*/  HGMMA.64x128x16.F32 R24, gdesc[UR4], RZ, !UPT, gsb0 ;  /* 0x01e00000041879f0 */ /* 0x000fe2000c0008ff */
[----:B------:R-:W-:Y:S01]  /*17d0*/  UIADD3 UR16, UR4, 0x6, URZ ;  /* 0x0000000604107890 */ /* 0x000fe2000fffe03f */
[--C-:B------:R-:W-:Y:S01]  /*17e0*/  IMAD.MOV.U32 R112, RZ, RZ, R119.reuse ;  /* 0x000000ffff707224 */ /* 0x100fe200078e0077 */
[----:B------:R-:W-:Y:S01]  /*17f0*/  UIADD3 UR18, UR6, 0x6, URZ ;  /* 0x0000000606127890 */ /* 0x000fe2000fffe03f */
[-C--:B------:R-:W-:Y:S01]  /*1800*/  MOV R110, R119.reuse ;  /* 0x00000077006e7202 */ /* 0x080fe20000000f00 */
[----:B------:R-:W-:Y:S01]  /*1810*/  UMOV UR17, 0x40000040 ;  /* 0x4000004000117882 */ /* 0x000fe20000000000 */
[----:B------:R-:W-:Y:S01]  /*1820*/  UMOV UR19, 0x40000040 ;  /* 0x4000004000137882 */ /* 0x000fe20000000000 */
[----:B------:R-:W-:Y:S01]  /*1830*/  UMOV UR6, 0xffffff80 ;  /* 0xffffff8000067882 */ /* 0x000fe20000000000 */
[----:B------:R-:W-:Y:S01]  /*1840*/  ULDC UR7, c[0x0][0x2e0] ;  /* 0x0000b80000077ab9 */ /* 0x000fe20000000800 */
[----:B------:R-:W-:Y:S01]  /*1850*/  UIMAD UR6, UR45, UR6, 0x80 ;  /* 0x000000802d0674a4 */ /* 0x000fe2000f8e0206 */
[--C-:B------:R-:W-:Y:S01]  /*1860*/  IMAD.MOV.U32 R108, RZ, RZ, R119.reuse ;  /* 0x000000ffff6c7224 */ /* 0x100fe200078e0077 */
[----:B------:R-:W-:Y:S01]  /*1870*/  UIADD3 UR29, UR45, -0x2, URZ ;  /* 0xfffffffe2d1d7890 */ /* 0x000fe2000fffe03f */
[--C-:B------:R-:W-:Y:S01]  /*1880*/  IMAD.MOV.U32 R106, RZ, RZ, R119.reuse ;  /* 0x000000ffff6a7224 */ /* 0x100fe200078e0077 */
[----:B------:R-:W-:Y:S01]  /*1890*/  UIMAD UR6, UR50, UR7, UR6 ;  /* 0x00000007320672a4 */ /* 0x000fe2000f8e0206 */
        /* <DEDUP_REMOVED lines=8> */
[----:B------:R-:W-:Y:S01]  /*1920*/  IMAD.MOV.U32 R88, RZ, RZ, R119 ;  /* 0x000000ffff587224 */ /* 0x000fe200078e0077 */
[----:B------:R-:W-:Y:S02]  /*1930*/  WARPGROUP.DEPBAR.LE gsb0, 0x0 ;  /* 0x00008000000079c5 */ /* 0x000fe40000010000 */
[----:B------:R-:W-:-:S06]  /*1940*/  WARPGROUP.ARRIVE ;  /* 0x00000000000079c5 */ /* 0x000fcc0000000000 */
[----:B------:R-:W-:Y:S01]  /*1950*/  HGMMA.64x128x16.F32 R24, gdesc[UR8], R24, gsb0 ;  /* 0x01e00000081879f0 */ /* 0x000fe20008000818 */
[----:B------:R-:W-:Y:S02]  /*1960*/  ULDC UR10, c[0x0][0x288] ;  /* 0x0000a200000a7ab9 */ /* 0x000fe40000000800 */
[----:B------:R-:W-:Y:S02]  /*1970*/  UIADD3 UR11, UR6, 0x1, -UR10 ;  /* 0x00000001060b7890 */ /* 0x000fe4000fffe80a */
[----:B------:R-:W-:-:S04]  /*1980*/  UIMAD UR50, UR50, UR7, -UR10 ;  /* 0x00000007323272a4 */ /* 0x000fc8000f8e0a0a */
[----:B------:R-:W-:Y:S01]  /*1990*/  IMAD.U32 R4, RZ, RZ, UR11 ;  /* 0x0000000bff047e24 */ /* 0x000fe2000f8e00ff */
[----:B------:R-:W-:-:S03]  /*19a0*/  UIADD3 UR50, UR42, UR50, URZ ;  /* 0x000000322a327290 */ /* 0x000fc6000fffe03f */
[----:B------:R-:W-:-:S05]  /*19b0*/  IMAD R4, R17, -0x2, R4 ;  /* 0xfffffffe11047824 */ /* 0x000fca00078e0204 */
[----:B------:R-:W-:Y:S01]  /*19c0*/  IADD3 R7, R4, 0x8, R99 ;  /* 0x0000000804077810 */ /* 0x000fe20007ffe063 */
[----:B------:R-:W-:Y:S02]  /*19d0*/  WARPGROUP.DEPBAR.LE gsb0, 0x0 ;  /* 0x00008000000079c5 */ /* 0x000fe40000010000 */
[----:B------:R-:W-:-:S06]  /*19e0*/  WARPGROUP.ARRIVE ;  /* 0x00000000000079c5 */ /* 0x000fcc0000000000 */
[----:B------:R-:W-:Y:S01]  /*19f0*/  HGMMA.64x128x16.F32 R24, gdesc[UR12], R24, gsb0 ;  /* 0x01e000000c1879f0 */ /* 0x000fe20008000818 */
[----:B------:R-:W-:Y:S02]  /*1a00*/  ULDC UR14, c[0x0][0x9d8] ;  /* 0x00027600000e7ab9 */ /* 0x000fe40000000800 */
[----:B------:R-:W-:Y:S02]  /*1a10*/  WARPGROUP.DEPBAR.LE gsb0, 0x0 ;  /* 0x00008000000079c5 */ /* 0x000fe40000010000 */
[----:B------:R-:W-:-:S07]  /*1a20*/  WARPGROUP.ARRIVE ;  /* 0x00000000000079c5 */ /* 0x000fce0000000000 */
[----:B------:R-:W-:Y:S03]  /*1a30*/  HGMMA.64x128x16.F32 R24, gdesc[UR16], R24, gsb0 ;  /* 0x01e00000101879f0 */ /* 0x000fe60008000818 */
[----:B------:R-:W-:Y:S02]  /*1a40*/  WARPGROUP.DEPBAR.LE gsb0, 0x0 ;  /* 0x00008000000079c5 */ /* 0x000fe40000010000 */
[----:B------:R-:W-:Y:S01]  /*1a50*/  FMUL.FTZ R26, R26, UR14 ;  /* 0x0000000e1a1a7c20 */ /* 0x000fe20008410000 */
[----:B------:R-:W-:Y:S01]  /*1a60*/  FMUL.FTZ R27, R27, UR14 ;  /* 0x0000000e1b1b7c20 */ /* 0x000fe20008410000 */
[----:B------:R-:W-:Y:S01]  /*1a70*/  FMUL.FTZ R30, R30, UR14 ;  /* 0x0000000e1e1e7c20 */ /* 0x000fe20008410000 */
[----:B------:R-:W-:Y:S01]  /*1a80*/  FMUL.FTZ R31, R31, UR14 ;  /* 0x0000000e1f1f7c20 */ /* 0x000fe20008410000 */
[----:B------:R1:W2:Y:S01]  /*1a90*/  MUFU.TANH R111, R26 ;  /* 0x0000001a006f7308 */ /* 0x0002a20000002400 */
[----:B------:R-:W-:Y:S01]  /*1aa0*/  FMUL.FTZ R34, R34, UR14 ;  /* 0x0000000e22227c20 */ /* 0x000fe20008410000 */
[----:B------:R-:W-:Y:S01]  /*1ab0*/  FMUL.FTZ R35, R35, UR14 ;  /* 0x0000000e23237c20 */ /* 0x000fe20008410000 */
[----:B------:R-:W-:Y:S01]  /*1ac0*/  FMUL.FTZ R38, R38, UR14 ;  /* 0x0000000e26267c20 */ /* 0x000fe20008410000 */
[----:B------:R-:W-:Y:S01]  /*1ad0*/  FMUL.FTZ R39, R39, UR14 ;  /* 0x0000000e27277c20 */ /* 0x000fe20008410000 */
[----:B------:R-:W-:Y:S01]  /*1ae0*/  FMUL.FTZ R20, R28, UR14 ;  /* 0x0000000e1c147c20 */ /* 0x000fe20008410000 */
[----:B------:R-:W-:Y:S01]  /*1af0*/  FMUL.FTZ R42, R42, UR14 ;  /* 0x0000000e2a2a7c20 */ /* 0x000fe20008410000 */
[----:B------:R-:W-:Y:S01]  /*1b00*/  FMUL.FTZ R43, R43, UR14 ;  /* 0x0000000e2b2b7c20 */ /* 0x000fe20008410000 */
[----:B------:R-:W3:Y:S01]  /*1b10*/  MUFU.TANH R27, R27 ;  /* 0x0000001b001b7308 */ /* 0x000ee20000002400 */
[----:B-1----:R-:W-:Y:S01]  /*1b20*/  MOV R26, UR6 ;  /* 0x00000006001a7c02 */ /* 0x002fe20008000f00 */
[----:B------:R-:W-:Y:S01]  /*1b30*/  FMUL.FTZ R46, R46, UR14 ;  /* 0x0000000e2e2e7c20 */ /* 0x000fe20008410000 */
[----:B------:R-:W-:Y:S01]  /*1b40*/  FMUL.FTZ R47, R47, UR14 ;  /* 0x0000000e2f2f7c20 */ /* 0x000fe20008410000 */
[----:B------:R-:W-:Y:S01]  /*1b50*/  FMUL.FTZ R50, R50, UR14 ;  /* 0x0000000e32327c20 */ /* 0x000fe20008410000 */
[----:B------:R-:W-:Y:S01]  /*1b60*/  FMUL.FTZ R51, R51, UR14 ;  /* 0x0000000e33337c20 */ /* 0x000fe20008410000 */
[----:B------:R-:W-:-:S02]  /*1b70*/  IMAD R26, R17, -0x2, R26 ;  /* 0xfffffffe111a7824 */ /* 0x000fc400078e021a */
[----:B------:R-:W-:Y:S01]  /*1b80*/  FMUL.FTZ R54, R54, UR14 ;  /* 0x0000000e36367c20 */ /* 0x000fe20008410000 */
[----:B------:R3:W1:Y:S01]  /*1b90*/  MUFU.TANH R113, R30 ;  /* 0x0000001e00717308 */ /* 0x0006620000002400 */
[----:B------:R-:W-:Y:S01]  /*1ba0*/  FMUL.FTZ R55, R55, UR14 ;  /* 0x0000000e37377c20 */ /* 0x000fe20008410000 */
[----:B------:R-:W-:Y:S01]  /*1bb0*/  FMUL.FTZ R58, R58, UR14 ;  /* 0x0000000e3a3a7c20 */ /* 0x000fe20008410000 */
[----:B------:R-:W-:Y:S01]  /*1bc0*/  VIMNMX R7, R26, R7, PT ;  /* 0x000000071a077248 */ /* 0x000fe20003fe0100 */
[----:B------:R-:W-:Y:S01]  /*1bd0*/  FMUL.FTZ R59, R59, UR14 ;  /* 0x0000000e3b3b7c20 */ /* 0x000fe20008410000 */
[----:B------:R-:W-:Y:S01]  /*1be0*/  FMUL.FTZ R62, R62, UR14 ;  /* 0x0000000e3e3e7c20 */ /* 0x000fe20008410000 */
[----:B------:R-:W-:Y:S01]  /*1bf0*/  FMUL.FTZ R67, R67, UR14 ;  /* 0x0000000e43437c20 */ /* 0x000fe20008410000 */
[C---:B------:R-:W-:Y:S01]  /*1c00*/  ISETP.GT.AND P3, PT, R7.reuse, RZ, PT ;  /* 0x000000ff0700720c */ /* 0x040fe20003f64270 */
[----:B------:R-:W4:Y:S01]  /*1c10*/  MUFU.TANH R31, R31 ;  /* 0x0000001f001f7308 */ /* 0x000f220000002400 */
[----:B------:R-:W-:Y:S01]  /*1c20*/  ISETP.GT.AND P4, PT, R7, 0x1, PT ;  /* 0x000000010700780c */ /* 0x000fe20003f84270 */
[----:B------:R-:W-:Y:S01]  /*1c30*/  FMUL.FTZ R12, R45, UR14 ;  /* 0x0000000e2d0c7c20 */ /* 0x000fe20008410000 */
[----:B------:R-:W-:Y:S01]  /*1c40*/  ISETP.GT.AND P2, PT, R7, 0x8, PT ;  /* 0x000000080700780c */ /* 0x000fe20003f44270 */
[----:B------:R-:W-:Y:S01]  /*1c50*/  FMUL.FTZ R63, R63, UR14 ;  /* 0x0000000e3f3f7c20 */ /* 0x000fe20008410000 */
[----:B--2---:R-:W-:Y:S01]  /*1c60*/  FSEL R111, R111, -INF , P3 ;  /* 0xff8000006f6f7808 */ /* 0x004fe20001800000 */
[----:B------:R-:W-:Y:S01]  /*1c70*/  FMUL.FTZ R66, R66, UR14 ;  /* 0x0000000e42427c20 */ /* 0x000fe20008410000 */
[----:B---3--:R-:W-:Y:S01]  /*1c80*/  FSEL R30, R27, -INF , P4 ;  /* 0xff8000001b1e7808 */ /* 0x008fe20002000000 */
[----:B------:R-:W2:Y:S01]  /*1c90*/  MUFU.TANH R34, R34 ;  /* 0x0000002200227308 */ /* 0x000ea20000002400 */
[----:B------:R-:W-:Y:S01]  /*1ca0*/  ISETP.GT.AND P3, PT, R7, 0x9, PT ;  /* 0x000000090700780c */ /* 0x000fe20003f64270 */
[----:B------:R-:W-:Y:S01]  /*1cb0*/  FMUL.FTZ R11, R49, UR14 ;  /* 0x0000000e310b7c20 */ /* 0x000fe20008410000 */
[----:B-1----:R-:W-:Y:S01]  /*1cc0*/  FSEL R113, R113, -INF , P2 ;  /* 0xff80000071717808 */ /* 0x002fe20001000000 */
[----:B------:R-:W-:Y:S01]  /*1cd0*/  FMUL.FTZ R70, R70, UR14 ;  /* 0x0000000e46467c20 */ /* 0x000fe20008410000 */
[----:B------:R-:W-:Y:S01]  /*1ce0*/  FMNMX.FTZ R28, R111, R30, !PT ;  /* 0x0000001e6f1c7209 */ /* 0x000fe20007810000 */
[----:B------:R-:W-:Y:S01]  /*1cf0*/  FMUL.FTZ R8, R53, UR14 ;  /* 0x0000000e35087c20 */ /* 0x000fe20008410000 */
[----:B------:R-:W-:Y:S01]  /*1d00*/  ISETP.GT.AND P2, PT, R7, 0x10, PT ;  /* 0x000000100700780c */ /* 0x000fe20003f44270 */
[----:B------:R-:W1:Y:S01]  /*1d10*/  MUFU.TANH R35, R35 ;  /* 0x0000002300237308 */ /* 0x000e620000002400 */
[----:B----4-:R-:W-:Y:S01]  /*1d20*/  FSEL R109, R31, -INF , P3 ;  /* 0xff8000001f6d7808 */ /* 0x010fe20001800000 */
[----:B------:R-:W-:Y:S01]  /*1d30*/  FMUL.FTZ R31, R71, UR14 ;  /* 0x0000000e471f7c20 */ /* 0x000fe20008410000 */
[----:B------:R-:W-:Y:S01]  /*1d40*/  FMNMX.FTZ R28, R113, R28, !PT ;  /* 0x0000001c711c7209 */ /* 0x000fe20007810000 */
[----:B------:R-:W-:Y:S01]  /*1d50*/  FMUL.FTZ R74, R74, UR14 ;  /* 0x0000000e4a4a7c20 */ /* 0x000fe20008410000 */
[----:B------:R-:W-:Y:S01]  /*1d60*/  ISETP.GT.AND P3, PT, R7, 0x11, PT ;  /* 0x000000110700780c */ /* 0x000fe20003f64270 */
[----:B------:R-:W-:Y:S01]  /*1d70*/  FMUL.FTZ R5, R57, UR14 ;  /* 0x0000000e39057c20 */ /* 0x000fe20008410000 */
[----:B------:R-:W-:Y:S01]  /*1d80*/  FMNMX.FTZ R28, R109, R28, !PT ;  /* 0x0000001c6d1c7209 */ /* 0x000fe20007810000 */
[----:B------:R-:W3:Y:S01]  /*1d90*/  MUFU.TANH R38, R38 ;  /* 0x0000002600267308 */ /* 0x000ee20000002400 */
[----:B--2---:R-:W-:Y:S01]  /*1da0*/  FSEL R107, R34, -INF , P2 ;  /* 0xff800000226b7808 */ /* 0x004fe20001000000 */
[----:B------:R-:W-:Y:S01]  /*1db0*/  FMUL.FTZ R75, R75, UR14 ;  /* 0x0000000e4b4b7c20 */ /* 0x000fe20008410000 */
[----:B------:R-:W-:Y:S01]  /*1dc0*/  ISETP.GT.AND P2, PT, R7, 0x18, PT ;  /* 0x000000180700780c */ /* 0x000fe20003f44270 */
[----:B------:R-:W-:Y:S01]  /*1dd0*/  FMUL.FTZ R78, R78, UR14 ;  /* 0x0000000e4e4e7c20 */ /* 0x000fe20008410000 */
[----:B------:R-:W-:Y:S01]  /*1de0*/  FMNMX.FTZ R28, R107, R28, !PT ;  /* 0x0000001c6b1c7209 */ /* 0x000fe20007810000 */
[----:B------:R-:W-:Y:S01]  /*1df0*/  FMUL.FTZ R15, R41, UR14 ;  /* 0x0000000e290f7c20 */ /* 0x000fe20008410000 */
[----:B------:R-:W-:Y:S01]  /*1e00*/  FMUL.FTZ R79, R79, UR14 ;  /* 0x0000000e4f4f7c20 */ /* 0x000fe20008410000 */
[----:B------:R-:W2:Y:S01]  /*1e10*/  MUFU.TANH R39, R39 ;  /* 0x0000002700277308 */ /* 0x000ea20000002400 */
[----:B-1----:R-:W-:Y:S01]  /*1e20*/  FSEL R105, R35, -INF , P3 ;  /* 0xff80000023697808 */ /* 0x002fe20001800000 */
[----:B------:R-:W-:Y:S01]  /*1e30*/  FMUL.FTZ R14, R24, UR14 ;  /* 0x0000000e180e7c20 */ /* 0x000fe20008410000 */
[----:B------:R-:W-:Y:S01]  /*1e40*/  ISETP.GT.AND P3, PT, R7, 0x19, PT ;  /* 0x000000190700780c */ /* 0x000fe20003f64270 */
[----:B------:R-:W-:Y:S01]  /*1e50*/  FMUL.FTZ R82, R82, UR14 ;  /* 0x0000000e52527c20 */ /* 0x000fe20008410000 */
[----:B------:R-:W-:Y:S01]  /*1e60*/  FMNMX.FTZ R34, R105, R28, !PT ;  /* 0x0000001c69227209 */ /* 0x000fe20007810000 */
[----:B------:R-:W-:Y:S01]  /*1e70*/  FMUL.FTZ R24, R37, UR14 ;  /* 0x0000000e25187c20 */ /* 0x000fe20008410000 */
[----:B------:R-:W-:Y:S01]  /*1e80*/  FMUL.FTZ R83, R83, UR14 ;  /* 0x0000000e53537c20 */ /* 0x000fe20008410000 */
[----:B------:R-:W1:Y:S01]  /*1e90*/  MUFU.TANH R42, R42 ;  /* 0x0000002a002a7308 */ /* 0x000e620000002400 */
[----:B---3--:R-:W-:Y:S01]  /*1ea0*/  FSEL R103, R38, -INF , P2 ;  /* 0xff80000026677808 */ /* 0x008fe20001000000 */
[----:B------:R-:W-:Y:S01]  /*1eb0*/  FMUL.FTZ R86, R86, UR14 ;  /* 0x0000000e56567c20 */ /* 0x000fe20008410000 */
[----:B------:R-:W-:Y:S01]  /*1ec0*/  ISETP.GT.AND P2, PT, R7, 0x20, PT ;  /* 0x000000200700780c */ /* 0x000fe20003f44270 */
[----:B------:R-:W-:Y:S01]  /*1ed0*/  FMUL.FTZ R21, R29, UR14 ;  /* 0x0000000e1d157c20 */ /* 0x000fe20008410000 */
[----:B------:R-:W-:Y:S01]  /*1ee0*/  FMNMX.FTZ R34, R103, R34, !PT ;  /* 0x0000002267227209 */ /* 0x000fe20007810000 */
[----:B------:R-:W-:Y:S01]  /*1ef0*/  FMUL.FTZ R29, R32, UR14 ;  /* 0x0000000e201d7c20 */ /* 0x000fe20008410000 */
[----:B------:R-:W-:Y:S01]  /*1f00*/  FMUL.FTZ R32, R33, UR14 ;  /* 0x0000000e21207c20 */ /* 0x000fe20008410000 */
[----:B------:R-:W3:Y:S01]  /*1f10*/  MUFU.TANH R43, R43 ;  /* 0x0000002b002b7308 */ /* 0x000ee20000002400 */
[----:B--2---:R-:W-:Y:S01]  /*1f20*/  FSEL R101, R39, -INF , P3 ;  /* 0xff80000027657808 */ /* 0x004fe20001800000 */
[----:B------:R-:W-:Y:S01]  /*1f30*/  FMUL.FTZ R87, R87, UR14 ;  /* 0x0000000e57577c20 */ /* 0x000fe20008410000 */
[----:B------:R-:W-:Y:S01]  /*1f40*/  ISETP.GT.AND P3, PT, R7, 0x21, PT ;  /* 0x000000210700780c */ /* 0x000fe20003f64270 */
[----:B------:R-:W-:Y:S01]  /*1f50*/  FMUL.FTZ R6, R25, UR14 ;  /* 0x0000000e19067c20 */ /* 0x000fe20008410000 */
[----:B------:R-:W-:Y:S01]  /*1f60*/  FMNMX.FTZ R34, R101, R34, !PT ;  /* 0x0000002265227209 */ /* 0x000fe20007810000 */
[----:B------:R-:W-:Y:S01]  /*1f70*/  ULDC UR6, c[0x0][0x988] ;  /* 0x0002620000067ab9 */ /* 0x000fe20000000800 */
[----:B------:R-:W-:Y:S01]  /*1f80*/  VIADDMNMX R99, R99, R4, R26, PT ;  /* 0x0000000463637246 */ /* 0x000fe2000380011a */
[----:B------:R-:W2:Y:S01]  /*1f90*/  MUFU.TANH R46, R46 ;  /* 0x0000002e002e7308 */ /* 0x000ea20000002400 */
[----:B-1----:R-:W-:Y:S01]  /*1fa0*/  FSEL R97, R42, -INF , P2 ;  /* 0xff8000002a617808 */ /* 0x002fe20001000000 */
[----:B------:R-:W-:Y:S01]  /*1fb0*/  FMUL.FTZ R25, R36, UR14 ;  /* 0x0000000e24197c20 */ /* 0x000fe20008410000 */
[----:B------:R-:W-:Y:S01]  /*1fc0*/  ISETP.GT.AND P2, PT, R7, 0x28, PT ;  /* 0x000000280700780c */ /* 0x000fe20003f44270 */
[----:B------:R-:W-:Y:S01]  /*1fd0*/  FMUL.FTZ R19, R40, UR14 ;  /* 0x0000000e28137c20 */ /* 0x000fe20008410000 */
[----:B------:R-:W-:Y:S01]  /*1fe0*/  FMNMX.FTZ R34, R97, R34, !PT ;  /* 0x0000002261227209 */ /* 0x000fe20007810000 */
[----:B------:R-:W-:Y:S01]  /*1ff0*/  FMUL.FTZ R13, R44, UR14 ;  /* 0x0000000e2c0d7c20 */ /* 0x000fe20008410000 */
[----:B------:R-:W-:Y:S01]  /*2000*/  ISETP.GT.AND P4, PT, R99, 0x1, PT ;  /* 0x000000016300780c */ /* 0x000fe20003f84270 */
        /* <DEDUP_REMOVED lines=28> */
[----:B------:R3:W-:Y:S01]  /*21d0*/  @!P1 SYNCS.ARRIVE.TRANS64.RED.A1T0 RZ, [R0+URZ], RZ ;  /* 0x000000ff00ff99a7 */ /* 0x0007e2000810043f */
[----:B------:R-:W-:-:S03]  /*21e0*/  FMNMX.FTZ R34, R89, R34, !PT ;  /* 0x0000002259227209 */ /* 0x000fc60007810000 */
[----:B------:R-:W4:Y:S01]  /*21f0*/  MUFU.TANH R55, R55 ;  /* 0x0000003700377308 */ /* 0x000f220000002400 */
[----:B--2---:R-:W-:Y:S02]  /*2200*/  FSEL R71, R51, -INF , P3 ;  /* 0xff80000033477808 */ /* 0x004fe40001800000 */
[----:B------:R-:W-:Y:S02]  /*2210*/  ISETP.GT.AND P3, PT, R7, 0x39, PT ;  /* 0x000000390700780c */ /* 0x000fe40003f64270 */
[----:B------:R-:W-:-:S03]  /*2220*/  FMNMX.FTZ R34, R71, R34, !PT ;  /* 0x0000002247227209 */ /* 0x000fc60007810000 */
[----:B------:R-:W2:Y:S08]  /*2230*/  MUFU.TANH R58, R58 ;  /* 0x0000003a003a7308 */ /* 0x000eb00000002400 */
[----:B------:R-:W5:Y:S08]  /*2240*/  MUFU.TANH R59, R59 ;  /* 0x0000003b003b7308 */ /* 0x000f700000002400 */
[----:B------:R-:W3:Y:S08]  /*2250*/  MUFU.TANH R45, R62 ;  /* 0x0000003e002d7308 */ /* 0x000ef00000002400 */
[----:B------:R1:W-:Y:S08]  /*2260*/  MUFU.TANH R28, R67 ;  /* 0x00000043001c7308 */ /* 0x0003f00000002400 */
[----:B------:R4:W3:Y:S01]  /*2270*/  MUFU.TANH R27, R63 ;  /* 0x0000003f001b7308 */ /* 0x0008e20000002400 */
[----:B-1----:R-:W-:Y:S01]  /*2280*/  FSEL R67, R54, -INF , P2 ;  /* 0xff80000036437808 */ /* 0x002fe20001000000 */
[----:B------:R-:W-:Y:S01]  /*2290*/  FMUL.FTZ R54, R64, UR14 ;  /* 0x0000000e40367c20 */ /* 0x000fe20008410000 */
[----:B------:R-:W-:-:S02]  /*22a0*/  ISETP.GT.AND P2, PT, R7, 0x40, PT ;  /* 0x000000400700780c */ /* 0x000fc40003f44270 */
[----:B------:R-:W-:-:S03]  /*22b0*/  FMNMX.FTZ R34, R67, R34, !PT ;  /* 0x0000002243227209 */ /* 0x000fc60007810000 */
[----:B------:R-:W1:Y:S01]  /*22c0*/  MUFU.TANH R49, R66 ;  /* 0x0000004200317308 */ /* 0x000e620000002400 */
[----:B----4-:R-:W-:Y:S02]  /*22d0*/  FSEL R63, R55, -INF , P3 ;  /* 0xff800000373f7808 */ /* 0x010fe40001800000 */
[----:B------:R-:W-:Y:S02]  /*22e0*/  ISETP.GT.AND P3, PT, R7, 0x41, PT ;  /* 0x000000410700780c */ /* 0x000fe40003f64270 */
[----:B--2---:R-:W-:Y:S01]  /*22f0*/  FSEL R55, R58, -INF , P2 ;  /* 0xff8000003a377808 */ /* 0x004fe20001000000 */
[----:B------:R-:W-:Y:S01]  /*2300*/  FMUL.FTZ R58, R65, UR14 ;  /* 0x0000000e413a7c20 */ /* 0x000fe20008410000 */
[----:B------:R-:W-:Y:S01]  /*2310*/  FMNMX.FTZ R34, R63, R34, !PT ;  /* 0x000000223f227209 */ /* 0x000fe20007810000 */
[----:B------:R-:W2:Y:S01]  /*2320*/  MUFU.TANH R53, R70 ;  /* 0x0000004600357308 */ /* 0x000ea20000002400 */
[----:B------:R-:W-:Y:S02]  /*2330*/  ISETP.GT.AND P2, PT, R7, 0x48, PT ;  /* 0x000000480700780c */ /* 0x000fe40003f44270 */
[----:B-----5:R-:W-:-:S02]  /*2340*/  FSEL R43, R59, -INF , P3 ;  /* 0xff8000003b2b7808 */ /* 0x020fc40001800000 */
[----:B------:R-:W-:Y:S02]  /*2350*/  FMNMX.FTZ R34, R55, R34, !PT ;  /* 0x0000002237227209 */ /* 0x000fe40007810000 */
[----:B------:R-:W-:Y:S01]  /*2360*/  ISETP.GT.AND P3, PT, R7, 0x49, PT ;  /* 0x000000490700780c */ /* 0x000fe20003f64270 */
[----:B------:R-:W4:Y:S01]  /*2370*/  MUFU.TANH R31, R31 ;  /* 0x0000001f001f7308 */ /* 0x000f220000002400 */
[----:B---3--:R-:W-:Y:S02]  /*2380*/  FSEL R45, R45, -INF , P2 ;  /* 0xff8000002d2d7808 */ /* 0x008fe40001000000 */
[----:B------:R-:W-:Y:S02]  /*2390*/  FMNMX.FTZ R34, R43, R34, !PT ;  /* 0x000000222b227209 */ /* 0x000fe40007810000 */
[----:B------:R-:W-:Y:S02]  /*23a0*/  ISETP.GT.AND P2, PT, R7, 0x50, PT ;  /* 0x000000500700780c */ /* 0x000fe40003f44270 */
[----:B------:R-:W-:Y:S01]  /*23b0*/  FSEL R47, R27, -INF , P3 ;  /* 0xff8000001b2f7808 */ /* 0x000fe20001800000 */
[----:B------:R-:W3:Y:S01]  /*23c0*/  MUFU.TANH R57, R74 ;  /* 0x0000004a00397308 */ /* 0x000ee20000002400 */
[----:B------:R-:W-:-:S02]  /*23d0*/  FMNMX.FTZ R34, R45, R34, !PT ;  /* 0x000000222d227209 */ /* 0x000fc40007810000 */
[----:B------:R-:W-:Y:S02]  /*23e0*/  ISETP.GT.AND P3, PT, R7, 0x51, PT ;  /* 0x000000510700780c */ /* 0x000fe40003f64270 */
[----:B-1----:R-:W-:Y:S02]  /*23f0*/  FSEL R49, R49, -INF , P2 ;  /* 0xff80000031317808 */ /* 0x002fe40001000000 */
[----:B------:R-:W-:Y:S01]  /*2400*/  FMNMX.FTZ R34, R47, R34, !PT ;  /* 0x000000222f227209 */ /* 0x000fe20007810000 */
[----:B------:R-:W1:Y:S01]  /*2410*/  MUFU.TANH R39, R75 ;  /* 0x0000004b00277308 */ /* 0x000e620000002400 */
[----:B------:R-:W-:Y:S02]  /*2420*/  ISETP.GT.AND P2, PT, R7, 0x58, PT ;  /* 0x000000580700780c */ /* 0x000fe40003f44270 */
[----:B------:R-:W-:Y:S02]  /*2430*/  FSEL R51, R28, -INF , P3 ;  /* 0xff8000001c337808 */ /* 0x000fe40001800000 */
[----:B------:R-:W-:-:S02]  /*2440*/  FMNMX.FTZ R34, R49, R34, !PT ;  /* 0x0000002231227209 */ /* 0x000fc40007810000 */
[----:B------:R-:W-:Y:S01]  /*2450*/  ISETP.GT.AND P3, PT, R7, 0x59, PT ;  /* 0x000000590700780c */ /* 0x000fe20003f64270 */
[----:B------:R-:W5:Y:S01]  /*2460*/  MUFU.TANH R41, R78 ;  /* 0x0000004e00297308 */ /* 0x000f620000002400 */
[----:B--2---:R-:W-:Y:S02]  /*2470*/  FSEL R53, R53, -INF , P2 ;  /* 0xff80000035357808 */ /* 0x004fe40001000000 */
[----:B------:R-:W-:Y:S02]  /*2480*/  FMNMX.FTZ R34, R51, R34, !PT ;  /* 0x0000002233227209 */ /* 0x000fe40007810000 */
[----:B------:R-:W-:Y:S02]  /*2490*/  ISETP.GT.AND P2, PT, R7, 0x60, PT ;  /* 0x000000600700780c */ /* 0x000fe40003f44270 */
[----:B----4-:R-:W-:Y:S01]  /*24a0*/  FSEL R59, R31, -INF , P3 ;  /* 0xff8000001f3b7808 */ /* 0x010fe20001800000 */
[----:B------:R-:W2:Y:S01]  /*24b0*/  MUFU.TANH R37, R79 ;  /* 0x0000004f00257308 */ /* 0x000ea20000002400 */
[----:B------:R-:W-:-:S02]  /*24c0*/  FMNMX.FTZ R34, R53, R34, !PT ;  /* 0x0000002235227209 */ /* 0x000fc40007810000 */
[----:B------:R-:W-:Y:S02]  /*24d0*/  ISETP.GT.AND P3, PT, R7, 0x61, PT ;  /* 0x000000610700780c */ /* 0x000fe40003f64270 */
[----:B---3--:R-:W-:Y:S02]  /*24e0*/  FSEL R57, R57, -INF , P2 ;  /* 0xff80000039397808 */ /* 0x008fe40001000000 */
[----:B------:R-:W-:Y:S01]  /*24f0*/  FMNMX.FTZ R34, R59, R34, !PT ;  /* 0x000000223b227209 */ /* 0x000fe20007810000 */
[----:B------:R-:W3:Y:S01]  /*2500*/  MUFU.TANH R82, R82 ;  /* 0x0000005200527308 */ /* 0x000ee20000002400 */
[----:B------:R-:W-:Y:S02]  /*2510*/  ISETP.GT.AND P2, PT, R7, 0x68, PT ;  /* 0x000000680700780c */ /* 0x000fe40003f44270 */
[----:B-1----:R-:W-:Y:S02]  /*2520*/  FSEL R39, R39, -INF , P3 ;  /* 0xff80000027277808 */ /* 0x002fe40001800000 */
[----:B------:R-:W-:-:S02]  /*2530*/  FMNMX.FTZ R34, R57, R34, !PT ;  /* 0x0000002239227209 */ /* 0x000fc40007810000 */
[----:B------:R-:W-:Y:S01]  /*2540*/  ISETP.GT.AND P3, PT, R7, 0x69, PT ;  /* 0x000000690700780c */ /* 0x000fe20003f64270 */
[----:B------:R1:W4:Y:S01]  /*2550*/  MUFU.TANH R35, R83 ;  /* 0x0000005300237308 */ /* 0x0003220000002400 */
[----:B-----5:R-:W-:Y:S02]  /*2560*/  FSEL R41, R41, -INF , P2 ;  /* 0xff80000029297808 */ /* 0x020fe40001000000 */
[----:B------:R-:W-:Y:S02]  /*2570*/  FMNMX.FTZ R34, R39, R34, !PT ;  /* 0x0000002227227209 */ /* 0x000fe40007810000 */
[----:B------:R-:W-:Y:S02]  /*2580*/  ISETP.GT.AND P2, PT, R7, 0x70, PT ;  /* 0x000000700700780c */ /* 0x000fe40003f44270 */
[----:B--2---:R-:W-:Y:S01]  /*2590*/  FSEL R37, R37, -INF , P3 ;  /* 0xff80000025257808 */ /* 0x004fe20001800000 */
[----:B------:R-:W2:Y:S01]  /*25a0*/  MUFU.TANH R33, R86 ;  /* 0x0000005600217308 */ /* 0x000ea20000002400 */
[----:B------:R-:W-:Y:S01]  /*25b0*/  FMNMX.FTZ R34, R41, R34, !PT ;  /* 0x0000002229227209 */ /* 0x000fe20007810000 */
[----:B-1----:R-:W-:Y:S01]  /*25c0*/  FMUL.FTZ R83, R61, UR14 ;  /* 0x0000000e3d537c20 */ /* 0x002fe20008410000 */
[----:B------:R-:W-:-:S02]  /*25d0*/  ISETP.GT.AND P3, PT, R7, 0x71, PT ;  /* 0x000000710700780c */ /* 0x000fc40003f64270 */
[----:B---3--:R-:W-:Y:S02]  /*25e0*/  FSEL R31, R82, -INF , P2 ;  /* 0xff800000521f7808 */ /* 0x008fe40001000000 */
[----:B------:R-:W-:Y:S01]  /*25f0*/  FMNMX.FTZ R34, R37, R34, !PT ;  /* 0x0000002225227209 */ /* 0x000fe20007810000 */
[----:B------:R1:W3:Y:S01]  /*2600*/  MUFU.TANH R27, R87 ;  /* 0x00000057001b7308 */ /* 0x0002e20000002400 */
[----:B------:R-:W-:Y:S02]  /*2610*/  ISETP.GT.AND P2, PT, R7, 0x78, PT ;  /* 0x000000780700780c */ /* 0x000fe40003f44270 */
[----:B----4-:R-:W-:Y:S02]  /*2620*/  FSEL R35, R35, -INF , P3 ;  /* 0xff80000023237808 */ /* 0x010fe40001800000 */
[----:B------:R-:W-:Y:S02]  /*2630*/  FMNMX.FTZ R34, R31, R34, !PT ;  /* 0x000000221f227209 */ /* 0x000fe40007810000 */
[----:B------:R-:W-:Y:S01]  /*2640*/  ISETP.GT.AND P3, PT, R7, 0x79, PT ;  /* 0x000000790700780c */ /* 0x000fe20003f64270 */
[----:B------:R-:W4:Y:S01]  /*2650*/  MUFU.TANH R14, R14 ;  /* 0x0000000e000e7308 */ /* 0x000f220000002400 */
[----:B--2---:R-:W-:Y:S01]  /*2660*/  FSEL R33, R33, -INF , P2 ;  /* 0xff80000021217808 */ /* 0x004fe20001000000 */
[----:B-1----:R-:W-:Y:S01]  /*2670*/  FMUL.FTZ R87, R68, UR14 ;  /* 0x0000000e44577c20 */ /* 0x002fe20008410000 */
[----:B------:R-:W-:-:S04]  /*2680*/  FMNMX.FTZ R34, R35, R34, !PT ;  /* 0x0000002223227209 */ /* 0x000fc80007810000 */
[----:B------:R-:W-:Y:S01]  /*2690*/  FMNMX.FTZ R34, R33, R34, !PT ;  /* 0x0000002221227209 */ /* 0x000fe20007810000 */
[----:B------:R-:W1:Y:S01]  /*26a0*/  MUFU.TANH R6, R6 ;  /* 0x0000000600067308 */ /* 0x000e620000002400 */
[----:B---3--:R-:W-:Y:S02]  /*26b0*/  FSEL R27, R27, -INF , P3 ;  /* 0xff8000001b1b7808 */ /* 0x008fe40001800000 */
[----:B------:R-:W-:Y:S02]  /*26c0*/  ISETP.GT.AND P3, PT, R99, RZ, PT ;  /* 0x000000ff6300720c */ /* 0x000fe40003f64270 */
[----:B------:R-:W-:-:S03]  /*26d0*/  FMNMX.FTZ R34, R27, R34, !PT ;  /* 0x000000221b227209 */ /* 0x000fc60007810000 */
[----:B------:R-:W-:Y:S01]  /*26e0*/  MUFU.TANH R20, R20 ;  /* 0x0000001400147308 */ /* 0x000fe20000002400 */
[----:B----4-:R-:W-:Y:S01]  /*26f0*/  FSEL R61, R14, -INF , P3 ;  /* 0xff8000000e3d7808 */ /* 0x010fe20001800000 */
[----:B------:R-:W2:Y:S01]  /*2700*/  SHFL.BFLY PT, R7, R34, 0x2, 0x1f ;  /* 0x0c401f0022077f89 */ /* 0x000ea200000e0000 */
[----:B------:R-:W-:-:S05]  /*2710*/  ISETP.GT.AND P3, PT, R99, 0x9, PT ;  /* 0x000000096300780c */ /* 0x000fca0003f64270 */
[----:B------:R-:W3:Y:S01]  /*2720*/  MUFU.TANH R21, R21 ;  /* 0x0000001500157308 */ /* 0x000ee20000002400 */
[----:B-1----:R-:W-:-:S04]  /*2730*/  FSEL R26, R6, -INF , P4 ;  /* 0xff800000061a7808 */ /* 0x002fc80002000000 */
[----:B------:R-:W-:-:S03]  /*2740*/  FMNMX.FTZ R14, R61, R26, !PT ;  /* 0x0000001a3d0e7209 */ /* 0x000fc60007810000 */
[----:B------:R-:W-:Y:S08]  /*2750*/  MUFU.TANH R29, R29 ;  /* 0x0000001d001d7308 */ /* 0x000ff00000002400 */
[----:B------:R-:W1:Y:S01]  /*2760*/  MUFU.TANH R32, R32 ;  /* 0x0000002000207308 */ /* 0x000e620000002400 */
[----:B---3--:R-:W-:Y:S02]  /*2770*/  FSEL R21, R21, -INF , P3 ;  /* 0xff80000015157808 */ /* 0x008fe40001800000 */
[----:B--2---:R-:W-:-:S02]  /*2780*/  FMNMX.FTZ R28, R34, R7, !PT ;  /* 0x00000007221c7209 */ /* 0x004fc40007810000 */
[----:B------:R-:W-:-:S03]  /*2790*/  ISETP.GT.AND P3, PT, R99, 0x11, PT ;  /* 0x000000116300780c */ /* 0x000fc60003f64270 */
[----:B------:R-:W2:Y:S01]  /*27a0*/  SHFL.BFLY PT, R7, R28, 0x1, 0x1f ;  /* 0x0c201f001c077f89 */ /* 0x000ea200000e0000 */
[----:B------:R-:W-:Y:S08]  /*27b0*/  MUFU.TANH R25, R25 ;  /* 0x0000001900197308 */ /* 0x000ff00000002400 */
[----:B------:R-:W3:Y:S01]  /*27c0*/  MUFU.TANH R24, R24 ;  /* 0x0000001800187308 */ /* 0x000ee20000002400 */
[----:B-1----:R-:W-:-:S02]  /*27d0*/  FSEL R69, R32, -INF , P3 ;  /* 0xff80000020457808 */ /* 0x002fc40001800000 */
[----:B------:R-:W-:-:S05]  /*27e0*/  ISETP.GT.AND P3, PT, R99, 0x19, PT ;  /* 0x000000196300780c */ /* 0x000fca0003f64270 */
[----:B------:R-:W1:Y:S01]  /*27f0*/  MUFU.TANH R19, R19 ;  /* 0x0000001300137308 */ /* 0x000e620000002400 */
[----:B--2---:R-:W-:Y:S01]  /*2800*/  FMNMX.FTZ R7, R28, R7, !PT ;  /* 0x000000071c077209 */ /* 0x004fe20007810000 */
[----:B------:R-:W-:-:S06]  /*2810*/  IMAD.U32 R28, RZ, RZ, UR6 ;  /* 0x00000006ff1c7e24 */ /* 0x000fcc000f8e00ff */
[----:B------:R-:W2:Y:S01]  /*2820*/  MUFU.TANH R15, R15 ;  /* 0x0000000f000f7308 */ /* 0x000ea20000002400 */
[----:B---3--:R-:W-:Y:S01]  /*2830*/  FSEL R73, R24, -INF , P3 ;  /* 0xff80000018497808 */ /* 0x008fe20001800000 */
[----:B------:R-:W-:Y:S01]  /*2840*/  USHF.R.S32.HI UR6, URZ, 0x1f, UR50 ;  /* 0x0000001f3f067899 */ /* 0x000fe20008011432 */
[C---:B------:R-:W-:Y:S01]  /*2850*/  FMUL.FTZ R34, R7.reuse, R28 ;  /* 0x0000001c07227220 */ /* 0x040fe20000410000 */
[----:B------:R-:W-:Y:S02]  /*2860*/  FSETP.NEU.FTZ.AND P2, PT, R7, -INF , PT ;  /* 0xff8000000700780b */ /* 0x000fe40003f5d000 */
[C---:B------:R-:W-:Y:S01]  /*2870*/  ISETP.GT.AND P3, PT, R99.reuse, 0x21, PT ;  /* 0x000000216300780c */ /* 0x040fe20003f64270 */
[----:B------:R-:W-:Y:S01]  /*2880*/  ULEA.HI UR6, UR6, UR50, URZ, 0x7 ;  /* 0x0000003206067291 */ /* 0x000fe2000f8f383f */
[----:B------:R-:W-:Y:S01]  /*2890*/  FSEL R34, R34, RZ, P2 ;  /* 0x000000ff22227208 */ /* 0x000fe20001000000 */
[----:B------:R-:W3:Y:S01]  /*28a0*/  MUFU.TANH R13, R13 ;  /* 0x0000000d000d7308 */ /* 0x000ee20000002400 */
[----:B------:R-:W-:Y:S01]  /*28b0*/  ISETP.GT.AND P2, PT, R99, 0x8, PT ;  /* 0x000000086300780c */ /* 0x000fe20003f44270 */
[----:B------:R-:W-:-:S02]  /*28c0*/  USHF.R.S32.HI UR6, URZ, 0x7, UR6 ;  /* 0x000000073f067899 */ /* 0x000fc40008011406 */
[-CC-:B------:R-:W-:Y:S01]  /*28d0*/  FFMA.FTZ R137, R89, R28.reuse, -R34.reuse ;  /* 0x0000001c59897223 */ /* 0x180fe20000010822 */
[----:B------:R-:W-:Y:S01]  /*28e0*/  FSEL R65, R20, -INF , P2 ;  /* 0xff80000014417808 */ /* 0x000fe20001000000 */
[--C-:B------:R-:W-:Y:S01]  /*28f0*/  FFMA.FTZ R30, R30, R28, -R34.reuse ;  /* 0x0000001c1e1e7223 */ /* 0x100fe20000010822 */
[----:B------:R-:W-:Y:S01]  /*2900*/  ISETP.GT.AND P2, PT, R99, 0x10, PT ;  /* 0x000000106300780c */ /* 0x000fe20003f44270 */
[----:B------:R-:W4:Y:S01]  /*2910*/  MUFU.TANH R12, R12 ;  /* 0x0000000c000c7308 */ /* 0x000f220000002400 */
[----:B------:R-:W-:Y:S01]  /*2920*/  FMNMX.FTZ R14, R65, R14, !PT ;  /* 0x0000000e410e7209 */ /* 0x000fe20007810000 */
[-CC-:B------:R-:W-:Y:S01]  /*2930*/  FFMA.FTZ R139, R67, R28.reuse, -R34.reuse ;  /* 0x0000001c438b7223 */ /* 0x180fe20000010822 */
[----:B------:R-:W-:Y:S01]  /*2940*/  FSEL R29, R29, -INF , P2 ;  /* 0xff8000001d1d7808 */ /* 0x000fe20001000000 */
[--C-:B------:R-:W-:Y:S01]  /*2950*/  FFMA.FTZ R143, R93, R28, -R34.reuse ;  /* 0x0000001c5d8f7223 */ /* 0x100fe20000010822 */
[----:B------:R-:W-:Y:S01]  /*2960*/  FMNMX.FTZ R14, R21, R14, !PT ;  /* 0x0000000e150e7209 */ /* 0x000fe20007810000 */
[--C-:B------:R-:W-:Y:S01]  /*2970*/  FFMA.FTZ R95, R95, R28, -R34.reuse ;  /* 0x0000001c5f5f7223 */ /* 0x100fe20000010822 */
[----:B------:R-:W-:Y:S01]  /*2980*/  ISETP.GT.AND P2, PT, R99, 0x18, PT ;  /* 0x000000186300780c */ /* 0x000fe20003f44270 */
[----:B------:R-:W5:Y:S01]  /*2990*/  MUFU.TANH R10, R10 ;  /* 0x0000000a000a7308 */ /* 0x000f620000002400 */
        /* <DEDUP_REMOVED lines=10> */
[----:B-1----:R-:W-:Y:S01]  /*2a40*/  FSEL R19, R19, -INF , P2 ;  /* 0xff80000013137808 */ /* 0x002fe20001000000 */
[--C-:B------:R-:W-:Y:S01]  /*2a50*/  FFMA.FTZ R149, R111, R28, -R34.reuse ;  /* 0x0000001c6f957223 */ /* 0x100fe20000010822 */
[----:B------:R-:W-:Y:S01]  /*2a60*/  FMNMX.FTZ R20, R73, R20, !PT ;  /* 0x0000001449147209 */ /* 0x000fe20007810000 */
[-CC-:B------:R-:W-:Y:S01]  /*2a70*/  FFMA.FTZ R151, R113, R28.reuse, -R34.reuse ;  /* 0x0000001c71977223 */ /* 0x180fe20000010822 */
[----:B------:R-:W-:Y:S01]  /*2a80*/  ISETP.GT.AND P2, PT, R99, 0x28, PT ;  /* 0x000000286300780c */ /* 0x000fe20003f44270 */
[----:B------:R-:W1:Y:S01]  /*2a90*/  MUFU.TANH R9, R9 ;  /* 0x0000000900097308 */ /* 0x000e620000002400 */
[----:B--2---:R-:W-:Y:S01]  /*2aa0*/  FSEL R15, R15, -INF , P3 ;  /* 0xff8000000f0f7808 */ /* 0x004fe20001800000 */
[--C-:B------:R-:W-:Y:S01]  /*2ab0*/  FFMA.FTZ R121, R31, R28, -R34.reuse ;  /* 0x0000001c1f797223 */ /* 0x100fe20000010822 */
[----:B------:R-:W-:Y:S01]  /*2ac0*/  FMNMX.FTZ R20, R19, R20, !PT ;  /* 0x0000001413147209 */ /* 0x000fe20007810000 */
[-CC-:B------:R-:W-:Y:S01]  /*2ad0*/  FFMA.FTZ R6, R109, R28.reuse, -R34.reuse ;  /* 0x0000001c6d067223 */ /* 0x180fe20000010822 */
[----:B------:R-:W-:Y:S01]  /*2ae0*/  ISETP.GT.AND P3, PT, R99, 0x29, PT ;  /* 0x000000296300780c */ /* 0x000fe20003f64270 */
[--C-:B------:R-:W-:Y:S01]  /*2af0*/  FFMA.FTZ R145, R107, R28, -R34.reuse ;  /* 0x0000001c6b917223 */ /* 0x100fe20000010822 */
[----:B---3--:R-:W-:Y:S01]  /*2b00*/  FSEL R13, R13, -INF , P2 ;  /* 0xff8000000d0d7808 */ /* 0x008fe20001000000 */
[----:B------:R-:W2:Y:S01]  /*2b10*/  MUFU.TANH R8, R8 ;  /* 0x0000000800087308 */ /* 0x000ea20000002400 */
[----:B------:R-:W-:Y:S01]  /*2b20*/  FMNMX.FTZ R20, R15, R20, !PT ;  /* 0x000000140f147209 */ /* 0x000fe20007810000 */
[-CC-:B------:R-:W-:Y:S01]  /*2b30*/  FFMA.FTZ R105, R105, R28.reuse, -R34.reuse ;  /* 0x0000001c69697223 */ /* 0x180fe20000010822 */
[----:B------:R-:W-:Y:S01]  /*2b40*/  ISETP.GT.AND P2, PT, R99, 0x30, PT ;  /* 0x000000306300780c */ /* 0x000fe20003f44270 */
[-CC-:B------:R-:W-:Y:S01]  /*2b50*/  FFMA.FTZ R147, R103, R28.reuse, -R34.reuse ;  /* 0x0000001c67937223 */ /* 0x180fe20000010822 */
[----:B----4-:R-:W-:Y:S01]  /*2b60*/  FSEL R75, R12, -INF , P3 ;  /* 0xff8000000c4b7808 */ /* 0x010fe20001800000 */
[--C-:B------:R-:W-:Y:S01]  /*2b70*/  FFMA.FTZ R101, R101, R28, -R34.reuse ;  /* 0x0000001c65657223 */ /* 0x100fe20000010822 */
[----:B------:R-:W-:Y:S01]  /*2b80*/  FMNMX.FTZ R20, R13, R20, !PT ;  /* 0x000000140d147209 */ /* 0x000fe20007810000 */
[----:B------:R-:W3:Y:S01]  /*2b90*/  MUFU.TANH R3, R3 ;  /* 0x0000000300037308 */ /* 0x000ee20000002400 */
[----:B------:R-:W-:Y:S01]  /*2ba0*/  ISETP.GT.AND P3, PT, R99, 0x31, PT ;  /* 0x000000316300780c */ /* 0x000fe20003f64270 */
[-CC-:B------:R-:W-:Y:S01]  /*2bb0*/  FFMA.FTZ R129, R49, R28.reuse, -R34.reuse ;  /* 0x0000001c31817223 */ /* 0x180fe20000010822 */
[----:B-----5:R-:W-:Y:S01]  /*2bc0*/  FSEL R77, R10, -INF , P2 ;  /* 0xff8000000a4d7808 */ /* 0x020fe20001000000 */
[--C-:B------:R-:W-:Y:S01]  /*2bd0*/  FFMA.FTZ R10, R91, R28, -R34.reuse ;  /* 0x0000001c5b0a7223 */ /* 0x100fe20000010822 */
[----:B------:R-:W-:Y:S01]  /*2be0*/  FMNMX.FTZ R20, R75, R20, !PT ;  /* 0x000000144b147209 */ /* 0x000fe20007810000 */
[-CC-:B------:R-:W-:Y:S01]  /*2bf0*/  FFMA.FTZ R51, R51, R28.reuse, -R34.reuse ;  /* 0x0000001c33337223 */ /* 0x180fe20000010822 */
[----:B------:R-:W-:Y:S01]  /*2c00*/  ISETP.GT.AND P2, PT, R99, 0x38, PT ;  /* 0x000000386300780c */ /* 0x000fe20003f44270 */
[----:B------:R-:W4:Y:S01]  /*2c10*/  MUFU.TANH R5, R5 ;  /* 0x0000000500057308 */ /* 0x000f220000002400 */
[----:B------:R-:W-:Y:S01]  /*2c20*/  FSEL R11, R11, -INF , P3 ;  /* 0xff8000000b0b7808 */ /* 0x000fe20001800000 */
[--C-:B------:R-:W-:Y:S01]  /*2c30*/  FFMA.FTZ R131, R53, R28, -R34.reuse ;  /* 0x0000001c35837223 */ /* 0x100fe20000010822 */
[----:B------:R-:W-:Y:S01]  /*2c40*/  FMNMX.FTZ R20, R77, R20, !PT ;  /* 0x000000144d147209 */ /* 0x000fe20007810000 */
[-CC-:B------:R-:W-:Y:S01]  /*2c50*/  FFMA.FTZ R125, R57, R28.reuse, -R34.reuse ;  /* 0x0000001c397d7223 */ /* 0x180fe20000010822 */
[----:B------:R-:W-:Y:S01]  /*2c60*/  ISETP.GT.AND P3, PT, R99, 0x39, PT ;  /* 0x000000396300780c */ /* 0x000fe20003f64270 */
[--C-:B------:R-:W-:Y:S01]  /*2c70*/  FFMA.FTZ R127, R41, R28, -R34.reuse ;  /* 0x0000001c297f7223 */ /* 0x100fe20000010822 */
[----:B-1----:R-:W-:Y:S01]  /*2c80*/  FSEL R9, R9, -INF , P2 ;  /* 0xff80000009097808 */ /* 0x002fe20001000000 */
[----:B------:R-:W1:Y:S01]  /*2c90*/  MUFU.TANH R36, R36 ;  /* 0x0000002400247308 */ /* 0x000e620000002400 */
[----:B------:R-:W-:Y:S01]  /*2ca0*/  FMNMX.FTZ R20, R11, R20, !PT ;  /* 0x000000140b147209 */ /* 0x000fe20007810000 */
[-CC-:B------:R-:W-:Y:S01]  /*2cb0*/  FFMA.FTZ R35, R35, R28.reuse, -R34.reuse ;  /* 0x0000001c23237223 */ /* 0x180fe20000010822 */
[----:B------:R-:W-:Y:S01]  /*2cc0*/  ISETP.GT.AND P2, PT, R99, 0x40, PT ;  /* 0x000000406300780c */ /* 0x000fe20003f44270 */
[--C-:B------:R-:W-:Y:S01]  /*2cd0*/  FFMA.FTZ R123, R33, R28, -R34.reuse ;  /* 0x0000001c217b7223 */ /* 0x100fe20000010822 */
[----:B--2---:R-:W-:Y:S01]  /*2ce0*/  FSEL R79, R8, -INF , P3 ;  /* 0xff800000084f7808 */ /* 0x004fe20001800000 */
[----:B------:R-:W-:Y:S01]  /*2cf0*/  UISETP.LT.AND UP0, UPT, URZ, UR6, UPT ;  /* 0x000000063f00728c */ /* 0x000fe2000bf01270 */
[----:B------:R-:W-:Y:S01]  /*2d00*/  FMNMX.FTZ R20, R9, R20, !PT ;  /* 0x0000001409147209 */ /* 0x000fe20007810000 */
[----:B------:R-:W2:Y:S01]  /*2d10*/  MUFU.TANH R83, R83 ;  /* 0x0000005300537308 */ /* 0x000ea20000002400 */
[----:B------:R-:W-:Y:S01]  /*2d20*/  ISETP.GT.AND P3, PT, R99, 0x41, PT ;  /* 0x000000416300780c */ /* 0x000fe20003f64270 */
[----:B------:R-:W-:Y:S01]  /*2d30*/  USEL UR27, URZ, UR6, !UP0 ;  /* 0x000000063f1b7287 */ /* 0x000fe2000c000000 */
[----:B---3--:R-:W-:Y:S01]  /*2d40*/  FSEL R3, R3, -INF , P2 ;  /* 0xff80000003037808 */ /* 0x008fe20001000000 */
[--C-:B------:R-:W-:Y:S01]  /*2d50*/  IMAD.MOV.U32 R113, RZ, RZ, R119.reuse ;  /* 0x000000ffff717224 */ /* 0x100fe200078e0077 */
[----:B------:R-:W-:Y:S01]  /*2d60*/  FMNMX.FTZ R20, R79, R20, !PT ;  /* 0x000000144f147209 */ /* 0x000fe20007810000 */
[----:B------:R-:W-:Y:S01]  /*2d70*/  UISETP.GE.AND UP0, UPT, UR29, UR27, UPT ;  /* 0x0000001b1d00728c */ /* 0x000fe2000bf06270 */
[----:B------:R-:W-:Y:S01]  /*2d80*/  ISETP.GT.AND P2, PT, R99, 0x48, PT ;  /* 0x000000486300780c */ /* 0x000fe20003f44270 */
[----:B------:R-:W3:Y:S01]  /*2d90*/  MUFU.TANH R54, R54 ;  /* 0x0000003600367308 */ /* 0x000ee20000002400 */
[----:B----4-:R-:W-:Y:S01]  /*2da0*/  FSEL R5, R5, -INF , P3 ;  /* 0xff80000005057808 */ /* 0x010fe20001800000 */
[--C-:B------:R-:W-:Y:S01]  /*2db0*/  IMAD.MOV.U32 R111, RZ, RZ, R119.reuse ;  /* 0x000000ffff6f7224 */ /* 0x100fe200078e0077 */
[----:B------:R-:W-:Y:S01]  /*2dc0*/  FMNMX.FTZ R20, R3, R20, !PT ;  /* 0x0000001403147209 */ /* 0x000fe20007810000 */
[--C-:B------:R-:W-:Y:S01]  /*2dd0*/  IMAD.MOV.U32 R109, RZ, RZ, R119.reuse ;  /* 0x000000ffff6d7224 */ /* 0x100fe200078e0077 */
[----:B------:R-:W-:Y:S01]  /*2de0*/  ISETP.GT.AND P3, PT, R99, 0x49, PT ;  /* 0x000000496300780c */ /* 0x000fe20003f64270 */
[--C-:B------:R-:W-:Y:S01]  /*2df0*/  IMAD.MOV.U32 R107, RZ, RZ, R119.reuse ;  /* 0x000000ffff6b7224 */ /* 0x100fe200078e0077 */
[----:B-1----:R-:W-:Y:S01]  /*2e00*/  FSEL R81, R36, -INF , P2 ;  /* 0xff80000024517808 */ /* 0x002fe20001000000 */
[----:B------:R-:W1:Y:S01]  /*2e10*/  MUFU.TANH R58, R58 ;  /* 0x0000003a003a7308 */ /* 0x000e620000002400 */
[----:B------:R-:W-:Y:S01]  /*2e20*/  FMNMX.FTZ R20, R5, R20, !PT ;  /* 0x0000001405147209 */ /* 0x000fe20007810000 */
[----:B------:R-:W-:Y:S01]  /*2e30*/  FFMA.FTZ R36, R43, R28, -R34 ;  /* 0x0000001c2b247223 */ /* 0x000fe20000010822 */
[----:B------:R-:W-:Y:S01]  /*2e40*/  ISETP.GT.AND P2, PT, R99, 0x50, PT ;  /* 0x000000506300780c */ /* 0x000fe20003f44270 */
[----:B------:R-:W-:Y:S01]  /*2e50*/  IMAD.MOV.U32 R103, RZ, RZ, R119 ;  /* 0x000000ffff677224 */ /* 0x000fe200078e0077 */
[----:B--2---:R-:W-:-:S02]  /*2e60*/  FSEL R83, R83, -INF , P3 ;  /* 0xff80000053537808 */ /* 0x004fc40001800000 */
[----:B------:R-:W-:Y:S01]  /*2e70*/  FMNMX.FTZ R20, R81, R20, !PT ;  /* 0x0000001451147209 */ /* 0x000fe20007810000 */
[----:B------:R-:W2:Y:S01]  /*2e80*/  MUFU.TANH R87, R87 ;  /* 0x0000005700577308 */ /* 0x000ea20000002400 */
[----:B------:R-:W-:Y:S02]  /*2e90*/  ISETP.GT.AND P3, PT, R99, 0x51, PT ;  /* 0x000000516300780c */ /* 0x000fe40003f64270 */
[----:B---3--:R-:W-:Y:S02]  /*2ea0*/  FSEL R85, R54, -INF , P2 ;  /* 0xff80000036557808 */ /* 0x008fe40001000000 */
[----:B------:R-:W-:Y:S02]  /*2eb0*/  FMNMX.FTZ R20, R83, R20, !PT ;  /* 0x0000001453147209 */ /* 0x000fe40007810000 */
[----:B------:R-:W-:Y:S01]  /*2ec0*/  ISETP.GT.AND P2, PT, R99, 0x58, PT ;  /* 0x000000586300780c */ /* 0x000fe20003f44270 */
[----:B------:R-:W-:Y:S01]  /*2ed0*/  MUFU.TANH R48, R48 ;  /* 0x0000003000307308 */ /* 0x000fe20000002400 */
[----:B-1----:R-:W-:-:S02]  /*2ee0*/  FSEL R89, R58, -INF , P3 ;  /* 0xff8000003a597808 */ /* 0x002fc40001800000 */
[----:B------:R-:W-:Y:S02]  /*2ef0*/  FMNMX.FTZ R20, R85, R20, !PT ;  /* 0x0000001455147209 */ /* 0x000fe40007810000 */
[----:B------:R-:W-:Y:S02]  /*2f00*/  ISETP.GT.AND P3, PT, R99, 0x59, PT ;  /* 0x000000596300780c */ /* 0x000fe40003f64270 */
[----:B------:R-:W-:Y:S01]  /*2f10*/  FMNMX.FTZ R24, R89, R20, !PT ;  /* 0x0000001459187209 */ /* 0x000fe20007810000 */
[----:B------:R-:W1:Y:S01]  /*2f20*/  MUFU.TANH R38, R38 ;  /* 0x0000002600267308 */ /* 0x000e620000002400 */
[----:B--2---:R-:W-:Y:S02]  /*2f30*/  FSEL R87, R87, -INF , P2 ;  /* 0xff80000057577808 */ /* 0x004fe40001000000 */
[----:B------:R-:W-:Y:S02]  /*2f40*/  ISETP.GT.AND P2, PT, R99, 0x60, PT ;  /* 0x000000606300780c */ /* 0x000fe40003f44270 */
[----:B------:R-:W-:-:S03]  /*2f50*/  FMNMX.FTZ R24, R87, R24, !PT ;  /* 0x0000001857187209 */ /* 0x000fc60007810000 */
[----:B------:R-:W2:Y:S08]  /*2f60*/  MUFU.TANH R56, R56 ;  /* 0x0000003800387308 */ /* 0x000eb00000002400 */
[----:B------:R-:W3:Y:S01]  /*2f70*/  MUFU.TANH R44, R44 ;  /* 0x0000002c002c7308 */ /* 0x000ee20000002400 */
[----:B-1----:R-:W-:Y:S01]  /*2f80*/  FSEL R91, R38, -INF , P2 ;  /* 0xff800000265b7808 */ /* 0x002fe20001000000 */
[----:B------:R-:W-:Y:S01]  /*2f90*/  FFMA.FTZ R38, R59, R28, -R34 ;  /* 0x0000001c3b267223 */ /* 0x000fe20000010822 */
[----:B------:R-:W-:-:S05]  /*2fa0*/  ISETP.GT.AND P2, PT, R99, 0x68, PT ;  /* 0x000000686300780c */ /* 0x000fca0003f44270 */
[----:B------:R1:W-:Y:S08]  /*2fb0*/  MUFU.EX2 R4, R30 ;  /* 0x0000001e00047308 */ /* 0x0003f00000000800 */
[----:B------:R-:W4:Y:S01]  /*2fc0*/  MUFU.TANH R46, R46 ;  /* 0x0000002e002e7308 */ /* 0x000f220000002400 */
[----:B-1----:R-:W-:Y:S01]  /*2fd0*/  FFMA.FTZ R30, R71, R28, -R34 ;  /* 0x0000001c471e7223 */ /* 0x002fe20000010822 */
[----:B------:R-:W-:-:S02]  /*2fe0*/  FSEL R71, R48, -INF , P3 ;  /* 0xff80000030477808 */ /* 0x000fc40001800000 */
[----:B------:R-:W-:Y:S02]  /*2ff0*/  ISETP.GT.AND P3, PT, R99, 0x61, PT ;  /* 0x000000616300780c */ /* 0x000fe40003f64270 */
[----:B------:R-:W-:Y:S02]  /*3000*/  FMNMX.FTZ R24, R71, R24, !PT ;  /* 0x0000001847187209 */ /* 0x000fe40007810000 */
[----:B------:R-:W-:Y:S01]  /*3010*/  MUFU.TANH R40, R40 ;  /* 0x0000002800287308 */ /* 0x000fe20000002400 */
[----:B--2---:R-:W-:Y:S02]  /*3020*/  FSEL R67, R56, -INF , P3 ;  /* 0xff80000038437808 */ /* 0x004fe40001800000 */
[----:B------:R-:W-:Y:S02]  /*3030*/  FMNMX.FTZ R24, R91, R24, !PT ;  /* 0x000000185b187209 */ /* 0x000fe40007810000 */
[C---:B------:R-:W-:Y:S02]  /*3040*/  ISETP.GT.AND P3, PT, R99.reuse, 0x69, PT ;  /* 0x000000696300780c */ /* 0x040fe40003f64270 */
[----:B---3--:R-:W-:Y:S01]  /*3050*/  FSEL R93, R44, -INF , P2 ;  /* 0xff8000002c5d7808 */ /* 0x008fe20001000000 */
[----:B------:R-:W1:Y:S01]  /*3060*/  MUFU.TANH R42, R42 ;  /* 0x0000002a002a7308 */ /* 0x000e620000002400 */
[----:B------:R-:W-:-:S02]  /*3070*/  ISETP.GT.AND P2, PT, R99, 0x70, PT ;  /* 0x000000706300780c */ /* 0x000fc40003f44270 */
[----:B----4-:R-:W-:Y:S02]  /*3080*/  FSEL R63, R46, -INF , P3 ;  /* 0xff8000002e3f7808 */ /* 0x010fe40001800000 */
[----:B------:R-:W-:-:S03]  /*3090*/  ISETP.GT.AND P3, PT, R99, 0x71, PT ;  /* 0x000000716300780c */ /* 0x000fc60003f64270 */
[----:B------:R-:W2:Y:S08]  /*30a0*/  MUFU.TANH R50, R50 ;  /* 0x0000003200327308 */ /* 0x000eb00000002400 */
[----:B------:R3:W-:Y:S01]  /*30b0*/  MUFU.EX2 R20, R30 ;  /* 0x0000001e00147308 */ /* 0x0007e20000000800 */
[----:B-1----:R-:W-:Y:S01]  /*30c0*/  FSEL R55, R42, -INF , P3 ;  /* 0xff8000002a377808 */ /* 0x002fe20001800000 */
[----:B------:R-:W-:Y:S01]  /*30d0*/  FFMA.FTZ R42, R37, R28, -R34 ;  /* 0x0000001c252a7223 */ /* 0x000fe20000010822 */
[----:B------:R-:W-:-:S05]  /*30e0*/  ISETP.GT.AND P3, PT, R99, 0x79, PT ;  /* 0x000000796300780c */ /* 0x000fca0003f64270 */
[----:B------:R-:W1:Y:S01]  /*30f0*/  MUFU.TANH R52, R52 ;  /* 0x0000003400347308 */ /* 0x000e620000002400 */
[----:B---3--:R-:W-:-:S04]  /*3100*/  FMNMX.FTZ R30, R67, R24, !PT ;  /* 0x00000018431e7209 */ /* 0x008fc80007810000 */
[----:B------:R-:W-:-:S03]  /*3110*/  FMNMX.FTZ R30, R93, R30, !PT ;  /* 0x0000001e5d1e7209 */ /* 0x000fc60007810000 */
[----:B------:R3:W-:Y:S01]  /*3120*/  MUFU.EX2 R8, R95 ;  /* 0x0000005f00087308 */ /* 0x0007e20000000800 */
[----:B------:R-:W-:-:S07]  /*3130*/  FMNMX.FTZ R30, R63, R30, !PT ;  /* 0x0000001e3f1e7209 */ /* 0x000fce0007810000 */
[----:B------:R4:W-:Y:S01]  /*3140*/  MUFU.EX2 R24, R32 ;  /* 0x0000002000187308 */ /* 0x0009e20000000800 */
[----:B---3--:R-:W-:Y:S02]  /*3150*/  FSEL R95, R40, -INF , P2 ;  /* 0xff800000285f7808 */ /* 0x008fe40001000000 */
[----:B------:R-:W-:Y:S01]  /*3160*/  ISETP.GT.AND P2, PT, R99, 0x78, PT ;  /* 0x000000786300780c */ /* 0x000fe20003f44270 */
[----:B------:R-:W-:Y:S01]  /*3170*/  IMAD.MOV.U32 R99, RZ, RZ, R119 ;  /* 0x000000ffff637224 */ /* 0x000fe200078e0077 */
[----:B------:R-:W-:Y:S02]  /*3180*/  FMNMX.FTZ R30, R95, R30, !PT ;  /* 0x0000001e5f1e7209 */ /* 0x000fe40007810000 */
[----:B--2---:R-:W-:Y:S01]  /*3190*/  FSEL R97, R50, -INF , P2 ;  /* 0xff80000032617808 */ /* 0x004fe20001000000 */
[----:B------:R-:W2:Y:S01]  /*31a0*/  MUFU.EX2 R149, R149 ;  /* 0x0000009500957308 */ /* 0x000ea20000000800 */
[----:B----4-:R-:W-:Y:S02]  /*31b0*/  FMNMX.FTZ R32, R55, R30, !PT ;  /* 0x0000001e37207209 */ /* 0x010fe40007810000 */
[----:B-1----:R-:W-:-:S02]  /*31c0*/  FSEL R43, R52, -INF , P3 ;  /* 0xff800000342b7808 */ /* 0x002fc40001800000 */
[----:B------:R-:W-:-:S03]  /*31d0*/  FMNMX.FTZ R32, R97, R32, !PT ;  /* 0x0000002061207209 */ /* 0x000fc60007810000 */
[----:B------:R-:W1:Y:S01]  /*31e0*/  MUFU.EX2 R151, R151 ;  /* 0x0000009700977308 */ /* 0x000e620000000800 */
[----:B------:R-:W-:Y:S01]  /*31f0*/  FMNMX.FTZ R40, R43, R32, !PT ;  /* 0x000000202b287209 */ /* 0x000fe20007810000 */
[----:B------:R-:W-:-:S04]  /*3200*/  FFMA.FTZ R32, R47, R28, -R34 ;  /* 0x0000001c2f207223 */ /* 0x000fc80000010822 */
[----:B------:R-:W3:Y:S02]  /*3210*/  SHFL.BFLY PT, R45, R40, 0x2, 0x1f ;  /* 0x0c401f00282d7f89 */ /* 0x000ee400000e0000 */
[----:B------:R-:W4:Y:S08]  /*3220*/  MUFU.EX2 R6, R6 ;  /* 0x0000000600067308 */ /* 0x000f300000000800 */
[----:B------:R-:W5:Y:S08]  /*3230*/  MUFU.EX2 R145, R145 ;  /* 0x0000009100917308 */ /* 0x000f700000000800 */
[----:B------:R2:W5:Y:S01]  /*3240*/  MUFU.EX2 R14, R105 ;  /* 0x00000069000e7308 */ /* 0x0005620000000800 */
[----:B---3--:R-:W-:Y:S01]  /*3250*/  FMNMX.FTZ R45, R40, R45, !PT ;  /* 0x0000002d282d7209 */ /* 0x008fe20007810000 */
[-CC-:B------:R-:W-:Y:S01]  /*3260*/  FFMA.FTZ R40, R39, R28.reuse, -R34.reuse ;  /* 0x0000001c27287223 */ /* 0x180fe20000010822 */
[----:B------:R-:W-:-:S05]  /*3270*/  FFMA.FTZ R34, R27, R28, -R34 ;  /* 0x0000001c1b227223 */ /* 0x000fca0000010822 */
[----:B------:R-:W3:Y:S01]  /*3280*/  MUFU.EX2 R147, R147 ;  /* 0x0000009300937308 */ /* 0x000ee20000000800 */
[--C-:B--2---:R-:W-:Y:S01]  /*3290*/  IMAD.MOV.U32 R105, RZ, RZ, R119.reuse ;  /* 0x000000ffff697224 */ /* 0x104fe200078e0077 */
[----:B------:R-:W2:Y:S06]  /*32a0*/  SHFL.BFLY PT, R44, R45, 0x1, 0x1f ;  /* 0x0c201f002d2c7f89 */ /* 0x000eac00000e0000 */
[----:B------:R1:W3:Y:S08]  /*32b0*/  MUFU.EX2 R12, R101 ;  /* 0x00000065000c7308 */ /* 0x0002f00000000800 */
[----:B------:R-:W3:Y:S01]  /*32c0*/  MUFU.EX2 R141, R141 ;  /* 0x0000008d008d7308 */ /* 0x000ee20000000800 */
[----:B-1----:R-:W-:-:S07]  /*32d0*/  IMAD.MOV.U32 R101, RZ, RZ, R119 ;  /* 0x000000ffff657224 */ /* 0x002fce00078e0077 */
[----:B------:R-:W-:Y:S01]  /*32e0*/  MUFU.EX2 R143, R143 ;  /* 0x0000008f008f7308 */ /* 0x000fe20000000800 */
[----:B--2---:R-:W-:-:S04]  /*32f0*/  FMNMX.FTZ R31, R45, R44, !PT ;  /* 0x0000002c2d1f7209 */ /* 0x004fc80007810000 */
[C---:B------:R-:W-:Y:S01]  /*3300*/  FSETP.NEU.FTZ.AND P2, PT, R31.reuse, -INF , PT ;  /* 0xff8000001f00780b */ /* 0x040fe20003f5d000 */
[----:B------:R-:W-:Y:S02]  /*3310*/  FMUL.FTZ R46, R31, R28 ;  /* 0x0000001c1f2e7220 */ /* 0x000fe40000410000 */
[----:B------:R-:W-:Y:S03]  /*3320*/  MUFU.EX2 R10, R10 ;  /* 0x0000000a000a7308 */ /* 0x000fe60000000800 */
[----:B------:R-:W-:Y:S02]  /*3330*/  FSEL R46, R46, RZ, P2 ;  /* 0x000000ff2e2e7208 */ /* 0x000fe40001000000 */
[----:B------:R-:W-:-:S03]  /*3340*/  PLOP3.LUT P2, PT, PT, PT, UP0, 0x80, 0x0 ;  /* 0x000000000000781c */ /* 0x000fc60003f4f008 */
[----:B------:R-:W-:Y:S01]  /*3350*/  MUFU.EX2 R137, R137 ;  /* 0x0000008900897308 */ /* 0x000fe20000000800 */
[-CC-:B------:R-:W-:Y:S01]  /*3360*/  FFMA.FTZ R148, R61, R28.reuse, -R46.reuse ;  /* 0x0000001c3d947223 */ /* 0x180fe2000001082e */
[-C--:B------:R-:W-:Y:S01]  /*3370*/  FFMA.FTZ R27, R26, R28.reuse, -R46 ;  /* 0x0000001c1a1b7223 */ /* 0x080fe2000001082e */
[----:B------:R-:W-:Y:S01]  /*3380*/  FADD.FTZ R26, R149, R4 ;  /* 0x00000004951a7221 */ /* 0x000fe20000010000 */
[-CC-:B------:R-:W-:Y:S01]  /*3390*/  FFMA.FTZ R150, R65, R28.reuse, -R46.reuse ;  /* 0x0000001c41967223 */ /* 0x180fe2000001082e */
[-CC-:B------:R-:W-:Y:S01]  /*33a0*/  FFMA.FTZ R132, R3, R28.reuse, -R46.reuse ;  /* 0x0000001c03847223 */ /* 0x180fe2000001082e */
[-C--:B------:R-:W-:Y:S01]  /*33b0*/  FFMA.FTZ R21, R21, R28.reuse, -R46 ;  /* 0x0000001c15157223 */ /* 0x080fe2000001082e */
[----:B------:R-:W-:Y:S01]  /*33c0*/  FADD.FTZ R3, R151, R26 ;  /* 0x0000001a97037221 */ /* 0x000fe20000010000 */
[----:B------:R-:W-:Y:S01]  /*33d0*/  MUFU.EX2 R148, R148 ;  /* 0x0000009400947308 */ /* 0x000fe20000000800 */
[-CC-:B------:R-:W-:Y:S01]  /*33e0*/  FFMA.FTZ R144, R29, R28.reuse, -R46.reuse ;  /* 0x0000001c1d907223 */ /* 0x180fe2000001082e */
[-CC-:B------:R-:W-:Y:S01]  /*33f0*/  FFMA.FTZ R29, R69, R28.reuse, -R46.reuse ;  /* 0x0000001c451d7223 */ /* 0x180fe2000001082e */
[----:B----4-:R-:W-:Y:S01]  /*3400*/  FADD.FTZ R26, R6, R3 ;  /* 0x00000003061a7221 */ /* 0x010fe20000010000 */
[-CC-:B------:R-:W-:Y:S01]  /*3410*/  FFMA.FTZ R3, R5, R28.reuse, -R46.reuse ;  /* 0x0000001c05037223 */ /* 0x180fe2000001082e */
[-CC-:B------:R-:W-:Y:S01]  /*3420*/  FFMA.FTZ R146, R25, R28.reuse, -R46.reuse ;  /* 0x0000001c19927223 */ /* 0x180fe2000001082e */
[-C--:B------:R-:W-:Y:S01]  /*3430*/  FFMA.FTZ R140, R19, R28.reuse, -R46 ;  /* 0x0000001c138c7223 */ /* 0x080fe2000001082e */
[----:B-----5:R-:W-:Y:S01]  /*3440*/  FADD.FTZ R5, R145, R26 ;  /* 0x0000001a91057221 */ /* 0x020fe20000010000 */
[----:B------:R-:W1:Y:S01]  /*3450*/  MUFU.EX2 R27, R27 ;  /* 0x0000001b001b7308 */ /* 0x000e620000000800 */
[-CC-:B------:R-:W-:Y:S01]  /*3460*/  FFMA.FTZ R25, R73, R28.reuse, -R46.reuse ;  /* 0x0000001c49197223 */ /* 0x180fe2000001082e */
[-CC-:B------:R-:W-:Y:S01]  /*3470*/  FFMA.FTZ R15, R15, R28.reuse, -R46.reuse ;  /* 0x0000001c0f0f7223 */ /* 0x180fe2000001082e */
[----:B------:R-:W-:Y:S01]  /*3480*/  FADD.FTZ R26, R14, R5 ;  /* 0x000000050e1a7221 */ /* 0x000fe20000010000 */
[-CC-:B------:R-:W-:Y:S01]  /*3490*/  FFMA.FTZ R142, R13, R28.reuse, -R46.reuse ;  /* 0x0000001c0d8e7223 */ /* 0x180fe2000001082e */
[-CC-:B------:R-:W-:Y:S01]  /*34a0*/  FFMA.FTZ R13, R75, R28.reuse, -R46.reuse ;  /* 0x0000001c4b0d7223 */ /* 0x180fe2000001082e */
[-C--:B------:R-:W-:Y:S01]  /*34b0*/  FFMA.FTZ R136, R77, R28.reuse, -R46 ;  /* 0x0000001c4d887223 */ /* 0x080fe2000001082e */
[----:B---3--:R-:W-:Y:S01]  /*34c0*/  FADD.FTZ R5, R147, R26 ;  /* 0x0000001a93057221 */ /* 0x008fe20000010000 */
[----:B------:R-:W2:Y:S01]  /*34d0*/  MUFU.EX2 R150, R150 ;  /* 0x0000009600967308 */ /* 0x000ea20000000800 */
[-CC-:B------:R-:W-:Y:S01]  /*34e0*/  FFMA.FTZ R11, R11, R28.reuse, -R46.reuse ;  /* 0x0000001c0b0b7223 */ /* 0x180fe2000001082e */
[-CC-:B------:R-:W-:Y:S01]  /*34f0*/  FFMA.FTZ R138, R9, R28.reuse, -R46.reuse ;  /* 0x0000001c098a7223 */ /* 0x180fe2000001082e */
        /* <DEDUP_REMOVED lines=11> */
[----:B------:R-:W-:Y:S01]  /*35b0*/  F2FP.F16.F32.PACK_AB R149, R4, R149 ;  /* 0x000000950495723e */ /* 0x000fe200000000ff */
[-CC-:B------:R-:W-:Y:S01]  /*35c0*/  FFMA.FTZ R91, R91, R28.reuse, -R46.reuse ;  /* 0x0000001c5b5b7223 */ /* 0x180fe2000001082e */
[----:B------:R-:W1:Y:S01]  /*35d0*/  MUFU.EX2 R144, R144 ;  /* 0x0000009000907308 */ /* 0x000e620000000800 */
[----:B--2---:R-:W-:Y:S01]  /*35e0*/  FADD.FTZ R26, R150, R19 ;  /* 0x00000013961a7221 */ /* 0x004fe20000010000 */
[-CC-:B------:R-:W-:Y:S01]  /*35f0*/  FFMA.FTZ R67, R67, R28.reuse, -R46.reuse ;  /* 0x0000001c43437223 */ /* 0x180fe2000001082e */
[-CC-:B------:R-:W-:Y:S01]  /*3600*/  FFMA.FTZ R93, R93, R28.reuse, -R46.reuse ;  /* 0x0000001c5d5d7223 */ /* 0x180fe2000001082e */
[-CC-:B------:R-:W-:Y:S01]  /*3610*/  FFMA.FTZ R63, R63, R28.reuse, -R46.reuse ;  /* 0x0000001c3f3f7223 */ /* 0x180fe2000001082e */
[-CC-:B------:R-:W-:Y:S01]  /*3620*/  FFMA.FTZ R95, R95, R28.reuse, -R46.reuse ;  /* 0x0000001c5f5f7223 */ /* 0x180fe2000001082e */
[-CC-:B------:R-:W-:Y:S01]  /*3630*/  FFMA.FTZ R55, R55, R28.reuse, -R46.reuse ;  /* 0x0000001c37377223 */ /* 0x180fe2000001082e */
[-C--:B------:R-:W-:Y:S01]  /*3640*/  FFMA.FTZ R97, R97, R28.reuse, -R46 ;  /* 0x0000001c61617223 */ /* 0x080fe2000001082e */
[----:B------:R-:W2:Y:S01]  /*3650*/  MUFU.EX2 R29, R29 ;  /* 0x0000001d001d7308 */ /* 0x000ea20000000800 */
[----:B---3--:R-:W-:Y:S01]  /*3660*/  FADD.FTZ R19, R21, R26 ;  /* 0x0000001a15137221 */ /* 0x008fe20000010000 */
[----:B------:R-:W-:Y:S01]  /*3670*/  FFMA.FTZ R43, R43, R28, -R46 ;  /* 0x0000001c2b2b7223 */ /* 0x000fe2000001082e */
[----:B------:R-:W-:-:S02]  /*3680*/  F2FP.F16.F32.PACK_AB R150, R21, R150 ;  /* 0x000000961596723e */ /* 0x000fc400000000ff */
[----:B------:R-:W-:Y:S02]  /*3690*/  F2FP.F16.F32.PACK_AB R151, R6, R151 ;  /* 0x000000970697723e */ /* 0x000fe400000000ff */
[----:B------:R-:W-:Y:S01]  /*36a0*/  F2FP.F16.F32.PACK_AB R145, R14, R145 ;  /* 0x000000910e91723e */ /* 0x000fe200000000ff */
[----:B------:R-:W3:Y:S01]  /*36b0*/  MUFU.EX2 R146, R146 ;  /* 0x0000009200927308 */ /* 0x000ee20000000800 */
[----:B-1----:R-:W-:Y:S01]  /*36c0*/  FADD.FTZ R26, R144, R19 ;  /* 0x00000013901a7221 */ /* 0x002fe20000010000 */
[----:B------:R-:W-:Y:S01]  /*36d0*/  FADD.FTZ R19, R143, R48 ;  /* 0x000000308f137221 */ /* 0x000fe20000010000 */
[----:B------:R-:W-:Y:S02]  /*36e0*/  F2FP.F16.F32.PACK_AB R147, R12, R147 ;  /* 0x000000930c93723e */ /* 0x000fe400000000ff */
[----:B------:R-:W-:Y:S01]  /*36f0*/  F2FP.F16.F32.PACK_AB R141, R8, R141 ;  /* 0x0000008d088d723e */ /* 0x000fe200000000ff */
[C---:B------:R-:W-:Y:S01]  /*3700*/  FADD.FTZ R48, R10.reuse, R19 ;  /* 0x000000130a307221 */ /* 0x040fe20000010000 */
[----:B------:R-:W-:Y:S01]  /*3710*/  FFMA.FTZ R19, R89, R28, -R46 ;  /* 0x0000001c59137223 */ /* 0x000fe2000001082e */
[----:B------:R-:W1:Y:S01]  /*3720*/  MUFU.EX2 R25, R25 ;  /* 0x0000001900197308 */ /* 0x000e620000000800 */
[----:B--2---:R-:W-:Y:S01]  /*3730*/  FADD.FTZ R33, R29, R26 ;  /* 0x0000001a1d217221 */ /* 0x004fe20000010000 */
[----:B------:R-:W-:Y:S01]  /*3740*/  F2FP.F16.F32.PACK_AB R143, R10, R143 ;  /* 0x0000008f0a8f723e */ /* 0x000fe200000000ff */
[----:B------:R-:W-:Y:S01]  /*3750*/  IMAD.MOV.U32 R89, RZ, RZ, R119 ;  /* 0x000000ffff597224 */ /* 0x000fe200078e0077 */
[----:B------:R-:W-:-:S02]  /*3760*/  F2FP.F16.F32.PACK_AB R148, R27, R148 ;  /* 0x000000941b94723e */ /* 0x000fc400000000ff */
[----:B------:R-:W-:Y:S02]  /*3770*/  F2FP.F16.F32.PACK_AB R144, R29, R144 ;  /* 0x000000901d90723e */ /* 0x000fe400000000ff */
[----:B------:R-:W2:Y:S01]  /*3780*/  MUFU.EX2 R140, R140 ;  /* 0x0000008c008c7308 */ /* 0x000ea20000000800 */
[----:B---3--:R-:W-:-:S07]  /*3790*/  FADD.FTZ R26, R146, R33 ;  /* 0x00000021921a7221 */ /* 0x008fce0000010000 */
[----:B------:R-:W-:Y:S01]  /*37a0*/  MUFU.EX2 R139, R139 ;  /* 0x0000008b008b7308 */ /* 0x000fe20000000800 */
[C---:B-1----:R-:W-:Y:S01]  /*37b0*/  FADD.FTZ R33, R25.reuse, R26 ;  /* 0x0000001a19217221 */ /* 0x042fe20000010000 */
[----:B------:R-:W-:-:S06]  /*37c0*/  F2FP.F16.F32.PACK_AB R146, R25, R146 ;  /* 0x000000921992723e */ /* 0x000fcc00000000ff */
[----:B------:R-:W1:Y:S01]  /*37d0*/  MUFU.EX2 R15, R15 ;  /* 0x0000000f000f7308 */ /* 0x000e620000000800 */
[----:B--2---:R-:W-:-:S07]  /*37e0*/  FADD.FTZ R26, R140, R33 ;  /* 0x000000218c1a7221 */ /* 0x004fce0000010000 */
[----:B------:R-:W2:Y:S08]  /*37f0*/  MUFU.EX2 R142, R142 ;  /* 0x0000008e008e7308 */ /* 0x000eb00000000800 */
[----:B------:R-:W3:Y:S01]  /*3800*/  MUFU.EX2 R133, R133 ;  /* 0x0000008500857308 */ /* 0x000ee20000000800 */
[C---:B-1----:R-:W-:Y:S01]  /*3810*/  FADD.FTZ R33, R15.reuse, R26 ;  /* 0x0000001a0f217221 */ /* 0x042fe20000010000 */
[----:B------:R-:W-:-:S06]  /*3820*/  F2FP.F16.F32.PACK_AB R140, R15, R140 ;  /* 0x0000008c0f8c723e */ /* 0x000fcc00000000ff */
[----:B------:R1:W-:Y:S01]  /*3830*/  MUFU.EX2 R44, R35 ;  /* 0x00000023002c7308 */ /* 0x0003e20000000800 */
[----:B--2---:R-:W-:-:S07]  /*3840*/  FADD.FTZ R0, R142, R33 ;  /* 0x000000218e007221 */ /* 0x004fce0000010000 */
[----:B------:R-:W2:Y:S01]  /*3850*/  MUFU.EX2 R13, R13 ;  /* 0x0000000d000d7308 */ /* 0x000ea20000000800 */
[----:B-1----:R-:W-:Y:S01]  /*3860*/  FADD.FTZ R35, R137, R48 ;  /* 0x0000003089237221 */ /* 0x002fe20000010000 */
[----:B------:R-:W-:-:S03]  /*3870*/  F2FP.F16.F32.PACK_AB R137, R20, R137 ;  /* 0x000000891489723e */ /* 0x000fc600000000ff */
[----:B------:R-:W-:-:S03]  /*3880*/  FADD.FTZ R48, R20, R35 ;  /* 0x0000002314307221 */ /* 0x000fc60000010000 */
[----:B------:R-:W1:Y:S01]  /*3890*/  MUFU.EX2 R30, R36 ;  /* 0x00000024001e7308 */ /* 0x000e620000000800 */
[----:B------:R-:W-:Y:S01]  /*38a0*/  FADD.FTZ R35, R139, R48 ;  /* 0x000000308b237221 */ /* 0x000fe20000010000 */
[----:B------:R-:W-:-:S03]  /*38b0*/  F2FP.F16.F32.PACK_AB R139, R24, R139 ;  /* 0x0000008b188b723e */ /* 0x000fc600000000ff */
[----:B------:R-:W-:-:S03]  /*38c0*/  FADD.FTZ R26, R24, R35 ;  /* 0x00000023181a7221 */ /* 0x000fc60000010000 */
[----:B------:R-:W4:Y:S01]  /*38d0*/  MUFU.EX2 R136, R136 ;  /* 0x0000008800887308 */ /* 0x000f220000000800 */
[----:B---3--:R-:W-:Y:S01]  /*38e0*/  FADD.FTZ R35, R133, R26 ;  /* 0x0000001a85237221 */ /* 0x008fe20000010000 */
[C---:B--2---:R-:W-:Y:S01]  /*38f0*/  FADD.FTZ R33, R13.reuse, R0 ;  /* 0x000000000d217221 */ /* 0x044fe20000010000 */
[----:B------:R-:W-:-:S05]  /*3900*/  F2FP.F16.F32.PACK_AB R142, R13, R142 ;  /* 0x0000008e0d8e723e */ /* 0x000fca00000000ff */
[----:B------:R-:W2:Y:S01]  /*3910*/  MUFU.EX2 R135, R135 ;  /* 0x0000008700877308 */ /* 0x000ea20000000800 */
[C---:B-1----:R-:W-:Y:S01]  /*3920*/  FADD.FTZ R26, R30.reuse, R35 ;  /* 0x000000231e1a7221 */ /* 0x042fe20000010000 */
[----:B------:R-:W-:-:S06]  /*3930*/  F2FP.F16.F32.PACK_AB R133, R30, R133 ;  /* 0x000000851e85723e */ /* 0x000fcc00000000ff */
[----:B------:R-:W1:Y:S01]  /*3940*/  MUFU.EX2 R11, R11 ;  /* 0x0000000b000b7308 */ /* 0x000e620000000800 */
[----:B----4-:R-:W-:-:S07]  /*3950*/  FADD.FTZ R0, R136, R33 ;  /* 0x0000002188007221 */ /* 0x010fce0000010000 */
[----:B------:R-:W3:Y:S01]  /*3960*/  MUFU.EX2 R32, R32 ;  /* 0x0000002000207308 */ /* 0x000ee20000000800 */
[----:B--2---:R-:W-:-:S07]  /*3970*/  FADD.FTZ R35, R135, R26 ;  /* 0x0000001a87237221 */ /* 0x004fce0000010000 */
[----:B------:R-:W2:Y:S01]  /*3980*/  MUFU.EX2 R138, R138 ;  /* 0x0000008a008a7308 */ /* 0x000ea20000000800 */
[C---:B-1----:R-:W-:Y:S01]  /*3990*/  FADD.FTZ R33, R11.reuse, R0 ;  /* 0x000000000b217221 */ /* 0x042fe20000010000 */
[----:B------:R-:W-:-:S06]  /*39a0*/  F2FP.F16.F32.PACK_AB R136, R11, R136 ;  /* 0x000000880b88723e */ /* 0x000fcc00000000ff */
[----:B------:R-:W1:Y:S01]  /*39b0*/  MUFU.EX2 R129, R129 ;  /* 0x0000008100817308 */ /* 0x000e620000000800 */
[C---:B---3--:R-:W-:Y:S01]  /*39c0*/  FADD.FTZ R26, R32.reuse, R35 ;  /* 0x00000023201a7221 */ /* 0x048fe20000010000 */
[----:B------:R-:W-:-:S06]  /*39d0*/  F2FP.F16.F32.PACK_AB R135, R32, R135 ;  /* 0x000000872087723e */ /* 0x000fcc00000000ff */
[----:B------:R-:W3:Y:S01]  /*39e0*/  MUFU.EX2 R9, R9 ;  /* 0x0000000900097308 */ /* 0x000ee20000000800 */
[----:B--2---:R-:W-:-:S07]  /*39f0*/  FADD.FTZ R0, R138, R33 ;  /* 0x000000218a007221 */ /* 0x004fce0000010000 */
        /* <DEDUP_REMOVED lines=16> */
[C---:B-1----:R-:W-:Y:S01]  /*3b00*/  FADD.FTZ R4, R38.reuse, R35 ;  /* 0x0000002326047221 */ /* 0x042fe20000010000 */
[----:B------:R-:W-:-:S06]  /*3b10*/  F2FP.F16.F32.PACK_AB R131, R38, R131 ;  /* 0x000000832683723e */ /* 0x000fcc00000000ff */
[----:B------:R-:W1:Y:S01]  /*3b20*/  MUFU.EX2 R5, R5 ;  /* 0x0000000500057308 */ /* 0x000e620000000800 */
[----:B---3--:R-:W-:-:S07]  /*3b30*/  FADD.FTZ R0, R134, R33 ;  /* 0x0000002186007221 */ /* 0x008fce0000010000 */
        /* <DEDUP_REMOVED lines=21> */
[----:B---3--:R-:W-:Y:S01]  /*3c90*/  FADD.FTZ R33, R121, R4 ;  /* 0x0000000479217221 */ /* 0x008fe20000010000 */
[----:B------:R-:W-:-:S03]  /*3ca0*/  F2FP.F16.F32.PACK_AB R121, R44, R121 ;  /* 0x000000792c79723e */ /* 0x000fc600000000ff */
[----:B------:R-:W-:-:S03]  /*3cb0*/  FADD.FTZ R4, R44, R33 ;  /* 0x000000212c047221 */ /* 0x000fc60000010000 */
        /* <DEDUP_REMOVED lines=9> */
[----:B------:R-:W-:Y:S01]  /*3d50*/  F2FP.F16.F32.PACK_AB R124, R124, R91 ;  /* 0x0000005b7c7c723e */ /* 0x000fe200000000ff */
[----:B------:R-:W-:-:S05]  /*3d60*/  IMAD.MOV.U32 R91, RZ, RZ, R119 ;  /* 0x000000ffff5b7224 */ /* 0x000fca00078e0077 */
[----:B------:R-:W2:Y:S01]  /*3d70*/  MUFU.EX2 R95, R95 ;  /* 0x0000005f005f7308 */ /* 0x000ea20000000800 */
[----:B-1----:R-:W-:-:S07]  /*3d80*/  FADD.FTZ R21, R93, R4 ;  /* 0x000000045d157221 */ /* 0x002fce0000010000 */
[----:B------:R-:W1:Y:S01]  /*3d90*/  MUFU.EX2 R120, R55 ;  /* 0x0000003700787308 */ /* 0x000e620000000800 */
[C---:B---3--:R-:W-:Y:S01]  /*3da0*/  FADD.FTZ R4, R126.reuse, R21 ;  /* 0x000000157e047221 */ /* 0x048fe20000010000 */
[----:B------:R-:W-:Y:S01]  /*3db0*/  F2FP.F16.F32.PACK_AB R126, R126, R93 ;  /* 0x0000005d7e7e723e */ /* 0x000fe200000000ff */
[----:B------:R-:W-:-:S05]  /*3dc0*/  IMAD.MOV.U32 R93, RZ, RZ, R119 ;  /* 0x000000ffff5d7224 */ /* 0x000fca00078e0077 */
[----:B------:R-:W3:Y:S01]  /*3dd0*/  MUFU.EX2 R97, R97 ;  /* 0x0000006100617308 */ /* 0x000ee20000000800 */
[----:B--2---:R-:W-:-:S07]  /*3de0*/  FADD.FTZ R11, R95, R4 ;  /* 0x000000045f0b7221 */ /* 0x004fce0000010000 */
[----:B------:R-:W2:Y:S01]  /*3df0*/  MUFU.EX2 R122, R43 ;  /* 0x0000002b007a7308 */ /* 0x000ea20000000800 */
[C---:B-1----:R-:W-:Y:S01]  /*3e00*/  FADD.FTZ R4, R120.reuse, R11 ;  /* 0x0000000b78047221 */ /* 0x042fe20000010000 */
[----:B------:R-:W-:Y:S01]  /*3e10*/  F2FP.F16.F32.PACK_AB R120, R120, R95 ;  /* 0x0000005f7878723e */ /* 0x000fe200000000ff */
[----:B------:R-:W-:-:S05]  /*3e20*/  IMAD.MOV.U32 R95, RZ, RZ, R119 ;  /* 0x000000ffff5f7224 */ /* 0x000fca00078e0077 */
[----:B------:R-:W1:Y:S01]  /*3e30*/  MUFU.EX2 R34, R34 ;  /* 0x0000002200227308 */ /* 0x000e620000000800 */
[----:B---3--:R-:W-:-:S04]  /*3e40*/  FADD.FTZ R3, R97, R4 ;  /* 0x0000000461037221 */ /* 0x008fc80000010000 */
[C---:B--2---:R-:W-:Y:S01]  /*3e50*/  FADD.FTZ R3, R122.reuse, R3 ;  /* 0x000000037a037221 */ /* 0x044fe20000010000 */
[----:B------:R-:W-:Y:S01]  /*3e60*/  F2FP.F16.F32.PACK_AB R122, R122, R97 ;  /* 0x000000617a7a723e */ /* 0x000fe200000000ff */
[----:B------:R-:W-:Y:S02]  /*3e70*/  IMAD.MOV.U32 R97, RZ, RZ, R119 ;  /* 0x000000ffff617224 */ /* 0x000fe400078e0077 */
[C---:B-1----:R-:W-:Y:S01]  /*3e80*/  FADD.FTZ R0, R34.reuse, R35 ;  /* 0x0000002322007221 */ /* 0x042fe20000010000 */
[----:B------:R-:W-:Y:S01]  /*3e90*/  F2FP.F16.F32.PACK_AB R123, R34, R123 ;  /* 0x0000007b227b723e */ /* 0x000fe200000000ff */
[----:B------:R-:W-:Y:S06]  /*3ea0*/  @!P2 BRA `(.L_x_1567) ;  /* 0x0000002c00c8a947 */ /* 0x000fec0003800000 */
[----:B------:R-:W-:Y:S01]  /*3eb0*/  IMAD.MOV.U32 R5, RZ, RZ, R7 ;  /* 0x000000ffff057224 */ /* 0x000fe200078e0007 */
[----:B------:R-:W-:Y:S02]  /*3ec0*/  MOV R4, R31 ;  /* 0x0000001f00047202 */ /* 0x000fe40000000f00 */
        /* <DEDUP_REMOVED lines=19> */
[----:B------:R-:W-:Y:S01]  /*4000*/  ULDC UR21, c[0x0][0x288] ;  /* 0x0000a20000157ab9 */ /* 0x000fe20000000800 */
[----:B------:R-:W-:Y:S01]  /*4010*/  ULDC UR26, c[0x0][0x404] ;  /* 0x00010100001a7ab9 */ /* 0x000fe20000000800 */
[----:B------:R-:W-:Y:S01]  /*4020*/  ULDC UR23, c[0x0][0x9d8] ;  /* 0x0002760000177ab9 */ /* 0x000fe20000000800 */
[----:B------:R-:W-:-:S05]  /*4030*/  ULDC.64 UR24, c[0x0][0x3f8] ;  /* 0x0000fe0000187ab9 */ /* 0x000fca0000000a00 */
.L_x_1576:
        /* <DEDUP_REMOVED lines=9> */
.L_x_1569:
[----:B------:R-:W-:Y:S01]  /*40d0*/  ULEA UR6, UR36, UR40, 0x3 ;  /* 0x0000002824067291 */ /* 0x000fe2000f8e183f */
[----:B------:R-:W-:-:S05]  /*40e0*/  IMAD.U32 R6, RZ, RZ, UR37 ;  /* 0x00000025ff067e24 */ /* 0x000fca000f8e00ff */
[----:B------:R-:W-:-:S04]  /*40f0*/  SHF.L.U32 R6, R6, 0x1f, RZ ;  /* 0x0000001f06067819 */ /* 0x000fc800000006ff */
[----:B------:R1:W2:Y:S01]  /*4100*/  SYNCS.PHASECHK.TRANS64.TRYWAIT P3, [UR6+0x16830], R6 ;  /* 0x01683006ff0075a7 */ /* 0x0002a20008060146 */
[----:B------:R-:W-:Y:S05]  /*4110*/  @!P0 BRA `(.L_x_1570) ;  /* 0x0000000000048947 */ /* 0x000fea0003800000 */
[----:B------:R-:W-:Y:S01]  /*4120*/  BPT.TRAP 0x1 ;  /* 0x000000040000795c */ /* 0x000fe20000300000 */
.L_x_1570:
[----:B--2---:R-:W-:Y:S05]  /*4130*/  @P3 BRA `(.L_x_1568) ;  /* 0x0000000000083947 */ /* 0x004fea0003800000 */
[----:B------:R-:W2:Y:S02]  /*4140*/  SYNCS.PHASECHK.TRANS64.TRYWAIT P3, [UR6+0x16830], R6 ;  /* 0x01683006ff0075a7 */ /* 0x000ea40008060146 */
[----:B--2---:R-:W-:Y:S05]  /*4150*/  @!P3 BRA `(.L_x_1571) ;  /* 0x00000090006cb947 */ /* 0x004fea0003800000 */
.L_x_1568:
        /* <DEDUP_REMOVED lines=25> */
.L_x_1573:
[----:B------:R-:W-:Y:S01]  /*42f0*/  ULEA UR6, UR28, UR40, 0x3 ;  /* 0x000000281c067291 */ /* 0x000fe2000f8e183f */
[----:B------:R-:W-:-:S05]  /*4300*/  IMAD.U32 R6, RZ, RZ, UR30 ;  /* 0x0000001eff067e24 */ /* 0x000fca000f8e00ff */
[----:B------:R-:W-:-:S04]  /*4310*/  SHF.L.U32 R6, R6, 0x1f, RZ ;  /* 0x0000001f06067819 */ /* 0x000fc800000006ff */
[----:B------:R1:W2:Y:S01]  /*4320*/  SYNCS.PHASECHK.TRANS64.TRYWAIT P2, [UR6+0x16850], R6 ;  /* 0x01685006ff0075a7 */ /* 0x0002a20008040146 */
[----:B------:R-:W-:Y:S05]  /*4330*/  @!P0 BRA `(.L_x_1574) ;  /* 0x0000000000048947 */ /* 0x000fea0003800000 */
[----:B------:R-:W-:Y:S01]  /*4340*/  BPT.TRAP 0x1 ;  /* 0x000000040000795c */ /* 0x000fe20000300000 */
.L_x_1574:
[----:B--2---:R-:W-:Y:S05]  /*4350*/  @P2 BRA `(.L_x_1572) ;  /* 0x0000000000082947 */ /* 0x004fea0003800000 */
[----:B------:R-:W2:Y:S02]  /*4360*/  SYNCS.PHASECHK.TRANS64.TRYWAIT P2, [UR6+0x16850], R6 ;  /* 0x01685006ff0075a7 */ /* 0x000ea40008040146 */
[----:B--2---:R-:W-:Y:S05]  /*4370*/  @!P2 BRA `(.L_x_1575) ;  /* 0x0000008c00fca947 */ /* 0x004fea0003800000 */
.L_x_1572:
[----:B------:R-:W-:Y:S01]  /*4380*/  UIADD3 UR6, UR40, 0x400, URZ ;  /* 0x0000040028067890 */ /* 0x000fe2000fffe03f */
[----:B------:R-:W-:Y:S01]  /*4390*/  WARPGROUP.ARRIVE ;  /* 0x00000000000079c5 */ /* 0x000fe20000000000 */
[----:B------:R-:W-:Y:S01]  /*43a0*/  UMOV UR7, 0x40000040 ;  /* 0x4000004000077882 */ /* 0x000fe20000000000 */
[----:B------:R-:W-:Y:S01]  /*43b0*/  UISETP.NE.U32.AND UP0, UPT, UR24, URZ, UPT ;  /* 0x0000003f1800728c */ /* 0x000fe2000bf05070 */
[----:B-12---:R-:W-:Y:S01]  /*43c0*/  FMUL.FTZ R6, R24, UR23 ;  /* 0x0000001718067c20 */ /* 0x006fe20008410000 */
[----:B------:R-:W-:Y:S01]  /*43d0*/  USHF.R.U32.HI UR6, URZ, 0x4, UR6 ;  /* 0x000000043f067899 */ /* 0x000fe20008011606 */
[----:B------:R-:W-:Y:S01]  /*43e0*/  FMUL.FTZ R24, R38, UR23 ;  /* 0x0000001726187c20 */ /* 0x000fe20008410000 */
[----:B------:R-:W-:Y:S01]  /*43f0*/  UISETP.NE.AND.EX UP0, UPT, UR25, URZ, UPT, UP0 ;  /* 0x0000003f1900728c */ /* 0x000fe2000bf05300 */
        /* <DEDUP_REMOVED lines=19> */
[----:B------:R-:W-:Y:S01]  /*4530*/  FMUL.FTZ R31, R40, UR23 ;  /* 0x00000017281f7c20 */ /* 0x000fe20008410000 */
[----:B------:R-:W-:Y:S01]  /*4540*/  FMUL.FTZ R40, R41, UR23 ;  /* 0x0000001729287c20 */ /* 0x000fe20008410000 */
[----:B------:R-:W-:Y:S01]  /*4550*/  FMUL.FTZ R7, R26, UR23 ;  /* 0x000000171a077c20 */ /* 0x000fe20008410000 */
[----:B------:R-:W-:Y:S01]  /*4560*/  FMUL.FTZ R60, R60, UR23 ;  /* 0x000000173c3c7c20 */ /* 0x000fe20008410000 */
[----:B------:R-:W-:Y:S01]  /*4570*/  FMUL.FTZ R26, R42, UR23 ;  /* 0x000000172a1a7c20 */ /* 0x000fe20008410000 */
[----:B------:R-:W-:Y:S01]  /*4580*/  FMUL.FTZ R42, R44, UR23 ;  /* 0x000000172c2a7c20 */ /* 0x000fe20008410000 */
[----:B------:R-:W-:Y:S01]  /*4590*/  FMUL.FTZ R44, R45, UR23 ;  /* 0x000000172d2c7c20 */ /* 0x000fe20008410000 */
[----:B------:R-:W4:Y:S01]  /*45a0*/  MUFU.TANH R13, R13 ;  /* 0x0000000d000d7308 */ /* 0x000f220000002400 */
[----:B------:R-:W-:Y:S01]  /*45b0*/  FMUL.FTZ R29, R46, UR23 ;  /* 0x000000172e1d7c20 */ /* 0x000fe20008410000 */
[----:B------:R-:W-:Y:S01]  /*45c0*/  FMUL.FTZ R46, R48, UR23 ;  /* 0x00000017302e7c20 */ /* 0x000fe20008410000 */
[----:B------:R-:W-:Y:S01]  /*45d0*/  FMUL.FTZ R8, R27, UR23 ;  /* 0x000000171b087c20 */ /* 0x000fe20008410000 */
[----:B------:R-:W-:Y:S01]  /*45e0*/  FMUL.FTZ R27, R43, UR23 ;  /* 0x000000172b1b7c20 */ /* 0x000fe20008410000 */
[----:B------:R-:W-:Y:S01]  /*45f0*/  FMUL.FTZ R48, R49, UR23 ;  /* 0x0000001731307c20 */ /* 0x000fe20008410000 */
[----:B------:R-:W-:Y:S01]  /*4600*/  FMUL.FTZ R32, R50, UR23 ;  /* 0x0000001732207c20 */ /* 0x000fe20008410000 */
[----:B------:R-:W-:Y:S01]  /*4610*/  FMUL.FTZ R50, R52, UR23 ;  /* 0x0000001734327c20 */ /* 0x000fe20008410000 */
[----:B------:R-:W5:Y:S01]  /*4620*/  MUFU.TANH R15, R15 ;  /* 0x0000000f000f7308 */ /* 0x000f620000002400 */
        /* <DEDUP_REMOVED lines=17> */
[----:B------:R-:W-:-:S06]  /*4740*/  UMOV UR30, UR37 ;  /* 0x00000025001e7c82 */ /* 0x000fcc0008000000 */
[----:B------:R-:W5:Y:S08]  /*4750*/  MUFU.TANH R28, R28 ;  /* 0x0000001c001c7308 */ /* 0x000f700000002400 */
[----:B------:R-:W5:Y:S08]  /*4760*/  MUFU.TANH R31, R31 ;  /* 0x0000001f001f7308 */ /* 0x000f700000002400 */
[----:B------:R-:W5:Y:S08]  /*4770*/  MUFU.TANH R40, R40 ;  /* 0x0000002800287308 */ /* 0x000f700000002400 */
[----:B------:R-:W5:Y:S08]  /*4780*/  MUFU.TANH R42, R42 ;  /* 0x0000002a002a7308 */ /* 0x000f700000002400 */
[----:B------:R-:W5:Y:S01]  /*4790*/  MUFU.TANH R44, R44 ;  /* 0x0000002c002c7308 */ /* 0x000f620000002400 */
[----:B------:R-:W-:-:S02]  /*47a0*/  WARPGROUP.DEPBAR.LE gsb0, 0x0 ;  /* 0x00008000000079c5 */ /* 0x000fc40000010000 */
[----:B------:R-:W-:-:S05]  /*47b0*/  WARPGROUP.ARRIVE ;  /* 0x00000000000079c5 */ /* 0x000fca0000000000 */
[----:B------:R-:W5:Y:S01]  /*47c0*/  MUFU.TANH R46, R46 ;  /* 0x0000002e002e7308 */ /* 0x000f620000002400 */
[----:B------:R-:W-:Y:S01]  /*47d0*/  HGMMA.64x64x16.F32 R88, R144, gdesc[UR4].tnspB, R88, gsb0 ;  /* 0x40e0000490587df0 */ /* 0x000fe20008000858 */
[----:B------:R-:W-:Y:S01]  /*47e0*/  UMOV UR6, 0xffffff80 ;  /* 0xffffff8000067882 */ /* 0x000fe20000000000 */
[----:B------:R-:W-:Y:S02]  /*47f0*/  USEL UR7, UR26, 0x1, UP0 ;  /* 0x000000011a077887 */ /* 0x000fe40008000000 */
[----:B------:R-:W-:-:S03]  /*4800*/  UIMAD UR6, UR29, UR6, 0x1 ;  /* 0x000000011d0674a4 */ /* 0x000fc6000f8e0206 */
[----:B------:R-:W5:Y:S01]  /*4810*/  MUFU.TANH R48, R48 ;  /* 0x0000003000307308 */ /* 0x000f620000002400 */
[----:B------:R-:W-:Y:S02]  /*4820*/  UISETP.GT.AND UP0, UPT, UR29, UR27, UPT ;  /* 0x0000001b1d00728c */ /* 0x000fe4000bf04270 */
[----:B------:R-:W-:Y:S02]  /*4830*/  UIADD3 UR6, UR42, UR6, URZ ;  /* 0x000000062a067290 */ /* 0x000fe4000fffe03f */
[----:B------:R-:W-:Y:S02]  /*4840*/  UIADD3 UR29, UR29, -0x1, URZ ;  /* 0xffffffff1d1d7890 */ /* 0x000fe4000fffe03f */
[----:B------:R-:W-:Y:S01]  /*4850*/  UIMAD UR6, UR7, UR22, UR6 ;  /* 0x00000016070672a4 */ /* 0x000fe2000f8e0206 */
[----:B------:R-:W5:Y:S02]  /*4860*/  MUFU.TANH R50, R50 ;  /* 0x0000003200327308 */ /* 0x000f640000002400 */
[----:B------:R-:W-:Y:S01]  /*4870*/  UMOV UR7, 0x40000040 ;  /* 0x4000004000077882 */ /* 0x000fe20000000000 */
[----:B------:R-:W-:-:S05]  /*4880*/  UIADD3 UR6, UR6, -UR21, URZ ;  /* 0x8000001506067290 */ /* 0x000fca000fffe03f */
[----:B------:R-:W5:Y:S01]  /*4890*/  MUFU.TANH R52, R52 ;  /* 0x0000003400347308 */ /* 0x000f620000002400 */
[----:B------:R-:W-:Y:S01]  /*48a0*/  IMAD.U32 R38, RZ, RZ, UR6 ;  /* 0x00000006ff267e24 */ /* 0x000fe2000f8e00ff */
[----:B------:R-:W-:-:S03]  /*48b0*/  UIADD3 UR6, UR10, 0x100, URZ ;  /* 0x000001000a067890 */ /* 0x000fc6000fffe03f */
[----:B------:R-:W-:-:S03]  /*48c0*/  IMAD R39, R17, -0x2, R38 ;  /* 0xfffffffe11277824 */ /* 0x000fc600078e0226 */
[----:B------:R-:W5:Y:S01]  /*48d0*/  MUFU.TANH R54, R54 ;  /* 0x0000003600367308 */ /* 0x000f620000002400 */
[----:B------:R-:W-:-:S05]  /*48e0*/  IMAD.IADD R38, R18, 0x1, R39 ;  /* 0x0000000112267824 */ /* 0x000fca00078e0227 */
[C---:B------:R-:W-:Y:S02]  /*48f0*/  ISETP.GT.AND P2, PT, R38.reuse, RZ, PT ;  /* 0x000000ff2600720c */ /* 0x040fe40003f44270 */
[----:B------:R-:W-:Y:S01]  /*4900*/  ISETP.GT.AND P3, PT, R38, 0x1, PT ;  /* 0x000000012600780c */ /* 0x000fe20003f64270 */
[----:B------:R-:W5:Y:S01]  /*4910*/  MUFU.TANH R56, R56 ;  /* 0x0000003800387308 */ /* 0x000f620000002400 */
[----:B-1----:R-:W-:Y:S02]  /*4920*/  FSEL R39, R6, -INF , P2 ;  /* 0xff80000006277808 */ /* 0x002fe40001000000 */
[C---:B------:R-:W-:Y:S02]  /*4930*/  ISETP.GT.AND P2, PT, R38.reuse, 0x8, PT ;  /* 0x000000082600780c */ /* 0x040fe40003f44270 */
[----:B--2---:R-:W-:Y:S02]  /*4940*/  FSEL R9, R9, -INF , P3 ;  /* 0xff80000009097808 */ /* 0x004fe40001800000 */
[----:B------:R-:W-:Y:S01]  /*4950*/  FMNMX.FTZ R58, R39, R4, !PT ;  /* 0x00000004273a7209 */ /* 0x000fe20007810000 */
[----:B------:R1:W-:Y:S01]  /*4960*/  MUFU.TANH R6, R60 ;  /* 0x0000003c00067308 */ /* 0x0003e20000002400 */
[----:B------:R-:W-:-:S02]  /*4970*/  ISETP.GT.AND P3, PT, R38, 0x9, PT ;  /* 0x000000092600780c */ /* 0x000fc40003f64270 */
[----:B---3--:R-:W-:Y:S02]  /*4980*/  FSEL R41, R10, -INF , P2 ;  /* 0xff8000000a297808 */ /* 0x008fe40001000000 */
[----:B------:R-:W-:Y:S02]  /*4990*/  FMNMX.FTZ R58, R9, R58, !PT ;  /* 0x0000003a093a7209 */ /* 0x000fe40007810000 */
[C---:B------:R-:W-:Y:S01]  /*49a0*/  ISETP.GT.AND P2, PT, R38.reuse, 0x10, PT ;  /* 0x000000102600780c */ /* 0x040fe20003f44270 */
[----:B------:R2:W3:Y:S01]  /*49b0*/  MUFU.TANH R10, R61 ;  /* 0x0000003d000a7308 */ /* 0x0004e20000002400 */
[----:B----4-:R-:W-:Y:S02]  /*49c0*/  FSEL R13, R13, -INF , P3 ;  /* 0xff8000000d0d7808 */ /* 0x010fe40001800000 */
[----:B------:R-:W-:Y:S02]  /*49d0*/  FMNMX.FTZ R58, R41, R58, !PT ;  /* 0x0000003a293a7209 */ /* 0x000fe40007810000 */
[----:B------:R-:W-:-:S02]  /*49e0*/  ISETP.GT.AND P3, PT, R38, 0x11, PT ;  /* 0x000000112600780c */ /* 0x000fc40003f64270 */
[----:B-----5:R-:W-:Y:S01]  /*49f0*/  FSEL R15, R15, -INF , P2 ;  /* 0xff8000000f0f7808 */ /* 0x020fe20001000000 */
[----:B------:R-:W-:Y:S01]  /*4a00*/  MUFU.TANH R76, R76 ;  /* 0x0000004c004c7308 */ /* 0x000fe20000002400 */
[----:B------:R-:W-:Y:S02]  /*4a10*/  FMNMX.FTZ R58, R13, R58, !PT ;  /* 0x0000003a0d3a7209 */ /* 0x000fe40007810000 */
[C---:B------:R-:W-:Y:S02]  /*4a20*/  ISETP.GT.AND P2, PT, R38.reuse, 0x18, PT ;  /* 0x000000182600780c */ /* 0x040fe40003f44270 */
[----:B------:R-:W-:Y:S02]  /*4a30*/  FSEL R19, R19, -INF , P3 ;  /* 0xff80000013137808 */ /* 0x000fe40001800000 */
[----:B-1----:R-:W-:Y:S01]  /*4a40*/  FMNMX.FTZ R60, R15, R58, !PT ;  /* 0x0000003a0f3c7209 */ /* 0x002fe20007810000 */
[----:B------:R-:W-:Y:S01]  /*4a50*/  FMUL.FTZ R58, R65, UR23 ;  /* 0x00000017413a7c20 */ /* 0x000fe20008410000 */
[----:B------:R-:W-:Y:S01]  /*4a60*/  ISETP.GT.AND P3, PT, R38, 0x19, PT ;  /* 0x000000192600780c */ /* 0x000fe20003f64270 */
[----:B------:R-:W-:Y:S01]  /*4a70*/  MUFU.TANH R80, R80 ;  /* 0x0000005000507308 */ /* 0x000fe20000002400 */
[----:B------:R-:W-:-:S02]  /*4a80*/  FSEL R21, R21, -INF , P2 ;  /* 0xff80000015157808 */ /* 0x000fc40001000000 */
[----:B------:R-:W-:Y:S01]  /*4a90*/  FMNMX.FTZ R60, R19, R60, !PT ;  /* 0x0000003c133c7209 */ /* 0x000fe20007810000 */
[----:B------:R-:W-:Y:S02]  /*4aa0*/  WARPGROUP.DEPBAR.LE gsb0, 0x0 ;  /* 0x00008000000079c5 */ /* 0x000fe40000010000 */
[----:B------:R-:W-:Y:S01]  /*4ab0*/  WARPGROUP.ARRIVE ;  /* 0x00000000000079c5 */ /* 0x000fe20000000000 */
[----:B------:R-:W-:Y:S01]  /*4ac0*/  ISETP.GT.AND P2, PT, R38, 0x20, PT ;  /* 0x000000202600780c */ /* 0x000fe20003f44270 */
[----:B------:R-:W1:Y:S01]  /*4ad0*/  MUFU.TANH R58, R58 ;  /* 0x0000003a003a7308 */ /* 0x000e620000002400 */
[----:B------:R-:W-:Y:S01]  /*4ae0*/  FSEL R43, R28, -INF , P3 ;  /* 0xff8000001c2b7808 */ /* 0x000fe20001800000 */
[----:B------:R-:W-:Y:S01]  /*4af0*/  FMUL.FTZ R28, R68, UR23 ;  /* 0x00000017441c7c20 */ /* 0x000fe20008410000 */
[----:B------:R-:W-:Y:S01]  /*4b00*/  FMNMX.FTZ R60, R21, R60, !PT ;  /* 0x0000003c153c7209 */ /* 0x000fe20007810000 */
[----:B------:R-:W-:Y:S01]  /*4b10*/  HGMMA.64x64x16.F32 R88, R140, gdesc[UR4].tnspB, R88, gsb0 ;  /* 0x40e000048c587df0 */ /* 0x000fe20008000858 */
[----:B------:R-:W-:Y:S01]  /*4b20*/  ISETP.GT.AND P3, PT, R38, 0x21, PT ;  /* 0x000000212600780c */ /* 0x000fe20003f64270 */
[----:B------:R-:W-:Y:S01]  /*4b30*/  FMUL.FTZ R145, R72, UR23 ;  /* 0x0000001748917c20 */ /* 0x000fe20008410000 */
[----:B------:R-:W-:Y:S01]  /*4b40*/  FSEL R45, R31, -INF , P2 ;  /* 0xff8000001f2d7808 */ /* 0x000fe20001000000 */
[----:B------:R-:W-:Y:S01]  /*4b50*/  MUFU.TANH R28, R28 ;  /* 0x0000001c001c7308 */ /* 0x000fe20000002400 */
[----:B------:R-:W-:Y:S01]  /*4b60*/  FMNMX.FTZ R60, R43, R60, !PT ;  /* 0x0000003c2b3c7209 */ /* 0x000fe20007810000 */
[----:B------:R-:W-:Y:S01]  /*4b70*/  FMUL.FTZ R147, R73, UR23 ;  /* 0x0000001749937c20 */ /* 0x000fe20008410000 */
[----:B------:R-:W-:Y:S01]  /*4b80*/  ISETP.GT.AND P2, PT, R38, 0x28, PT ;  /* 0x000000282600780c */ /* 0x000fe20003f44270 */
[----:B------:R-:W-:Y:S01]  /*4b90*/  UIADD3 UR6, UR10, 0x180, URZ ;  /* 0x000001800a067890 */ /* 0x000fe2000fffe03f */
[----:B------:R-:W-:Y:S01]  /*4ba0*/  FSEL R47, R40, -INF , P3 ;  /* 0xff800000282f7808 */ /* 0x000fe20001800000 */
[----:B------:R-:W-:Y:S01]  /*4bb0*/  UMOV UR7, 0x40000040 ;  /* 0x4000004000077882 */ /* 0x000fe20000000000 */
[----:B------:R-:W-:Y:S01]  /*4bc0*/  FMNMX.FTZ R60, R45, R60, !PT ;  /* 0x0000003c2d3c7209 */ /* 0x000fe20007810000 */
[----:B------:R-:W-:Y:S01]  /*4bd0*/  MUFU.TANH R145, R145 ;  /* 0x0000009100917308 */ /* 0x000fe20000002400 */
[----:B------:R-:W-:Y:S01]  /*4be0*/  ISETP.GT.AND P3, PT, R38, 0x29, PT ;  /* 0x000000292600780c */ /* 0x000fe20003f64270 */
[----:B------:R-:W-:Y:S01]  /*4bf0*/  FMUL.FTZ R31, R77, UR23 ;  /* 0x000000174d1f7c20 */ /* 0x000fe20008410000 */
[----:B------:R-:W-:Y:S01]  /*4c00*/  FSEL R49, R42, -INF , P2 ;  /* 0xff8000002a317808 */ /* 0x000fe20001000000 */
[----:B------:R-:W-:Y:S01]  /*4c10*/  FMUL.FTZ R42, R67, UR23 ;  /* 0x00000017432a7c20 */ /* 0x000fe20008410000 */
[----:B------:R-:W-:Y:S01]  /*4c20*/  FMNMX.FTZ R60, R47, R60, !PT ;  /* 0x0000003c2f3c7209 */ /* 0x000fe20007810000 */
[----:B------:R-:W-:Y:S01]  /*4c30*/  FMUL.FTZ R40, R66, UR23 ;  /* 0x0000001742287c20 */ /* 0x000fe20008410000 */
[----:B------:R-:W-:Y:S01]  /*4c40*/  ISETP.GT.AND P2, PT, R38, 0x30, PT ;  /* 0x000000302600780c */ /* 0x000fe20003f44270 */
[----:B------:R-:W-:Y:S01]  /*4c50*/  MUFU.TANH R147, R147 ;  /* 0x0000009300937308 */ /* 0x000fe20000002400 */
[----:B------:R-:W-:Y:S01]  /*4c60*/  FSEL R51, R44, -INF , P3 ;  /* 0xff8000002c337808 */ /* 0x000fe20001800000 */
[----:B------:R-:W-:Y:S01]  /*4c70*/  FMUL.FTZ R44, R70, UR23 ;  /* 0x00000017462c7c20 */ /* 0x000fe20008410000 */
[----:B------:R-:W-:-:S02]  /*4c80*/  FMNMX.FTZ R60, R49, R60, !PT ;  /* 0x0000003c313c7209 */ /* 0x000fc40007810000 */
[----:B------:R-:W-:Y:S02]  /*4c90*/  ISETP.GT.AND P3, PT, R38, 0x31, PT ;  /* 0x000000312600780c */ /* 0x000fe40003f64270 */
[----:B------:R-:W-:Y:S01]  /*4ca0*/  FSEL R53, R46, -INF , P2 ;  /* 0xff8000002e357808 */ /* 0x000fe20001000000 */
[----:B------:R-:W-:Y:S01]  /*4cb0*/  MUFU.TANH R31, R31 ;  /* 0x0000001f001f7308 */ /* 0x000fe20000002400 */
[----:B------:R-:W-:Y:S01]  /*4cc0*/  FMNMX.FTZ R60, R51, R60, !PT ;  /* 0x0000003c333c7209 */ /* 0x000fe20007810000 */
[----:B------:R-:W-:Y:S01]  /*4cd0*/  FMUL.FTZ R46, R71, UR23 ;  /* 0x00000017472e7c20 */ /* 0x000fe20008410000 */
[----:B------:R-:W-:Y:S02]  /*4ce0*/  ISETP.GT.AND P2, PT, R38, 0x38, PT ;  /* 0x000000382600780c */ /* 0x000fe40003f44270 */
[----:B------:R-:W-:Y:S01]  /*4cf0*/  FSEL R55, R48, -INF , P3 ;  /* 0xff80000030377808 */ /* 0x000fe20001800000 */
[----:B------:R-:W-:Y:S01]  /*4d00*/  FMUL.FTZ R48, R74, UR23 ;  /* 0x000000174a307c20 */ /* 0x000fe20008410000 */
[----:B------:R-:W-:Y:S01]  /*4d10*/  FMNMX.FTZ R60, R53, R60, !PT ;  /* 0x0000003c353c7209 */ /* 0x000fe20007810000 */
[----:B------:R-:W-:Y:S01]  /*4d20*/  MUFU.TANH R84, R84 ;  /* 0x0000005400547308 */ /* 0x000fe20000002400 */
[----:B------:R-:W-:-:S02]  /*4d30*/  ISETP.GT.AND P3, PT, R38, 0x39, PT ;  /* 0x000000392600780c */ /* 0x000fc40003f64270 */
[----:B------:R-:W-:Y:S01]  /*4d40*/  FSEL R59, R50, -INF , P2 ;  /* 0xff800000323b7808 */ /* 0x000fe20001000000 */
[----:B------:R-:W-:Y:S01]  /*4d50*/  FMUL.FTZ R50, R75, UR23 ;  /* 0x000000174b327c20 */ /* 0x000fe20008410000 */
[----:B------:R-:W-:Y:S02]  /*4d60*/  FMNMX.FTZ R60, R55, R60, !PT ;  /* 0x0000003c373c7209 */ /* 0x000fe40007810000 */
[----:B------:R-:W-:Y:S01]  /*4d70*/  ISETP.GT.AND P2, PT, R38, 0x40, PT ;  /* 0x000000402600780c */ /* 0x000fe20003f44270 */
[----:B------:R-:W-:Y:S01]  /*4d80*/  MUFU.TANH R7, R7 ;  /* 0x0000000700077308 */ /* 0x000fe20000002400 */
[----:B------:R-:W-:Y:S01]  /*4d90*/  FSEL R57, R52, -INF , P3 ;  /* 0xff80000034397808 */ /* 0x000fe20001800000 */
[----:B------:R-:W-:Y:S01]  /*4da0*/  FMUL.FTZ R52, R78, UR23 ;  /* 0x000000174e347c20 */ /* 0x000fe20008410000 */
[----:B------:R-:W-:Y:S02]  /*4db0*/  FMNMX.FTZ R60, R59, R60, !PT ;  /* 0x0000003c3b3c7209 */ /* 0x000fe40007810000 */
[----:B------:R-:W-:-:S02]  /*4dc0*/  ISETP.GT.AND P3, PT, R38, 0x41, PT ;  /* 0x000000412600780c */ /* 0x000fc40003f64270 */
[----:B--2---:R-:W-:Y:S01]  /*4dd0*/  FSEL R61, R54, -INF , P2 ;  /* 0xff800000363d7808 */ /* 0x004fe20001000000 */
        /* <DEDUP_REMOVED lines=9> */
[----:B------:R-:W-:Y:S02]  /*4e70*/  FMNMX.FTZ R60, R65, R60, !PT ;  /* 0x0000003c413c7209 */ /* 0x000fe40007810000 */
[----:B---3--:R-:W-:Y:S01]  /*4e80*/  FSEL R73, R10, -INF , P3 ;  /* 0xff8000000a497808 */ /* 0x008fe20001800000 */
[----:B------:R-:W-:Y:S01]  /*4e90*/  FMUL.FTZ R10, R85, UR23 ;  /* 0x00000017550a7c20 */ /* 0x000fe20008410000 */
[----:B------:R-:W-:Y:S01]  /*4ea0*/  ISETP.GT.AND P3, PT, R38, 0x51, PT ;  /* 0x000000512600780c */ /* 0x000fe20003f64270 */
[----:B------:R-:W-:Y:S03]  /*4eb0*/  MUFU.TANH R12, R12 ;  /* 0x0000000c000c7308 */ /* 0x000fe60000002400 */
[----:B-1----:R-:W-:Y:S01]  /*4ec0*/  FSEL R77, R58, -INF , P3 ;  /* 0xff8000003a4d7808 */ /* 0x002fe20001800000 */
[----:B------:R-:W-:Y:S01]  /*4ed0*/  FMUL.FTZ R58, R83, UR23 ;  /* 0x00000017533a7c20 */ /* 0x000fe20008410000 */
[----:B------:R-:W-:-:S03]  /*4ee0*/  ISETP.GT.AND P3, PT, R38, 0x59, PT ;  /* 0x000000592600780c */ /* 0x000fc60003f64270 */
[----:B------:R-:W-:Y:S01]  /*4ef0*/  MUFU.TANH R14, R14 ;  /* 0x0000000e000e7308 */ /* 0x000fe20000002400 */
[----:B------:R-:W-:Y:S02]  /*4f00*/  WARPGROUP.DEPBAR.LE gsb0, 0x0 ;  /* 0x00008000000079c5 */ /* 0x000fe40000010000 */
[----:B------:R-:W-:Y:S01]  /*4f10*/  FMUL.FTZ R141, R64, UR23 ;  /* 0x00000017408d7c20 */ /* 0x000fe20008410000 */
[----:B------:R-:W-:Y:S01]  /*4f20*/  FMUL.FTZ R143, R69, UR23 ;  /* 0x00000017458f7c20 */ /* 0x000fe20008410000 */
[----:B------:R-:W-:Y:S01]  /*4f30*/  FSEL R69, R6, -INF , P2 ;  /* 0xff80000006457808 */ /* 0x000fe20001000000 */
[----:B------:R-:W-:Y:S01]  /*4f40*/  WARPGROUP.ARRIVE ;  /* 0x00000000000079c5 */ /* 0x000fe20000000000 */
[----:B------:R-:W-:Y:S01]  /*4f50*/  ISETP.GT.AND P2, PT, R38, 0x50, PT ;  /* 0x000000502600780c */ /* 0x000fe20003f44270 */
[----:B------:R-:W-:Y:S01]  /*4f60*/  FMUL.FTZ R6, R81, UR23 ;  /* 0x0000001751067c20 */ /* 0x000fe20008410000 */
[----:B------:R-:W1:Y:S01]  /*4f70*/  MUFU.TANH R141, R141 ;  /* 0x0000008d008d7308 */ /* 0x000e620000002400 */
[----:B------:R-:W-:Y:S01]  /*4f80*/  FMNMX.FTZ R60, R69, R60, !PT ;  /* 0x0000003c453c7209 */ /* 0x000fe20007810000 */
[----:B------:R-:W-:Y:S01]  /*4f90*/  FMUL.FTZ R64, R87, UR23 ;  /* 0x0000001757407c20 */ /* 0x000fe20008410000 */
[----:B------:R-:W-:Y:S01]  /*4fa0*/  HGMMA.64x64x16.F32 R88, R136, gdesc[UR4].tnspB, R88, gsb0 ;  /* 0x40e0000488587df0 */ /* 0x000fe20008000858 */
[----:B------:R-:W-:Y:S01]  /*4fb0*/  UIADD3 UR6, UR10, 0x200, URZ ;  /* 0x000002000a067890 */ /* 0x000fe2000fffe03f */
[----:B------:R-:W-:Y:S01]  /*4fc0*/  FMNMX.FTZ R60, R73, R60, !PT ;  /* 0x0000003c493c7209 */ /* 0x000fe20007810000 */
[----:B------:R-:W-:-:S02]  /*4fd0*/  UMOV UR7, 0x40000040 ;  /* 0x4000004000077882 */ /* 0x000fc40000000000 */
[----:B------:R-:W2:Y:S08]  /*4fe0*/  MUFU.TANH R143, R143 ;  /* 0x0000008f008f7308 */ /* 0x000eb00000002400 */
[----:B------:R3:W4:Y:S01]  /*4ff0*/  MUFU.TANH R151, R6 ;  /* 0x0000000600977308 */ /* 0x0007220000002400 */
[----:B-1----:R-:W-:Y:S02]  /*5000*/  FSEL R141, R141, -INF , P2 ;  /* 0xff8000008d8d7808 */ /* 0x002fe40001000000 */
[----:B------:R-:W-:-:S02]  /*5010*/  ISETP.GT.AND P2, PT, R38, 0x58, PT ;  /* 0x000000582600780c */ /* 0x000fc40003f44270 */
[----:B------:R-:W-:Y:S02]  /*5020*/  FMNMX.FTZ R60, R141, R60, !PT ;  /* 0x0000003c8d3c7209 */ /* 0x000fe40007810000 */
[----:B------:R-:W-:Y:S01]  /*5030*/  FSEL R81, R28, -INF , P2 ;  /* 0xff8000001c517808 */ /* 0x000fe20001000000 */
[----:B------:R-:W-:Y:S01]  /*5040*/  MUFU.TANH R20, R20 ;  /* 0x0000001400147308 */ /* 0x000fe20000002400 */
[----:B------:R-:W-:Y:S01]  /*5050*/  FMNMX.FTZ R60, R77, R60, !PT ;  /* 0x0000003c4d3c7209 */ /* 0x000fe20007810000 */
[----:B---3--:R-:W-:Y:S01]  /*5060*/  FMUL.FTZ R6, R62, UR23 ;  /* 0x000000173e067c20 */ /* 0x008fe20008410000 */
[----:B------:R-:W-:Y:S01]  /*5070*/  ISETP.GT.AND P2, PT, R38, 0x60, PT ;  /* 0x000000602600780c */ /* 0x000fe20003f44270 */
[----:B------:R-:W-:Y:S01]  /*5080*/  FMUL.FTZ R62, R86, UR23 ;  /* 0x00000017563e7c20 */ /* 0x000fe20008410000 */
[----:B--2---:R-:W-:Y:S02]  /*5090*/  FSEL R143, R143, -INF , P3 ;  /* 0xff8000008f8f7808 */ /* 0x004fe40001800000 */
[----:B------:R-:W-:Y:S01]  /*50a0*/  FMNMX.FTZ R60, R81, R60, !PT ;  /* 0x0000003c513c7209 */ /* 0x000fe20007810000 */
[----:B------:R1:W2:Y:S01]  /*50b0*/  MUFU.TANH R28, R10 ;  /* 0x0000000a001c7308 */ /* 0x0002a20000002400 */
[----:B------:R-:W-:-:S02]  /*50c0*/  ISETP.GT.AND P3, PT, R38, 0x61, PT ;  /* 0x000000612600780c */ /* 0x000fc40003f64270 */
[----:B------:R-:W-:Y:S02]  /*50d0*/  FSEL R145, R145, -INF , P2 ;  /* 0xff80000091917808 */ /* 0x000fe40001000000 */
[----:B------:R-:W-:Y:S02]  /*50e0*/  FMNMX.FTZ R60, R143, R60, !PT ;  /* 0x0000003c8f3c7209 */ /* 0x000fe40007810000 */
[C---:B------:R-:W-:Y:S01]  /*50f0*/  ISETP.GT.AND P2, PT, R38.reuse, 0x68, PT ;  /* 0x000000682600780c */ /* 0x040fe20003f44270 */
[----:B------:R-:W3:Y:S01]  /*5100*/  MUFU.TANH R24, R24 ;  /* 0x0000001800187308 */ /* 0x000ee20000002400 */
[----:B------:R-:W-:Y:S01]  /*5110*/  FSEL R147, R147, -INF , P3 ;  /* 0xff80000093937808 */ /* 0x000fe20001800000 */
[----:B-1----:R-:W-:Y:S01]  /*5120*/  FMUL.FTZ R10, R63, UR23 ;  /* 0x000000173f0a7c20 */ /* 0x002fe20008410000 */
[----:B------:R-:W-:Y:S02]  /*5130*/  FMNMX.FTZ R60, R145, R60, !PT ;  /* 0x0000003c913c7209 */ /* 0x000fe40007810000 */
[----:B------:R-:W-:-:S02]  /*5140*/  ISETP.GT.AND P3, PT, R38, 0x69, PT ;  /* 0x000000692600780c */ /* 0x000fc40003f64270 */
[----:B------:R-:W-:Y:S01]  /*5150*/  FSEL R85, R76, -INF , P2 ;  /* 0xff8000004c557808 */ /* 0x000fe20001000000 */
[----:B------:R-:W1:Y:S01]  /*5160*/  MUFU.TANH R25, R25 ;  /* 0x0000001900197308 */ /* 0x000e620000002400 */
[----:B------:R-:W-:Y:S02]  /*5170*/  FMNMX.FTZ R60, R147, R60, !PT ;  /* 0x0000003c933c7209 */ /* 0x000fe40007810000 */
[C---:B------:R-:W-:Y:S02]  /*5180*/  ISETP.GT.AND P2, PT, R38.reuse, 0x70, PT ;  /* 0x000000702600780c */ /* 0x040fe40003f44270 */
[----:B------:R-:W-:Y:S02]  /*5190*/  FSEL R149, R31, -INF , P3 ;  /* 0xff8000001f957808 */ /* 0x000fe40001800000 */
[----:B------:R-:W-:Y:S01]  /*51a0*/  FMNMX.FTZ R60, R85, R60, !PT ;  /* 0x0000003c553c7209 */ /* 0x000fe20007810000 */
[----:B------:R-:W5:Y:S01]  /*51b0*/  MUFU.TANH R26, R26 ;  /* 0x0000001a001a7308 */ /* 0x000f620000002400 */
[----:B------:R-:W-:-:S02]  /*51c0*/  ISETP.GT.AND P3, PT, R38, 0x71, PT ;  /* 0x000000712600780c */ /* 0x000fc40003f64270 */
[----:B------:R-:W-:Y:S02]  /*51d0*/  FSEL R153, R80, -INF , P2 ;  /* 0xff80000050997808 */ /* 0x000fe40001000000 */
[----:B------:R-:W-:Y:S02]  /*51e0*/  FMNMX.FTZ R60, R149, R60, !PT ;  /* 0x0000003c953c7209 */ /* 0x000fe40007810000 */
[C---:B------:R-:W-:Y:S01]  /*51f0*/  ISETP.GT.AND P2, PT, R38.reuse, 0x78, PT ;  /* 0x000000782600780c */ /* 0x040fe20003f44270 */
[----:B------:R-:W5:Y:S01]  /*5200*/  MUFU.TANH R27, R27 ;  /* 0x0000001b001b7308 */ /* 0x000f620000002400 */
[----:B----4-:R-:W-:Y:S02]  /*5210*/  FSEL R151, R151, -INF , P3 ;  /* 0xff80000097977808 */ /* 0x010fe40001800000 */
[----:B------:R-:W-:Y:S02]  /*5220*/  FMNMX.FTZ R60, R153, R60, !PT ;  /* 0x0000003c993c7209 */ /* 0x000fe40007810000 */
[----:B------:R-:W-:-:S02]  /*5230*/  ISETP.GT.AND P3, PT, R38, 0x79, PT ;  /* 0x000000792600780c */ /* 0x000fc40003f64270 */
[----:B------:R-:W-:Y:S01]  /*5240*/  FSEL R155, R84, -INF , P2 ;  /* 0xff800000549b7808 */ /* 0x000fe20001000000 */
[----:B------:R-:W4:Y:S01]  /*5250*/  MUFU.TANH R29, R29 ;  /* 0x0000001d001d7308 */ /* 0x000f220000002400 */
[----:B------:R-:W-:Y:S02]  /*5260*/  FMNMX.FTZ R60, R151, R60, !PT ;  /* 0x0000003c973c7209 */ /* 0x000fe40007810000 */
[----:B--2---:R-:W-:Y:S02]  /*5270*/  FSEL R63, R28, -INF , P3 ;  /* 0xff8000001c3f7808 */ /* 0x004fe40001800000 */
[----:B------:R-:W-:Y:S01]  /*5280*/  FMNMX.FTZ R60, R155, R60, !PT ;  /* 0x0000003c9b3c7209 */ /* 0x000fe20007810000 */
[----:B------:R-:W2:Y:S01]  /*5290*/  LDC R28, c[0x0][0x988] ;  /* 0x00026200ff1c7b82 */ /* 0x000ea20000000800 */
[----:B------:R-:W-:Y:S01]  /*52a0*/  IADD3 R38, R38, 0x8, RZ ;  /* 0x0000000826267810 */ /* 0x000fe20007ffe0ff */
[----:B------:R-:W4:Y:S01]  /*52b0*/  MUFU.TANH R30, R30 ;  /* 0x0000001e001e7308 */ /* 0x000f220000002400 */
[----:B------:R-:W-:Y:S01]  /*52c0*/  FMNMX.FTZ R60, R63, R60, !PT ;  /* 0x0000003c3f3c7209 */ /* 0x000fe20007810000 */
[----:B------:R-:W-:-:S02]  /*52d0*/  WARPGROUP.DEPBAR.LE gsb0, 0x0 ;  /* 0x00008000000079c5 */ /* 0x000fc40000010000 */
[----:B------:R-:W-:Y:S01]  /*52e0*/  WARPGROUP.ARRIVE ;  /* 0x00000000000079c5 */ /* 0x000fe20000000000 */
[C---:B------:R-:W-:Y:S01]  /*52f0*/  ISETP.GT.AND P4, PT, R38.reuse, RZ, PT ;  /* 0x000000ff2600720c */ /* 0x040fe20003f84270 */
[----:B------:R-:W3:Y:S01]  /*5300*/  SHFL.BFLY PT, R31, R60, 0x2, 0x1f ;  /* 0x0c401f003c1f7f89 */ /* 0x000ee200000e0000 */
[----:B------:R-:W-:Y:S01]  /*5310*/  ISETP.GT.AND P3, PT, R38, 0x1, PT ;  /* 0x000000012600780c */ /* 0x000fe20003f64270 */
[----:B------:R-:W4:Y:S02]  /*5320*/  MUFU.TANH R32, R32 ;  /* 0x0000002000207308 */ /* 0x000f240000002400 */
[----:B------:R-:W-:Y:S01]  /*5330*/  HGMMA.64x64x16.F32 R88, R132, gdesc[UR4].tnspB, R88, gsb0 ;  /* 0x40e0000484587df0 */ /* 0x000fe20008000858 */
[----:B------:R-:W-:Y:S01]  /*5340*/  UIADD3 UR6, UR10, 0x280, URZ ;  /* 0x000002800a067890 */ /* 0x000fe2000fffe03f */
[----:B------:R-:W-:-:S04]  /*5350*/  UMOV UR7, 0x40000040 ;  /* 0x4000004000077882 */ /* 0x000fc80000000000 */
[----:B------:R-:W4:Y:S08]  /*5360*/  MUFU.TANH R33, R33 ;  /* 0x0000002100217308 */ /* 0x000f300000002400 */
[----:B------:R-:W4:Y:S01]  /*5370*/  MUFU.TANH R34, R34 ;  /* 0x0000002200227308 */ /* 0x000f220000002400 */
[----:B---3--:R-:W-:-:S07]  /*5380*/  FMNMX.FTZ R60, R60, R31, !PT ;  /* 0x0000001f3c3c7209 */ /* 0x008fce0007810000 */
[----:B------:R-:W3:Y:S01]  /*5390*/  MUFU.TANH R35, R35 ;  /* 0x0000002300237308 */ /* 0x000ee20000002400 */
[----:B------:R-:W1:Y:S07]  /*53a0*/  SHFL.BFLY PT, R31, R60, 0x1, 0x1f ;  /* 0x0c201f003c1f7f89 */ /* 0x000e6e00000e0000 */
[----:B------:R-:W3:Y:S08]  /*53b0*/  MUFU.TANH R36, R36 ;  /* 0x0000002400247308 */ /* 0x000ef00000002400 */
[----:B------:R-:W3:Y:S08]  /*53c0*/  MUFU.TANH R37, R37 ;  /* 0x0000002500257308 */ /* 0x000ef00000002400 */
[----:B------:R-:W3:Y:S01]  /*53d0*/  MUFU.TANH R6, R6 ;  /* 0x0000000600067308 */ /* 0x000ee20000002400 */
[----:B-1----:R-:W-:-:S04]  /*53e0*/  FMNMX.FTZ R31, R60, R31, !PT ;  /* 0x0000001f3c1f7209 */ /* 0x002fc80007810000 */
[C---:B------:R-:W-:Y:S01]  /*53f0*/  FSETP.NEU.FTZ.AND P2, PT, R31.reuse, -INF , PT ;  /* 0xff8000001f00780b */ /* 0x040fe20003f5d000 */
[----:B--2---:R-:W-:Y:S02]  /*5400*/  FMUL.FTZ R60, R31, R28 ;  /* 0x0000001c1f3c7220 */ /* 0x004fe40000410000 */
[----:B------:R-:W1:Y:S03]  /*5410*/  MUFU.TANH R10, R10 ;  /* 0x0000000a000a7308 */ /* 0x000e660000002400 */
[----:B------:R-:W-:-:S05]  /*5420*/  FSEL R60, R60, RZ, P2 ;  /* 0x000000ff3c3c7208 */ /* 0x000fca0001000000 */
[----:B------:R-:W2:Y:S01]  /*5430*/  MUFU.TANH R40, R40 ;  /* 0x0000002800287308 */ /* 0x000ea20000002400 */
[-CC-:B------:R-:W-:Y:S01]  /*5440*/  FFMA.FTZ R148, R39, R28.reuse, -R60.reuse ;  /* 0x0000001c27947223 */ /* 0x180fe2000001083c */
[----:B------:R-:W-:Y:S01]  /*5450*/  FSEL R39, R7, -INF , P4 ;  /* 0xff80000007277808 */ /* 0x000fe20002000000 */
[-CC-:B------:R-:W-:Y:S01]  /*5460*/  FFMA.FTZ R150, R41, R28.reuse, -R60.reuse ;  /* 0x0000001c29967223 */ /* 0x180fe2000001083c */
[----:B------:R-:W-:Y:S01]  /*5470*/  FSEL R41, R8, -INF , P3 ;  /* 0xff80000008297808 */ /* 0x000fe20001800000 */
[-CC-:B------:R-:W-:Y:S01]  /*5480*/  FFMA.FTZ R144, R15, R28.reuse, -R60.reuse ;  /* 0x0000001c0f907223 */ /* 0x180fe2000001083c */
[C---:B------:R-:W-:Y:S01]  /*5490*/  ISETP.GT.AND P4, PT, R38.reuse, 0x8, PT ;  /* 0x000000082600780c */ /* 0x040fe20003f84270 */
[-CC-:B------:R-:W-:Y:S01]  /*54a0*/  FFMA.FTZ R15, R19, R28.reuse, -R60.reuse ;  /* 0x0000001c130f7223 */ /* 0x180fe2000001083c */
[----:B------:R-:W-:Y:S01]  /*54b0*/  FMNMX.FTZ R8, R39, R5, !PT ;  /* 0x0000000527087209 */ /* 0x000fe20007810000 */
[-CC-:B------:R-:W-:Y:S01]  /*54c0*/  FFMA.FTZ R146, R21, R28.reuse, -R60.reuse ;  /* 0x0000001c15927223 */ /* 0x180fe2000001083c */
[----:B------:R-:W-:Y:S01]  /*54d0*/  ISETP.GT.AND P3, PT, R38, 0x9, PT ;  /* 0x000000092600780c */ /* 0x000fe20003f64270 */
[-CC-:B------:R-:W-:Y:S01]  /*54e0*/  FFMA.FTZ R21, R43, R28.reuse, -R60.reuse ;  /* 0x0000001c2b157223 */ /* 0x180fe2000001083c */
[----:B------:R-:W-:Y:S01]  /*54f0*/  FSEL R11, R11, -INF , P4 ;  /* 0xff8000000b0b7808 */ /* 0x000fe20002000000 */
[----:B------:R-:W-:Y:S01]  /*5500*/  FFMA.FTZ R140, R45, R28, -R60 ;  /* 0x0000001c2d8c7223 */ /* 0x000fe2000001083c */
[----:B------:R-:W-:Y:S01]  /*5510*/  FMNMX.FTZ R8, R41, R8, !PT ;  /* 0x0000000829087209 */ /* 0x000fe20007810000 */
[----:B------:R-:W-:-:S02]  /*5520*/  WARPGROUP.DEPBAR.LE gsb0, 0x0 ;  /* 0x00008000000079c5 */ /* 0x000fc40000010000 */
[----:B------:R-:W-:Y:S01]  /*5530*/  ISETP.GT.AND P4, PT, R38, 0x10, PT ;  /* 0x000000102600780c */ /* 0x000fe20003f84270 */
[----:B------:R-:W-:Y:S01]  /*5540*/  WARPGROUP.ARRIVE ;  /* 0x00000000000079c5 */ /* 0x000fe20000000000 */
[----:B------:R-:W-:Y:S01]  /*5550*/  FSEL R67, R12, -INF , P3 ;  /* 0xff8000000c437808 */ /* 0x000fe20001800000 */
[--C-:B------:R-:W-:Y:S01]  /*5560*/  FFMA.FTZ R142, R49, R28, -R60.reuse ;  /* 0x0000001c318e7223 */ /* 0x100fe2000001083c */
[----:B------:R-:W-:Y:S01]  /*5570*/  FMNMX.FTZ R8, R11, R8, !PT ;  /* 0x000000080b087209 */ /* 0x000fe20007810000 */
[----:B------:R-:W2:Y:S01]  /*5580*/  MUFU.TANH R42, R42 ;  /* 0x0000002a002a7308 */ /* 0x000ea20000002400 */
[----:B------:R-:W-:Y:S01]  /*5590*/  ISETP.GT.AND P3, PT, R38, 0x11, PT ;  /* 0x000000112600780c */ /* 0x000fe20003f64270 */
[----:B------:R-:W-:Y:S01]  /*55a0*/  HGMMA.64x64x16.F32 R88, R128, gdesc[UR4].tnspB, R88, gsb0 ;  /* 0x40e0000480587df0 */ /* 0x000fe20008000858 */
[----:B------:R-:W-:Y:S01]  /*55b0*/  FSEL R19, R14, -INF , P4 ;  /* 0xff8000000e137808 */ /* 0x000fe20002000000 */
[--C-:B------:R-:W-:Y:S01]  /*55c0*/  FFMA.FTZ R136, R53, R28, -R60.reuse ;  /* 0x0000001c35887223 */ /* 0x100fe2000001083c */
[----:B------:R-:W-:Y:S01]  /*55d0*/  FMNMX.FTZ R8, R67, R8, !PT ;  /* 0x0000000843087209 */ /* 0x000fe20007810000 */
[--C-:B------:R-:W-:Y:S01]  /*55e0*/  FFMA.FTZ R138, R59, R28, -R60.reuse ;  /* 0x0000001c3b8a7223 */ /* 0x100fe2000001083c */
[----:B------:R-:W-:Y:S01]  /*55f0*/  ISETP.GT.AND P4, PT, R38, 0x18, PT ;  /* 0x000000182600780c */ /* 0x000fe20003f84270 */
[----:B------:R-:W2:Y:S01]  /*5600*/  MUFU.TANH R44, R44 ;  /* 0x0000002c002c7308 */ /* 0x000ea20000002400 */
[----:B------:R-:W-:Y:S01]  /*5610*/  FSEL R71, R20, -INF , P3 ;  /* 0xff80000014477808 */ /* 0x000fe20001800000 */
[----:B------:R-:W-:Y:S01]  /*5620*/  UIADD3 UR6, UR10, 0x300, URZ ;  /* 0x000003000a067890 */ /* 0x000fe2000fffe03f */
[----:B------:R-:W-:Y:S01]  /*5630*/  FMNMX.FTZ R8, R19, R8, !PT ;  /* 0x0000000813087209 */ /* 0x000fe20007810000 */
[----:B------:R-:W-:Y:S01]  /*5640*/  UMOV UR7, 0x40000040 ;  /* 0x4000004000077882 */ /* 0x000fe20000000000 */
[----:B------:R-:W-:Y:S01]  /*5650*/  ISETP.GT.AND P3, PT, R38, 0x19, PT ;  /* 0x000000192600780c */ /* 0x000fe20003f64270 */
[--C-:B------:R-:W-:Y:S01]  /*5660*/  FFMA.FTZ R132, R61, R28, -R60.reuse ;  /* 0x0000001c3d847223 */ /* 0x100fe2000001083c */
[----:B------:R-:W-:Y:S01]  /*5670*/  FSEL R75, R24, -INF , P4 ;  /* 0xff800000184b7808 */ /* 0x000fe20002000000 */
[----:B------:R-:W2:Y:S01]  /*5680*/  MUFU.TANH R46, R46 ;  /* 0x0000002e002e7308 */ /* 0x000ea20000002400 */
[----:B------:R-:W-:Y:S01]  /*5690*/  FMNMX.FTZ R8, R71, R8, !PT ;  /* 0x0000000847087209 */ /* 0x000fe20007810000 */
[-CC-:B------:R-:W-:Y:S01]  /*56a0*/  FFMA.FTZ R134, R69, R28.reuse, -R60.reuse ;  /* 0x0000001c45867223 */ /* 0x180fe2000001083c */
[C---:B------:R-:W-:Y:S01]  /*56b0*/  ISETP.GT.AND P4, PT, R38.reuse, 0x20, PT ;  /* 0x000000202600780c */ /* 0x040fe20003f84270 */
[-CC-:B------:R-:W-:Y:S01]  /*56c0*/  FFMA.FTZ R69, R77, R28.reuse, -R60.reuse ;  /* 0x0000001c4d457223 */ /* 0x180fe2000001083c */
[----:B------:R-:W-:Y:S01]  /*56d0*/  FSEL R25, R25, -INF , P3 ;  /* 0xff80000019197808 */ /* 0x000fe20001800000 */
[--C-:B------:R-:W-:Y:S01]  /*56e0*/  FFMA.FTZ R9, R9, R28, -R60.reuse ;  /* 0x0000001c09097223 */ /* 0x100fe2000001083c */
[----:B------:R-:W-:Y:S01]  /*56f0*/  FMNMX.FTZ R8, R75, R8, !PT ;  /* 0x000000084b087209 */ /* 0x000fe20007810000 */
[----:B------:R-:W2:Y:S01]  /*5700*/  MUFU.TANH R48, R48 ;  /* 0x0000003000307308 */ /* 0x000ea20000002400 */
[----:B------:R-:W-:Y:S01]  /*5710*/  ISETP.GT.AND P3, PT, R38, 0x21, PT ;  /* 0x000000212600780c */ /* 0x000fe20003f64270 */
[-CC-:B------:R-:W-:Y:S01]  /*5720*/  FFMA.FTZ R13, R13, R28.reuse, -R60.reuse ;  /* 0x0000001c0d0d7223 */ /* 0x180fe2000001083c */
[----:B-----5:R-:W-:Y:S01]  /*5730*/  FSEL R43, R26, -INF , P4 ;  /* 0xff8000001a2b7808 */ /* 0x020fe20002000000 */
[--C-:B------:R-:W-:Y:S01]  /*5740*/  FFMA.FTZ R77, R147, R28, -R60.reuse ;  /* 0x0000001c934d7223 */ /* 0x100fe2000001083c */
[----:B------:R-:W-:Y:S01]  /*5750*/  FMNMX.FTZ R8, R25, R8, !PT ;  /* 0x0000000819087209 */ /* 0x000fe20007810000 */
[-CC-:B------:R-:W-:Y:S01]  /*5760*/  FFMA.FTZ R14, R153, R28.reuse, -R60.reuse ;  /* 0x0000001c990e7223 */ /* 0x180fe2000001083c */
[----:B------:R-:W-:Y:S01]  /*5770*/  ISETP.GT.AND P4, PT, R38, 0x28, PT ;  /* 0x000000282600780c */ /* 0x000fe20003f84270 */
[----:B------:R-:W5:Y:S01]  /*5780*/  MUFU.TANH R50, R50 ;  /* 0x0000003200327308 */ /* 0x000f620000002400 */
[----:B------:R-:W-:Y:S01]  /*5790*/  FSEL R27, R27, -INF , P3 ;  /* 0xff8000001b1b7808 */ /* 0x000fe20001800000 */
[----:B------:R-:W-:Y:S01]  /*57a0*/  FFMA.FTZ R155, R155, R28, -R60 ;  /* 0x0000001c9b9b7223 */ /* 0x000fe2000001083c */
[----:B------:R-:W-:-:S02]  /*57b0*/  FMNMX.FTZ R8, R43, R8, !PT ;  /* 0x000000082b087209 */ /* 0x000fc40007810000 */
[C---:B------:R-:W-:Y:S02]  /*57c0*/  ISETP.GT.AND P3, PT, R38.reuse, 0x29, PT ;  /* 0x000000292600780c */ /* 0x040fe40003f64270 */
[----:B----4-:R-:W-:Y:S01]  /*57d0*/  FSEL R45, R29, -INF , P4 ;  /* 0xff8000001d2d7808 */ /* 0x010fe20002000000 */
[----:B------:R-:W-:Y:S01]  /*57e0*/  FFMA.FTZ R29, R47, R28, -R60 ;  /* 0x0000001c2f1d7223 */ /* 0x000fe2000001083c */
[----:B------:R-:W-:Y:S01]  /*57f0*/  FMNMX.FTZ R8, R27, R8, !PT ;  /* 0x000000081b087209 */ /* 0x000fe20007810000 */
[----:B------:R-:W4:Y:S01]  /*5800*/  MUFU.TANH R52, R52 ;  /* 0x0000003400347308 */ /* 0x000f220000002400 */
[----:B------:R-:W-:Y:S02]  /*5810*/  ISETP.GT.AND P4, PT, R38, 0x30, PT ;  /* 0x000000302600780c */ /* 0x000fe40003f84270 */
[----:B------:R-:W-:Y:S02]  /*5820*/  FSEL R79, R30, -INF , P3 ;  /* 0xff8000001e4f7808 */ /* 0x000fe40001800000 */
[----:B------:R-:W-:-:S02]  /*5830*/  FMNMX.FTZ R8, R45, R8, !PT ;  /* 0x000000082d087209 */ /* 0x000fc40007810000 */
[----:B------:R-:W-:Y:S01]  /*5840*/  ISETP.GT.AND P3, PT, R38, 0x31, PT ;  /* 0x000000312600780c */ /* 0x000fe20003f64270 */
[----:B------:R-:W4:Y:S01]  /*5850*/  MUFU.TANH R54, R54 ;  /* 0x0000003600367308 */ /* 0x000f220000002400 */
[----:B------:R-:W-:Y:S02]  /*5860*/  FSEL R47, R32, -INF , P4 ;  /* 0xff800000202f7808 */ /* 0x000fe40002000000 */
[----:B------:R-:W-:Y:S02]  /*5870*/  FMNMX.FTZ R8, R79, R8, !PT ;  /* 0x000000084f087209 */ /* 0x000fe40007810000 */
[C---:B------:R-:W-:Y:S02]  /*5880*/  ISETP.GT.AND P4, PT, R38.reuse, 0x38, PT ;  /* 0x000000382600780c */ /* 0x040fe40003f84270 */
[----:B------:R-:W-:Y:S01]  /*5890*/  FSEL R83, R33, -INF , P3 ;  /* 0xff80000021537808 */ /* 0x000fe20001800000 */
[----:B------:R-:W-:Y:S01]  /*58a0*/  FFMA.FTZ R33, R51, R28, -R60 ;  /* 0x0000001c33217223 */ /* 0x000fe2000001083c */
[----:B------:R-:W-:Y:S01]  /*58b0*/  FMNMX.FTZ R8, R47, R8, !PT ;  /* 0x000000082f087209 */ /* 0x000fe20007810000 */
[----:B------:R-:W4:Y:S01]  /*58c0*/  MUFU.TANH R56, R56 ;  /* 0x0000003800387308 */ /* 0x000f220000002400 */
[----:B------:R-:W-:-:S02]  /*58d0*/  ISETP.GT.AND P3, PT, R38, 0x39, PT ;  /* 0x000000392600780c */ /* 0x000fc40003f64270 */
[----:B------:R-:W-:Y:S02]  /*58e0*/  FSEL R49, R34, -INF , P4 ;  /* 0xff80000022317808 */ /* 0x000fe40002000000 */
[----:B------:R-:W-:Y:S02]  /*58f0*/  FMNMX.FTZ R8, R83, R8, !PT ;  /* 0x0000000853087209 */ /* 0x000fe40007810000 */
[C---:B------:R-:W-:Y:S01]  /*5900*/  ISETP.GT.AND P4, PT, R38.reuse, 0x40, PT ;  /* 0x000000402600780c */ /* 0x040fe20003f84270 */
[----:B------:R-:W4:Y:S01]  /*5910*/  MUFU.TANH R58, R58 ;  /* 0x0000003a003a7308 */ /* 0x000f220000002400 */
[----:B---3--:R-:W-:Y:S02]  /*5920*/  FSEL R35, R35, -INF , P3 ;  /* 0xff80000023237808 */ /* 0x008fe40001800000 */
[----:B------:R-:W-:Y:S02]  /*5930*/  FMNMX.FTZ R8, R49, R8, !PT ;  /* 0x0000000831087209 */ /* 0x000fe40007810000 */
[----:B------:R-:W-:-:S02]  /*5940*/  ISETP.GT.AND P3, PT, R38, 0x41, PT ;  /* 0x000000412600780c */ /* 0x000fc40003f64270 */
[----:B------:R-:W-:Y:S01]  /*5950*/  FSEL R51, R36, -INF , P4 ;  /* 0xff80000024337808 */ /* 0x000fe20002000000 */
[----:B------:R-:W3:Y:S01]  /*5960*/  MUFU.TANH R62, R62 ;  /* 0x0000003e003e7308 */ /* 0x000ee20000002400 */
[----:B------:R-:W-:Y:S02]  /*5970*/  FMNMX.FTZ R8, R35, R8, !PT ;  /* 0x0000000823087209 */ /* 0x000fe40007810000 */
[C---:B------:R-:W-:Y:S01]  /*5980*/  ISETP.GT.AND P4, PT, R38.reuse, 0x48, PT ;  /* 0x000000482600780c */ /* 0x040fe20003f84270 */
[----:B------:R-:W-:Y:S02]  /*5990*/  WARPGROUP.DEPBAR.LE gsb0, 0x0 ;  /* 0x00008000000079c5 */ /* 0x000fe40000010000 */
[----:B------:R-:W-:Y:S01]  /*59a0*/  FSEL R87, R37, -INF , P3 ;  /* 0xff80000025577808 */ /* 0x000fe20001800000 */
[----:B------:R-:W-:Y:S01]  /*59b0*/  WARPGROUP.ARRIVE ;  /* 0x00000000000079c5 */ /* 0x000fe20000000000 */
[----:B------:R-:W-:Y:S01]  /*59c0*/  FMNMX.FTZ R8, R51, R8, !PT ;  /* 0x0000000833087209 */ /* 0x000fe20007810000 */
[----:B------:R-:W3:Y:S01]  /*59d0*/  MUFU.TANH R64, R64 ;  /* 0x0000004000407308 */ /* 0x000ee20000002400 */
[----:B------:R-:W-:Y:S01]  /*59e0*/  ISETP.GT.AND P3, PT, R38, 0x49, PT ;  /* 0x000000492600780c */ /* 0x000fe20003f64270 */
[--C-:B------:R-:W-:Y:S01]  /*59f0*/  FFMA.FTZ R37, R55, R28, -R60.reuse ;  /* 0x0000001c37257223 */ /* 0x100fe2000001083c */
[----:B------:R-:W-:Y:S01]  /*5a00*/  FSEL R53, R6, -INF , P4 ;  /* 0xff80000006357808 */ /* 0x000fe20002000000 */
[----:B------:R-:W-:Y:S01]  /*5a10*/  HGMMA.64x64x16.F32 R88, R124, gdesc[UR4].tnspB, R88, gsb0 ;  /* 0x40e000047c587df0 */ /* 0x000fe20008000858 */
[----:B------:R-:W-:Y:S01]  /*5a20*/  FMNMX.FTZ R8, R87, R8, !PT ;  /* 0x0000000857087209 */ /* 0x000fe20007810000 */
[-CC-:B------:R-:W-:Y:S01]  /*5a30*/  FFMA.FTZ R55, R57, R28.reuse, -R60.reuse ;  /* 0x0000001c39377223 */ /* 0x180fe2000001083c */
[----:B------:R-:W-:Y:S01]  /*5a40*/  ISETP.GT.AND P4, PT, R38, 0x50, PT ;  /* 0x000000502600780c */ /* 0x000fe20003f84270 */
[-CC-:B------:R-:W-:Y:S01]  /*5a50*/  FFMA.FTZ R57, R65, R28.reuse, -R60.reuse ;  /* 0x0000001c41397223 */ /* 0x180fe2000001083c */
[----:B-1----:R-:W-:Y:S01]  /*5a60*/  FSEL R133, R10, -INF , P3 ;  /* 0xff8000000a857808 */ /* 0x002fe20001800000 */
[--C-:B------:R-:W-:Y:S01]  /*5a70*/  FFMA.FTZ R65, R73, R28, -R60.reuse ;  /* 0x0000001c49417223 */ /* 0x100fe2000001083c */
[----:B------:R-:W-:Y:S01]  /*5a80*/  FMNMX.FTZ R8, R53, R8, !PT ;  /* 0x0000000835087209 */ /* 0x000fe20007810000 */
[-CC-:B------:R-:W-:Y:S01]  /*5a90*/  FFMA.FTZ R73, R143, R28.reuse, -R60.reuse ;  /* 0x0000001c8f497223 */ /* 0x180fe2000001083c */
[----:B------:R-:W-:Y:S01]  /*5aa0*/  ISETP.GT.AND P3, PT, R38, 0x51, PT ;  /* 0x000000512600780c */ /* 0x000fe20003f64270 */
[----:B------:R-:W-:Y:S01]  /*5ab0*/  FFMA.FTZ R10, R145, R28, -R60 ;  /* 0x0000001c910a7223 */ /* 0x000fe2000001083c */
[----:B--2---:R-:W-:Y:S01]  /*5ac0*/  FSEL R135, R40, -INF , P4 ;  /* 0xff80000028877808 */ /* 0x004fe20002000000 */
[----:B------:R-:W-:Y:S01]  /*5ad0*/  UIADD3 UR6, UR10, 0x380, URZ ;  /* 0x000003800a067890 */ /* 0x000fe2000fffe03f */
[----:B------:R-:W-:Y:S01]  /*5ae0*/  FMNMX.FTZ R8, R133, R8, !PT ;  /* 0x0000000885087209 */ /* 0x000fe20007810000 */
[----:B------:R-:W-:Y:S01]  /*5af0*/  MUFU.EX2 R148, R148 ;  /* 0x0000009400947308 */ /* 0x000fe20000000800 */
[----:B------:R-:W-:Y:S01]  /*5b00*/  ISETP.GT.AND P4, PT, R38, 0x58, PT ;  /* 0x000000582600780c */ /* 0x000fe20003f84270 */
[----:B------:R-:W-:Y:S01]  /*5b10*/  UMOV UR7, 0x40000040 ;  /* 0x4000004000077882 */ /* 0x000fe20000000000 */
[----:B------:R-:W-:-:S02]  /*5b20*/  FSEL R137, R42, -INF , P3 ;  /* 0xff8000002a897808 */ /* 0x000fc40001800000 */
[----:B------:R-:W-:Y:S02]  /*5b30*/  FMNMX.FTZ R8, R135, R8, !PT ;  /* 0x0000000887087209 */ /* 0x000fe40007810000 */
[----:B------:R-:W-:Y:S01]  /*5b40*/  ISETP.GT.AND P3, PT, R38, 0x59, PT ;  /* 0x000000592600780c */ /* 0x000fe20003f64270 */
[----:B------:R-:W-:Y:S01]  /*5b50*/  MUFU.EX2 R9, R9 ;  /* 0x0000000900097308 */ /* 0x000fe20000000800 */
[----:B------:R-:W-:Y:S02]  /*5b60*/  FSEL R59, R44, -INF , P4 ;  /* 0xff8000002c3b7808 */ /* 0x000fe40002000000 */
[----:B------:R-:W-:Y:S02]  /*5b70*/  FMNMX.FTZ R8, R137, R8, !PT ;  /* 0x0000000889087209 */ /* 0x000fe40007810000 */
[----:B------:R-:W-:Y:S02]  /*5b80*/  ISETP.GT.AND P4, PT, R38, 0x60, PT ;  /* 0x000000602600780c */ /* 0x000fe40003f84270 */
[----:B------:R-:W-:Y:S01]  /*5b90*/  FSEL R139, R46, -INF , P3 ;  /* 0xff8000002e8b7808 */ /* 0x000fe20001800000 */
[----:B------:R-:W-:Y:S01]  /*5ba0*/  MUFU.EX2 R150, R150 ;  /* 0x0000009600967308 */ /* 0x000fe20000000800 */
[----:B------:R-:W-:-:S02]  /*5bb0*/  FMNMX.FTZ R8, R59, R8, !PT ;  /* 0x000000083b087209 */ /* 0x000fc40007810000 */
[----:B------:R-:W-:Y:S02]  /*5bc0*/  ISETP.GT.AND P3, PT, R38, 0x61, PT ;  /* 0x000000612600780c */ /* 0x000fe40003f64270 */
[----:B------:R-:W-:Y:S02]  /*5bd0*/  FSEL R157, R48, -INF , P4 ;  /* 0xff800000309d7808 */ /* 0x000fe40002000000 */
[----:B------:R-:W-:Y:S01]  /*5be0*/  FMNMX.FTZ R8, R139, R8, !PT ;  /* 0x000000088b087209 */ /* 0x000fe20007810000 */
[----:B------:R-:W-:Y:S01]  /*5bf0*/  MUFU.EX2 R13, R13 ;  /* 0x0000000d000d7308 */ /* 0x000fe20000000800 */
[----:B------:R-:W-:Y:S02]  /*5c00*/  ISETP.GT.AND P4, PT, R38, 0x68, PT ;  /* 0x000000682600780c */ /* 0x000fe40003f84270 */
[----:B-----5:R-:W-:Y:S02]  /*5c10*/  FSEL R50, R50, -INF , P3 ;  /* 0xff80000032327808 */ /* 0x020fe40001800000 */
[----:B------:R-:W-:Y:S01]  /*5c20*/  FMNMX.FTZ R7, R157, R8, !PT ;  /* 0x000000089d077209 */ /* 0x000fe20007810000 */
[-CC-:B------:R-:W-:Y:S01]  /*5c30*/  FFMA.FTZ R8, R81, R28.reuse, -R60.reuse ;  /* 0x0000001c51087223 */ /* 0x180fe2000001083c */
[----:B------:R-:W-:Y:S01]  /*5c40*/  ISETP.GT.AND P3, PT, R38, 0x69, PT ;  /* 0x000000692600780c */ /* 0x000fe20003f64270 */
[----:B------:R-:W-:Y:S01]  /*5c50*/  FFMA.FTZ R81, R149, R28, -R60 ;  /* 0x0000001c95517223 */ /* 0x000fe2000001083c */
[----:B----4-:R-:W-:Y:S01]  /*5c60*/  FSEL R61, R52, -INF , P4 ;  /* 0xff800000343d7808 */ /* 0x010fe20002000000 */
[----:B------:R-:W-:Y:S01]  /*5c70*/  MUFU.EX2 R144, R144 ;  /* 0x0000009000907308 */ /* 0x000fe20000000800 */
[----:B------:R-:W-:-:S02]  /*5c80*/  FMNMX.FTZ R6, R50, R7, !PT ;  /* 0x0000000732067209 */ /* 0x000fc40007810000 */
[----:B------:R-:W-:Y:S02]  /*5c90*/  ISETP.GT.AND P4, PT, R38, 0x70, PT ;  /* 0x000000702600780c */ /* 0x000fe40003f84270 */
[----:B------:R-:W-:Y:S02]  /*5ca0*/  FSEL R54, R54, -INF , P3 ;  /* 0xff80000036367808 */ /* 0x000fe40001800000 */
[----:B------:R-:W-:Y:S01]  /*5cb0*/  FMNMX.FTZ R7, R61, R6, !PT ;  /* 0x000000063d077209 */ /* 0x000fe20007810000 */
[----:B------:R-:W-:Y:S01]  /*5cc0*/  FFMA.FTZ R6, R141, R28, -R60 ;  /* 0x0000001c8d067223 */ /* 0x000fe2000001083c */
[----:B------:R-:W-:Y:S01]  /*5cd0*/  ISETP.GT.AND P3, PT, R38, 0x71, PT ;  /* 0x000000712600780c */ /* 0x000fe20003f64270 */
[----:B------:R-:W-:Y:S01]  /*5ce0*/  MUFU.EX2 R15, R15 ;  /* 0x0000000f000f7308 */ /* 0x000fe20000000800 */
[----:B------:R-:W-:Y:S02]  /*5cf0*/  FSEL R56, R56, -INF , P4 ;  /* 0xff80000038387808 */ /* 0x000fe40002000000 */
[----:B------:R-:W-:-:S02]  /*5d00*/  FMNMX.FTZ R7, R54, R7, !PT ;  /* 0x0000000736077209 */ /* 0x000fc40007810000 */
[----:B------:R-:W-:Y:S02]  /*5d10*/  ISETP.GT.AND P4, PT, R38, 0x78, PT ;  /* 0x000000782600780c */ /* 0x000fe40003f84270 */
[----:B------:R-:W-:Y:S01]  /*5d20*/  FSEL R58, R58, -INF , P3 ;  /* 0xff8000003a3a7808 */ /* 0x000fe20001800000 */
[----:B------:R-:W-:Y:S01]  /*5d30*/  MUFU.EX2 R146, R146 ;  /* 0x0000009200927308 */ /* 0x000fe20000000800 */
[----:B------:R-:W-:Y:S02]  /*5d40*/  FMNMX.FTZ R7, R56, R7, !PT ;  /* 0x0000000738077209 */ /* 0x000fe40007810000 */
[----:B------:R-:W-:Y:S02]  /*5d50*/  ISETP.GT.AND P3, PT, R38, 0x79, PT ;  /* 0x000000792600780c */ /* 0x000fe40003f64270 */
[----:B---3--:R-:W-:Y:S02]  /*5d60*/  FSEL R62, R62, -INF , P4 ;  /* 0xff8000003e3e7808 */ /* 0x008fe40002000000 */
[----:B------:R-:W-:Y:S01]  /*5d70*/  FMNMX.FTZ R7, R58, R7, !PT ;  /* 0x000000073a077209 */ /* 0x000fe20007810000 */
[----:B------:R-:W-:Y:S01]  /*5d80*/  MUFU.EX2 R21, R21 ;  /* 0x0000001500157308 */ /* 0x000fe20000000800 */
[----:B------:R-:W-:-:S02]  /*5d90*/  FSEL R64, R64, -INF , P3 ;  /* 0xff80000040407808 */ /* 0x000fc40001800000 */
[----:B------:R-:W-:Y:S01]  /*5da0*/  FMNMX.FTZ R7, R62, R7, !PT ;  /* 0x000000073e077209 */ /* 0x000fe20007810000 */
[----:B------:R-:W-:Y:S02]  /*5db0*/  WARPGROUP.DEPBAR.LE gsb0, 0x0 ;  /* 0x00008000000079c5 */ /* 0x000fe40000010000 */
[----:B------:R-:W-:Y:S01]  /*5dc0*/  FSEL R129, R31, RZ, P2 ;  /* 0x000000ff1f817208 */ /* 0x000fe20001000000 */
[----:B------:R-:W-:Y:S01]  /*5dd0*/  WARPGROUP.ARRIVE ;  /* 0x00000000000079c5 */ /* 0x000fe20000000000 */
[----:B------:R-:W-:Y:S01]  /*5de0*/  FMNMX.FTZ R7, R64, R7, !PT ;  /* 0x0000000740077209 */ /* 0x000fe20007810000 */
[----:B------:R-:W-:Y:S04]  /*5df0*/  MUFU.EX2 R140, R140 ;  /* 0x0000008c008c7308 */ /* 0x000fe80000000800 */
[----:B------:R-:W1:Y:S01]  /*5e00*/  SHFL.BFLY PT, R12, R7, 0x2, 0x1f ;  /* 0x0c401f00070c7f89 */ /* 0x000e6200000e0000 */
[----:B------:R-:W-:Y:S03]  /*5e10*/  HGMMA.64x64x16.F32 R88, R120, gdesc[UR4].tnspB, R88, gsb0 ;  /* 0x40e0000478587df0 */ /* 0x000fe60008000858 */
[----:B------:R-:W-:Y:S08]  /*5e20*/  MUFU.EX2 R29, R29 ;  /* 0x0000001d001d7308 */ /* 0x000ff00000000800 */
[----:B------:R-:W-:Y:S08]  /*5e30*/  MUFU.EX2 R142, R142 ;  /* 0x0000008e008e7308 */ /* 0x000ff00000000800 */
[----:B------:R-:W-:Y:S01]  /*5e40*/  MUFU.EX2 R33, R33 ;  /* 0x0000002100217308 */ /* 0x000fe20000000800 */
[----:B-1----:R-:W-:Y:S01]  /*5e50*/  FMNMX.FTZ R20, R7, R12, !PT ;  /* 0x0000000c07147209 */ /* 0x002fe20007810000 */
[-CC-:B------:R-:W-:Y:S01]  /*5e60*/  FFMA.FTZ R12, R85, R28.reuse, -R60.reuse ;  /* 0x0000001c550c7223 */ /* 0x180fe2000001083c */
[-CC-:B------:R-:W-:Y:S01]  /*5e70*/  FFMA.FTZ R85, R151, R28.reuse, -R60.reuse ;  /* 0x0000001c97557223 */ /* 0x180fe2000001083c */
[-C--:B------:R-:W-:Y:S01]  /*5e80*/  FFMA.FTZ R60, R63, R28.reuse, -R60 ;  /* 0x0000001c3f3c7223 */ /* 0x080fe2000001083c */
[----:B------:R-:W-:Y:S01]  /*5e90*/  FADD.FTZ R63, -R129, R4 ;  /* 0x00000004813f7221 */ /* 0x000fe20000010100 */
[----:B------:R-:W1:Y:S02]  /*5ea0*/  SHFL.BFLY PT, R7, R20, 0x1, 0x1f ;  /* 0x0c201f0014077f89 */ /* 0x000e6400000e0000 */
[----:B------:R-:W-:Y:S01]  /*5eb0*/  MUFU.EX2 R136, R136 ;  /* 0x0000008800887308 */ /* 0x000fe20000000800 */
[----:B------:R-:W-:-:S07]  /*5ec0*/  FMUL.FTZ R63, R63, R28 ;  /* 0x0000001c3f3f7220 */ /* 0x000fce0000410000 */
[----:B------:R-:W2:Y:S08]  /*5ed0*/  MUFU.EX2 R63, R63 ;  /* 0x0000003f003f7308 */ /* 0x000eb00000000800 */
[----:B------:R-:W-:Y:S01]  /*5ee0*/  MUFU.EX2 R37, R37 ;  /* 0x0000002500257308 */ /* 0x000fe20000000800 */
[----:B-1----:R-:W-:-:S07]  /*5ef0*/  FMNMX.FTZ R7, R20, R7, !PT ;  /* 0x0000000714077209 */ /* 0x002fce0007810000 */
[----:B------:R-:W-:Y:S01]  /*5f00*/  MUFU.EX2 R138, R138 ;  /* 0x0000008a008a7308 */ /* 0x000fe20000000800 */
[----:B--2---:R-:W-:Y:S01]  /*5f10*/  FFMA.FTZ R42, R63, R3, R148 ;  /* 0x000000033f2a7223 */ /* 0x004fe20000010094 */
[----:B------:R-:W-:Y:S01]  /*5f20*/  F2FP.F16.F32.PACK_AB R148, R9, R148 ;  /* 0x000000940994723e */ /* 0x000fe200000000ff */
[----:B------:R-:W-:Y:S02]  /*5f30*/  FMUL.FTZ R34, R7, R28 ;  /* 0x0000001c07227220 */ /* 0x000fe40000410000 */
[----:B------:R-:W-:Y:S01]  /*5f40*/  FADD.FTZ R3, R9, R42 ;  /* 0x0000002a09037221 */ /* 0x000fe20000010000 */
[----:B------:R-:W-:Y:S02]  /*5f50*/  FSETP.NEU.FTZ.AND P2, PT, R7, -INF , PT ;  /* 0xff8000000700780b */ /* 0x000fe40003f5d000 */
[----:B------:R-:W-:Y:S01]  /*5f60*/  MUFU.EX2 R55, R55 ;  /* 0x0000003700377308 */ /* 0x000fe20000000800 */
[----:B------:R-:W-:Y:S01]  /*5f70*/  FADD.FTZ R42, R150, R3 ;  /* 0x00000003962a7221 */ /* 0x000fe20000010000 */
[----:B------:R-:W-:-:S02]  /*5f80*/  FSEL R34, R34, RZ, P2 ;  /* 0x000000ff22227208 */ /* 0x000fc40001000000 */
[----:B------:R-:W-:Y:S01]  /*5f90*/  FSEL R44, R7, RZ, P2 ;  /* 0x000000ff072c7208 */ /* 0x000fe20001000000 */
[----:B------:R-:W-:Y:S01]  /*5fa0*/  FADD.FTZ R3, R13, R42 ;  /* 0x0000002a0d037221 */ /* 0x000fe20000010000 */
[----:B------:R-:W-:Y:S01]  /*5fb0*/  ISETP.GE.U32.AND P2, PT, R2, 0x180, PT ;  /* 0x000001800200780c */ /* 0x000fe20003f46070 */
[-CC-:B------:R-:W-:Y:S01]  /*5fc0*/  FFMA.FTZ R32, R27, R28.reuse, -R34.reuse ;  /* 0x0000001c1b207223 */ /* 0x180fe20000010822 */
[-CC-:B------:R-:W-:Y:S01]  /*5fd0*/  FFMA.FTZ R40, R35, R28.reuse, -R34.reuse ;  /* 0x0000001c23287223 */ /* 0x180fe20000010822 */
[----:B------:R-:W-:Y:S01]  /*5fe0*/  FADD.FTZ R46, R144, R3 ;  /* 0x00000003902e7221 */ /* 0x000fe20000010000 */
[----:B------:R-:W-:Y:S01]  /*5ff0*/  FADD.FTZ R27, -R44, R5 ;  /* 0x000000052c1b7221 */ /* 0x000fe20000010100 */
[-CC-:B------:R-:W-:Y:S01]  /*6000*/  FFMA.FTZ R149, R39, R28.reuse, -R34.reuse ;  /* 0x0000001c27957223 */ /* 0x180fe20000010822 */
[-C--:B------:R-:W-:Y:S01]  /*6010*/  FFMA.FTZ R4, R41, R28.reuse, -R34 ;  /* 0x0000001c29047223 */ /* 0x080fe20000010822 */
[----:B------:R-:W-:Y:S01]  /*6020*/  FADD.FTZ R3, R15, R46 ;  /* 0x0000002e0f037221 */ /* 0x000fe20000010000 */
[-CC-:B------:R-:W-:Y:S01]  /*6030*/  FFMA.FTZ R151, R11, R28.reuse, -R34.reuse ;  /* 0x0000001c0b977223 */ /* 0x180fe20000010822 */
[----:B------:R-:W-:Y:S01]  /*6040*/  FFMA.FTZ R24, R67, R28, -R34 ;  /* 0x0000001c43187223 */ /* 0x000fe20000010822 */
[----:B------:R-:W-:-:S02]  /*6050*/  IMAD.U32 R39, RZ, RZ, UR36 ;  /* 0x00000024ff277e24 */ /* 0x000fc4000f8e00ff */
[----:B------:R-:W-:Y:S01]  /*6060*/  FADD.FTZ R44, R146, R3 ;  /* 0x00000003922c7221 */ /* 0x000fe20000010000 */
[----:B------:R-:W-:Y:S01]  /*6070*/  MUFU.EX2 R149, R149 ;  /* 0x0000009500957308 */ /* 0x000fe20000000800 */
[----:B------:R-:W-:Y:S02]  /*6080*/  VIADD R3, R16, 0x9 ;  /* 0x0000000910037836 */ /* 0x000fe40000000000 */
[-C--:B------:R-:W-:Y:S01]  /*6090*/  FFMA.FTZ R145, R19, R28.reuse, -R34 ;  /* 0x0000001c13917223 */ /* 0x080fe20000010822 */
[----:B------:R-:W-:Y:S01]  /*60a0*/  FADD.FTZ R35, R21, R44 ;  /* 0x0000002c15237221 */ /* 0x000fe20000010000 */
[-C--:B------:R-:W-:Y:S01]  /*60b0*/  FMUL.FTZ R44, R27, R28.reuse ;  /* 0x0000001c1b2c7220 */ /* 0x080fe20000410000 */
[----:B------:R-:W-:Y:S01]  /*60c0*/  IMAD.U32 R41, RZ, RZ, UR28 ;  /* 0x0000001cff297e24 */ /* 0x000fe2000f8e00ff */
[----:B------:R-:W-:Y:S01]  /*60d0*/  @!P1 LEA R39, R39, UR40, 0x3 ;  /* 0x0000002827279c11 */ /* 0x000fe2000f8e18ff */
[----:B------:R-:W-:Y:S01]  /*60e0*/  FADD.FTZ R48, R140, R35 ;  /* 0x000000238c307221 */ /* 0x000fe20000010000 */
[----:B------:R-:W-:Y:S01]  /*60f0*/  MUFU.EX2 R4, R4 ;  /* 0x0000000400047308 */ /* 0x000fe20000000800 */
[----:B------:R-:W-:Y:S01]  /*6100*/  SEL R3, R3, 0x9, !P2 ;  /* 0x0000000903037807 */ /* 0x000fe20005000000 */
[----:B------:R-:W-:Y:S01]  /*6110*/  FFMA.FTZ R26, R71, R28, -R34 ;  /* 0x0000001c471a7223 */ /* 0x000fe20000010822 */
[----:B------:R-:W-:Y:S01]  /*6120*/  FADD.FTZ R35, R29, R48 ;  /* 0x000000301d237221 */ /* 0x000fe20000010000 */
[----:B------:R-:W-:Y:S01]  /*6130*/  @!P1 LEA R41, R41, UR40, 0x3 ;  /* 0x0000002829299c11 */ /* 0x000fe2000f8e18ff */
[----:B------:R-:W-:-:S02]  /*6140*/  WARPGROUP.DEPBAR.LE gsb0, 0x0 ;  /* 0x00008000000079c5 */ /* 0x000fc40000010000 */
[----:B------:R-:W-:Y:S01]  /*6150*/  FADD.FTZ R48, R142, R35 ;  /* 0x000000238e307221 */ /* 0x000fe20000010000 */
[----:B------:R-:W1:Y:S01]  /*6160*/  MUFU.EX2 R44, R44 ;  /* 0x0000002c002c7308 */ /* 0x000e620000000800 */
[----:B------:R-:W-:Y:S01]  /*6170*/  FFMA.FTZ R147, R75, R28, -R34 ;  /* 0x0000001c4b937223 */ /* 0x000fe20000010822 */
[----:B------:R-:W-:Y:S01]  /*6180*/  @!P1 VIADD R27, R39, 0x16840 ;  /* 0x00016840271b9836 */ /* 0x000fe20000000000 */
[----:B------:R2:W-:Y:S06]  /*6190*/  BAR.ARV R3, 0x100 ;  /* 0x000400030000751d */ /* 0x0005ec0000002000 */
[----:B------:R-:W3:Y:S01]  /*61a0*/  MUFU.EX2 R151, R151 ;  /* 0x0000009700977308 */ /* 0x000ee20000000800 */
[----:B------:R-:W-:Y:S01]  /*61b0*/  FADD.FTZ R39, R33, R48 ;  /* 0x0000003021277221 */ /* 0x000fe20000010000 */
[----:B--2---:R-:W-:-:S02]  /*61c0*/  @!P1 VIADD R3, R41, 0x16860 ;  /* 0x0001686029039836 */ /* 0x004fc40000000000 */
[-CC-:B------:R-:W-:Y:S01]  /*61d0*/  FFMA.FTZ R30, R25, R28.reuse, -R34.reuse ;  /* 0x0000001c191e7223 */ /* 0x180fe20000010822 */
[-CC-:B------:R-:W-:Y:S01]  /*61e0*/  FFMA.FTZ R141, R43, R28.reuse, -R34.reuse ;  /* 0x0000001c2b8d7223 */ /* 0x180fe20000010822 */
[----:B------:R-:W-:Y:S01]  /*61f0*/  FADD.FTZ R52, R136, R39 ;  /* 0x0000002788347221 */ /* 0x000fe20000010000 */
[--C-:B------:R-:W-:Y:S01]  /*6200*/  FFMA.FTZ R143, R45, R28, -R34.reuse ;  /* 0x0000001c2d8f7223 */ /* 0x100fe20000010822 */
[----:B------:R-:W-:Y:S01]  /*6210*/  @!P1 PRMT R39, RZ, 0x654, R3 ;  /* 0x00000654ff279816 */ /* 0x000fe20000000003 */
[----:B------:R-:W2:Y:S01]  /*6220*/  MUFU.EX2 R24, R24 ;  /* 0x0000001800187308 */ /* 0x000ea20000000800 */
[----:B-1----:R-:W-:Y:S01]  /*6230*/  FFMA.FTZ R35, R44, R0, R149 ;  /* 0x000000002c237223 */ /* 0x002fe20000010095 */
[-CC-:B------:R-:W-:Y:S01]  /*6240*/  FFMA.FTZ R36, R79, R28.reuse, -R34.reuse ;  /* 0x0000001c4f247223 */ /* 0x180fe20000010822 */
[-CC-:B------:R-:W-:Y:S01]  /*6250*/  FFMA.FTZ R11, R47, R28.reuse, -R34.reuse ;  /* 0x0000001c2f0b7223 */ /* 0x180fe20000010822 */
[-C--:B------:R-:W-:Y:S01]  /*6260*/  FFMA.FTZ R38, R83, R28.reuse, -R34 ;  /* 0x0000001c53267223 */ /* 0x080fe20000010822 */
[----:B------:R-:W-:Y:S01]  /*6270*/  FADD.FTZ R48, R4, R35 ;  /* 0x0000002304307221 */ /* 0x000fe20000010000 */
[----:B------:R-:W-:Y:S01]  /*6280*/  FADD.FTZ R35, R37, R52 ;  /* 0x0000003425237221 */ /* 0x000fe20000010000 */
[-C--:B------:R-:W-:Y:S01]  /*6290*/  FFMA.FTZ R19, R49, R28.reuse, -R34 ;  /* 0x0000001c31137223 */ /* 0x080fe20000010822 */
[----:B------:R-:W1:Y:S01]  /*62a0*/  MUFU.EX2 R145, R145 ;  /* 0x0000009100917308 */ /* 0x000e620000000800 */
[----:B---3--:R-:W-:Y:S01]  /*62b0*/  FADD.FTZ R3, R151, R48 ;  /* 0x0000003097037221 */ /* 0x008fe20000010000 */
[----:B------:R-:W-:Y:S01]  /*62c0*/  FADD.FTZ R48, R138, R35 ;  /* 0x000000238a307221 */ /* 0x000fe20000010000 */
[-CC-:B------:R-:W-:Y:S01]  /*62d0*/  FFMA.FTZ R25, R51, R28.reuse, -R34.reuse ;  /* 0x0000001c33197223 */ /* 0x180fe20000010822 */
[-CC-:B------:R-:W-:Y:S01]  /*62e0*/  FFMA.FTZ R42, R87, R28.reuse, -R34.reuse ;  /* 0x0000001c572a7223 */ /* 0x180fe20000010822 */
[-C--:B------:R-:W-:Y:S01]  /*62f0*/  FFMA.FTZ R50, R50, R28.reuse, -R34 ;  /* 0x0000001c32327223 */ /* 0x080fe20000010822 */
[----:B------:R-:W-:Y:S01]  /*6300*/  FADD.FTZ R35, R55, R48 ;  /* 0x0000003037237221 */ /* 0x000fe20000010000 */
[-CC-:B------:R-:W-:Y:S01]  /*6310*/  FFMA.FTZ R5, R53, R28.reuse, -R34.reuse ;  /* 0x0000001c35057223 */ /* 0x180fe20000010822 */
[----:B------:R-:W3:Y:S01]  /*6320*/  MUFU.EX2 R26, R26 ;  /* 0x0000001a001a7308 */ /* 0x000ee20000000800 */
[----:B--2---:R-:W-:Y:S01]  /*6330*/  FADD.FTZ R52, R24, R3 ;  /* 0x0000000318347221 */ /* 0x004fe20000010000 */
[-CC-:B------:R-:W-:Y:S01]  /*6340*/  FFMA.FTZ R46, R133, R28.reuse, -R34.reuse ;  /* 0x0000001c852e7223 */ /* 0x180fe20000010822 */
[-CC-:B------:R-:W-:Y:S01]  /*6350*/  FFMA.FTZ R135, R135, R28.reuse, -R34.reuse ;  /* 0x0000001c87877223 */ /* 0x180fe20000010822 */
[-CC-:B------:R-:W-:Y:S01]  /*6360*/  FFMA.FTZ R0, R137, R28.reuse, -R34.reuse ;  /* 0x0000001c89007223 */ /* 0x180fe20000010822 */
[-CC-:B------:R-:W-:Y:S01]  /*6370*/  FFMA.FTZ R131, R59, R28.reuse, -R34.reuse ;  /* 0x0000001c3b837223 */ /* 0x180fe20000010822 */
[-CC-:B------:R-:W-:Y:S01]  /*6380*/  FFMA.FTZ R48, R139, R28.reuse, -R34.reuse ;  /* 0x0000001c8b307223 */ /* 0x180fe20000010822 */
[-C--:B------:R-:W-:Y:S01]  /*6390*/  FFMA.FTZ R125, R157, R28.reuse, -R34 ;  /* 0x0000001c9d7d7223 */ /* 0x080fe20000010822 */
[----:B------:R-:W-:Y:S01]  /*63a0*/  MUFU.EX2 R132, R132 ;  /* 0x0000008400847308 */ /* 0x000fe20000000800 */
[----:B-1----:R-:W-:Y:S01]  /*63b0*/  FADD.FTZ R3, R145, R52 ;  /* 0x0000003491037221 */ /* 0x002fe20000010000 */
[-CC-:B------:R-:W-:Y:S01]  /*63c0*/  FFMA.FTZ R127, R61, R28.reuse, -R34.reuse ;  /* 0x0000001c3d7f7223 */ /* 0x180fe20000010822 */
[-CC-:B------:R-:W-:Y:S01]  /*63d0*/  FFMA.FTZ R54, R54, R28.reuse, -R34.reuse ;  /* 0x0000001c36367223 */ /* 0x180fe20000010822 */
[-CC-:B------:R-:W-:Y:S01]  /*63e0*/  FFMA.FTZ R56, R56, R28.reuse, -R34.reuse ;  /* 0x0000001c38387223 */ /* 0x180fe20000010822 */
[-CC-:B------:R-:W-:Y:S01]  /*63f0*/  FFMA.FTZ R58, R58, R28.reuse, -R34.reuse ;  /* 0x0000001c3a3a7223 */ /* 0x180fe20000010822 */
[-CC-:B------:R-:W-:Y:S01]  /*6400*/  FFMA.FTZ R62, R62, R28.reuse, -R34.reuse ;  /* 0x0000001c3e3e7223 */ /* 0x180fe20000010822 */
[----:B------:R-:W-:Y:S01]  /*6410*/  FFMA.FTZ R64, R64, R28, -R34 ;  /* 0x0000001c40407223 */ /* 0x000fe20000010822 */
[----:B------:R-:W1:Y:S01]  /*6420*/  MUFU.EX2 R147, R147 ;  /* 0x0000009300937308 */ /* 0x000e620000000800 */
[----:B---3--:R-:W-:Y:S01]  /*6430*/  FADD.FTZ R52, R26, R3 ;  /* 0x000000031a347221 */ /* 0x008fe20000010000 */
[----:B------:R-:W-:Y:S01]  /*6440*/  @!P1 PRMT R27, RZ, 0x654, R27 ;  /* 0x00000654ff1b9816 */ /* 0x000fe2000000001b */
[----:B------:R-:W-:Y:S01]  /*6450*/  UMOV UR28, UR36 ;  /* 0x00000024001c7c82 */ /* 0x000fe20008000000 */
[----:B------:R-:W-:Y:S01]  /*6460*/  PLOP3.LUT P2, PT, PT, PT, UP0, 0x80, 0x0 ;  /* 0x000000000000781c */ /* 0x000fe20003f4f008 */
[----:B------:R-:W-:Y:S01]  /*6470*/  FMUL.FTZ R88, R88, R63 ;  /* 0x0000003f58587220 */ /* 0x000fe20000410000 */
[----:B------:R2:W-:Y:S01]  /*6480*/  @!P1 SYNCS.ARRIVE.TRANS64.RED.A1T0 RZ, [R27+URZ], RZ ;  /* 0x000000ff1bff99a7 */ /* 0x0005e2000810043f */
[----:B------:R-:W-:Y:S01]  /*6490*/  F2FP.F16.F32.PACK_AB R149, R4, R149 ;  /* 0x000000950495723e */ /* 0x000fe200000000ff */
[----:B------:R-:W-:Y:S01]  /*64a0*/  MUFU.EX2 R57, R57 ;  /* 0x0000003900397308 */ /* 0x000fe20000000800 */
[----:B------:R-:W-:Y:S01]  /*64b0*/  F2FP.F16.F32.PACK_AB R150, R13, R150 ;  /* 0x000000960d96723e */ /* 0x000fe200000000ff */
[-C--:B------:R-:W-:Y:S01]  /*64c0*/  FMUL.FTZ R89, R89, R63.reuse ;  /* 0x0000003f59597220 */ /* 0x080fe20000410000 */
[----:B------:R-:W-:Y:S01]  /*64d0*/  F2FP.F16.F32.PACK_AB R144, R15, R144 ;  /* 0x000000900f90723e */ /* 0x000fe200000000ff */
[-C--:B------:R-:W-:Y:S01]  /*64e0*/  FMUL.FTZ R92, R92, R63.reuse ;  /* 0x0000003f5c5c7220 */ /* 0x080fe20000410000 */
[----:B------:R-:W-:Y:S01]  /*64f0*/  F2FP.F16.F32.PACK_AB R146, R21, R146 ;  /* 0x000000921592723e */ /* 0x000fe200000000ff */
[----:B------:R3:W-:Y:S01]  /*6500*/  @!P1 SYNCS.ARRIVE.TRANS64.RED.A1T0 RZ, [R39+URZ], RZ ;  /* 0x000000ff27ff99a7 */ /* 0x0007e2000810043f */
[----:B------:R-:W-:Y:S01]  /*6510*/  F2FP.F16.F32.PACK_AB R140, R29, R140 ;  /* 0x0000008c1d8c723e */ /* 0x000fe200000000ff */
[----:B------:R-:W4:Y:S01]  /*6520*/  MUFU.EX2 R30, R30 ;  /* 0x0000001e001e7308 */ /* 0x000f220000000800 */
[----:B-1----:R-:W-:Y:S01]  /*6530*/  FADD.FTZ R3, R147, R52 ;  /* 0x0000003493037221 */ /* 0x002fe20000010000 */
[----:B------:R-:W-:Y:S01]  /*6540*/  F2FP.F16.F32.PACK_AB R142, R33, R142 ;  /* 0x0000008e218e723e */ /* 0x000fe200000000ff */
[-C--:B------:R-:W-:Y:S01]  /*6550*/  FMUL.FTZ R93, R93, R63.reuse ;  /* 0x0000003f5d5d7220 */ /* 0x080fe20000410000 */
[----:B------:R-:W-:Y:S01]  /*6560*/  F2FP.F16.F32.PACK_AB R136, R37, R136 ;  /* 0x000000882588723e */ /* 0x000fe200000000ff */
[-C--:B------:R-:W-:Y:S01]  /*6570*/  FMUL.FTZ R96, R96, R63.reuse ;  /* 0x0000003f60607220 */ /* 0x080fe20000410000 */
[----:B------:R-:W-:Y:S01]  /*6580*/  F2FP.F16.F32.PACK_AB R138, R55, R138 ;  /* 0x0000008a378a723e */ /* 0x000fe200000000ff */
        /* <DEDUP_REMOVED lines=9> */
[----:B------:R-:W1:Y:S01]  /*6620*/  MUFU.EX2 R141, R141 ;  /* 0x0000008d008d7308 */ /* 0x000e620000000800 */
[----:B----4-:R-:W-:Y:S01]  /*6630*/  FADD.FTZ R52, R30, R3 ;  /* 0x000000031e347221 */ /* 0x010fe20000010000 */
[-C--:B------:R-:W-:Y:S01]  /*6640*/  FMUL.FTZ R113, R113, R63.reuse ;  /* 0x0000003f71717220 */ /* 0x080fe20000410000 */
[-C--:B------:R-:W-:Y:S01]  /*6650*/  FMUL.FTZ R116, R116, R63.reuse ;  /* 0x0000003f74747220 */ /* 0x080fe20000410000 */
[----:B------:R-:W-:Y:S01]  /*6660*/  FMUL.FTZ R117, R117, R63 ;  /* 0x0000003f75757220 */ /* 0x000fe20000410000 */
[----:B------:R-:W-:Y:S01]  /*6670*/  F2FP.F16.F32.PACK_AB R151, R24, R151 ;  /* 0x000000971897723e */ /* 0x000fe200000000ff */
[-C--:B------:R-:W-:Y:S01]  /*6680*/  FMUL.FTZ R90, R90, R44.reuse ;  /* 0x0000002c5a5a7220 */ /* 0x080fe20000410000 */
[----:B------:R-:W-:Y:S01]  /*6690*/  F2FP.F16.F32.PACK_AB R145, R26, R145 ;  /* 0x000000911a91723e */ /* 0x000fe200000000ff */
[----:B------:R-:W-:Y:S01]  /*66a0*/  MUFU.EX2 R65, R65 ;  /* 0x0000004100417308 */ /* 0x000fe20000000800 */
[----:B------:R-:W-:Y:S01]  /*66b0*/  F2FP.F16.F32.PACK_AB R147, R30, R147 ;  /* 0x000000931e93723e */ /* 0x000fe200000000ff */
[-C--:B------:R-:W-:Y:S01]  /*66c0*/  FMUL.FTZ R91, R91, R44.reuse ;  /* 0x0000002c5b5b7220 */ /* 0x080fe20000410000 */
[-C--:B------:R-:W-:Y:S01]  /*66d0*/  FMUL.FTZ R94, R94, R44.reuse ;  /* 0x0000002c5e5e7220 */ /* 0x080fe20000410000 */
[-C--:B------:R-:W-:Y:S01]  /*66e0*/  FMUL.FTZ R95, R95, R44.reuse ;  /* 0x0000002c5f5f7220 */ /* 0x080fe20000410000 */
[-C--:B------:R-:W-:Y:S01]  /*66f0*/  FMUL.FTZ R98, R98, R44.reuse ;  /* 0x0000002c62627220 */ /* 0x080fe20000410000 */
[-C--:B------:R-:W-:Y:S01]  /*6700*/  FMUL.FTZ R99, R99, R44.reuse ;  /* 0x0000002c63637220 */ /* 0x080fe20000410000 */
[-C--:B------:R-:W-:Y:S01]  /*6710*/  FMUL.FTZ R102, R102, R44.reuse ;  /* 0x0000002c66667220 */ /* 0x080fe20000410000 */
[----:B------:R-:W4:Y:S01]  /*6720*/  MUFU.EX2 R32, R32 ;  /* 0x0000002000207308 */ /* 0x000f220000000800 */
[----:B-1----:R-:W-:Y:S01]  /*6730*/  FADD.FTZ R3, R141, R52 ;  /* 0x000000348d037221 */ /* 0x002fe20000010000 */
[-C--:B------:R-:W-:Y:S01]  /*6740*/  FMUL.FTZ R103, R103, R44.reuse ;  /* 0x0000002c67677220 */ /* 0x080fe20000410000 */
[-C--:B------:R-:W-:Y:S01]  /*6750*/  FMUL.FTZ R106, R106, R44.reuse ;  /* 0x0000002c6a6a7220 */ /* 0x080fe20000410000 */
[-C--:B------:R-:W-:Y:S01]  /*6760*/  FMUL.FTZ R107, R107, R44.reuse ;  /* 0x0000002c6b6b7220 */ /* 0x080fe20000410000 */
[-C--:B------:R-:W-:Y:S01]  /*6770*/  FMUL.FTZ R110, R110, R44.reuse ;  /* 0x0000002c6e6e7220 */ /* 0x080fe20000410000 */
[-C--:B------:R-:W-:Y:S01]  /*6780*/  FMUL.FTZ R111, R111, R44.reuse ;  /* 0x0000002c6f6f7220 */ /* 0x080fe20000410000 */
[-C--:B------:R-:W-:Y:S01]  /*6790*/  FMUL.FTZ R114, R114, R44.reuse ;  /* 0x0000002c72727220 */ /* 0x080fe20000410000 */
[----:B------:R-:W1:Y:S01]  /*67a0*/  MUFU.EX2 R6, R6 ;  /* 0x0000000600067308 */ /* 0x000e620000000800 */
[-C--:B------:R-:W-:Y:S01]  /*67b0*/  FMUL.FTZ R115, R115, R44.reuse ;  /* 0x0000002c73737220 */ /* 0x080fe20000410000 */
[-C--:B------:R-:W-:Y:S01]  /*67c0*/  FMUL.FTZ R118, R118, R44.reuse ;  /* 0x0000002c76767220 */ /* 0x080fe20000410000 */
[----:B------:R-:W-:Y:S01]  /*67d0*/  FMUL.FTZ R119, R119, R44 ;  /* 0x0000002c77777220 */ /* 0x000fe20000410000 */
[----:B------:R-:W-:-:S04]  /*67e0*/  MOV R4, R31 ;  /* 0x0000001f00047202 */ /* 0x000fc80000000f00 */
[----:B------:R5:W-:Y:S01]  /*67f0*/  MUFU.EX2 R129, R60 ;  /* 0x0000003c00817308 */ /* 0x000be20000000800 */
[C---:B----4-:R-:W-:Y:S01]  /*6800*/  FADD.FTZ R52, R32.reuse, R3 ;  /* 0x0000000320347221 */ /* 0x050fe20000010000 */
[----:B------:R-:W-:-:S06]  /*6810*/  F2FP.F16.F32.PACK_AB R141, R32, R141 ;  /* 0x0000008d208d723e */ /* 0x000fcc00000000ff */
[----:B------:R-:W4:Y:S01]  /*6820*/  MUFU.EX2 R143, R143 ;  /* 0x0000008f008f7308 */ /* 0x000f220000000800 */
[----:B-----5:R-:W-:Y:S01]  /*6830*/  FADD.FTZ R60, R132, R35 ;  /* 0x00000023843c7221 */ /* 0x020fe20000010000 */
[----:B------:R-:W-:-:S03]  /*6840*/  F2FP.F16.F32.PACK_AB R132, R57, R132 ;  /* 0x000000843984723e */ /* 0x000fc600000000ff */
[----:B------:R-:W-:-:S03]  /*6850*/  FADD.FTZ R35, R57, R60 ;  /* 0x0000003c39237221 */ /* 0x000fc60000010000 */
[----:B------:R-:W5:Y:S01]  /*6860*/  MUFU.EX2 R69, R69 ;  /* 0x0000004500457308 */ /* 0x000f620000000800 */
[----:B------:R-:W-:Y:S01]  /*6870*/  FADD.FTZ R60, R134, R35 ;  /* 0x00000023863c7221 */ /* 0x000fe20000010000 */
[----:B------:R-:W-:-:S03]  /*6880*/  F2FP.F16.F32.PACK_AB R134, R65, R134 ;  /* 0x000000864186723e */ /* 0x000fc600000000ff */
[----:B------:R-:W-:-:S03]  /*6890*/  FADD.FTZ R35, R65, R60 ;  /* 0x0000003c41237221 */ /* 0x000fc60000010000 */
[----:B------:R-:W2:Y:S01]  /*68a0*/  MUFU.EX2 R36, R36 ;  /* 0x0000002400247308 */ /* 0x000ea20000000800 */
[----:B-1----:R-:W-:Y:S01]  /*68b0*/  FADD.FTZ R60, R6, R35 ;  /* 0x00000023063c7221 */ /* 0x002fe20000010000 */
[----:B----4-:R-:W-:-:S06]  /*68c0*/  FADD.FTZ R3, R143, R52 ;  /* 0x000000348f037221 */ /* 0x010fcc0000010000 */
[----:B------:R-:W1:Y:S01]  /*68d0*/  MUFU.EX2 R8, R8 ;  /* 0x0000000800087308 */ /* 0x000e620000000800 */
[C---:B-----5:R-:W-:Y:S01]  /*68e0*/  FADD.FTZ R35, R69.reuse, R60 ;  /* 0x0000003c45237221 */ /* 0x060fe20000010000 */
[----:B------:R-:W-:-:S06]  /*68f0*/  F2FP.F16.F32.PACK_AB R128, R69, R6 ;  /* 0x000000064580723e */ /* 0x000fcc00000000ff */
[----:B------:R-:W4:Y:S01]  /*6900*/  MUFU.EX2 R11, R11 ;  /* 0x0000000b000b7308 */ /* 0x000f220000000800 */
[C---:B--2---:R-:W-:Y:S01]  /*6910*/  FADD.FTZ R52, R36.reuse, R3 ;  /* 0x0000000324347221 */ /* 0x044fe20000010000 */
[----:B------:R-:W-:-:S06]  /*6920*/  F2FP.F16.F32.PACK_AB R143, R36, R143 ;  /* 0x0000008f248f723e */ /* 0x000fcc00000000ff */
[----:B------:R-:W2:Y:S01]  /*6930*/  MUFU.EX2 R73, R73 ;  /* 0x0000004900497308 */ /* 0x000ea20000000800 */
[----:B-1----:R-:W-:-:S07]  /*6940*/  FADD.FTZ R60, R8, R35 ;  /* 0x00000023083c7221 */ /* 0x002fce0000010000 */
[----:B------:R-:W1:Y:S01]  /*6950*/  MUFU.EX2 R38, R38 ;  /* 0x0000002600267308 */ /* 0x000e620000000800 */
[----:B----4-:R-:W-:-:S07]  /*6960*/  FADD.FTZ R3, R11, R52 ;  /* 0x000000340b037221 */ /* 0x010fce0000010000 */
[----:B------:R-:W4:Y:S01]  /*6970*/  MUFU.EX2 R10, R10 ;  /* 0x0000000a000a7308 */ /* 0x000f220000000800 */
[C---:B--2---:R-:W-:Y:S01]  /*6980*/  FADD.FTZ R9, R73.reuse, R60 ;  /* 0x0000003c49097221 */ /* 0x044fe20000010000 */
[----:B------:R-:W-:-:S06]  /*6990*/  F2FP.F16.F32.PACK_AB R130, R73, R8 ;  /* 0x000000084982723e */ /* 0x000fcc00000000ff */
[----:B------:R-:W-:Y:S01]  /*69a0*/  MUFU.EX2 R19, R19 ;  /* 0x0000001300137308 */ /* 0x000fe20000000800 */
[----:B-1----:R-:W-:-:S07]  /*69b0*/  F2FP.F16.F32.PACK_AB R137, R38, R11 ;  /* 0x0000000b2689723e */ /* 0x002fce00000000ff */
[----:B------:R-:W1:Y:S01]  /*69c0*/  MUFU.EX2 R77, R77 ;  /* 0x0000004d004d7308 */ /* 0x000e620000000800 */
[----:B----4-:R-:W-:-:S07]  /*69d0*/  FADD.FTZ R52, R10, R9 ;  /* 0x000000090a347221 */ /* 0x010fce0000010000 */
[----:B------:R-:W2:Y:S08]  /*69e0*/  MUFU.EX2 R40, R40 ;  /* 0x0000002800287308 */ /* 0x000eb00000000800 */
[----:B------:R-:W4:Y:S01]  /*69f0*/  MUFU.EX2 R12, R12 ;  /* 0x0000000c000c7308 */ /* 0x000f220000000800 */
[C---:B-1----:R-:W-:Y:S01]  /*6a00*/  FADD.FTZ R9, R77.reuse, R52 ;  /* 0x000000344d097221 */ /* 0x042fe20000010000 */
[----:B------:R-:W-:-:S06]  /*6a10*/  F2FP.F16.F32.PACK_AB R124, R77, R10 ;  /* 0x0000000a4d7c723e */ /* 0x000fcc00000000ff */
[----:B------:R-:W-:Y:S01]  /*6a20*/  MUFU.EX2 R25, R25 ;  /* 0x0000001900197308 */ /* 0x000fe20000000800 */
[----:B--2---:R-:W-:-:S07]  /*6a30*/  F2FP.F16.F32.PACK_AB R139, R40, R19 ;  /* 0x00000013288b723e */ /* 0x004fce00000000ff */
[----:B------:R-:W1:Y:S01]  /*6a40*/  MUFU.EX2 R81, R81 ;  /* 0x0000005100517308 */ /* 0x000e620000000800 */
[----:B----4-:R-:W-:-:S07]  /*6a50*/  FADD.FTZ R52, R12, R9 ;  /* 0x000000090c347221 */ /* 0x010fce0000010000 */
[----:B------:R-:W2:Y:S08]  /*6a60*/  MUFU.EX2 R42, R42 ;  /* 0x0000002a002a7308 */ /* 0x000eb00000000800 */
[----:B------:R4:W-:Y:S01]  /*6a70*/  MUFU.EX2 R34, R50 ;  /* 0x0000003200227308 */ /* 0x0009e20000000800 */
[C---:B-1----:R-:W-:Y:S01]  /*6a80*/  FADD.FTZ R9, R81.reuse, R52 ;  /* 0x0000003451097221 */ /* 0x042fe20000010000 */
[----:B------:R-:W-:-:S06]  /*6a90*/  F2FP.F16.F32.PACK_AB R126, R81, R12 ;  /* 0x0000000c517e723e */ /* 0x000fcc00000000ff */
[----:B------:R-:W1:Y:S01]  /*6aa0*/  MUFU.EX2 R14, R14 ;  /* 0x0000000e000e7308 */ /* 0x000e620000000800 */
[----:B----4-:R-:W-:Y:S01]  /*6ab0*/  FADD.FTZ R50, R38, R3 ;  /* 0x0000000326327221 */ /* 0x010fe20000010000 */
[----:B--2---:R-:W-:-:S03]  /*6ac0*/  F2FP.F16.F32.PACK_AB R133, R42, R25 ;  /* 0x000000192a85723e */ /* 0x004fc600000000ff */
[----:B------:R-:W-:-:S03]  /*6ad0*/  FADD.FTZ R3, R19, R50 ;  /* 0x0000003213037221 */ /* 0x000fc60000010000 */
[----:B------:R-:W2:Y:S01]  /*6ae0*/  MUFU.EX2 R5, R5 ;  /* 0x0000000500057308 */ /* 0x000ea20000000800 */
[----:B------:R-:W-:-:S04]  /*6af0*/  FADD.FTZ R50, R40, R3 ;  /* 0x0000000328327221 */ /* 0x000fc80000010000 */
[----:B------:R-:W-:-:S03]  /*6b00*/  FADD.FTZ R3, R25, R50 ;  /* 0x0000003219037221 */ /* 0x000fc60000010000 */
[----:B------:R-:W4:Y:S01]  /*6b10*/  MUFU.EX2 R85, R85 ;  /* 0x0000005500557308 */ /* 0x000f220000000800 */
[----:B------:R-:W-:Y:S01]  /*6b20*/  FADD.FTZ R6, R42, R3 ;  /* 0x000000032a067221 */ /* 0x000fe20000010000 */
[----:B-1----:R-:W-:-:S06]  /*6b30*/  FADD.FTZ R50, R14, R9 ;  /* 0x000000090e327221 */ /* 0x002fcc0000010000 */
[----:B------:R-:W1:Y:S01]  /*6b40*/  MUFU.EX2 R46, R46 ;  /* 0x0000002e002e7308 */ /* 0x000e620000000800 */
[----:B--2---:R-:W-:-:S07]  /*6b50*/  FADD.FTZ R3, R5, R6 ;  /* 0x0000000605037221 */ /* 0x004fce0000010000 */
[----:B------:R-:W2:Y:S01]  /*6b60*/  MUFU.EX2 R20, R155 ;  /* 0x0000009b00147308 */ /* 0x000ea20000000800 */
[C---:B----4-:R-:W-:Y:S01]  /*6b70*/  FADD.FTZ R9, R85.reuse, R50 ;  /* 0x0000003255097221 */ /* 0x050fe20000010000 */
[----:B------:R-:W-:-:S06]  /*6b80*/  F2FP.F16.F32.PACK_AB R120, R85, R14 ;  /* 0x0000000e5578723e */ /* 0x000fcc00000000ff */
[----:B------:R4:W5:Y:S01]  /*6b90*/  MUFU.EX2 R27, R135 ;  /* 0x00000087001b7308 */ /* 0x0009620000000800 */
[----:B-1----:R-:W-:-:S07]  /*6ba0*/  FADD.FTZ R6, R46, R3 ;  /* 0x000000032e067221 */ /* 0x002fce0000010000 */
[----:B------:R-:W1:Y:S01]  /*6bb0*/  MUFU.EX2 R0, R0 ;  /* 0x0000000000007308 */ /* 0x000e620000000800 */
[----:B--2---:R-:W-:Y:S01]  /*6bc0*/  FADD.FTZ R8, R20, R9 ;  /* 0x0000000914087221 */ /* 0x004fe20000010000 */
[C---:B------:R-:W-:Y:S02]  /*6bd0*/  F2FP.F16.F32.PACK_AB R122, R129.reuse, R20 ;  /* 0x00000014817a723e */ /* 0x040fe400000000ff */
[----:B----4-:R-:W-:Y:S01]  /*6be0*/  F2FP.F16.F32.PACK_AB R135, R46, R5 ;  /* 0x000000052e87723e */ /* 0x010fe200000000ff */
[----:B------:R-:W-:Y:S01]  /*6bf0*/  FADD.FTZ R3, R129, R8 ;  /* 0x0000000881037221 */ /* 0x000fe20000010000 */
[----:B------:R-:W-:Y:S02]  /*6c00*/  IMAD.MOV.U32 R5, RZ, RZ, R7 ;  /* 0x000000ffff057224 */ /* 0x000fe400078e0007 */
[----:B------:R-:W2:Y:S01]  /*6c10*/  MUFU.EX2 R131, R131 ;  /* 0x0000008300837308 */ /* 0x000ea20000000800 */
[----:B-----5:R-:W-:-:S07]  /*6c20*/  FADD.FTZ R9, R27, R6 ;  /* 0x000000061b097221 */ /* 0x020fce0000010000 */
        /* <DEDUP_REMOVED lines=9> */
[----:B-1----:R-:W-:Y:S01]  /*6cc0*/  FADD.FTZ R9, R125, R6 ;  /* 0x000000067d097221 */ /* 0x002fe20000010000 */
[----:B------:R-:W-:-:S03]  /*6cd0*/  F2FP.F16.F32.PACK_AB R125, R34, R125 ;  /* 0x0000007d227d723e */ /* 0x000fc600000000ff */
[----:B------:R-:W-:-:S03]  /*6ce0*/  FADD.FTZ R6, R34, R9 ;  /* 0x0000000922067221 */ /* 0x000fc60000010000 */
        /* <DEDUP_REMOVED lines=9> */
[----:B------:R-:W-:-:S03]  /*6d80*/  F2FP.F16.F32.PACK_AB R121, R58, R121 ;  /* 0x000000793a79723e */ /* 0x000fc600000000ff */
[----:B----4-:R-:W-:-:S04]  /*6d90*/  FADD.FTZ R6, R123, R6 ;  /* 0x000000067b067221 */ /* 0x010fc80000010000 */
[C---:B-1----:R-:W-:Y:S01]  /*6da0*/  FADD.FTZ R0, R64.reuse, R6 ;  /* 0x0000000640007221 */ /* 0x042fe20000010000 */
[----:B------:R-:W-:Y:S01]  /*6db0*/  F2FP.F16.F32.PACK_AB R123, R64, R123 ;  /* 0x0000007b407b723e */ /* 0x000fe200000000ff */
[----:B---3--:R-:W-:Y:S06]  /*6dc0*/  @P2 BRA `(.L_x_1576) ;  /* 0xffffffd0009c2947 */ /* 0x008fec000383ffff */
.L_x_1567:
[----:B------:R-:W-:-:S13]  /*6dd0*/  ISETP.LE.AND P2, PT, RZ, UR29, PT ;  /* 0x0000001dff007c0c */ /* 0x000fda000bf43270 */
[----:B------:R-:W-:Y:S05]  /*6de0*/  @!P2 BRA `(.L_x_1577) ;  /* 0x000000240030a947 */ /* 0x000fea0003800000 */
[----:B------:R-:W-:Y:S01]  /*6df0*/  IMAD.MOV.U32 R4, RZ, RZ, R7 ;  /* 0x000000ffff047224 */ /* 0x000fe200078e0007 */
[----:B------:R-:W-:Y:S01]  /*6e00*/  UMOV UR22, UR37 ;  /* 0x0000002500167c82 */ /* 0x000fe20008000000 */
[----:B------:R-:W-:Y:S01]  /*6e10*/  IMAD.MOV.U32 R5, RZ, RZ, R31 ;  /* 0x000000ffff057224 */ /* 0x000fe200078e001f */
[----:B------:R-:W-:Y:S01]  /*6e20*/  UMOV UR21, UR36 ;  /* 0x0000002400157c82 */ /* 0x000fe20008000000 */
[----:B------:R-:W-:-:S05]  /*6e30*/  ULDC UR23, c[0x0][0x9d8] ;  /* 0x0002760000177ab9 */ /* 0x000fca0000000800 */
.L_x_1586:
        /* <DEDUP_REMOVED lines=9> */
.L_x_1579:
[----:B------:R-:W-:Y:S01]  /*6ed0*/  ULEA UR6, UR36, UR40, 0x3 ;  /* 0x0000002824067291 */ /* 0x000fe2000f8e183f */
[----:B------:R-:W-:-:S05]  /*6ee0*/  IMAD.U32 R6, RZ, RZ, UR37 ;  /* 0x00000025ff067e24 */ /* 0x000fca000f8e00ff */
[----:B------:R-:W-:-:S04]  /*6ef0*/  SHF.L.U32 R6, R6, 0x1f, RZ ;  /* 0x0000001f06067819 */ /* 0x000fc800000006ff */
[----:B------:R1:W2:Y:S01]  /*6f00*/  SYNCS.PHASECHK.TRANS64.TRYWAIT P3, [UR6+0x16830], R6 ;  /* 0x01683006ff0075a7 */ /* 0x0002a20008060146 */
[----:B------:R-:W-:Y:S05]  /*6f10*/  @!P0 BRA `(.L_x_1580) ;  /* 0x0000000000048947 */ /* 0x000fea0003800000 */
[----:B------:R-:W-:Y:S01]  /*6f20*/  BPT.TRAP 0x1 ;  /* 0x000000040000795c */ /* 0x000fe20000300000 */
.L_x_1580:
[----:B--2---:R-:W-:Y:S05]  /*6f30*/  @P3 BRA `(.L_x_1578) ;  /* 0x0000000000083947 */ /* 0x004fea0003800000 */
[----:B------:R-:W2:Y:S02]  /*6f40*/  SYNCS.PHASECHK.TRANS64.TRYWAIT P3, [UR6+0x16830], R6 ;  /* 0x01683006ff0075a7 */ /* 0x000ea40008060146 */
[----:B--2---:R-:W-:Y:S05]  /*6f50*/  @!P3 BRA `(.L_x_1581) ;  /* 0x00000064001cb947 */ /* 0x004fea0003800000 */
.L_x_1578:
        /* <DEDUP_REMOVED lines=25> */
.L_x_1583:
[----:B------:R-:W-:Y:S01]  /*70f0*/  ULEA UR6, UR21, UR40, 0x3 ;  /* 0x0000002815067291 */ /* 0x000fe2000f8e183f */
[----:B------:R-:W-:-:S04]  /*7100*/  MOV R6, UR22 ;  /* 0x0000001600067c02 */ /* 0x000fc80008000f00 */
[----:B------:R-:W-:-:S04]  /*7110*/  SHF.L.U32 R6, R6, 0x1f, RZ ;  /* 0x0000001f06067819 */ /* 0x000fc800000006ff */
[----:B------:R1:W2:Y:S01]  /*7120*/  SYNCS.PHASECHK.TRANS64.TRYWAIT P2, [UR6+0x16850], R6 ;  /* 0x01685006ff0075a7 */ /* 0x0002a20008040146 */
[----:B------:R-:W-:Y:S05]  /*7130*/  @!P0 BRA `(.L_x_1584) ;  /* 0x0000000000048947 */ /* 0x000fea0003800000 */
[----:B------:R-:W-:Y:S01]  /*7140*/  BPT.TRAP 0x1 ;  /* 0x000000040000795c */ /* 0x000fe20000300000 */
.L_x_1584:
[----:B--2---:R-:W-:Y:S05]  /*7150*/  @P2 BRA `(.L_x_1582) ;  /* 0x0000000000082947 */ /* 0x004fea0003800000 */
[----:B------:R-:W2:Y:S02]  /*7160*/  SYNCS.PHASECHK.TRANS64.TRYWAIT P2, [UR6+0x16850], R6 ;  /* 0x01685006ff0075a7 */ /* 0x000ea40008040146 */
[----:B--2---:R-:W-:Y:S05]  /*7170*/  @!P2 BRA `(.L_x_1585) ;  /* 0x0000006000aca947 */ /* 0x004fea0003800000 */
.L_x_1582:
[----:B------:R-:W-:Y:S01]  /*7180*/  UIADD3 UR6, UR40, 0x400, URZ ;  /* 0x0000040028067890 */ /* 0x000fe2000fffe03f */
[----:B------:R-:W-:Y:S01]  /*7190*/  WARPGROUP.ARRIVE ;  /* 0x00000000000079c5 */ /* 0x000fe20000000000 */
[----:B------:R-:W-:Y:S01]  /*71a0*/  UMOV UR7, 0x40000040 ;  /* 0x4000004000077882 */ /* 0x000fe20000000000 */
[----:B-12---:R-:W-:Y:S01]  /*71b0*/  FMUL.FTZ R6, R24, UR23 ;  /* 0x0000001718067c20 */ /* 0x006fe20008410000 */
[----:B------:R-:W-:Y:S01]  /*71c0*/  USHF.R.U32.HI UR6, URZ, 0x4, UR6 ;  /* 0x000000043f067899 */ /* 0x000fe20008011606 */
[----:B------:R-:W-:Y:S01]  /*71d0*/  FMUL.FTZ R7, R25, UR23 ;  /* 0x0000001719077c20 */ /* 0x000fe20008410000 */
        /* <DEDUP_REMOVED lines=81> */
[----:B------:R-:W-:Y:S01]  /*76f0*/  UMOV UR11, 0x40000040 ;  /* 0x40000040000b7882 */ /* 0x000fe20000000000 */
[----:B------:R-:W-:Y:S01]  /*7700*/  ISETP.GE.U32.AND P2, PT, R2, 0x180, PT ;  /* 0x000001800200780c */ /* 0x000fe20003f46070 */
[----:B------:R-:W2:Y:S01]  /*7710*/  MUFU.TANH R37, R37 ;  /* 0x0000002500257308 */ /* 0x000ea20000002400 */
[----:B---3--:R-:W-:Y:S01]  /*7720*/  FMNMX.FTZ R28, R27, R28, !PT ;  /* 0x0000001c1b1c7209 */ /* 0x008fe20007810000 */
[----:B------:R-:W-:-:S06]  /*7730*/  UMOV UR22, UR37 ;  /* 0x0000002500167c82 */ /* 0x000fcc0008000000 */
[----:B------:R-:W3:Y:S01]  /*7740*/  MUFU.TANH R39, R39 ;  /* 0x0000002700277308 */ /* 0x000ee20000002400 */
        /* <DEDUP_REMOVED lines=32> */
[----:B------:R-:W-:Y:S01]  /*7950*/  FMUL.FTZ R145, R66, UR23 ;  /* 0x0000001742917c20 */ /* 0x000fe20008410000 */
[----:B------:R-:W-:Y:S01]  /*7960*/  FMUL.FTZ R147, R70, UR23 ;  /* 0x0000001746937c20 */ /* 0x000fe20008410000 */
[----:B------:R-:W-:Y:S01]  /*7970*/  HGMMA.64x64x16.F32 R88, R140, gdesc[UR4].tnspB, R88, gsb0 ;  /* 0x40e000048c587df0 */ /* 0x000fe20008000858 */
[----:B------:R-:W-:Y:S01]  /*7980*/  UIADD3 UR6, UR10, 0x180, URZ ;  /* 0x000001800a067890 */ /* 0x000fe2000fffe03f */
[----:B-1----:R-:W-:Y:S01]  /*7990*/  FMNMX.FTZ R31, R65, R28, !PT ;  /* 0x0000001c411f7209 */ /* 0x002fe20007810000 */
[----:B------:R-:W-:Y:S01]  /*79a0*/  UMOV UR7, 0x40000040 ;  /* 0x4000004000077882 */ /* 0x000fe20000000000 */
[----:B------:R-:W1:Y:S08]  /*79b0*/  MUFU.TANH R69, R69 ;  /* 0x0000004500457308 */ /* 0x000e700000002400 */
        /* <DEDUP_REMOVED lines=19> */
[----:B------:R-:W-:Y:S01]  /*7af0*/  WARPGROUP.ARRIVE ;  /* 0x00000000000079c5 */ /* 0x000fe20000000000 */
[----:B------:R-:W-:-:S03]  /*7b00*/  FMUL.FTZ R141, R86, UR23 ;  /* 0x00000017568d7c20 */ /* 0x000fc60008410000 */
[----:B------:R-:W3:Y:S01]  /*7b10*/  MUFU.TANH R8, R8 ;  /* 0x0000000800087308 */ /* 0x000ee20000002400 */
[----:B--2---:R-:W-:Y:S01]  /*7b20*/  FMNMX.FTZ R28, R85, R28, !PT ;  /* 0x0000001c551c7209 */ /* 0x004fe20007810000 */
[----:B------:R-:W-:Y:S01]  /*7b30*/  HGMMA.64x64x16.F32 R88, R136, gdesc[UR4].tnspB, R88, gsb0 ;  /* 0x40e0000488587df0 */ /* 0x000fe20008000858 */
[----:B------:R-:W-:Y:S01]  /*7b40*/  UIADD3 UR6, UR10, 0x200, URZ ;  /* 0x000002000a067890 */ /* 0x000fe2000fffe03f */
[----:B------:R-:W-:Y:S02]  /*7b50*/  UMOV UR7, 0x40000040 ;  /* 0x4000004000077882 */ /* 0x000fe40000000000 */
[----:B------:R-:W2:Y:S02]  /*7b60*/  SHFL.BFLY PT, R31, R28, 0x2, 0x1f ;  /* 0x0c401f001c1f7f89 */ /* 0x000ea400000e0000 */
[----:B------:R-:W4:Y:S08]  /*7b70*/  MUFU.TANH R12, R12 ;  /* 0x0000000c000c7308 */ /* 0x000f300000002400 */
[----:B------:R-:W5:Y:S08]  /*7b80*/  MUFU.TANH R13, R13 ;  /* 0x0000000d000d7308 */ /* 0x000f700000002400 */
[----:B------:R-:W5:Y:S01]  /*7b90*/  MUFU.TANH R19, R19 ;  /* 0x0000001300137308 */ /* 0x000f620000002400 */
[----:B--2---:R-:W-:-:S02]  /*7ba0*/  FMNMX.FTZ R31, R28, R31, !PT ;  /* 0x0000001f1c1f7209 */ /* 0x004fc40007810000 */
[----:B------:R-:W2:Y:S05]  /*7bb0*/  LDC R28, c[0x0][0x988] ;  /* 0x00026200ff1c7b82 */ /* 0x000eaa0000000800 */
[----:B------:R-:W5:Y:S01]  /*7bc0*/  MUFU.TANH R20, R20 ;  /* 0x0000001400147308 */ /* 0x000f620000002400 */
[----:B------:R-:W1:Y:S07]  /*7bd0*/  SHFL.BFLY PT, R46, R31, 0x1, 0x1f ;  /* 0x0c201f001f2e7f89 */ /* 0x000e6e00000e0000 */
[----:B------:R-:W5:Y:S08]  /*7be0*/  MUFU.TANH R25, R25 ;  /* 0x0000001900197308 */ /* 0x000f700000002400 */
[----:B------:R-:W5:Y:S08]  /*7bf0*/  MUFU.TANH R26, R26 ;  /* 0x0000001a001a7308 */ /* 0x000f700000002400 */
[----:B------:R-:W5:Y:S01]  /*7c00*/  MUFU.TANH R33, R33 ;  /* 0x0000002100217308 */ /* 0x000f620000002400 */
[----:B-1----:R-:W-:-:S05]  /*7c10*/  FMNMX.FTZ R31, R31, R46, !PT ;  /* 0x0000002e1f1f7209 */ /* 0x002fca0007810000 */
[CC--:B--2---:R-:W-:Y:S01]  /*7c20*/  FMUL.FTZ R52, R31.reuse, R28.reuse ;  /* 0x0000001c1f347220 */ /* 0x0c4fe20000410000 */
[----:B------:R-:W-:Y:S01]  /*7c30*/  FADD.FTZ R5, -R31, R5 ;  /* 0x000000051f057221 */ /* 0x000fe20000010100 */
[----:B------:R-:W1:Y:S02]  /*7c40*/  MUFU.TANH R35, R35 ;  /* 0x0000002300237308 */ /* 0x000e640000002400 */
[--C-:B------:R-:W-:Y:S01]  /*7c50*/  FFMA.FTZ R148, R7, R28, -R52.reuse ;  /* 0x0000001c07947223 */ /* 0x100fe20000010834 */
[----:B------:R-:W-:Y:S01]  /*7c60*/  FMNMX.FTZ R7, R9, R4, !PT ;  /* 0x0000000409077209 */ /* 0x000fe20007810000 */
[-C--:B------:R-:W-:Y:S01]  /*7c70*/  FMUL.FTZ R46, R5, R28.reuse ;  /* 0x0000001c052e7220 */ /* 0x080fe20000410000 */
[-CC-:B------:R-:W-:Y:S01]  /*7c80*/  FFMA.FTZ R5, R6, R28.reuse, -R52.reuse ;  /* 0x0000001c06057223 */ /* 0x180fe20000010834 */
[-CC-:B------:R-:W-:Y:S01]  /*7c90*/  FFMA.FTZ R146, R21, R28.reuse, -R52.reuse ;  /* 0x0000001c15927223 */ /* 0x180fe20000010834 */
[----:B---3--:R-:W-:Y:S01]  /*7ca0*/  FMNMX.FTZ R7, R8, R7, !PT ;  /* 0x0000000708077209 */ /* 0x008fe20007810000 */
[----:B------:R-:W2:Y:S01]  /*7cb0*/  MUFU.TANH R41, R41 ;  /* 0x0000002900297308 */ /* 0x000ea20000002400 */
[-CC-:B------:R-:W-:Y:S01]  /*7cc0*/  FFMA.FTZ R21, R24, R28.reuse, -R52.reuse ;  /* 0x0000001c18157223 */ /* 0x180fe20000010834 */
[-CC-:B------:R-:W-:Y:S01]  /*7cd0*/  FFMA.FTZ R140, R27, R28.reuse, -R52.reuse ;  /* 0x0000001c1b8c7223 */ /* 0x180fe20000010834 */
[----:B----4-:R-:W-:Y:S01]  /*7ce0*/  FMNMX.FTZ R6, R12, R7, !PT ;  /* 0x000000070c067209 */ /* 0x010fe20007810000 */
[-CC-:B------:R-:W-:Y:S01]  /*7cf0*/  FFMA.FTZ R27, R29, R28.reuse, -R52.reuse ;  /* 0x0000001c1d1b7223 */ /* 0x180fe20000010834 */
[----:B------:R-:W-:Y:S01]  /*7d00*/  FFMA.FTZ R29, R47, R28, -R52 ;  /* 0x0000001c2f1d7223 */ /* 0x000fe20000010834 */
[----:B------:R-:W-:-:S02]  /*7d10*/  WARPGROUP.DEPBAR.LE gsb0, 0x0 ;  /* 0x00008000000079c5 */ /* 0x000fc40000010000 */
[----:B------:R-:W-:Y:S01]  /*7d20*/  WARPGROUP.ARRIVE ;  /* 0x00000000000079c5 */ /* 0x000fe20000000000 */
[----:B-----5:R-:W-:Y:S01]  /*7d30*/  FMNMX.FTZ R6, R13, R6, !PT ;  /* 0x000000060d067209 */ /* 0x020fe20007810000 */
[----:B------:R-:W3:Y:S01]  /*7d40*/  MUFU.TANH R43, R43 ;  /* 0x0000002b002b7308 */ /* 0x000ee20000002400 */
[-CC-:B------:R-:W-:Y:S01]  /*7d50*/  FFMA.FTZ R47, R65, R28.reuse, -R52.reuse ;  /* 0x0000001c412f7223 */ /* 0x180fe20000010834 */
[--C-:B------:R-:W-:Y:S01]  /*7d60*/  FFMA.FTZ R65, R73, R28, -R52.reuse ;  /* 0x0000001c49417223 */ /* 0x100fe20000010834 */
[----:B------:R-:W-:Y:S01]  /*7d70*/  FMNMX.FTZ R7, R19, R6, !PT ;  /* 0x0000000613077209 */ /* 0x000fe20007810000 */
[----:B------:R-:W-:Y:S01]  /*7d80*/  HGMMA.64x64x16.F32 R88, R132, gdesc[UR4].tnspB, R88, gsb0 ;  /* 0x40e0000484587df0 */ /* 0x000fe20008000858 */
[----:B------:R-:W-:Y:S01]  /*7d90*/  UIADD3 UR6, UR10, 0x280, URZ ;  /* 0x000002800a067890 */ /* 0x000fe2000fffe03f */
[-CC-:B------:R-:W-:Y:S01]  /*7da0*/  FFMA.FTZ R73, R81, R28.reuse, -R52.reuse ;  /* 0x0000001c51497223 */ /* 0x180fe20000010834 */
[----:B------:R-:W-:Y:S01]  /*7db0*/  UMOV UR7, 0x40000040 ;  /* 0x4000004000077882 */ /* 0x000fe20000000000 */
[----:B------:R-:W-:Y:S01]  /*7dc0*/  FMNMX.FTZ R6, R20, R7, !PT ;  /* 0x0000000714067209 */ /* 0x000fe20007810000 */
[----:B------:R-:W4:Y:S01]  /*7dd0*/  MUFU.TANH R49, R49 ;  /* 0x0000003100317308 */ /* 0x000f220000002400 */
[-CC-:B------:R-:W-:Y:S01]  /*7de0*/  FFMA.FTZ R144, R14, R28.reuse, -R52.reuse ;  /* 0x0000001c0e907223 */ /* 0x180fe20000010834 */
[--C-:B------:R-:W-:Y:S01]  /*7df0*/  FFMA.FTZ R14, R149, R28, -R52.reuse ;  /* 0x0000001c950e7223 */ /* 0x100fe20000010834 */
[----:B------:R-:W-:Y:S01]  /*7e00*/  FMNMX.FTZ R7, R25, R6, !PT ;  /* 0x0000000619077209 */ /* 0x000fe20007810000 */
[-CC-:B------:R-:W-:Y:S01]  /*7e10*/  FFMA.FTZ R150, R10, R28.reuse, -R52.reuse ;  /* 0x0000001c0a967223 */ /* 0x180fe20000010834 */
[-CC-:B------:R-:W-:Y:S01]  /*7e20*/  FFMA.FTZ R11, R11, R28.reuse, -R52.reuse ;  /* 0x0000001c0b0b7223 */ /* 0x180fe20000010834 */
[-CC-:B------:R-:W-:Y:S01]  /*7e30*/  FFMA.FTZ R15, R15, R28.reuse, -R52.reuse ;  /* 0x0000001c0f0f7223 */ /* 0x180fe20000010834 */
[----:B------:R-:W-:Y:S01]  /*7e40*/  FMNMX.FTZ R6, R26, R7, !PT ;  /* 0x000000071a067209 */ /* 0x000fe20007810000 */
[----:B------:R-:W5:Y:S01]  /*7e50*/  MUFU.TANH R51, R51 ;  /* 0x0000003300337308 */ /* 0x000f620000002400 */
[-CC-:B------:R-:W-:Y:S01]  /*7e60*/  FFMA.FTZ R142, R37, R28.reuse, -R52.reuse ;  /* 0x0000001c258e7223 */ /* 0x180fe20000010834 */
[--C-:B------:R-:W-:Y:S01]  /*7e70*/  FFMA.FTZ R37, R39, R28, -R52.reuse ;  /* 0x0000001c27257223 */ /* 0x100fe20000010834 */
[----:B------:R-:W-:Y:S01]  /*7e80*/  FMNMX.FTZ R6, R33, R6, !PT ;  /* 0x0000000621067209 */ /* 0x000fe20007810000 */
[-CC-:B------:R-:W-:Y:S01]  /*7e90*/  FFMA.FTZ R10, R38, R28.reuse, -R52.reuse ;  /* 0x0000001c260a7223 */ /* 0x180fe20000010834 */
[-CC-:B------:R-:W-:Y:S01]  /*7ea0*/  FFMA.FTZ R136, R45, R28.reuse, -R52.reuse ;  /* 0x0000001c2d887223 */ /* 0x180fe20000010834 */
[--C-:B------:R-:W-:Y:S01]  /*7eb0*/  FFMA.FTZ R39, R53, R28, -R52.reuse ;  /* 0x0000001c35277223 */ /* 0x100fe20000010834 */
[----:B-1----:R-:W-:Y:S01]  /*7ec0*/  FMNMX.FTZ R6, R35, R6, !PT ;  /* 0x0000000623067209 */ /* 0x002fe20007810000 */
[----:B------:R-:W1:Y:S01]  /*7ed0*/  MUFU.TANH R155, R155 ;  /* 0x0000009b009b7308 */ /* 0x000e620000002400 */
[-CC-:B------:R-:W-:Y:S01]  /*7ee0*/  FFMA.FTZ R53, R30, R28.reuse, -R52.reuse ;  /* 0x0000001c1e357223 */ /* 0x180fe20000010834 */
[--C-:B------:R-:W-:Y:S01]  /*7ef0*/  FFMA.FTZ R30, R40, R28, -R52.reuse ;  /* 0x0000001c281e7223 */ /* 0x100fe20000010834 */
[----:B--2---:R-:W-:Y:S01]  /*7f00*/  FMNMX.FTZ R6, R41, R6, !PT ;  /* 0x0000000629067209 */ /* 0x004fe20007810000 */
[-CC-:B------:R-:W-:Y:S01]  /*7f10*/  FFMA.FTZ R138, R153, R28.reuse, -R52.reuse ;  /* 0x0000001c998a7223 */ /* 0x180fe20000010834 */
[-CC-:B------:R-:W-:Y:S01]  /*7f20*/  FFMA.FTZ R42, R42, R28.reuse, -R52.reuse ;  /* 0x0000001c2a2a7223 */ /* 0x180fe20000010834 */
[--C-:B------:R-:W-:Y:S01]  /*7f30*/  FFMA.FTZ R45, R61, R28, -R52.reuse ;  /* 0x0000001c3d2d7223 */ /* 0x100fe20000010834 */
[----:B---3--:R-:W-:Y:S01]  /*7f40*/  FMNMX.FTZ R6, R43, R6, !PT ;  /* 0x000000062b067209 */ /* 0x008fe20007810000 */
[----:B------:R-:W2:Y:S01]  /*7f50*/  MUFU.TANH R55, R55 ;  /* 0x0000003700377308 */ /* 0x000ea20000002400 */
[-CC-:B------:R-:W-:Y:S01]  /*7f60*/  FFMA.FTZ R61, R69, R28.reuse, -R52.reuse ;  /* 0x0000001c453d7223 */ /* 0x180fe20000010834 */
[--C-:B------:R-:W-:Y:S01]  /*7f70*/  FFMA.FTZ R69, R77, R28, -R52.reuse ;  /* 0x0000001c4d457223 */ /* 0x100fe20000010834 */
[----:B----4-:R-:W-:Y:S01]  /*7f80*/  FMNMX.FTZ R6, R49, R6, !PT ;  /* 0x0000000631067209 */ /* 0x010fe20007810000 */
[----:B------:R-:W-:-:S03]  /*7f90*/  FFMA.FTZ R77, R85, R28, -R52 ;  /* 0x0000001c554d7223 */ /* 0x000fc60000010834 */
[----:B-----5:R-:W-:Y:S01]  /*7fa0*/  FMNMX.FTZ R6, R51, R6, !PT ;  /* 0x0000000633067209 */ /* 0x020fe20007810000 */
[----:B------:R-:W3:Y:S03]  /*7fb0*/  MUFU.TANH R57, R57 ;  /* 0x0000003900397308 */ /* 0x000ee60000002400 */
[----:B-1----:R-:W-:-:S05]  /*7fc0*/  FMNMX.FTZ R6, R155, R6, !PT ;  /* 0x000000069b067209 */ /* 0x002fca0007810000 */
        /* <DEDUP_REMOVED lines=9> */
[----:B------:R-:W-:Y:S02]  /*8060*/  WARPGROUP.DEPBAR.LE gsb0, 0x0 ;  /* 0x00008000000079c5 */ /* 0x000fe40000010000 */
[----:B------:R-:W-:Y:S01]  /*8070*/  WARPGROUP.ARRIVE ;  /* 0x00000000000079c5 */ /* 0x000fe20000000000 */
[----:B---3--:R-:W-:Y:S01]  /*8080*/  FMNMX.FTZ R6, R63, R6, !PT ;  /* 0x000000063f067209 */ /* 0x008fe20007810000 */
[-CC-:B------:R-:W-:Y:S01]  /*8090*/  FFMA.FTZ R134, R32, R28.reuse, -R52.reuse ;  /* 0x0000001c20867223 */ /* 0x180fe20000010834 */
[----:B------:R-:W-:Y:S02]  /*80a0*/  FFMA.FTZ R132, R157, R28, -R52 ;  /* 0x0000001c9d847223 */ /* 0x000fe40000010834 */
[----:B------:R-:W3:Y:S01]  /*80b0*/  MUFU.TANH R147, R147 ;  /* 0x0000009300937308 */ /* 0x000ee20000002400 */
[----:B------:R-:W-:Y:S01]  /*80c0*/  HGMMA.64x64x16.F32 R88, R128, gdesc[UR4].tnspB, R88, gsb0 ;  /* 0x40e0000480587df0 */ /* 0x000fe20008000858 */
[----:B------:R-:W-:Y:S01]  /*80d0*/  UIADD3 UR6, UR10, 0x300, URZ ;  /* 0x000003000a067890 */ /* 0x000fe2000fffe03f */
[----:B-1----:R-:W-:Y:S01]  /*80e0*/  FMNMX.FTZ R6, R145, R6, !PT ;  /* 0x0000000691067209 */ /* 0x002fe20007810000 */
[----:B------:R-:W-:Y:S01]  /*80f0*/  UMOV UR7, 0x40000040 ;  /* 0x4000004000077882 */ /* 0x000fe20000000000 */
[----:B------:R-:W-:-:S03]  /*8100*/  UIADD3 UR10, UR10, 0x380, URZ ;  /* 0x000003800a0a7890 */ /* 0x000fc6000fffe03f */
        /* <DEDUP_REMOVED lines=19> */
[----:B------:R-:W-:Y:S01]  /*8240*/  WARPGROUP.ARRIVE ;  /* 0x00000000000079c5 */ /* 0x000fe20000000000 */
[----:B--2---:R-:W-:-:S03]  /*8250*/  FMNMX.FTZ R6, R141, R6, !PT ;  /* 0x000000068d067209 */ /* 0x004fc60007810000 */
[----:B------:R-:W-:Y:S02]  /*8260*/  MUFU.EX2 R46, R46 ;  /* 0x0000002e002e7308 */ /* 0x000fe40000000800 */
[----:B------:R-:W-:Y:S01]  /*8270*/  HGMMA.64x64x16.F32 R88, R124, gdesc[UR4].tnspB, R88, gsb0 ;  /* 0x40e000047c587df0 */ /* 0x000fe20008000858 */
[----:B------:R-:W-:Y:S01]  /*8280*/  UIADD3 UR6, UR29, -0x1, URZ ;  /* 0xffffffff1d067890 */ /* 0x000fe2000fffe03f */
[----:B---3--:R-:W-:Y:S01]  /*8290*/  FMNMX.FTZ R7, R87, R6, !PT ;  /* 0x0000000657077209 */ /* 0x008fe20007810000 */
[----:B------:R-:W-:-:S03]  /*82a0*/  FFMA.FTZ R6, R36, R28, -R52 ;  /* 0x0000001c24067223 */ /* 0x000fc60000010834 */
[----:B------:R-:W1:Y:S01]  /*82b0*/  MUFU.EX2 R5, R5 ;  /* 0x0000000500057308 */ /* 0x000e620000000800 */
[----:B------:R-:W2:Y:S07]  /*82c0*/  SHFL.BFLY PT, R24, R7, 0x2, 0x1f ;  /* 0x0c401f0007187f89 */ /* 0x000eae00000e0000 */
[----:B------:R-:W3:Y:S08]  /*82d0*/  MUFU.EX2 R148, R148 ;  /* 0x0000009400947308 */ /* 0x000ef00000000800 */
[----:B------:R-:W4:Y:S01]  /*82e0*/  MUFU.EX2 R150, R150 ;  /* 0x0000009600967308 */ /* 0x000f220000000800 */
[----:B-1----:R-:W-:-:S07]  /*82f0*/  FFMA.FTZ R3, R46, R3, R5 ;  /* 0x000000032e037223 */ /* 0x002fce0000010005 */
[----:B------:R-:W1:Y:S01]  /*8300*/  MUFU.EX2 R11, R11 ;  /* 0x0000000b000b7308 */ /* 0x000e620000000800 */
[C---:B---3--:R-:W-:Y:S01]  /*8310*/  FADD.FTZ R3, R148.reuse, R3 ;  /* 0x0000000394037221 */ /* 0x048fe20000010000 */
[----:B------:R-:W-:Y:S02]  /*8320*/  F2FP.F16.F32.PACK_AB R148, R148, R5 ;  /* 0x000000059494723e */ /* 0x000fe400000000ff */
[----:B--2---:R-:W-:Y:S01]  /*8330*/  FMNMX.FTZ R32, R7, R24, !PT ;  /* 0x0000001807207209 */ /* 0x004fe20007810000 */
[----:B------:R-:W-:-:S03]  /*8340*/  FFMA.FTZ R24, R151, R28, -R52 ;  /* 0x0000001c97187223 */ /* 0x000fc60000010834 */
[----:B------:R-:W-:Y:S01]  /*8350*/  MUFU.EX2 R144, R144 ;  /* 0x0000009000907308 */ /* 0x000fe20000000800 */
[----:B------:R-:W2:Y:S01]  /*8360*/  SHFL.BFLY PT, R7, R32, 0x1, 0x1f ;  /* 0x0c201f0020077f89 */ /* 0x000ea200000e0000 */
[----:B----4-:R-:W-:-:S06]  /*8370*/  FADD.FTZ R54, R150, R3 ;  /* 0x0000000396367221 */ /* 0x010fcc0000010000 */
[----:B------:R-:W-:Y:S01]  /*8380*/  MUFU.EX2 R15, R15 ;  /* 0x0000000f000f7308 */ /* 0x000fe20000000800 */
[----:B-1----:R-:W-:-:S07]  /*8390*/  F2FP.F16.F32.PACK_AB R150, R11, R150 ;  /* 0x000000960b96723e */ /* 0x002fce00000000ff */
[----:B------:R-:W-:Y:S08]  /*83a0*/  MUFU.EX2 R146, R146 ;  /* 0x0000009200927308 */ /* 0x000ff00000000800 */
[----:B------:R-:W-:Y:S01]  /*83b0*/  MUFU.EX2 R21, R21 ;  /* 0x0000001500157308 */ /* 0x000fe20000000800 */
[----:B--2---:R-:W-:-:S05]  /*83c0*/  FMNMX.FTZ R7, R32, R7, !PT ;  /* 0x0000000720077209 */ /* 0x004fca0007810000 */
[CC--:B------:R-:W-:Y:S01]  /*83d0*/  FMUL.FTZ R36, R7.reuse, R28.reuse ;  /* 0x0000001c07247220 */ /* 0x0c0fe20000410000 */
[----:B------:R-:W-:Y:S01]  /*83e0*/  FADD.FTZ R81, -R7, R4 ;  /* 0x0000000407517221 */ /* 0x000fe20000010100 */
[----:B------:R-:W-:Y:S02]  /*83f0*/  MUFU.EX2 R140, R140 ;  /* 0x0000008c008c7308 */ /* 0x000fe40000000800 */
[-CC-:B------:R-:W-:Y:S01]  /*8400*/  FFMA.FTZ R4, R9, R28.reuse, -R36.reuse ;  /* 0x0000001c09047223 */ /* 0x180fe20000010824 */
[-CC-:B------:R-:W-:Y:S01]  /*8410*/  FFMA.FTZ R9, R19, R28.reuse, -R36.reuse ;  /* 0x0000001c13097223 */ /* 0x180fe20000010824 */
[-CC-:B------:R-:W-:Y:S01]  /*8420*/  FFMA.FTZ R19, R33, R28.reuse, -R36.reuse ;  /* 0x0000001c21137223 */ /* 0x180fe20000010824 */
[----:B------:R-:W-:Y:S02]  /*8430*/  IMAD.U32 R33, RZ, RZ, UR36 ;  /* 0x00000024ff217e24 */ /* 0x000fe4000f8e00ff */
[-C--:B------:R-:W-:Y:S01]  /*8440*/  FMUL.FTZ R81, R81, R28.reuse ;  /* 0x0000001c51517220 */ /* 0x080fe20000410000 */
[-CC-:B------:R-:W-:Y:S01]  /*8450*/  FFMA.FTZ R149, R8, R28.reuse, -R36.reuse ;  /* 0x0000001c08957223 */ /* 0x180fe20000010824 */
[-CC-:B------:R-:W-:Y:S01]  /*8460*/  FFMA.FTZ R8, R13, R28.reuse, -R36.reuse ;  /* 0x0000001c0d087223 */ /* 0x180fe20000010824 */
[----:B------:R-:W-:Y:S01]  /*8470*/  FFMA.FTZ R13, R25, R28, -R36 ;  /* 0x0000001c190d7223 */ /* 0x000fe20000010824 */
[----:B------:R-:W-:-:S02]  /*8480*/  WARPGROUP.DEPBAR.LE gsb0, 0x0 ;  /* 0x00008000000079c5 */ /* 0x000fc40000010000 */
[----:B------:R-:W-:Y:S01]  /*8490*/  WARPGROUP.ARRIVE ;  /* 0x00000000000079c5 */ /* 0x000fe20000000000 */
[----:B------:R-:W-:Y:S01]  /*84a0*/  @!P1 LEA R33, R33, UR40, 0x3 ;  /* 0x0000002821219c11 */ /* 0x000fe2000f8e18ff */
[----:B------:R-:W-:Y:S01]  /*84b0*/  MUFU.EX2 R81, R81 ;  /* 0x0000005100517308 */ /* 0x000fe20000000800 */
[----:B------:R-:W-:Y:S02]  /*84c0*/  VIADD R25, R16, 0x9 ;  /* 0x0000000910197836 */ /* 0x000fe40000000000 */
[-CC-:B------:R-:W-:Y:S01]  /*84d0*/  FFMA.FTZ R151, R12, R28.reuse, -R36.reuse ;  /* 0x0000001c0c977223 */ /* 0x180fe20000010824 */
[-CC-:B------:R-:W-:Y:S01]  /*84e0*/  FFMA.FTZ R12, R20, R28.reuse, -R36.reuse ;  /* 0x0000001c140c7223 */ /* 0x180fe20000010824 */
[----:B------:R-:W-:Y:S01]  /*84f0*/  HGMMA.64x64x16.F32 R88, R120, gdesc[UR8].tnspB, R88, gsb0 ;  /* 0x40e0000878587df0 */ /* 0x000fe20008000858 */
[----:B------:R-:W-:Y:S01]  /*8500*/  @!P1 VIADD R33, R33, 0x16840 ;  /* 0x0001684021219836 */ /* 0x000fe20000000000 */
[----:B------:R-:W-:Y:S01]  /*8510*/  SEL R25, R25, 0x9, !P2 ;  /* 0x0000000919197807 */ /* 0x000fe20005000000 */
[-CC-:B------:R-:W-:Y:S01]  /*8520*/  FFMA.FTZ R135, R34, R28.reuse, -R36.reuse ;  /* 0x0000001c22877223 */ /* 0x180fe20000010824 */
[----:B------:R-:W1:Y:S01]  /*8530*/  MUFU.EX2 R4, R4 ;  /* 0x0000000400047308 */ /* 0x000e620000000800 */
[-CC-:B------:R-:W-:Y:S01]  /*8540*/  FFMA.FTZ R20, R26, R28.reuse, -R36.reuse ;  /* 0x0000001c1a147223 */ /* 0x180fe20000010824 */
[----:B------:R-:W-:Y:S01]  /*8550*/  @!P1 PRMT R33, RZ, 0x654, R33 ;  /* 0x00000654ff219816 */ /* 0x000fe20000000021 */
        /* <DEDUP_REMOVED lines=12> */
[----:B------:R-:W-:Y:S01]  /*8620*/  FFMA.FTZ R71, R71, R28, -R36 ;  /* 0x0000001c47477223 */ /* 0x000fe20000010824 */
[----:B------:R-:W3:Y:S01]  /*8630*/  MUFU.EX2 R151, R151 ;  /* 0x0000009700977308 */ /* 0x000ee20000000800 */
[----:B-1----:R-:W-:Y:S01]  /*8640*/  FFMA.FTZ R0, R81, R0, R4 ;  /* 0x0000000051007223 */ /* 0x002fe20000010004 */
[-CC-:B------:R-:W-:Y:S01]  /*8650*/  FFMA.FTZ R75, R75, R28.reuse, -R36.reuse ;  /* 0x0000001c4b4b7223 */ /* 0x180fe20000010824 */
[-CC-:B------:R-:W-:Y:S01]  /*8660*/  FFMA.FTZ R48, R48, R28.reuse, -R36.reuse ;  /* 0x0000001c30307223 */ /* 0x180fe20000010824 */
[-CC-:B------:R-:W-:Y:S01]  /*8670*/  FFMA.FTZ R79, R79, R28.reuse, -R36.reuse ;  /* 0x0000001c4f4f7223 */ /* 0x180fe20000010824 */
[-CC-:B------:R-:W-:Y:S01]  /*8680*/  FFMA.FTZ R50, R50, R28.reuse, -R36.reuse ;  /* 0x0000001c32327223 */ /* 0x180fe20000010824 */
[-C--:B------:R-:W-:Y:S01]  /*8690*/  FFMA.FTZ R83, R83, R28.reuse, -R36 ;  /* 0x0000001c53537223 */ /* 0x080fe20000010824 */
[----:B------:R-:W-:Y:S01]  /*86a0*/  ISETP.LT.AND P2, PT, RZ, UR29, PT ;  /* 0x0000001dff007c0c */ /* 0x000fe2000bf41270 */
[----:B------:R-:W1:Y:S01]  /*86b0*/  MUFU.EX2 R8, R8 ;  /* 0x0000000800087308 */ /* 0x000e620000000800 */
[----:B--2---:R-:W-:Y:S01]  /*86c0*/  FADD.FTZ R34, R149, R0 ;  /* 0x0000000095227221 */ /* 0x004fe20000010000 */
[----:B------:R-:W-:Y:S01]  /*86d0*/  FFMA.FTZ R0, R63, R28, -R36 ;  /* 0x0000001c3f007223 */ /* 0x000fe20000010824 */
[----:B------:R-:W-:Y:S01]  /*86e0*/  F2FP.F16.F32.PACK_AB R149, R149, R4 ;  /* 0x000000049595723e */ /* 0x000fe200000000ff */
[----:B------:R-:W-:-:S04]  /*86f0*/  UMOV UR29, UR6 ;  /* 0x00000006001d7c82 */ /* 0x000fc80008000000 */
[----:B------:R-:W2:Y:S01]  /*8700*/  MUFU.EX2 R9, R9 ;  /* 0x0000000900097308 */ /* 0x000ea20000000800 */
[----:B---3--:R-:W-:-:S07]  /*8710*/  FADD.FTZ R3, R151, R34 ;  /* 0x0000002297037221 */ /* 0x008fce0000010000 */
[----:B------:R-:W3:Y:S01]  /*8720*/  MUFU.EX2 R12, R12 ;  /* 0x0000000c000c7308 */ /* 0x000ee20000000800 */
[C---:B-1----:R-:W-:Y:S01]  /*8730*/  FADD.FTZ R34, R8.reuse, R3 ;  /* 0x0000000308227221 */ /* 0x042fe20000010000 */
[----:B------:R-:W-:-:S06]  /*8740*/  F2FP.F16.F32.PACK_AB R151, R8, R151 ;  /* 0x000000970897723e */ /* 0x000fcc00000000ff */
[----:B------:R-:W-:Y:S01]  /*8750*/  MUFU.EX2 R13, R13 ;  /* 0x0000000d000d7308 */ /* 0x000fe20000000800 */
[----:B--2---:R-:W-:Y:S01]  /*8760*/  FADD.FTZ R3, R9, R34 ;  /* 0x0000002209037221 */ /* 0x004fe20000010000 */
[----:B------:R-:W-:-:S06]  /*8770*/  FFMA.FTZ R34, R67, R28, -R36 ;  /* 0x0000001c43227223 */ /* 0x000fcc0000010824 */
[----:B------:R-:W1:Y:S01]  /*8780*/  MUFU.EX2 R20, R20 ;  /* 0x0000001400147308 */ /* 0x000e620000000800 */
[----:B---3--:R-:W-:-:S07]  /*8790*/  F2FP.F16.F32.PACK_AB R145, R12, R9 ;  /* 0x000000090c91723e */ /* 0x008fce00000000ff */
[----:B------:R-:W2:Y:S08]  /*87a0*/  MUFU.EX2 R19, R19 ;  /* 0x0000001300137308 */ /* 0x000eb00000000800 */
[----:B------:R-:W3:Y:S01]  /*87b0*/  MUFU.EX2 R27, R27 ;  /* 0x0000001b001b7308 */ /* 0x000ee20000000800 */
[----:B-1----:R-:W-:Y:S01]  /*87c0*/  F2FP.F16.F32.PACK_AB R147, R20, R13 ;  /* 0x0000000d1493723e */ /* 0x002fe200000000ff */
[----:B------:R-:W-:-:S02]  /*87d0*/  WARPGROUP.DEPBAR.LE gsb0, 0x0 ;  /* 0x00008000000079c5 */ /* 0x000fc40000010000 */
[----:B------:R1:W-:Y:S06]  /*87e0*/  BAR.ARV R25, 0x100 ;  /* 0x000400190000751d */ /* 0x0003ec0000002000 */
[----:B------:R4:W-:Y:S01]  /*87f0*/  @!P1 SYNCS.ARRIVE.TRANS64.RED.A1T0 RZ, [R33+URZ], RZ ;  /* 0x000000ff21ff99a7 */ /* 0x0009e2000810043f */
[----:B------:R-:W5:Y:S01]  /*8800*/  MUFU.EX2 R26, R26 ;  /* 0x0000001a001a7308 */ /* 0x000f620000000800 */
[-C--:B------:R-:W-:Y:S01]  /*8810*/  FMUL.FTZ R88, R88, R46.reuse ;  /* 0x0000002e58587220 */ /* 0x080fe20000410000 */
[-C--:B------:R-:W-:Y:S01]  /*8820*/  FMUL.FTZ R89, R89, R46.reuse ;  /* 0x0000002e59597220 */ /* 0x080fe20000410000 */
[-C--:B------:R-:W-:Y:S01]  /*8830*/  FMUL.FTZ R92, R92, R46.reuse ;  /* 0x0000002e5c5c7220 */ /* 0x080fe20000410000 */
[-C--:B------:R-:W-:Y:S01]  /*8840*/  FMUL.FTZ R93, R93, R46.reuse ;  /* 0x0000002e5d5d7220 */ /* 0x080fe20000410000 */
[-C--:B------:R-:W-:Y:S01]  /*8850*/  FMUL.FTZ R96, R96, R46.reuse ;  /* 0x0000002e60607220 */ /* 0x080fe20000410000 */
[-C--:B------:R-:W-:Y:S01]  /*8860*/  FMUL.FTZ R97, R97, R46.reuse ;  /* 0x0000002e61617220 */ /* 0x080fe20000410000 */
[----:B----4-:R-:W-:Y:S01]  /*8870*/  IMAD.U32 R33, RZ, RZ, UR21 ;  /* 0x00000015ff217e24 */ /* 0x010fe2000f8e00ff */
[----:B------:R-:W4:Y:S01]  /*8880*/  MUFU.EX2 R142, R142 ;  /* 0x0000008e008e7308 */ /* 0x000f220000000800 */
[----:B------:R-:W-:Y:S01]  /*8890*/  UMOV UR21, UR36 ;  /* 0x0000002400157c82 */ /* 0x000fe20008000000 */
[-C--:B------:R-:W-:Y:S01]  /*88a0*/  FMUL.FTZ R100, R100, R46.reuse ;  /* 0x0000002e64647220 */ /* 0x080fe20000410000 */
[-C--:B------:R-:W-:Y:S01]  /*88b0*/  FMUL.FTZ R101, R101, R46.reuse ;  /* 0x0000002e65657220 */ /* 0x080fe20000410000 */
[----:B------:R-:W-:Y:S01]  /*88c0*/  @!P1 LEA R33, R33, UR40, 0x3 ;  /* 0x0000002821219c11 */ /* 0x000fe2000f8e18ff */
[-C--:B------:R-:W-:Y:S01]  /*88d0*/  FMUL.FTZ R104, R104, R46.reuse ;  /* 0x0000002e68687220 */ /* 0x080fe20000410000 */
[-C--:B------:R-:W-:Y:S01]  /*88e0*/  FMUL.FTZ R105, R105, R46.reuse ;  /* 0x0000002e69697220 */ /* 0x080fe20000410000 */
[----:B------:R-:W-:Y:S01]  /*88f0*/  FMUL.FTZ R108, R108, R46 ;  /* 0x0000002e6c6c7220 */ /* 0x000fe20000410000 */
[----:B------:R-:W4:Y:S01]  /*8900*/  MUFU.EX2 R143, R143 ;  /* 0x0000008f008f7308 */ /* 0x000f220000000800 */
[----:B-1----:R-:W-:-:S02]  /*8910*/  @!P1 VIADD R25, R33, 0x16860 ;  /* 0x0001686021199836 */ /* 0x002fc40000000000 */
[-C--:B------:R-:W-:Y:S01]  /*8920*/  FMUL.FTZ R109, R109, R46.reuse ;  /* 0x0000002e6d6d7220 */ /* 0x080fe20000410000 */
[-C--:B------:R-:W-:Y:S01]  /*8930*/  FMUL.FTZ R112, R112, R46.reuse ;  /* 0x0000002e70707220 */ /* 0x080fe20000410000 */
[-C--:B------:R-:W-:Y:S01]  /*8940*/  FMUL.FTZ R113, R113, R46.reuse ;  /* 0x0000002e71717220 */ /* 0x080fe20000410000 */
[-C--:B------:R-:W-:Y:S01]  /*8950*/  FMUL.FTZ R116, R116, R46.reuse ;  /* 0x0000002e74747220 */ /* 0x080fe20000410000 */
[----:B------:R-:W-:Y:S01]  /*8960*/  @!P1 PRMT R33, RZ, 0x654, R25 ;  /* 0x00000654ff219816 */ /* 0x000fe20000000019 */
[----:B------:R-:W-:Y:S01]  /*8970*/  FADD.FTZ R25, R11, R54 ;  /* 0x000000360b197221 */ /* 0x000fe20000010000 */
[----:B------:R-:W1:Y:S01]  /*8980*/  MUFU.EX2 R37, R37 ;  /* 0x0000002500257308 */ /* 0x000e620000000800 */
[----:B------:R-:W-:Y:S01]  /*8990*/  FMUL.FTZ R117, R117, R46 ;  /* 0x0000002e75757220 */ /* 0x000fe20000410000 */
[----:B------:R1:W-:Y:S01]  /*89a0*/  @!P1 SYNCS.ARRIVE.TRANS64.RED.A1T0 RZ, [R33+URZ], RZ ;  /* 0x000000ff21ff99a7 */ /* 0x0003e2000810043f */
[----:B------:R-:W-:Y:S01]  /*89b0*/  FADD.FTZ R54, R144, R25 ;  /* 0x0000001990367221 */ /* 0x000fe20000010000 */
[----:B------:R-:W-:Y:S01]  /*89c0*/  F2FP.F16.F32.PACK_AB R144, R15, R144 ;  /* 0x000000900f90723e */ /* 0x000fe200000000ff */
[-C--:B------:R-:W-:Y:S01]  /*89d0*/  FMUL.FTZ R90, R90, R81.reuse ;  /* 0x000000515a5a7220 */ /* 0x080fe20000410000 */
[-C--:B------:R-:W-:Y:S01]  /*89e0*/  FMUL.FTZ R91, R91, R81.reuse ;  /* 0x000000515b5b7220 */ /* 0x080fe20000410000 */
[----:B------:R-:W-:Y:S01]  /*89f0*/  FADD.FTZ R25, R15, R54 ;  /* 0x000000360f197221 */ /* 0x000fe20000010000 */
[----:B------:R-:W-:Y:S01]  /*8a00*/  FADD.FTZ R54, R12, R3 ;  /* 0x000000030c367221 */ /* 0x000fe20000010000 */
[----:B------:R-:W1:Y:S01]  /*8a10*/  MUFU.EX2 R38, R38 ;  /* 0x0000002600267308 */ /* 0x000e620000000800 */
[-C--:B------:R-:W-:Y:S01]  /*8a20*/  FMUL.FTZ R94, R94, R81.reuse ;  /* 0x000000515e5e7220 */ /* 0x080fe20000410000 */
[----:B------:R-:W-:Y:S01]  /*8a30*/  FADD.FTZ R56, R146, R25 ;  /* 0x0000001992387221 */ /* 0x000fe20000010000 */
[----:B------:R-:W-:Y:S01]  /*8a40*/  FADD.FTZ R3, R13, R54 ;  /* 0x000000360d037221 */ /* 0x000fe20000010000 */
[----:B------:R-:W-:Y:S01]  /*8a50*/  F2FP.F16.F32.PACK_AB R146, R21, R146 ;  /* 0x000000921592723e */ /* 0x000fe200000000ff */
[-C--:B------:R-:W-:Y:S01]  /*8a60*/  FMUL.FTZ R95, R95, R81.reuse ;  /* 0x000000515f5f7220 */ /* 0x080fe20000410000 */
[----:B------:R-:W-:Y:S01]  /*8a70*/  FADD.FTZ R25, R21, R56 ;  /* 0x0000003815197221 */ /* 0x000fe20000010000 */
[----:B------:R-:W-:Y:S01]  /*8a80*/  FADD.FTZ R44, R20, R3 ;  /* 0x00000003142c7221 */ /* 0x000fe20000010000 */
[----:B------:R-:W1:Y:S01]  /*8a90*/  MUFU.EX2 R136, R136 ;  /* 0x0000008800887308 */ /* 0x000e620000000800 */
[-C--:B------:R-:W-:Y:S01]  /*8aa0*/  FMUL.FTZ R98, R98, R81.reuse ;  /* 0x0000005162627220 */ /* 0x080fe20000410000 */
[----:B------:R-:W-:Y:S01]  /*8ab0*/  FADD.FTZ R54, R140, R25 ;  /* 0x000000198c367221 */ /* 0x000fe20000010000 */
[----:B--2---:R-:W-:Y:S01]  /*8ac0*/  FADD.FTZ R3, R19, R44 ;  /* 0x0000002c13037221 */ /* 0x004fe20000010000 */
[----:B---3--:R-:W-:Y:S01]  /*8ad0*/  F2FP.F16.F32.PACK_AB R140, R27, R140 ;  /* 0x0000008c1b8c723e */ /* 0x008fe200000000ff */
[----:B------:R-:W-:Y:S01]  /*8ae0*/  FMUL.FTZ R99, R99, R81 ;  /* 0x0000005163637220 */ /* 0x000fe20000410000 */
[----:B------:R-:W-:Y:S01]  /*8af0*/  FADD.FTZ R25, R27, R54 ;  /* 0x000000361b197221 */ /* 0x000fe20000010000 */
[----:B-----5:R-:W-:Y:S01]  /*8b00*/  FADD.FTZ R44, R26, R3 ;  /* 0x000000031a2c7221 */ /* 0x020fe20000010000 */
[----:B------:R-:W2:Y:S01]  /*8b10*/  MUFU.EX2 R137, R137 ;  /* 0x0000008900897308 */ /* 0x000ea20000000800 */
[----:B------:R-:W-:Y:S01]  /*8b20*/  FFMA.FTZ R3, R141, R28, -R36 ;  /* 0x0000001c8d037223 */ /* 0x000fe20000010824 */
[----:B----4-:R-:W-:Y:S01]  /*8b30*/  FADD.FTZ R54, R142, R25 ;  /* 0x000000198e367221 */ /* 0x010fe20000010000 */
[----:B------:R-:W-:Y:S01]  /*8b40*/  FADD.FTZ R25, R143, R44 ;  /* 0x0000002c8f197221 */ /* 0x000fe20000010000 */
[----:B------:R-:W-:Y:S01]  /*8b50*/  F2FP.F16.F32.PACK_AB R141, R26, R19 ;  /* 0x000000131a8d723e */ /* 0x000fe200000000ff */
[----:B------:R-:W-:Y:S01]  /*8b60*/  FMUL.FTZ R102, R102, R81 ;  /* 0x0000005166667220 */ /* 0x000fe20000410000 */
[C---:B-1----:R-:W-:Y:S01]  /*8b70*/  FADD.FTZ R33, R37.reuse, R54 ;  /* 0x0000003625217221 */ /* 0x042fe20000010000 */
[----:B------:R-:W-:Y:S01]  /*8b80*/  FADD.FTZ R54, R38, R25 ;  /* 0x0000001926367221 */ /* 0x000fe20000010000 */
[----:B------:R-:W1:Y:S01]  /*8b90*/  MUFU.EX2 R29, R29 ;  /* 0x0000001d001d7308 */ /* 0x000e620000000800 */
[----:B------:R-:W-:Y:S01]  /*8ba0*/  F2FP.F16.F32.PACK_AB R142, R37, R142 ;  /* 0x0000008e258e723e */ /* 0x000fe200000000ff */
[----:B------:R-:W-:Y:S01]  /*8bb0*/  FADD.FTZ R56, R136, R33 ;  /* 0x0000002188387221 */ /* 0x000fe20000010000 */
[----:B------:R-:W-:Y:S01]  /*8bc0*/  F2FP.F16.F32.PACK_AB R143, R38, R143 ;  /* 0x0000008f268f723e */ /* 0x000fe200000000ff */
[-C--:B------:R-:W-:Y:S01]  /*8bd0*/  FMUL.FTZ R103, R103, R81.reuse ;  /* 0x0000005167677220 */ /* 0x080fe20000410000 */
[-C--:B------:R-:W-:Y:S01]  /*8be0*/  FMUL.FTZ R106, R106, R81.reuse ;  /* 0x000000516a6a7220 */ /* 0x080fe20000410000 */
[-C--:B------:R-:W-:Y:S01]  /*8bf0*/  FMUL.FTZ R107, R107, R81.reuse ;  /* 0x000000516b6b7220 */ /* 0x080fe20000410000 */
[-C--:B------:R-:W-:Y:S01]  /*8c00*/  FMUL.FTZ R110, R110, R81.reuse ;  /* 0x000000516e6e7220 */ /* 0x080fe20000410000 */
[----:B------:R-:W3:Y:S01]  /*8c10*/  MUFU.EX2 R40, R40 ;  /* 0x0000002800287308 */ /* 0x000ee20000000800 */
[----:B--2---:R-:W-:Y:S01]  /*8c20*/  FADD.FTZ R5, R137, R54 ;  /* 0x0000003689057221 */ /* 0x004fe20000010000 */
[-C--:B------:R-:W-:Y:S01]  /*8c30*/  FMUL.FTZ R111, R111, R81.reuse ;  /* 0x000000516f6f7220 */ /* 0x080fe20000410000 */
[-C--:B------:R-:W-:Y:S01]  /*8c40*/  FMUL.FTZ R114, R114, R81.reuse ;  /* 0x0000005172727220 */ /* 0x080fe20000410000 */
[-C--:B------:R-:W-:Y:S01]  /*8c50*/  FMUL.FTZ R115, R115, R81.reuse ;  /* 0x0000005173737220 */ /* 0x080fe20000410000 */
[-C--:B------:R-:W-:Y:S01]  /*8c60*/  FMUL.FTZ R118, R118, R81.reuse ;  /* 0x0000005176767220 */ /* 0x080fe20000410000 */
[----:B------:R-:W-:-:S02]  /*8c70*/  FMUL.FTZ R119, R119, R81 ;  /* 0x0000005177777220 */ /* 0x000fc40000410000 */
[----:B------:R2:W-:Y:S01]  /*8c80*/  MUFU.EX2 R32, R42 ;  /* 0x0000002a00207308 */ /* 0x0005e20000000800 */
[C---:B-1----:R-:W-:Y:S01]  /*8c90*/  FADD.FTZ R11, R29.reuse, R56 ;  /* 0x000000381d0b7221 */ /* 0x042fe20000010000 */
[----:B------:R-:W-:-:S06]  /*8ca0*/  F2FP.F16.F32.PACK_AB R136, R29, R136 ;  /* 0x000000881d88723e */ /* 0x000fcc00000000ff */
[----:B------:R-:W1:Y:S01]  /*8cb0*/  MUFU.EX2 R138, R138 ;  /* 0x0000008a008a7308 */ /* 0x000e620000000800 */
[-CC-:B--2---:R-:W-:Y:S01]  /*8cc0*/  FFMA.FTZ R42, R55, R28.reuse, -R36.reuse ;  /* 0x0000001c372a7223 */ /* 0x184fe20000010824 */
[C---:B---3--:R-:W-:Y:S01]  /*8cd0*/  FADD.FTZ R54, R40.reuse, R5 ;  /* 0x0000000528367221 */ /* 0x048fe20000010000 */
[----:B------:R-:W-:Y:S01]  /*8ce0*/  FFMA.FTZ R36, R87, R28, -R36 ;  /* 0x0000001c57247223 */ /* 0x000fe20000010824 */
[----:B------:R-:W-:-:S04]  /*8cf0*/  F2FP.F16.F32.PACK_AB R137, R40, R137 ;  /* 0x000000892889723e */ /* 0x000fc800000000ff */
[----:B------:R-:W2:Y:S08]  /*8d00*/  MUFU.EX2 R139, R139 ;  /* 0x0000008b008b7308 */ /* 0x000eb00000000800 */
        /* <DEDUP_REMOVED lines=71> */
[----:B--2---:R-:W-:Y:S01]  /*9180*/  FADD.FTZ R0, R30, R5 ;  /* 0x000000051e007221 */ /* 0x004fe20000010000 */
[----:B------:R-:W-:-:S06]  /*9190*/  IMAD.MOV.U32 R5, RZ, RZ, R31 ;  /* 0x000000ffff057224 */ /* 0x000fcc00078e001f */
[----:B------:R-:W2:Y:S01]  /*91a0*/  MUFU.EX2 R83, R83 ;  /* 0x0000005300537308 */ /* 0x000ea20000000800 */
[----:B---3--:R-:W-:-:S07]  /*91b0*/  FADD.FTZ R4, R121, R4 ;  /* 0x0000000479047221 */ /* 0x008fce0000010000 */
[----:B------:R3:W4:Y:S01]  /*91c0*/  MUFU.EX2 R123, R3 ;  /* 0x00000003007b7308 */ /* 0x0007220000000800 */
[----:B-1----:R-:W-:-:S07]  /*91d0*/  F2FP.F16.F32.PACK_AB R120, R73, R30 ;  /* 0x0000001e4978723e */ /* 0x002fce00000000ff */
[----:B------:R-:W1:Y:S01]  /*91e0*/  MUFU.EX2 R77, R77 ;  /* 0x0000004d004d7308 */ /* 0x000e620000000800 */
[----:B---3--:R-:W-:Y:S01]  /*91f0*/  FADD.FTZ R3, R73, R0 ;  /* 0x0000000049037221 */ /* 0x008fe20000010000 */
[C---:B--2---:R-:W-:Y:S01]  /*9200*/  FADD.FTZ R4, R83.reuse, R4 ;  /* 0x0000000453047221 */ /* 0x044fe20000010000 */
[----:B------:R-:W-:Y:S02]  /*9210*/  F2FP.F16.F32.PACK_AB R121, R83, R121 ;  /* 0x000000795379723e */ /* 0x000fe400000000ff */
[----:B------:R-:W-:-:S03]  /*9220*/  FADD.FTZ R0, R32, R3 ;  /* 0x0000000320007221 */ /* 0x000fc60000010000 */
[----:B------:R-:W2:Y:S01]  /*9230*/  MUFU.EX2 R36, R36 ;  /* 0x0000002400247308 */ /* 0x000ea20000000800 */
[----:B----4-:R-:W-:Y:S01]  /*9240*/  FADD.FTZ R4, R123, R4 ;  /* 0x000000047b047221 */ /* 0x010fe20000010000 */
[C---:B-1----:R-:W-:Y:S01]  /*9250*/  FADD.FTZ R3, R77.reuse, R0 ;  /* 0x000000004d037221 */ /* 0x042fe20000010000 */
[----:B------:R-:W-:Y:S02]  /*9260*/  F2FP.F16.F32.PACK_AB R122, R77, R32 ;  /* 0x000000204d7a723e */ /* 0x000fe400000000ff */
[C---:B--2---:R-:W-:Y:S01]  /*9270*/  FADD.FTZ R0, R36.reuse, R4 ;  /* 0x0000000424007221 */ /* 0x044fe20000010000 */
[----:B------:R-:W-:Y:S02]  /*9280*/  F2FP.F16.F32.PACK_AB R123, R36, R123 ;  /* 0x0000007b247b723e */ /* 0x000fe400000000ff */
[----:B------:R-:W-:Y:S01]  /*9290*/  MOV R4, R7 ;  /* 0x0000000700047202 */ /* 0x000fe20000000f00 */
[----:B------:R-:W-:Y:S06]  /*92a0*/  @P2 BRA `(.L_x_1586) ;  /* 0xffffffd800e42947 */ /* 0x000fec000383ffff */
.L_x_1577:
[----:B------:R-:W-:Y:S06]  /*92b0*/  BAR.ARV 0x8, 0x1a0 ;  /* 0x0206800000007b1d */ /* 0x000fec0000002000 */
[----:B------:R-:W-:Y:S05]  /*92c0*/  @!P0 BRA `(.L_x_1587) ;  /* 0x0000000000048947 */ /* 0x000fea0003800000 */
[----:B------:R-:W-:Y:S01]  /*92d0*/  BPT.TRAP 0x1 ;  /* 0x000000040000795c */ /* 0x000fe20000300000 */
.L_x_1587:
[----:B------:R-:W-:Y:S01]  /*92e0*/  ULEA UR5, UR36, UR40, 0x3 ;  /* 0x0000002824057291 */ /* 0x000fe2000f8e183f */
[----:B------:R-:W-:-:S05]  /*92f0*/  IMAD.U32 R4, RZ, RZ, UR37 ;  /* 0x00000025ff047e24 */ /* 0x000fca000f8e00ff */
[----:B------:R-:W-:-:S04]  /*9300*/  SHF.L.U32 R4, R4, 0x1f, RZ ;  /* 0x0000001f04047819 */ /* 0x000fc800000006ff */
[----:B------:R1:W2:Y:S01]  /*9310*/  SYNCS.PHASECHK.TRANS64.TRYWAIT P2, [UR5+0x16850], R4 ;  /* 0x01685004ff0075a7 */ /* 0x0002a20008040145 */
[----:B------:R-:W-:Y:S05]  /*9320*/  @!P0 BRA `(.L_x_1588) ;  /* 0x0000000000048947 */ /* 0x000fea0003800000 */
[----:B------:R-:W-:Y:S01]  /*9330*/  BPT.TRAP 0x1 ;  /* 0x000000040000795c */ /* 0x000fe20000300000 */
.L_x_1588:
[----:B--2---:R-:W-:Y:S05]  /*9340*/  @P2 BRA `(.L_x_1589) ;  /* 0x0000000000082947 */ /* 0x004fea0003800000 */
[----:B------:R-:W2:Y:S02]  /*9350*/  SYNCS.PHASECHK.TRANS64.TRYWAIT P0, [UR5+0x16850], R4 ;  /* 0x01685004ff0075a7 */ /* 0x000ea40008000145 */
[----:B--2---:R-:W-:Y:S05]  /*9360*/  @!P0 BRA `(.L_x_1590) ;  /* 0x0000004000488947 */ /* 0x004fea0003800000 */
.L_x_1589:
[----:B------:R-:W-:Y:S01]  /*9370*/  UIADD3 UR40, UR40, 0x400, URZ ;  /* 0x0000040028287890 */ /* 0x000fe2000fffe03f */
[----:B------:R-:W-:Y:S01]  /*9380*/  WARPGROUP.ARRIVE ;  /* 0x00000000000079c5 */ /* 0x000fe20000000000 */
[----:B------:R-:W-:Y:S01]  /*9390*/  UMOV UR7, 0x40000040 ;  /* 0x4000004000077882 */ /* 0x000fe20000000000 */
[----:B-12---:R-:W1:Y:S01]  /*93a0*/  SHFL.BFLY PT, R4, R3, 0x2, 0x1f ;  /* 0x0c401f0003047f89 */ /* 0x006e6200000e0000 */
[----:B------:R-:W-:Y:S01]  /*93b0*/  USHF.R.U32.HI UR40, URZ, 0x4, UR40 ;  /* 0x000000043f287899 */ /* 0x000fe20008011628 */
[----:B------:R-:W-:Y:S01]  /*93c0*/  IMAD.MOV.U32 R14, RZ, RZ, RZ ;  /* 0x000000ffff0e7224 */ /* 0x000fe200078e00ff */
[----:B------:R-:W-:Y:S01]  /*93d0*/  UIADD3 UR39, UR39, 0x1, URZ ;  /* 0x0000000127277890 */ /* 0x000fe2000fffe03f */
[----:B------:R-:W2:Y:S01]  /*93e0*/  SHFL.BFLY PT, R5, R0, 0x2, 0x1f ;  /* 0x0c401f0000057f89 */ /* 0x000ea200000e0000 */
[----:B------:R-:W-:Y:S01]  /*93f0*/  ULOP3.LUT UR4, UR40, 0x3fff, URZ, 0xc0, !UPT ;  /* 0x00003fff28047892 */ /* 0x000fe2000f8ec03f */
[----:B------:R-:W-:-:S03]  /*9400*/  IMAD.MOV.U32 R15, RZ, RZ, -0x800000 ;  /* 0xff800000ff0f7424 */ /* 0x000fc600078e00ff */
        /* <DEDUP_REMOVED lines=9> */
[----:B------:R-:W-:Y:S01]  /*94a0*/  MOV R3, 0xff800000 ;  /* 0xff80000000037802 */ /* 0x000fe20000000f00 */
[----:B--2---:R-:W-:-:S03]  /*94b0*/  FADD.FTZ R6, R5, R0 ;  /* 0x0000000005067221 */ /* 0x004fc60000010000 */
[----:B------:R-:W1:Y:S04]  /*94c0*/  SHFL.BFLY PT, R5, R4, 0x1, 0x1f ;  /* 0x0c201f0004057f89 */ /* 0x000e6800000e0000 */
[----:B------:R-:W2:Y:S01]  /*94d0*/  SHFL.BFLY PT, R9, R6, 0x1, 0x1f ;  /* 0x0c201f0006097f89 */ /* 0x000ea200000e0000 */
[----:B-1----:R-:W-:Y:S01]  /*94e0*/  FADD.FTZ R10, R4, R5 ;  /* 0x00000005040a7221 */ /* 0x002fe20000010000 */
[----:B------:R-:W-:Y:S02]  /*94f0*/  IMAD.MOV.U32 R4, RZ, RZ, RZ ;  /* 0x000000ffff047224 */ /* 0x000fe400078e00ff */
[----:B--2---:R-:W-:Y:S02]  /*9500*/  FADD.FTZ R9, R6, R9 ;  /* 0x0000000906097221 */ /* 0x004fe40000010000 */
[----:B------:R-:W-:Y:S01]  /*9510*/  FSETP.NE.FTZ.AND P0, PT, R10, RZ, PT ;  /* 0x000000ff0a00720b */ /* 0x000fe20003f15000 */
[----:B------:R-:W-:-:S02]  /*9520*/  IMAD.U32 R6, RZ, RZ, UR5 ;  /* 0x00000005ff067e24 */ /* 0x000fc4000f8e00ff */
[----:B------:R-:W-:Y:S02]  /*9530*/  FSETP.NE.FTZ.AND P2, PT, R9, RZ, PT ;  /* 0x000000ff0900720b */ /* 0x000fe40003f55000 */
[----:B------:R-:W-:-:S08]  /*9540*/  @!P1 VIADD R6, R6, 0x16860 ;  /* 0x0001686006069836 */ /* 0x000fd00000000000 */
[----:B------:R-:W1:Y:S01]  /*9550*/  @P0 MUFU.LG2 R5, R10 ;  /* 0x0000000a00050308 */ /* 0x000e620000000c00 */
[C---:B------:R-:W-:Y:S02]  /*9560*/  @P0 FMUL.FTZ R0, R28.reuse, 0.69314718246459960938 ;  /* 0x3f3172181c000820 */ /* 0x040fe40000410000 */
[----:B------:R-:W-:-:S05]  /*9570*/  @P2 FMUL.FTZ R11, R28, 0.69314718246459960938 ;  /* 0x3f3172181c0b2820 */ /* 0x000fca0000410000 */
[----:B------:R-:W2:Y:S08]  /*9580*/  @P2 MUFU.LG2 R8, R9 ;  /* 0x0000000900082308 */ /* 0x000eb00000000c00 */
[----:B------:R-:W3:Y:S01]  /*9590*/  @P0 MUFU.RCP R14, R10 ;  /* 0x0000000a000e0308 */ /* 0x000ee20000001000 */
[----:B-1----:R-:W-:-:S04]  /*95a0*/  @P0 FMUL.FTZ R5, R5, 0.69314718246459960938 ;  /* 0x3f31721805050820 */ /* 0x002fc80000410000 */
[----:B------:R-:W-:Y:S01]  /*95b0*/  @P0 FFMA.FTZ R15, R0, R31, R5 ;  /* 0x0000001f000f0223 */ /* 0x000fe20000010005 */
[----:B------:R-:W-:Y:S02]  /*95c0*/  @!P1 PRMT R0, RZ, 0x654, R6 ;  /* 0x00000654ff009816 */ /* 0x000fe40000000006 */
[----:B------:R1:W4:Y:S01]  /*95d0*/  @P2 MUFU.RCP R4, R9 ;  /* 0x0000000900042308 */ /* 0x0003220000001000 */
[----:B------:R-:W-:Y:S02]  /*95e0*/  WARPGROUP.DEPBAR.LE gsb0, 0x0 ;  /* 0x00008000000079c5 */ /* 0x000fe40000010000 */
[----:B------:R-:W-:Y:S01]  /*95f0*/  WARPGROUP.ARRIVE ;  /* 0x00000000000079c5 */ /* 0x000fe20000000000 */
[----:B--2---:R-:W-:Y:S01]  /*9600*/  @P2 FMUL.FTZ R8, R8, 0.69314718246459960938 ;  /* 0x3f31721808082820 */ /* 0x004fe20000410000 */
[----:B------:R-:W-:-:S03]  /*9610*/  PLOP3.LUT P0, PT, PT, PT, PT, 0x8, 0x0 ;  /* 0x000000000000781c */ /* 0x000fc60003f0e170 */
[----:B------:R-:W-:Y:S01]  /*9620*/  @P2 FFMA.FTZ R3, R11, R7, R8 ;  /* 0x000000070b032223 */ /* 0x000fe20000010008 */
        /* <DEDUP_REMOVED lines=35> */
[-C--:B---3--:R-:W-:Y:S01]  /*9860*/  FMUL.FTZ R42, R88, R14.reuse ;  /* 0x0000000e582a7220 */ /* 0x088fe20000410000 */
        /* <DEDUP_REMOVED lines=14> */
[----:B------:R1:W-:Y:S01]  /*9950*/  @!P1 SYNCS.ARRIVE.TRANS64.RED.A1T0 RZ, [R0+URZ], RZ ;  /* 0x000000ff00ff99a7 */ /* 0x0003e2000810043f */
[----:B------:R-:W-:Y:S01]  /*9960*/  FMUL.FTZ R14, R117, R14 ;  /* 0x0000000e750e7220 */ /* 0x000fe20000410000 */
[-C--:B----4-:R-:W-:Y:S01]  /*9970*/  FMUL.FTZ R11, R90, R4.reuse ;  /* 0x000000045a0b7220 */ /* 0x090fe20000410000 */
        /* <DEDUP_REMOVED lines=14> */
[----:B------:R-:W-:-:S07]  /*9a60*/  FMUL.FTZ R119, R119, R4 ;  /* 0x0000000477777220 */ /* 0x000fce0000410000 */
.L_x_1560:
        /* <DEDUP_REMOVED lines=11> */
[C---:B------:R-:W-:Y:S01]  /*9b20*/  LOP3.LUT R5, R22.reuse, 0x380, RZ, 0xc0, !PT ;  /* 0x0000038016057812 */ /* 0x040fe200078ec0ff */
[----:B------:R-:W-:Y:S01]  /*9b30*/  USHF.R.S32.HI UR5, URZ, 0x1f, UR43 ;  /* 0x0000001f3f057899 */ /* 0x000fe2000801142b */
[----:B------:R-:W-:Y:S02]  /*9b40*/  IADD3 R43, P3, R22, 0x20, RZ ;  /* 0x00000020162b7810 */ /* 0x000fe40007f7e0ff */
[-C--:B------:R-:W-:Y:S01]  /*9b50*/  LEA.HI R4, R45, R44.reuse, RZ, 0x7 ;  /* 0x0000002c2d047211 */ /* 0x080fe200078f38ff */
[----:B------:R-:W-:Y:S01]  /*9b60*/  ULDC.64 UR8, c[0x0][0xb70] ;  /* 0x0002dc0000087ab9 */ /* 0x000fe20000000a00 */
[----:B------:R-:W-:Y:S01]  /*9b70*/  SHF.R.U64 R5, R5, 0x3, RZ ;  /* 0x0000000305057819 */ /* 0x000fe200000012ff */
[----:B------:R-:W-:Y:S01]  /*9b80*/  UIMAD UR5, UR5, UR8, URZ ;  /* 0x00000008050572a4 */ /* 0x000fe2000f8e023f */
[----:B------:R-:W-:Y:S01]  /*9b90*/  LOP3.LUT R12, R43, 0x380, RZ, 0xc0, !PT ;  /* 0x000003802b0c7812 */ /* 0x000fe200078ec0ff */
[----:B------:R-:W-:Y:S01]  /*9ba0*/  UIMAD.WIDE.U32 UR6, UR43, UR8, URZ ;  /* 0x000000082b0672a5 */ /* 0x000fe2000f8e003f */
[----:B------:R-:W-:Y:S01]  /*9bb0*/  LOP3.LUT R49, R4, 0xffffff80, RZ, 0xc0, !PT ;  /* 0xffffff8004317812 */ /* 0x000fe200078ec0ff */
[----:B------:R-:W-:Y:S01]  /*9bc0*/  USHF.R.S32.HI UR8, URZ, 0x1f, UR44 ;  /* 0x0000001f3f087899 */ /* 0x000fe2000801142c */
[----:B------:R-:W-:Y:S01]  /*9bd0*/  LEA.HI R47, R45, R44, RZ, 0x5 ;  /* 0x0000002c2d2f7211 */ /* 0x000fe200078f28ff */
[----:B------:R-:W-:Y:S01]  /*9be0*/  UIMAD UR5, UR43, UR9, UR5 ;  /* 0x000000092b0572a4 */ /* 0x000fe2000f8e0205 */
[----:B------:R-:W-:Y:S01]  /*9bf0*/  LOP3.LUT R4, R5, R22, RZ, 0x3c, !PT ;  /* 0x0000001605047212 */ /* 0x000fe200078e3cff */
[----:B------:R-:W-:Y:S01]  /*9c00*/  IMAD.MOV.U32 R5, RZ, RZ, R23 ;  /* 0x000000ffff057224 */ /* 0x000fe200078e0017 */
[----:B------:R-:W-:Y:S01]  /*9c10*/  IADD3 R45, P2, R22, 0x40, RZ ;  /* 0x00000040162d7810 */ /* 0x000fe20007f5e0ff */
[----:B------:R-:W-:Y:S01]  /*9c20*/  IMAD.IADD R49, R44, 0x1, -R49 ;  /* 0x000000012c317824 */ /* 0x000fe200078e0a31 */
[----:B------:R-:W-:Y:S01]  /*9c30*/  SHF.R.U64 R12, R12, 0x3, RZ ;  /* 0x000000030c0c7819 */ /* 0x000fe200000012ff */
[----:B------:R-:W-:Y:S01]  /*9c40*/  UIADD3 UR5, UR7, UR5, URZ ;  /* 0x0000000507057290 */ /* 0x000fe2000fffe03f */
[----:B------:R-:W-:-:S02]  /*9c50*/  LOP3.LUT R44, R45, 0x380, RZ, 0xc0, !PT ;  /* 0x000003802d2c7812 */ /* 0x000fc400078ec0ff */
[----:B------:R-:W-:Y:S02]  /*9c60*/  LOP3.LUT R12, R12, R43, RZ, 0x3c, !PT ;  /* 0x0000002b0c0c7212 */ /* 0x000fe400078e3cff */
[----:B------:R-:W-:Y:S02]  /*9c70*/  MOV R43, R4 ;  /* 0x00000004002b7202 */ /* 0x000fe40000000f00 */
[----:B------:R-:W-:Y:S02]  /*9c80*/  F2FP.F16.F32.PACK_AB R5, R10, R11 ;  /* 0x0000000b0a05723e */ /* 0x000fe400000000ff */
[----:B------:R-:W-:Y:S02]  /*9c90*/  SHF.R.U64 R10, R44, 0x3, RZ ;  /* 0x000000032c0a7819 */ /* 0x000fe400000012ff */
[----:B------:R-:W-:Y:S02]  /*9ca0*/  IADD3 R48, P1, R22, 0x60, RZ ;  /* 0x0000006016307810 */ /* 0x000fe40007f3e0ff */
[----:B------:R-:W-:-:S02]  /*9cb0*/  LOP3.LUT R10, R10, R45, RZ, 0x3c, !PT ;  /* 0x0000002d0a0a7212 */ /* 0x000fc400078e3cff */
[----:B------:R-:W1:Y:S01]  /*9cc0*/  LDC.64 R44, c[0x0][0xb78] ;  /* 0x0002de00ff2c7b82 */ /* 0x000e620000000a00 */
[----:B------:R-:W-:Y:S02]  /*9cd0*/  LOP3.LUT R46, R48, 0x380, RZ, 0xc0, !PT ;  /* 0x00000380302e7812 */ /* 0x000fe400078ec0ff */
[----:B------:R-:W-:Y:S02]  /*9ce0*/  F2FP.F16.F32.PACK_AB R4, R13, R42 ;  /* 0x0000002a0d04723e */ /* 0x000fe400000000ff */
[----:B------:R-:W-:Y:S01]  /*9cf0*/  F2FP.F16.F32.PACK_AB R6, R6, R9 ;  /* 0x000000090606723e */ /* 0x000fe200000000ff */
[--C-:B------:R-:W-:Y:S01]  /*9d00*/  IMAD.X R9, RZ, RZ, R23.reuse, P1 ;  /* 0x000000ffff097224 */ /* 0x100fe200008e0617 */
[----:B------:R-:W-:Y:S02]  /*9d10*/  F2FP.F16.F32.PACK_AB R7, R7, R8 ;  /* 0x000000080707723e */ /* 0x000fe400000000ff */
[----:B------:R-:W-:Y:S02]  /*9d20*/  SHF.R.U64 R11, R46, 0x3, RZ ;  /* 0x000000032e0b7819 */ /* 0x000fe400000012ff */
[----:B------:R-:W-:Y:S01]  /*9d30*/  IADD3.X R13, RZ, R23, RZ, P3, !PT ;  /* 0x00000017ff0d7210 */ /* 0x000fe20001ffe4ff */
[----:B------:R2:W-:Y:S01]  /*9d40*/  STSM.16.M88.4 [R43], R4 ;  /* 0x000000042b007844 */ /* 0x0005e20000000200 */
[----:B------:R-:W-:Y:S01]  /*9d50*/  LOP3.LUT R8, R11, R48, RZ, 0x3c, !PT ;  /* 0x000000300b087212 */ /* 0x000fe200078e3cff */
[----:B------:R-:W-:Y:S01]  /*9d60*/  IMAD.X R11, RZ, RZ, R23, P2 ;  /* 0x000000ffff0b7224 */ /* 0x000fe200010e0617 */
[----:B------:R-:W-:-:S02]  /*9d70*/  MOV R12, R12 ;  /* 0x0000000c000c7202 */ /* 0x000fc40000000f00 */
[----:B------:R-:W-:Y:S02]  /*9d80*/  F2FP.F16.F32.PACK_AB R32, R32, R33 ;  /* 0x000000212020723e */ /* 0x000fe400000000ff */
[----:B------:R-:W-:Y:S02]  /*9d90*/  MOV R11, R10 ;  /* 0x0000000a000b7202 */ /* 0x000fe40000000f00 */
[----:B------:R-:W-:Y:S02]  /*9da0*/  F2FP.F16.F32.PACK_AB R33, R30, R31 ;  /* 0x0000001f1e21723e */ /* 0x000fe400000000ff */
[----:B------:R-:W-:Y:S02]  /*9db0*/  F2FP.F16.F32.PACK_AB R24, R24, R25 ;  /* 0x000000191818723e */ /* 0x000fe400000000ff */
[----:B------:R-:W-:Y:S01]  /*9dc0*/  MOV R10, R8 ;  /* 0x00000008000a7202 */ /* 0x000fe20000000f00 */
[----:B------:R-:W-:Y:S01]  /*9dd0*/  IMAD.U32 R9, RZ, RZ, UR7 ;  /* 0x00000007ff097e24 */ /* 0x000fe2000f8e00ff */
[----:B------:R-:W-:Y:S01]  /*9de0*/  F2FP.F16.F32.PACK_AB R25, R20, R21 ;  /* 0x000000151419723e */ /* 0x000fe200000000ff */
[----:B------:R-:W-:Y:S01]  /*9df0*/  IMAD.U32 R8, RZ, RZ, UR6 ;  /* 0x00000006ff087e24 */ /* 0x000fe2000f8e00ff */
[----:B--2---:R-:W-:Y:S01]  /*9e00*/  F2FP.F16.F32.PACK_AB R7, R34, R35 ;  /* 0x000000232207723e */ /* 0x004fe200000000ff */
[----:B-1----:R-:W-:Y:S01]  /*9e10*/  IMAD R34, R44, UR8, RZ ;  /* 0x000000082c227c24 */ /* 0x002fe2000f8e02ff */
[----:B------:R-:W-:Y:S01]  /*9e20*/  F2FP.F16.F32.PACK_AB R6, R36, R37 ;  /* 0x000000252406723e */ /* 0x000fe200000000ff */
[----:B------:R-:W-:Y:S01]  /*9e30*/  VIADD R37, R18, UR42 ;  /* 0x0000002a12257c36 */ /* 0x000fe20008000000 */
[----:B------:R-:W-:Y:S01]  /*9e40*/  F2FP.F16.F32.PACK_AB R4, R40, R41 ;  /* 0x000000292804723e */ /* 0x000fe200000000ff */
[----:B------:R-:W-:Y:S01]  /*9e50*/  IMAD R36, R45, UR44, R34 ;  /* 0x0000002c2d247c24 */ /* 0x000fe2000f8e0222 */
[----:B------:R-:W-:Y:S01]  /*9e60*/  F2FP.F16.F32.PACK_AB R5, R38, R39 ;  /* 0x000000272605723e */ /* 0x000fe200000000ff */
[----:B------:R-:W-:Y:S01]  /*9e70*/  VIADD R13, R37, 0x8 ;  /* 0x00000008250d7836 */ /* 0x000fe20000000000 */
[----:B------:R-:W-:Y:S01]  /*9e80*/  F2FP.F16.F32.PACK_AB R34, R28, R29 ;  /* 0x0000001d1c22723e */ /* 0x000fe200000000ff */
[----:B------:R-:W-:Y:S01]  /*9e90*/  ULDC.64 UR6, c[0x0][0xb40] ;  /* 0x0002d00000067ab9 */ /* 0x000fe20000000a00 */
[----:B------:R-:W-:Y:S01]  /*9ea0*/  F2FP.F16.F32.PACK_AB R35, R26, R27 ;  /* 0x0000001b1a23723e */ /* 0x000fe200000000ff */
[----:B------:R1:W-:Y:S01]  /*9eb0*/  STSM.16.M88.4 [R12], R4 ;  /* 0x000000040c007844 */ /* 0x0003e20000000200 */
[----:B------:R-:W-:-:S02]  /*9ec0*/  F2FP.F16.F32.PACK_AB R26, R14, R19 ;  /* 0x000000130e1a723e */ /* 0x000fc400000000ff */
[----:B------:R-:W-:Y:S01]  /*9ed0*/  F2FP.F16.F32.PACK_AB R27, R119, R0 ;  /* 0x00000000771b723e */ /* 0x000fe200000000ff */
[----:B------:R-:W-:Y:S01]  /*9ee0*/  STSM.16.M88.4 [R11], R32 ;  /* 0x000000200b007844 */ /* 0x000fe20000000200 */
[----:B------:R-:W-:Y:S01]  /*9ef0*/  MOV R9, UR5 ;  /* 0x0000000500097c02 */ /* 0x000fe20008000f00 */
[----:B------:R-:W-:Y:S01]  /*9f00*/  ULDC UR5, c[0x0][0xa88] ;  /* 0x0002a20000057ab9 */ /* 0x000fe20000000800 */
[----:B------:R-:W-:Y:S01]  /*9f10*/  SHF.R.S32.HI R47, RZ, 0x5, R47 ;  /* 0x00000005ff2f7819 */ /* 0x000fe2000001142f */
[----:B------:R-:W-:Y:S01]  /*9f20*/  STSM.16.M88.4 [R10], R24 ;  /* 0x000000180a007844 */ /* 0x000fe20000000200 */
[----:B------:R-:W-:Y:S01]  /*9f30*/  LOP3.LUT P0, RZ, R49, 0x3, RZ, 0xc0, !PT ;  /* 0x0000000331ff7812 */ /* 0x000fe2000780c0ff */
[----:B------:R-:W-:Y:S01]  /*9f40*/  IMAD.WIDE.U32 R8, R44, UR44, R8 ;  /* 0x0000002c2c087c25 */ /* 0x000fe2000f8e0008 */
[----:B------:R-:W-:Y:S01]  /*9f50*/  @!PT LDS RZ, [RZ] ;  /* 0x00000000fffff984 */ /* 0x000fe20000000800 */
[----:B------:R-:W-:Y:S01]  /*9f60*/  @!PT LDS RZ, [RZ] ;  /* 0x00000000fffff984 */ /* 0x000fe20000000800 */
[----:B------:R-:W-:Y:S01]  /*9f70*/  @!PT LDS RZ, [RZ] ;  /* 0x00000000fffff984 */ /* 0x000fe20000000800 */
[----:B------:R-:W-:Y:S01]  /*9f80*/  @!PT LDS RZ, [RZ] ;  /* 0x00000000fffff984 */ /* 0x000fe20000000800 */
[----:B------:R2:W-:Y:S06]  /*9f90*/  MEMBAR.ALL.CTA ;  /* 0x0000000000007992 */ /* 0x0005ec0000008000 */
[----:B--2---:R-:W2:Y:S02]  /*9fa0*/  FENCE.VIEW.ASYNC.S ;  /* 0x00000000000073c6 */ /* 0x004ea40000000000 */
[----:B--2---:R-:W-:Y:S06]  /*9fb0*/  BAR.ARV 0x1, 0x1a0 ;  /* 0x0046800000007b1d */ /* 0x004fec0000002000 */
[----:B------:R-:W-:Y:S01]  /*9fc0*/  ISETP.GE.OR P1, PT, R13, UR5, P0 ;  /* 0x000000050d007c0c */ /* 0x000fe20008726670 */
[----:B------:R-:W2:Y:S01]  /*9fd0*/  SHFL.IDX PT, R0, R47, RZ, 0x1f ;  /* 0x00001fff2f007589 */ /* 0x000ea200000e0000 */
[----:B------:R-:W-:-:S02]  /*9fe0*/  SHF.R.S32.HI R13, RZ, 0x1f, R37 ;  /* 0x0000001fff0d7819 */ /* 0x000fc40000011425 */
[C---:B-1----:R-:W-:Y:S02]  /*9ff0*/  IADD3 R5, P2, R37.reuse, R8, RZ ;  /* 0x0000000825057210 */ /* 0x042fe40007f5e0ff */
[----:B------:R-:W-:Y:S02]  /*a000*/  ISETP.GE.OR P0, PT, R37, UR5, P0 ;  /* 0x0000000525007c0c */ /* 0x000fe40008706670 */
[----:B------:R-:W-:Y:S02]  /*a010*/  IADD3.X R8, R13, R9, R36, P2, !PT ;  /* 0x000000090d087210 */ /* 0x000fe400017fe424 */
[----:B------:R-:W-:-:S04]  /*a020*/  LEA R4, P2, R5, UR6, 0x2 ;  /* 0x0000000605047c11 */ /* 0x000fc8000f8410ff */
[----:B------:R-:W-:-:S05]  /*a030*/  LEA.HI.X R5, R5, UR7, R8, 0x2, P2 ;  /* 0x0000000705057c11 */ /* 0x000fca00090f1408 */
[----:B------:R1:W-:Y:S04]  /*a040*/  @!P1 STG.E desc[UR48][R4.64+0x20], R3 ;  /* 0x0000200304009986 */ /* 0x0003e8000c101930 */
[----:B------:R1:W-:Y:S01]  /*a050*/  @!P0 STG.E desc[UR48][R4.64], R15 ;  /* 0x0000000f04008986 */ /* 0x0003e2000c101930 */
[----:B--2---:R-:W-:-:S13]  /*a060*/  ISETP.NE.AND P0, PT, R0, 0xb, PT ;  /* 0x0000000b0000780c */ /* 0x004fda0003f05270 */
[----:B-1----:R-:W-:Y:S05]  /*a070*/  @P0 BRA `(.L_x_1592) ;  /* 0x0000000800280947 */ /* 0x002fea0003800000 */
        /* <DEDUP_REMOVED lines=15> */
.L_x_1594:
[----:B------:R-:W-:Y:S05]  /*a170*/  BSYNC B0 ;  /* 0x0000000000007941 */ /* 0x000fea0003800000 */
.L_x_1593:
[----:B------:R-:W-:Y:S05]  /*a180*/  BRA `(.L_x_1592) ;  /* 0x0000000400e47947 */ /* 0x000fea0003800000 */
.L_x_1591:
        /* <DEDUP_REMOVED lines=31> */
[----:B------:R-:W-:-:S05]  /*a380*/  IMAD.WIDE.U32 R4, R20, UR44, R4 ;  /* 0x0000002c14047c25 */ /* 0x000fca000f8e0004 */
[----:B------:R-:W-:Y:S02]  /*a390*/  IADD3 R3, R5, R3, RZ ;  /* 0x0000000305037210 */ /* 0x000fe40007ffe0ff */
[----:B------:R-:W-:-:S04]  /*a3a0*/  LEA R6, P0, R4, UR8, 0x2 ;  /* 0x0000000804067c11 */ /* 0x000fc8000f8010ff */
[----:B------:R-:W-:Y:S01]  /*a3b0*/  LEA.HI.X R7, R4, UR9, R3, 0x2, P0 ;  /* 0x0000000904077c11 */ /* 0x000fe200080f1403 */
[----:B------:R-:W-:-:S05]  /*a3c0*/  IMAD.MOV.U32 R3, RZ, RZ, -0x800000 ;  /* 0xff800000ff037424 */ /* 0x000fca00078e00ff */
[----:B------:R1:W-:Y:S03]  /*a3d0*/  STG.E desc[UR48][R6.64], R3 ;  /* 0x0000000306007986 */ /* 0x0003e6000c101930 */
.L_x_1596:
[----:B------:R-:W-:Y:S05]  /*a3e0*/  BSYNC B0 ;  /* 0x0000000000007941 */ /* 0x000fea0003800000 */
.L_x_1595:
[----:B------:R-:W-:Y:S01]  /*a3f0*/  ULOP3.LUT UR47, URZ, UR47, URZ, 0x33, !UPT ;  /* 0x0000002f3f2f7292 */ /* 0x000fe2000f8e333f */
[----:B-1----:R-:W-:Y:S01]  /*a400*/  IMAD R3, R13, UR43, R10 ;  /* 0x0000002b0d037c24 */ /* 0x002fe2000f8e020a */
[----:B------:R-:W-:Y:S01]  /*a410*/  SHF.R.S32.HI R4, RZ, 0x3, R19 ;  /* 0x00000003ff047819 */ /* 0x000fe20000011413 */
[----:B------:R-:W-:Y:S01]  /*a420*/  IMAD.WIDE.U32 R6, R12, UR43, R8 ;  /* 0x0000002b0c067c25 */ /* 0x000fe2000f8e0008 */
[----:B---3--:R-:W-:Y:S01]  /*a430*/  ISETP.GE.AND P0, PT, R8, R25, PT ;  /* 0x000000190800720c */ /* 0x008fe20003f06270 */
[----:B------:R-:W-:Y:S01]  /*a440*/  BSSY B0, `(.L_x_1597) ;  /* 0x000001d000007945 */ /* 0x000fe20003800000 */
[----:B------:R-:W-:Y:S01]  /*a450*/  IADD3 R5, R4, 0x90, RZ ;  /* 0x0000009004057810 */ /* 0x000fe20007ffe0ff */
[----:B--2---:R-:W-:Y:S02]  /*a460*/  VIADD R11, R11, UR47 ;  /* 0x0000002f0b0b7c36 */ /* 0x004fe40008000000 */
[----:B------:R-:W-:Y:S02]  /*a470*/  IMAD.IADD R7, R7, 0x1, R3 ;  /* 0x0000000107077824 */ /* 0x000fe400078e0203 */
[----:B------:R-:W-:-:S02]  /*a480*/  IMAD R8, R11, -0xc0, R24 ;  /* 0xffffff400b087824 */ /* 0x000fc400078e0218 */
[C---:B------:R-:W-:Y:S02]  /*a490*/  VIADD R0, R4.reuse, 0x30 ;  /* 0x0000003004007836 */ /* 0x040fe40000000000 */
[----:B------:R-:W-:Y:S01]  /*a4a0*/  VIADD R3, R4, 0x60 ;  /* 0x0000006004037836 */ /* 0x000fe20000000000 */
[-C--:B------:R-:W-:Y:S02]  /*a4b0*/  ISETP.GE.OR P3, PT, R5, R8.reuse, P0 ;  /* 0x000000080500720c */ /* 0x080fe40000766670 */
[-C--:B------:R-:W-:Y:S01]  /*a4c0*/  ISETP.GE.OR P1, PT, R0, R8.reuse, P0 ;  /* 0x000000080000720c */ /* 0x080fe20000726670 */
[----:B----4-:R-:W-:Y:S01]  /*a4d0*/  IMAD R0, R14, UR6, RZ ;  /* 0x000000060e007c24 */ /* 0x010fe2000f8e02ff */
[-C--:B------:R-:W-:Y:S02]  /*a4e0*/  ISETP.GE.OR P2, PT, R3, R8.reuse, P0 ;  /* 0x000000080300720c */ /* 0x080fe40000746670 */
[----:B------:R-:W-:Y:S01]  /*a4f0*/  ISETP.GE.OR P0, PT, R4, R8, P0 ;  /* 0x000000080400720c */ /* 0x000fe20000706670 */
[----:B------:R-:W-:Y:S01]  /*a500*/  IMAD R3, R15, UR44, R0 ;  /* 0x0000002c0f037c24 */ /* 0x000fe2000f8e0200 */
[----:B------:R-:W-:Y:S01]  /*a510*/  SHF.R.S32.HI R5, RZ, 0x1f, R4 ;  /* 0x0000001fff057819 */ /* 0x000fe20000011404 */
[----:B------:R-:W-:-:S04]  /*a520*/  IMAD.WIDE.U32 R8, R14, UR44, R6 ;  /* 0x0000002c0e087c25 */ /* 0x000fc8000f8e0006 */
[----:B------:R-:W-:-:S04]  /*a530*/  IMAD.WIDE R6, R11, 0xc0, R4 ;  /* 0x000000c00b067825 */ /* 0x000fc800078e0204 */
[----:B------:R-:W-:Y:S02]  /*a540*/  IMAD.IADD R11, R9, 0x1, R3 ;  /* 0x00000001090b7824 */ /* 0x000fe400078e0203 */
        /* <DEDUP_REMOVED lines=12> */
.L_x_1598:
[----:B------:R-:W-:Y:S05]  /*a610*/  BSYNC B0 ;  /* 0x0000000000007941 */ /* 0x000fea0003800000 */
.L_x_1597:
        /* <DEDUP_REMOVED lines=15> */
.L_x_1600:
[----:B------:R-:W-:Y:S05]  /*a710*/  BSYNC B0 ;  /* 0x0000000000007941 */ /* 0x000fea0003800000 */
.L_x_1599:
        /* <DEDUP_REMOVED lines=11> */
[----:B-12---:R-:W-:Y:S02]  /*a7d0*/  LEA R12, P0, R4, UR6, 0x1 ;  /* 0x00000006040c7c11 */ /* 0x006fe4000f8008ff */
[----:B------:R-:W-:-:S04]  /*a7e0*/  IADD3 R3, R5, R3, RZ ;  /* 0x0000000305037210 */ /* 0x000fc80007ffe0ff */
[----:B------:R-:W-:-:S05]  /*a7f0*/  LEA.HI.X R13, R4, UR7, R3, 0x1, P0 ;  /* 0x00000007040d7c11 */ /* 0x000fca00080f0c03 */
[----:B------:R3:W-:Y:S02]  /*a800*/  STG.E.128 desc[UR48][R12.64], RZ ;  /* 0x000000ff0c007986 */ /* 0x0007e4000c101d30 */
.L_x_1602:
[----:B------:R-:W-:Y:S05]  /*a810*/  BSYNC B0 ;  /* 0x0000000000007941 */ /* 0x000fea0003800000 */
.L_x_1601:
        /* <DEDUP_REMOVED lines=15> */
.L_x_1603:
[----:B------:R-:W-:Y:S05]  /*a910*/  BSYNC B0 ;  /* 0x0000000000007941 */ /* 0x000fea0003800000 */
.L_x_1592:
[----:B------:R-:W5:Y:S02]  /*a920*/  LDC R0, c[0x0][0xda8] ;  /* 0x00036a00ff007b82 */ /* 0x000f640000000800 */
[----:B-----5:R-:W-:-:S13]  /*a930*/  ISETP.LE.AND P0, PT, R0, UR4, PT ;  /* 0x0000000400007c0c */ /* 0x020fda000bf03270 */
[----:B------:R-:W-:Y:S05]  /*a940*/  @!P0 BRA `(.L_x_1604) ;  /* 0xffffff6400048947 */ /* 0x000fea000383ffff */
[----:B------:R-:W-:Y:S05]  /*a950*/  EXIT ;  /* 0x000000000000794d */ /* 0x000fea0003800000 */
.L_x_1556:
        /* <DEDUP_REMOVED lines=8> */
[----:B------:R-:W-:Y:S01]  /*a9e0*/  IMAD.MOV.U32 R19, RZ, RZ, 0x1 ;  /* 0x00000001ff137424 */ /* 0x000fe200078e00ff */
[----:B------:R-:W-:-:S05]  /*a9f0*/  MOV R18, RZ ;  /* 0x000000ff00127202 */ /* 0x000fca0000000f00 */
[----:B------:R-:W1:Y:S02]  /*aa00*/  LDC R0, c[0x0][0xda8] ;  /* 0x00036a00ff007b82 */ /* 0x000e640000000800 */
[----:B-1----:R-:W-:-:S13]  /*aa10*/  ISETP.LE.AND P0, PT, R0, UR4, PT ;  /* 0x0000000400007c0c */ /* 0x002fda000bf03270 */
[----:B------:R-:W-:Y:S05]  /*aa20*/  @P0 BRA `(.L_x_1605) ;  /* 0x0000002400480947 */ /* 0x000fea0003800000 */
[----:B------:R-:W-:Y:S01]  /*aa30*/  LOP3.LUT R23, R2, 0x1f, RZ, 0xc0, !PT ;  /* 0x0000001f02177812 */ /* 0x000fe200078ec0ff */
[----:B------:R-:W-:Y:S01]  /*aa40*/  IMAD.U32 R22, RZ, RZ, UR4 ;  /* 0x00000004ff167e24 */ /* 0x000fe2000f8e00ff */
[----:B------:R-:W-:Y:S01]  /*aa50*/  ULDC UR46, c[0x0][0xc] ;  /* 0x00000300002e7ab9 */ /* 0x000fe20000000800 */
[----:B------:R-:W-:Y:S01]  /*aa60*/  IMAD.MOV.U32 R18, RZ, RZ, RZ ;  /* 0x000000ffff127224 */ /* 0x000fe200078e00ff */
[----:B------:R-:W-:Y:S01]  /*aa70*/  ULDC.64 UR50, c[0x0][0x198] ;  /* 0x0000660000327ab9 */ /* 0x000fe20000000a00 */
[----:B------:R-:W-:Y:S01]  /*aa80*/  IMAD.MOV.U32 R19, RZ, RZ, 0x1 ;  /* 0x00000001ff137424 */ /* 0x000fe200078e00ff */
[----:B------:R-:W-:-:S06]  /*aa90*/  UMOV UR47, URZ ;  /* 0x0000003f002f7c82 */ /* 0x000fcc0008000000 */
.L_x_1653:
        /* <DEDUP_REMOVED lines=21> */
.L_x_1606:
[----:B------:R-:W-:Y:S01]  /*abf0*/  ULDC UR9, c[0x0][0xdc4] ;  /* 0x0003710000097ab9 */ /* 0x000fe20000000800 */
[----:B------:R-:W-:Y:S01]  /*ac00*/  UMOV UR7, UR8 ;  /* 0x0000000800077c82 */ /* 0x000fe20008000000 */
[----:B------:R-:W-:-:S11]  /*ac10*/  UISETP.NE.AND UP0, UPT, UR9, 0x1, UPT ;  /* 0x000000010900788c */ /* 0x000fd6000bf05270 */
[----:B------:R-:W-:Y:S02]  /*ac20*/  @UP0 ULDC.64 UR10, c[0x0][0xdc8] ;  /* 0x00037200000a0ab9 */ /* 0x000fe40000000a00 */
[----:B------:R-:W-:-:S04]  /*ac30*/  UIMAD.WIDE.U32 UR4, UR8, UR10, URZ ;  /* 0x0000000a080472a5 */ /* 0x000fc8000f8e003f */
[----:B------:R-:W-:-:S04]  /*ac40*/  @UP0 USHF.R.U32.HI UR7, URZ, UR11, UR5 ;  /* 0x0000000b3f070299 */ /* 0x000fc80008011605 */
[----:B------:R-:W-:-:S12]  /*ac50*/  UIMAD UR4, UR7, UR9, URZ ;  /* 0x00000009070472a4 */ /* 0x000fd8000f8e023f */
.L_x_1607:
[----:B------:R-:W-:Y:S01]  /*ac60*/  ULOP3.LUT UR5, URZ, UR7, URZ, 0x33, !UPT ;  /* 0x000000073f057292 */ /* 0x000fe2000f8e333f */
[----:B------:R-:W-:Y:S01]  /*ac70*/  BSSY B6, `(.L_x_1608) ;  /* 0x000021e000067945 */ /* 0x000fe20003800000 */
[----:B------:R-:W-:Y:S01]  /*ac80*/  ULDC.64 UR10, c[0x0][0x3f8] ;  /* 0x0000fe00000a7ab9 */ /* 0x000fe20000000a00 */
[----:B------:R-:W-:Y:S01]  /*ac90*/  ULDC UR7, c[0x0][0xdac] ;  /* 0x00036b0000077ab9 */ /* 0x000fe20000000800 */
[----:B------:R-:W-:Y:S02]  /*aca0*/  UISETP.NE.U32.AND UP0, UPT, UR10, URZ, UPT ;  /* 0x0000003f0a00728c */ /* 0x000fe4000bf05070 */
[----:B------:R-:W-:Y:S02]  /*acb0*/  UIADD3 UR5, UR5, UR7, URZ ;  /* 0x0000000705057290 */ /* 0x000fe4000fffe03f */
[----:B------:R-:W-:Y:S02]  /*acc0*/  UISETP.NE.AND.EX UP0, UPT, UR11, URZ, UPT, UP0 ;  /* 0x0000003f0b00728c */ /* 0x000fe4000bf05300 */
[----:B------:R-:W-:Y:S01]  /*acd0*/  UIMAD UR41, UR5, 0xc0, URZ ;  /* 0x000000c0052978a4 */ /* 0x000fe2000f8e023f */
[----:B------:R-:W-:Y:S01]  /*ace0*/  ULDC UR7, c[0x0][0x404] ;  /* 0x0001010000077ab9 */ /* 0x000fe20000000800 */
[----:B------:R-:W-:Y:S01]  /*acf0*/  ULDC UR10, c[0x0][0x288] ;  /* 0x0000a200000a7ab9 */ /* 0x000fe20000000800 */
[----:B------:R-:W-:-:S02]  /*ad00*/  USEL UR7, UR7, 0x1, UP0 ;  /* 0x0000000107077887 */ /* 0x000fc40008000000 */
[----:B------:R-:W-:Y:S01]  /*ad10*/  UIADD3 UR5, UR41, 0x13f, -UR10 ;  /* 0x0000013f29057890 */ /* 0x000fe2000fffe80a */
[----:B------:R-:W-:Y:S02]  /*ad20*/  ULDC UR9, c[0x0][0xdb8] ;  /* 0x00036e0000097ab9 */ /* 0x000fe40000000800 */
[----:B------:R-:W-:Y:S01]  /*ad30*/  ULDC UR10, c[0x0][0x2e0] ;  /* 0x0000b800000a7ab9 */ /* 0x000fe20000000800 */
[----:B------:R-:W-:Y:S02]  /*ad40*/  UISETP.NE.AND UP1, UPT, UR9, 0x1, UPT ;  /* 0x000000010900788c */ /* 0x000fe4000bf25270 */
[----:B------:R-:W-:Y:S02]  /*ad50*/  UIMAD UR11, UR7, UR10, 0x7f ;  /* 0x0000007f070b74a4 */ /* 0x000fe4000f8e020a */
[----:B------:R-:W-:Y:S02]  /*ad60*/  UIMAD UR5, UR7, UR10, UR5 ;  /* 0x0000000a070572a4 */ /* 0x000fe4000f8e0205 */
[----:B------:R-:W-:-:S02]  /*ad70*/  USHF.R.S32.HI UR10, URZ, 0x1f, UR11 ;  /* 0x0000001f3f0a7899 */ /* 0x000fc4000801140b */
[----:B------:R-:W-:Y:S02]  /*ad80*/  USHF.R.S32.HI UR7, URZ, 0x1f, UR5 ;  /* 0x0000001f3f077899 */ /* 0x000fe40008011405 */
[----:B------:R-:W-:Y:S02]  /*ad90*/  ULEA.HI UR10, UR10, UR11, URZ, 0x7 ;  /* 0x0000000b0a0a7291 */ /* 0x000fe4000f8f383f */
[----:B------:R-:W-:Y:S02]  /*ada0*/  ULEA.HI UR7, UR7, UR5, URZ, 0x7 ;  /* 0x0000000507077291 */ /* 0x000fe4000f8f383f */
[----:B------:R-:W-:Y:S02]  /*adb0*/  USHF.R.S32.HI UR10, URZ, 0x7, UR10 ;  /* 0x000000073f0a7899 */ /* 0x000fe4000801140a */
[----:B------:R-:W-:Y:S02]  /*adc0*/  USHF.R.S32.HI UR7, URZ, 0x7, UR7 ;  /* 0x000000073f077899 */ /* 0x000fe40008011407 */
[----:B------:R-:W-:-:S02]  /*add0*/  UIADD3 UR4, UR8, -UR4, URZ ;  /* 0x8000000408047290 */ /* 0x000fc4000fffe03f */
[----:B------:R-:W-:Y:S01]  /*ade0*/  UISETP.LT.AND UP0, UPT, UR10, UR7, UPT ;  /* 0x000000070a00728c */ /* 0x000fe2000bf01270 */
[----:B------:R-:W-:-:S03]  /*adf0*/  ULDC UR8, c[0x0][0xdc4] ;  /* 0x0003710000087ab9 */ /* 0x000fc60000000800 */
[----:B------:R-:W-:Y:S02]  /*ae00*/  USEL UR45, UR10, UR7, UP0 ;  /* 0x000000070a2d7287 */ /* 0x000fe40008000000 */
[----:B------:R-:W-:-:S03]  /*ae10*/  UIMAD UR6, UR6, UR8, UR4 ;  /* 0x00000008060672a4 */ /* 0x000fc6000f8e0204 */
[----:B------:R-:W-:Y:S01]  /*ae20*/  @UP1 ULDC UR4, c[0x0][0xdbc] ;  /* 0x00036f0000041ab9 */ /* 0x000fe20000000800 */
[----:B------:R-:W-:Y:S01]  /*ae30*/  ISETP.LT.AND P0, PT, RZ, UR45, PT ;  /* 0x0000002dff007c0c */ /* 0x000fe2000bf01270 */
[----:B------:R-:W-:Y:S01]  /*ae40*/  UIMAD.WIDE.U32 UR4, UR6, UR4, URZ ;  /* 0x00000004060472a5 */ /* 0x000fe2000f8e003f */
[----:B------:R-:W-:Y:S01]  /*ae50*/  @UP1 ULDC UR8, c[0x0][0xdc0] ;  /* 0x0003700000081ab9 */ /* 0x000fe20000000800 */
[----:B------:R-:W-:Y:S02]  /*ae60*/  UMOV UR43, UR6 ;  /* 0x00000006002b7c82 */ /* 0x000fe40008000000 */
[----:B------:R-:W-:-:S04]  /*ae70*/  @UP1 USHF.R.U32.HI UR43, URZ, UR8, UR5 ;  /* 0x000000083f2b1299 */ /* 0x000fc80008011605 */
[----:B------:R-:W-:-:S04]  /*ae80*/  UIADD3 UR42, -UR43, URZ, URZ ;  /* 0x0000003f2b2a7290 */ /* 0x000fc8000fffe13f */
[----:B------:R-:W-:Y:S01]  /*ae90*/  UIMAD UR42, UR9, UR42, UR6 ;  /* 0x0000002a092a72a4 */ /* 0x000fe2000f8e0206 */
[----:B------:R-:W-:Y:S11]  /*aea0*/  @P0 BRA `(.L_x_1609) ;  /* 0x0000000000400947 */ /* 0x000ff60003800000 */
        /* <DEDUP_REMOVED lines=16> */
.L_x_1609:
        /* <DEDUP_REMOVED lines=11> */
[----:B------:R-:W-:Y:S01]  /*b060*/  MOV R5, UR5 ;  /* 0x0000000500057c02 */ /* 0x000fe20008000f00 */
[----:B------:R-:W-:Y:S01]  /*b070*/  ULDC.64 UR4, c[0x4][0x8] ;  /* 0x0100020000047ab9 */ /* 0x000fe20000000a00 */
[----:B------:R-:W1:Y:S01]  /*b080*/  LDC.64 R2, c[0x4][R2] ;  /* 0x0100000002027b82 */ /* 0x000e620000000a00 */
        /* <DEDUP_REMOVED lines=8> */
[----:B-1----:R-:W-:Y:S05]  /*b110*/  CALL.ABS.NOINC R2 ;  /* 0x0000000002007343 */ /* 0x002fea0003c00000 */
.L_x_1611:
        /* <DEDUP_REMOVED lines=20> */
.L_x_1613:
[----:B------:R1:W2:Y:S01]  /*b260*/  LDC.64 R2, c[0x4][R24] ;  /* 0x0100000018027b82 */ /* 0x0002a20000000a00 */
[----:B------:R-:W-:Y:S01]  /*b270*/  ULDC.64 UR4, c[0x4][0xa8] ;  /* 0x01002a0000047ab9 */ /* 0x000fe20000000a00 */
[----:B------:R-:W-:Y:S01]  /*b280*/  ULDC.64 UR6, c[0x4][0xb0] ;  /* 0x01002c0000067ab9 */ /* 0x000fe20000000a00 */
[----:B------:R-:W-:Y:S01]  /*b290*/  IMAD.U32 R4, RZ, RZ, UR4 ;  /* 0x00000004ff047e24 */ /* 0x000fe2000f8e00ff */
[----:B------:R-:W-:Y:S01]  /*b2a0*/  MOV R5, UR5 ;  /* 0x0000000500057c02 */ /* 0x000fe20008000f00 */
[----:B------:R-:W-:Y:S01]  /*b2b0*/  ULDC.64 UR4, c[0x4][0x18] ;  /* 0x0100060000047ab9 */ /* 0x000fe20000000a00 */
[----:B------:R-:W-:Y:S01]  /*b2c0*/  IMAD.U32 R6, RZ, RZ, UR6 ;  /* 0x00000006ff067e24 */ /* 0x000fe2000f8e00ff */
[----:B------:R-:W-:Y:S01]  /*b2d0*/  MOV R12, 0x1 ;  /* 0x00000001000c7802 */ /* 0x000fe20000000f00 */
[----:B------:R-:W-:Y:S02]  /*b2e0*/  IMAD.U32 R7, RZ, RZ, UR7 ;  /* 0x00000007ff077e24 */ /* 0x000fe4000f8e00ff */
[----:B------:R-:W-:-:S02]  /*b2f0*/  IMAD.U32 R10, RZ, RZ, UR4 ;  /* 0x00000004ff0a7e24 */ /* 0x000fc4000f8e00ff */
[----:B------:R-:W-:Y:S02]  /*b300*/  IMAD.U32 R11, RZ, RZ, UR5 ;  /* 0x00000005ff0b7e24 */ /* 0x000fe4000f8e00ff */
[----:B------:R-:W-:Y:S02]  /*b310*/  IMAD.MOV.U32 R8, RZ, RZ, 0x70 ;  /* 0x00000070ff087424 */ /* 0x000fe400078e00ff */
[----:B-1----:R-:W-:-:S07]  /*b320*/  IMAD.MOV.U32 R13, RZ, RZ, RZ ;  /* 0x000000ffff0d7224 */ /* 0x002fce00078e00ff */
[----:B------:R-:W-:-:S07]  /*b330*/  LEPC R20, `(.L_x_1612) ;  /* 0x000000001014794e */ /* 0x000fce0000000000 */
[----:B--2---:R-:W-:Y:S05]  /*b340*/  CALL.ABS.NOINC R2 ;  /* 0x0000000002007343 */ /* 0x004fea0003c00000 */
.L_x_1612:
        /* <DEDUP_REMOVED lines=10> */
[----:B------:R-:W-:Y:S01]  /*b3f0*/  IMAD.U32 R7, RZ, RZ, UR45 ;  /* 0x0000002dff077e24 */ /* 0x000fe2000f8e00ff */
[----:B------:R-:W-:Y:S01]  /*b400*/  UMOV UR40, URZ ;  /* 0x0000003f00287c82 */ /* 0x000fe20008000000 */
[----:B------:R-:W-:-:S03]  /*b410*/  UMOV UR6, 0xffffffff ;  /* 0xffffffff00067882 */ /* 0x000fc60000000000 */
[----:B------:R-:W-:-:S07]  /*b420*/  IADD3 R7, R7, -0x1, RZ ;  /* 0xffffffff07077810 */ /* 0x000fce0007ffe0ff */
        /* <DEDUP_REMOVED lines=15> */
.L_x_1665:
[----:B------:R-:W-:Y:S01]  /*b520*/  UMOV UR4, 0xffffffff ;  /* 0xffffffff00047882 */ /* 0x000fe20000000000 */
[----:B------:R-:W-:Y:S02]  /*b530*/  SHF.R.S32.HI R8, RZ, 0x1f, R0 ;  /* 0x0000001fff087819 */ /* 0x000fe40000011400 */
[----:B------:R-:W-:Y:S05]  /*b540*/  BRA.DIV UR4, `(.L_x_1615) ;  /* 0x0000002204087947 */ /* 0x000fea000b800000 */
[----:B------:R-:W-:-:S13]  /*b550*/  ELECT P0, URZ, PT ;  /* 0x00000000003f782f */ /* 0x000fda0003800000 */
.L_x_1668:
        /* <DEDUP_REMOVED lines=23> */
.L_x_1617:
[----:B------:R-:W2:Y:S01]  /*b6d0*/  SYNCS.PHASECHK.TRANS64.TRYWAIT P4, [R13+URZ+0x16840], R12 ;  /* 0x0168400c0d0075a7 */ /* 0x000ea2000808017f */
[----:B------:R-:W-:Y:S01]  /*b6e0*/  ISETP.NE.AND P3, PT, R17, RZ, PT ;  /* 0x000000ff1100720c */ /* 0x000fe20003f65270 */
[----:B--2---:R-:W-:-:S12]  /*b6f0*/  @!P4 BRA `(.L_x_1618) ;  /* 0x0000001c00c0c947 */ /* 0x004fd80003800000 */
.L_x_1669:
[----:B------:R-:W-:Y:S05]  /*b700*/  @P3 BRA `(.L_x_1619) ;  /* 0x0000000000143947 */ /* 0x000fea0003800000 */
[----:B------:R-:W-:Y:S02]  /*b710*/  ISETP.NE.AND P3, PT, R23, RZ, PT ;  /* 0x000000ff1700720c */ /* 0x000fe40003f65270 */
[----:B-1----:R-:W-:-:S04]  /*b720*/  MOV R4, 0x4000 ;  /* 0x0000400000047802 */ /* 0x002fc80000000f00 */
[----:B------:R3:W-:Y:S07]  /*b730*/  SYNCS.ARRIVE.TRANS64 RZ, [R13+URZ+0x16830], R4 ;  /* 0x016830040dff79a7 */ /* 0x0007ee000800003f */
[----:B------:R-:W-:Y:S05]  /*b740*/  @!P3 BRA `(.L_x_1619) ;  /* 0x000000000004b947 */ /* 0x000fea0003800000 */
[----:B------:R-:W-:Y:S01]  /*b750*/  BPT.TRAP 0x1 ;  /* 0x000000040000795c */ /* 0x000fe20000300000 */
.L_x_1619:
        /* <DEDUP_REMOVED lines=16> */
.L_x_1616:
        /* <DEDUP_REMOVED lines=24> */
.L_x_1670:
[----:B------:R-:W-:-:S06]  /*b9e0*/  UISETP.GE.AND UP0, UPT, UR45, 0x2, UPT ;  /* 0x000000022d00788c */ /* 0x000fcc000bf06270 */
[----:B------:R-:W-:-:S13]  /*b9f0*/  PLOP3.LUT P3, PT, PT, PT, UP0, 0x80, 0x0 ;  /* 0x000000000000781c */ /* 0x000fda0003f6f008 */
[----:B------:R-:W-:Y:S05]  /*ba00*/  @!P3 BRA `(.L_x_1621) ;  /* 0x000000100044b947 */ /* 0x000fea0003800000 */
[----:B------:R-:W-:Y:S02]  /*ba10*/  ULOP3.LUT UR4, UR45, 0x1, URZ, 0xc0, !UPT ;  /* 0x000000012d047892 */ /* 0x000fe4000f8ec03f */
[----:B------:R-:W-:Y:S02]  /*ba20*/  UIADD3 UR44, UR45, -0x2, URZ ;  /* 0xfffffffe2d2c7890 */ /* 0x000fe4000fffe03f */
[----:B------:R-:W-:Y:S01]  /*ba30*/  UISETP.NE.U32.AND UP0, UPT, UR4, 0x1, UPT ;  /* 0x000000010400788c */ /* 0x000fe2000bf05070 */
[----:B------:R-:W-:-:S03]  /*ba40*/  ULDC.64 UR36, c[0x0][0x408] ;  /* 0x0001020000247ab9 */ /* 0x000fc60000000a00 */
[----:B------:R-:W-:Y:S02]  /*ba50*/  IMAD.U32 R11, RZ, RZ, UR44 ;  /* 0x0000002cff0b7e24 */ /* 0x000fe4000f8e00ff */
[----:B------:R-:W-:-:S13]  /*ba60*/  PLOP3.LUT P3, PT, PT, PT, UP0, 0x80, 0x0 ;  /* 0x000000000000781c */ /* 0x000fda0003f6f008 */
[----:B------:R-:W-:Y:S05]  /*ba70*/  @!P3 BRA `(.L_x_1622) ;  /* 0x00000004006cb947 */ /* 0x000fea0003800000 */
[----:B------:R-:W-:Y:S01]  /*ba80*/  VIADD R10, R18, 0x1 ;  /* 0x00000001120a7836 */ /* 0x000fe20000000000 */
[----:B------:R-:W-:Y:S04]  /*ba90*/  BSSY B0, `(.L_x_1623) ;  /* 0x0000055000007945 */ /* 0x000fe80003800000 */
[----:B------:R-:W-:-:S04]  /*baa0*/  ISETP.NE.AND P3, PT, R10, 0x2, PT ;  /* 0x000000020a00780c */ /* 0x000fc80003f65270 */
[----:B-1----:R-:W-:Y:S02]  /*bab0*/  SEL R4, RZ, 0x1, P3 ;  /* 0x00000001ff047807 */ /* 0x002fe40001800000 */
[----:B------:R-:W-:Y:S02]  /*bac0*/  SEL R10, R10, RZ, P3 ;  /* 0x000000ff0a0a7207 */ /* 0x000fe40001800000 */
[----:B------:R-:W-:Y:S01]  /*bad0*/  LOP3.LUT R11, R19, R4, RZ, 0x3c, !PT ;  /* 0x00000004130b7212 */ /* 0x000fe200078e3cff */
[----:B------:R-:W-:Y:S06]  /*bae0*/  @!P0 BRA `(.L_x_1624) ;  /* 0x00000004003c8947 */ /* 0x000fec0003800000 */
[----:B------:R-:W-:Y:S01]  /*baf0*/  IMAD.MOV.U32 R4, RZ, RZ, R9 ;  /* 0x000000ffff047224 */ /* 0x000fe200078e0009 */
[----:B------:R-:W-:Y:S01]  /*bb00*/  MOV R5, UR44 ;  /* 0x0000002c00057c02 */ /* 0x000fe20008000f00 */
[----:B------:R-:W-:Y:S06]  /*bb10*/  @!P1 BRA `(.L_x_1625) ;  /* 0x0000000000509947 */ /* 0x000fec0003800000 */
[----:B------:R-:W-:Y:S01]  /*bb20*/  ULDC UR7, c[0x0][0x41c] ;  /* 0x0001070000077ab9 */ /* 0x000fe20000000800 */
[----:B------:R-:W-:Y:S01]  /*bb30*/  UMOV UR6, UR44 ;  /* 0x0000002c00067c82 */ /* 0x000fe20008000000 */
[----:B------:R-:W-:-:S11]  /*bb40*/  UISETP.NE.AND UP0, UPT, UR7, 0x1, UPT ;  /* 0x000000010700788c */ /* 0x000fd6000bf05270 */
[----:B------:R-:W-:Y:S02]  /*bb50*/  @UP0 ULDC.64 UR8, c[0x0][0x420] ;  /* 0x0001080000080ab9 */ /* 0x000fe40000000a00 */
[----:B------:R-:W-:-:S04]  /*bb60*/  UIMAD.WIDE.U32 UR4, UR44, UR8, URZ ;  /* 0x000000082c0472a5 */ /* 0x000fc8000f8e003f */
[----:B------:R-:W-:-:S04]  /*bb70*/  @UP0 USHF.R.U32.HI UR6, URZ, UR9, UR5 ;  /* 0x000000093f060299 */ /* 0x000fc80008011605 */
[----:B------:R-:W-:Y:S02]  /*bb80*/  USHF.R.S32.HI UR4, URZ, 0x1f, UR6 ;  /* 0x0000001f3f047899 */ /* 0x000fe40008011406 */
[----:B------:R-:W-:-:S04]  /*bb90*/  IMAD.U32 R4, RZ, RZ, UR6 ;  /* 0x00000006ff047e24 */ /* 0x000fc8000f8e00ff */
[----:B------:R-:W-:Y:S01]  /*bba0*/  IMAD.U32 R5, RZ, RZ, UR4 ;  /* 0x00000004ff057e24 */ /* 0x000fe2000f8e00ff */
[----:B------:R-:W-:Y:S02]  /*bbb0*/  ULDC.64 UR4, c[0x0][0x408] ;  /* 0x0001020000047ab9 */ /* 0x000fe40000000a00 */
[----:B--2---:R-:W-:Y:S02]  /*bbc0*/  IMAD R13, R8, UR4, RZ ;  /* 0x00000004080d7c24 */ /* 0x004fe4000f8e02ff */
[----:B------:R-:W-:-:S04]  /*bbd0*/  IMAD.WIDE.U32 R4, R0, UR4, R4 ;  /* 0x0000000400047c25 */ /* 0x000fc8000f8e0004 */
[----:B------:R-:W-:Y:S01]  /*bbe0*/  IMAD R13, R0, UR5, R13 ;  /* 0x00000005000d7c24 */ /* 0x000fe2000f8e020d */
[----:B------:R-:W-:-:S03]  /*bbf0*/  LEA R2, P3, R4, R2, 0x2 ;  /* 0x0000000204027211 */ /* 0x000fc600078610ff */
[----:B------:R-:W-:-:S05]  /*bc00*/  IMAD.IADD R5, R13, 0x1, R5 ;  /* 0x000000010d057824 */ /* 0x000fca00078e0205 */
[----:B------:R-:W-:-:S05]  /*bc10*/  LEA.HI.X R3, R4, R3, R5, 0x2, P3 ;  /* 0x0000000304037211 */ /* 0x000fca00018f1405 */
[----:B------:R1:W5:Y:S01]  /*bc20*/  LDG.E R4, desc[UR48][R2.64] ;  /* 0x0000003002047981 */ /* 0x000362000c1e1900 */
[----:B------:R-:W-:-:S04]  /*bc30*/  UIADD3 UR4, -UR6, URZ, URZ ;  /* 0x0000003f06047290 */ /* 0x000fc8000fffe13f */
[----:B------:R-:W-:-:S06]  /*bc40*/  UIMAD UR4, UR7, UR4, UR44 ;  /* 0x00000004070472a4 */ /* 0x000fcc000f8e022c */
[----:B-1----:R-:W-:-:S07]  /*bc50*/  IMAD.U32 R5, RZ, RZ, UR4 ;  /* 0x00000004ff057e24 */ /* 0x002fce000f8e00ff */
.L_x_1625:
[----:B------:R-:W-:Y:S02]  /*bc60*/  LEA R3, R10, UR39, 0x3 ;  /* 0x000000270a037c11 */ /* 0x000fe4000f8e18ff */
[----:B------:R-:W-:Y:S02]  /*bc70*/  SHF.L.U32 R2, R11, 0x1f, RZ ;  /* 0x0000001f0b027819 */ /* 0x000fe400000006ff */
[----:B------:R-:W-:Y:S02]  /*bc80*/  ISETP.NE.AND P3, PT, R17, RZ, PT ;  /* 0x000000ff1100720c */ /* 0x000fe40003f65270 */
[----:B------:R-:W1:Y:S02]  /*bc90*/  SYNCS.PHASECHK.TRANS64.TRYWAIT P4, [R3+URZ+0x16840], R2 ;  /* 0x01684002030075a7 */ /* 0x000e64000808017f */
[----:B-1----:R-:W-:Y:S09]  /*bca0*/  @!P4 BRA `(.L_x_1626) ;  /* 0x000000180080c947 */ /* 0x002ff20003800000 */
.L_x_1671:
[----:B------:R-:W-:Y:S05]  /*bcb0*/  @P3 BRA `(.L_x_1627) ;  /* 0x0000000000143947 */ /* 0x000fea0003800000 */
[----:B------:R-:W-:Y:S01]  /*bcc0*/  ISETP.NE.AND P4, PT, R23, RZ, PT ;  /* 0x000000ff1700720c */ /* 0x000fe20003f85270 */
[----:B-1----:R-:W-:-:S04]  /*bcd0*/  IMAD.MOV.U32 R2, RZ, RZ, 0x4000 ;  /* 0x00004000ff027424 */ /* 0x002fc800078e00ff */
[----:B------:R3:W-:Y:S08]  /*bce0*/  SYNCS.ARRIVE.TRANS64 RZ, [R3+URZ+0x16830], R2 ;  /* 0x0168300203ff79a7 */ /* 0x0007f0000800003f */
[----:B------:R-:W-:Y:S05]  /*bcf0*/  @!P4 BRA `(.L_x_1627) ;  /* 0x000000000004c947 */ /* 0x000fea0003800000 */
[----:B------:R-:W-:Y:S01]  /*bd00*/  BPT.TRAP 0x1 ;  /* 0x000000040000795c */ /* 0x000fe20000300000 */
.L_x_1627:
        /* <DEDUP_REMOVED lines=10> */
[----:B-1-3--:R-:W-:Y:S01]  /*bdb0*/  SHF.L.U32 R3, R19, 0x1f, RZ ;  /* 0x0000001f13037819 */ /* 0x00afe200000006ff */
[----:B------:R-:W-:Y:S01]  /*bdc0*/  UMOV UR10, URZ ;  /* 0x0000003f000a7c82 */ /* 0x000fe20008000000 */
[----:B------:R-:W-:Y:S01]  /*bdd0*/  LEA R2, R18, UR4, 0x3 ;  /* 0x0000000412027c11 */ /* 0x000fe2000f8e18ff */
[----:B------:R-:W-:-:S02]  /*bde0*/  ULEA UR8, UR8, UR39, 0xe ;  /* 0x0000002708087291 */ /* 0x000fc4000f8e703f */
[----:B------:R-:W-:Y:S02]  /*bdf0*/  USHF.L.U32 UR11, UR11, 0x7, URZ ;  /* 0x000000070b0b7899 */ /* 0x000fe4000800063f */
[----:B------:R-:W-:Y:S02]  /*be00*/  UIADD3 UR9, UR9, 0x16830, URZ ;  /* 0x0001683009097890 */ /* 0x000fe4000fffe03f */
[----:B------:R-:W-:-:S09]  /*be10*/  UIADD3 UR8, UR8, 0xe400, URZ ;  /* 0x0000e40008087890 */ /* 0x000fd2000fffe03f */
[----:B------:R1:W-:Y:S01]  /*be20*/  UTMALDG.4D [UR8], [UR6], desc[UR14] ;  /* 0x00000e08060075b4 */ /* 0x0003e20008019000 */
[----:B------:R-:W3:Y:S02]  /*be30*/  SYNCS.PHASECHK.TRANS64.TRYWAIT P4, [R2+URZ+0x60], R3 ;  /* 0x00006003020075a7 */ /* 0x000ee4000808017f */
[----:B-1-3--:R-:W-:Y:S05]  /*be40*/  @!P4 BRA `(.L_x_1628) ;  /* 0x00000018002cc947 */ /* 0x00afea0003800000 */
.L_x_1672:
[----:B------:R-:W-:Y:S05]  /*be50*/  @P3 BRA `(.L_x_1629) ;  /* 0x0000000000183947 */ /* 0x000fea0003800000 */
[----:B------:R-:W-:Y:S02]  /*be60*/  ISETP.NE.AND P3, PT, R23, RZ, PT ;  /* 0x000000ff1700720c */ /* 0x000fe40003f65270 */
[----:B-1----:R-:W-:Y:S02]  /*be70*/  LEA R2, R18, UR39, 0x3 ;  /* 0x0000002712027c11 */ /* 0x002fe4000f8e18ff */
[----:B------:R-:W-:-:S04]  /*be80*/  MOV R3, 0x4000 ;  /* 0x0000400000037802 */ /* 0x000fc80000000f00 */
[----:B------:R3:W-:Y:S05]  /*be90*/  SYNCS.ARRIVE.TRANS64 RZ, [R2+URZ+0x16850], R3 ;  /* 0x0168500302ff79a7 */ /* 0x0007ea000800003f */
[----:B------:R-:W-:Y:S05]  /*bea0*/  @!P3 BRA `(.L_x_1629) ;  /* 0x000000000004b947 */ /* 0x000fea0003800000 */
[----:B------:R-:W-:Y:S01]  /*beb0*/  BPT.TRAP 0x1 ;  /* 0x000000040000795c */ /* 0x000fe20000300000 */
.L_x_1629:
        /* <DEDUP_REMOVED lines=17> */
[----:B----4-:R-:W-:Y:S01]  /*bfd0*/  NOP ;  /* 0x0000000000007918 */ /* 0x010fe20000000000 */
.L_x_1624:
[----:B------:R-:W-:Y:S05]  /*bfe0*/  BSYNC B0 ;  /* 0x0000000000007941 */ /* 0x000fea0003800000 */
.L_x_1623:
[----:B------:R-:W-:Y:S01]  /*bff0*/  UIADD3 UR4, UR45, -0x3, URZ ;  /* 0xfffffffd2d047890 */ /* 0x000fe2000fffe03f */
[----:B------:R-:W-:Y:S02]  /*c000*/  IMAD.MOV.U32 R19, RZ, RZ, R11 ;  /* 0x000000ffff137224 */ /* 0x000fe400078e000b */
[----:B------:R-:W-:-:S03]  /*c010*/  IMAD.MOV.U32 R18, RZ, RZ, R10 ;  /* 0x000000ffff127224 */ /* 0x000fc600078e000a */
[----:B------:R-:W-:-:S07]  /*c020*/  IMAD.U32 R11, RZ, RZ, UR4 ;  /* 0x00000004ff0b7e24 */ /* 0x000fce000f8e00ff */
.L_x_1622:
[----:B------:R-:W-:Y:S01]  /*c030*/  ISETP.NE.AND P3, PT, RZ, UR44, PT ;  /* 0x0000002cff007c0c */ /* 0x000fe2000bf65270 */
[----:B------:R-:W-:-:S12]  /*c040*/  BSSY B0, `(.L_x_1621) ;  /* 0x00000ad000007945 */ /* 0x000fd80003800000 */
[----:B------:R-:W-:Y:S05]  /*c050*/  @!P3 BRA `(.L_x_1630) ;  /* 0x0000000800acb947 */ /* 0x000fea0003800000 */
[----:B-1-3--:R-:W-:-:S07]  /*c060*/  MOV R2, R9 ;  /* 0x0000000900027202 */ /* 0x00afce0000000f00 */
.L_x_1645:
        /* <DEDUP_REMOVED lines=26> */
[----:B------:R-:W-:-:S05]  /*c210*/  IADD3 R4, -R13, RZ, RZ ;  /* 0x000000ff0d047210 */ /* 0x000fca0007ffe1ff */
[----:B------:R-:W-:-:S07]  /*c220*/  IMAD R14, R14, R4, R11 ;  /* 0x000000040e0e7224 */ /* 0x000fce00078e020b */
.L_x_1633:
[----:B------:R-:W-:Y:S02]  /*c230*/  LEA R4, R10, UR39, 0x3 ;  /* 0x000000270a047c11 */ /* 0x000fe4000f8e18ff */
[----:B-1----:R-:W-:Y:S02]  /*c240*/  SHF.L.U32 R3, R12, 0x1f, RZ ;  /* 0x0000001f0c037819 */ /* 0x002fe400000006ff */
[----:B------:R-:W-:Y:S02]  /*c250*/  ISETP.NE.AND P3, PT, R17, RZ, PT ;  /* 0x000000ff1100720c */ /* 0x000fe40003f65270 */
[----:B------:R-:W1:Y:S02]  /*c260*/  SYNCS.PHASECHK.TRANS64.TRYWAIT P4, [R4+URZ+0x16840], R3 ;  /* 0x01684003040075a7 */ /* 0x000e64000808017f */
[----:B-1----:R-:W-:Y:S09]  /*c270*/  @!P4 BRA `(.L_x_1634) ;  /* 0x000000140034c947 */ /* 0x002ff20003800000 */
.L_x_1673:
[----:B------:R-:W-:Y:S05]  /*c280*/  @P3 BRA `(.L_x_1635) ;  /* 0x0000000000143947 */ /* 0x000fea0003800000 */
[----:B------:R-:W-:Y:S01]  /*c290*/  ISETP.NE.AND P4, PT, R23, RZ, PT ;  /* 0x000000ff1700720c */ /* 0x000fe20003f85270 */
[----:B-1----:R-:W-:-:S04]  /*c2a0*/  IMAD.MOV.U32 R3, RZ, RZ, 0x4000 ;  /* 0x00004000ff037424 */ /* 0x002fc800078e00ff */
[----:B------:R2:W-:Y:S08]  /*c2b0*/  SYNCS.ARRIVE.TRANS64 RZ, [R4+URZ+0x16830], R3 ;  /* 0x0168300304ff79a7 */ /* 0x0005f0000800003f */
[----:B------:R-:W-:Y:S05]  /*c2c0*/  @!P4 BRA `(.L_x_1635) ;  /* 0x000000000004c947 */ /* 0x000fea0003800000 */
[----:B------:R-:W-:Y:S01]  /*c2d0*/  BPT.TRAP 0x1 ;  /* 0x000000040000795c */ /* 0x000fe20000300000 */
.L_x_1635:
        /* <DEDUP_REMOVED lines=20> */
.L_x_1674:
[----:B------:R-:W-:Y:S05]  /*c420*/  @P3 BRA `(.L_x_1637) ;  /* 0x0000000000143947 */ /* 0x000fea0003800000 */
[----:B------:R-:W-:Y:S01]  /*c430*/  ISETP.NE.AND P3, PT, R23, RZ, PT ;  /* 0x000000ff1700720c */ /* 0x000fe20003f65270 */
[----:B------:R-:W-:-:S04]  /*c440*/  IMAD.MOV.U32 R3, RZ, RZ, 0x4000 ;  /* 0x00004000ff037424 */ /* 0x000fc800078e00ff */
[----:B------:R2:W-:Y:S08]  /*c450*/  SYNCS.ARRIVE.TRANS64 RZ, [R4+URZ+0x50], R3 ;  /* 0x0000500304ff79a7 */ /* 0x0005f0000800003f */
[----:B------:R-:W-:Y:S05]  /*c460*/  @!P3 BRA `(.L_x_1637) ;  /* 0x000000000004b947 */ /* 0x000fea0003800000 */
[----:B------:R-:W-:Y:S01]  /*c470*/  BPT.TRAP 0x1 ;  /* 0x000000040000795c */ /* 0x000fe20000300000 */
.L_x_1637:
        /* <DEDUP_REMOVED lines=18> */
.L_x_1632:
[----:B------:R-:W-:Y:S05]  /*c5a0*/  BSYNC B1 ;  /* 0x0000000000017941 */ /* 0x000fea0003800000 */
.L_x_1631:
[----:B------:R-:W-:Y:S01]  /*c5b0*/  IADD3 R18, R10, 0x1, RZ ;  /* 0x000000010a127810 */ /* 0x000fe20007ffe0ff */
[----:B------:R-:W-:Y:S03]  /*c5c0*/  BSSY B1, `(.L_x_1638) ;  /* 0x0000051000017945 */ /* 0x000fe60003800000 */
[----:B------:R-:W-:-:S04]  /*c5d0*/  ISETP.NE.AND P3, PT, R18, 0x2, PT ;  /* 0x000000021200780c */ /* 0x000fc80003f65270 */
[----:B-1----:R-:W-:Y:S02]  /*c5e0*/  SEL R19, RZ, 0x1, P3 ;  /* 0x00000001ff137807 */ /* 0x002fe40001800000 */
[----:B------:R-:W-:Y:S02]  /*c5f0*/  SEL R18, R18, RZ, P3 ;  /* 0x000000ff12127207 */ /* 0x000fe40001800000 */
[----:B------:R-:W-:Y:S01]  /*c600*/  LOP3.LUT R19, R12, R19, RZ, 0x3c, !PT ;  /* 0x000000130c137212 */ /* 0x000fe200078e3cff */
[----:B------:R-:W-:Y:S06]  /*c610*/  @!P0 BRA `(.L_x_1639) ;  /* 0x00000004002c8947 */ /* 0x000fec0003800000 */
[----:B------:R-:W-:Y:S01]  /*c620*/  VIADD R14, R11, 0xffffffff ;  /* 0xffffffff0b0e7836 */ /* 0x000fe20000000000 */
[----:B------:R-:W-:Y:S06]  /*c630*/  @!P1 BRA `(.L_x_1640) ;  /* 0x0000000000489947 */ /* 0x000fec0003800000 */
[----:B------:R-:W1:Y:S01]  /*c640*/  LDC R13, c[0x0][0x41c] ;  /* 0x00010700ff0d7b82 */ /* 0x000e620000000800 */
[----:B------:R-:W-:Y:S02]  /*c650*/  IMAD.MOV.U32 R15, RZ, RZ, R14 ;  /* 0x000000ffff0f7224 */ /* 0x000fe400078e000e */
[----:B------:R-:W-:-:S04]  /*c660*/  IMAD R21, R8, UR36, RZ ;  /* 0x0000002408157c24 */ /* 0x000fc8000f8e02ff */
[----:B------:R-:W-:Y:S01]  /*c670*/  IMAD R21, R0, UR37, R21 ;  /* 0x0000002500157c24 */ /* 0x000fe2000f8e0215 */
[----:B-1----:R-:W-:-:S13]  /*c680*/  ISETP.NE.AND P3, PT, R13, 0x1, PT ;  /* 0x000000010d00780c */ /* 0x002fda0003f65270 */
[----:B--2---:R-:W1:Y:S02]  /*c690*/  @P3 LDC.64 R2, c[0x0][0x420] ;  /* 0x00010800ff023b82 */ /* 0x004e640000000a00 */
        /* <DEDUP_REMOVED lines=10> */
[----:B------:R-:W-:-:S05]  /*c740*/  IADD3 R4, -R15, RZ, RZ ;  /* 0x000000ff0f047210 */ /* 0x000fca0007ffe1ff */
[----:B------:R-:W-:-:S07]  /*c750*/  IMAD R14, R13, R4, R14 ;  /* 0x000000040d0e7224 */ /* 0x000fce00078e020e */
.L_x_1640:
[----:B-12---:R-:W-:Y:S02]  /*c760*/  LEA R3, R18, UR39, 0x3 ;  /* 0x0000002712037c11 */ /* 0x006fe4000f8e18ff */
[----:B------:R-:W-:Y:S02]  /*c770*/  SHF.L.U32 R4, R19, 0x1f, RZ ;  /* 0x0000001f13047819 */ /* 0x000fe400000006ff */
[----:B------:R-:W-:Y:S02]  /*c780*/  ISETP.NE.AND P3, PT, R17, RZ, PT ;  /* 0x000000ff1100720c */ /* 0x000fe40003f65270 */
[----:B------:R-:W1:Y:S02]  /*c790*/  SYNCS.PHASECHK.TRANS64.TRYWAIT P4, [R3+URZ+0x16840], R4 ;  /* 0x01684004030075a7 */ /* 0x000e64000808017f */
[----:B-1----:R-:W-:Y:S09]  /*c7a0*/  @!P4 BRA `(.L_x_1641) ;  /* 0x000000100010c947 */ /* 0x002ff20003800000 */
.L_x_1675:
[----:B------:R-:W-:Y:S05]  /*c7b0*/  @P3 BRA `(.L_x_1642) ;  /* 0x0000000000143947 */ /* 0x000fea0003800000 */
[----:B------:R-:W-:Y:S01]  /*c7c0*/  ISETP.NE.AND P4, PT, R23, RZ, PT ;  /* 0x000000ff1700720c */ /* 0x000fe20003f85270 */
[----:B-1----:R-:W-:-:S04]  /*c7d0*/  IMAD.MOV.U32 R4, RZ, RZ, 0x4000 ;  /* 0x00004000ff047424 */ /* 0x002fc800078e00ff */
[----:B------:R2:W-:Y:S08]  /*c7e0*/  SYNCS.ARRIVE.TRANS64 RZ, [R3+URZ+0x16830], R4 ;  /* 0x0168300403ff79a7 */ /* 0x0005f0000800003f */
[----:B------:R-:W-:Y:S05]  /*c7f0*/  @!P4 BRA `(.L_x_1642) ;  /* 0x000000000004c947 */ /* 0x000fea0003800000 */
[----:B------:R-:W-:Y:S01]  /*c800*/  BPT.TRAP 0x1 ;  /* 0x000000040000795c */ /* 0x000fe20000300000 */
.L_x_1642:
        /* <DEDUP_REMOVED lines=20> */
.L_x_1676:
[----:B------:R-:W-:Y:S05]  /*c950*/  @P3 BRA `(.L_x_1644) ;  /* 0x0000000000143947 */ /* 0x000fea0003800000 */
[----:B------:R-:W-:Y:S01]  /*c960*/  ISETP.NE.AND P3, PT, R23, RZ, PT ;  /* 0x000000ff1700720c */ /* 0x000fe20003f65270 */
[----:B------:R-:W-:-:S04]  /*c970*/  IMAD.MOV.U32 R4, RZ, RZ, 0x4000 ;  /* 0x00004000ff047424 */ /* 0x000fc800078e00ff */
[----:B------:R2:W-:Y:S08]  /*c980*/  SYNCS.ARRIVE.TRANS64 RZ, [R3+URZ+0x50], R4 ;  /* 0x0000500403ff79a7 */ /* 0x0005f0000800003f */
[----:B------:R-:W-:Y:S05]  /*c990*/  @!P3 BRA `(.L_x_1644) ;  /* 0x000000000004b947 */ /* 0x000fea0003800000 */
[----:B------:R-:W-:Y:S01]  /*c9a0*/  BPT.TRAP 0x1 ;  /* 0x000000040000795c */ /* 0x000fe20000300000 */
.L_x_1644:
        /* <DEDUP_REMOVED lines=18> */
.L_x_1639:
[----:B------:R-:W-:Y:S05]  /*cad0*/  BSYNC B1 ;  /* 0x0000000000017941 */ /* 0x000fea0003800000 */
.L_x_1638:
[C---:B------:R-:W-:Y:S02]  /*cae0*/  ISETP.GT.AND P3, PT, R11.reuse, 0x1, PT ;  /* 0x000000010b00780c */ /* 0x040fe40003f64270 */
[----:B------:R-:W-:-:S11]  /*caf0*/  IADD3 R11, R11, -0x2, RZ ;  /* 0xfffffffe0b0b7810 */ /* 0x000fd60007ffe0ff */
[----:B------:R-:W-:Y:S05]  /*cb00*/  @P3 BRA `(.L_x_1645) ;  /* 0xfffffff400583947 */ /* 0x000fea000383ffff */
.L_x_1630:
[----:B------:R-:W-:Y:S05]  /*cb10*/  BSYNC B0 ;  /* 0x0000000000007941 */ /* 0x000fea0003800000 */
.L_x_1621:
[----:B------:R-:W-:Y:S04]  /*cb20*/  BSSY B0, `(.L_x_1646) ;  /* 0x000000e000007945 */ /* 0x000fe80003800000 */
[----:B------:R-:W-:Y:S05]  /*cb30*/  @P2 BRA `(.L_x_1647) ;  /* 0x0000000000302947 */ /* 0x000fea0003800000 */
[----:B------:R-:W4:Y:S01]  /*cb40*/  S2R R11, SR_LANEID ;  /* 0x00000000000b7919 */ /* 0x000f220000000000 */
[----:B------:R-:W-:Y:S01]  /*cb50*/  VOTEU.ANY UR4, UPT, PT ;  /* 0x0000000000047886 */ /* 0x000fe200038e0100 */
[----:B-123--:R-:W1:Y:S01]  /*cb60*/  LDC.64 R2, c[0x0][0xdf0] ;  /* 0x00037c00ff027b82 */ /* 0x00ee620000000a00 */
[----:B------:R-:W4:Y:S08]  /*cb70*/  FLO.U32 R0, UR4 ;  /* 0x0000000400007d00 */ /* 0x000f3000080e0000 */
[----:B------:R-:W1:Y:S01]  /*cb80*/  POPC R5, UR4 ;  /* 0x0000000400057d09 */ /* 0x000e620008000000 */
[----:B----4-:R-:W-:-:S13]  /*cb90*/  ISETP.EQ.U32.AND P1, PT, R0, R11, PT ;  /* 0x0000000b0000720c */ /* 0x010fda0003f22070 */
[----:B-1----:R-:W2:Y:S01]  /*cba0*/  @P1 ATOMG.E.ADD.STRONG.GPU PT, R3, desc[UR48][R2.64], R5 ;  /* 0x00000005020319a8 */ /* 0x002ea200081ee1f0 */
[----:B------:R-:W1:Y:S02]  /*cbb0*/  S2R R4, SR_LTMASK ;  /* 0x0000000000047919 */ /* 0x000e640000003900 */
[----:B-1----:R-:W-:-:S04]  /*cbc0*/  LOP3.LUT R4, R4, UR4, RZ, 0xc0, !PT ;  /* 0x0000000404047c12 */ /* 0x002fc8000f8ec0ff */
[----:B------:R-:W1:Y:S01]  /*cbd0*/  POPC R11, R4 ;  /* 0x00000004000b7309 */ /* 0x000e620000000000 */
[----:B--2---:R-:W1:Y:S02]  /*cbe0*/  SHFL.IDX PT, R0, R3, R0, 0x1f ;  /* 0x00001f0003007589 */ /* 0x004e6400000e0000 */
[----:B-1----:R-:W-:-:S07]  /*cbf0*/  IADD3 R22, R0, UR46, R11 ;  /* 0x0000002e00167c10 */ /* 0x002fce000fffe00b */
.L_x_1647:
[----:B------:R-:W-:Y:S05]  /*cc00*/  BSYNC B0 ;  /* 0x0000000000007941 */ /* 0x000fea0003800000 */
.L_x_1646:
[----:B------:R-:W-:Y:S04]  /*cc10*/  BSSY B0, `(.L_x_1648) ;  /* 0x000001d000007945 */ /* 0x000fe80003800000 */
[----:B------:R-:W-:Y:S05]  /*cc20*/  @!P0 BRA `(.L_x_1649) ;  /* 0x00000000006c8947 */ /* 0x000fea0003800000 */
[----:B-123--:R-:W-:Y:S02]  /*cc30*/  LEA R3, R18, UR39, 0x3 ;  /* 0x0000002712037c11 */ /* 0x00efe4000f8e18ff */
[----:B------:R-:W-:Y:S02]  /*cc40*/  SHF.L.U32 R0, R19, 0x1f, RZ ;  /* 0x0000001f13007819 */ /* 0x000fe400000006ff */
[----:B------:R-:W-:Y:S02]  /*cc50*/  ISETP.NE.AND P1, PT, R17, RZ, PT ;  /* 0x000000ff1100720c */ /* 0x000fe40003f25270 */
[----:B------:R-:W1:Y:S02]  /*cc60*/  SYNCS.PHASECHK.TRANS64.TRYWAIT P0, [R3+URZ+0x16860], R0 ;  /* 0x01686000030075a7 */ /* 0x000e64000800017f */
[----:B-1----:R-:W-:Y:S09]  /*cc70*/  @!P0 BRA `(.L_x_1650) ;  /* 0x0000000c00048947 */ /* 0x002ff20003800000 */
.L_x_1677:
[----:B------:R-:W-:Y:S05]  /*cc80*/  @P1 BRA `(.L_x_1651) ;  /* 0x0000000000141947 */ /* 0x000fea0003800000 */
[----:B------:R-:W-:Y:S01]  /*cc90*/  ISETP.NE.AND P0, PT, R23, RZ, PT ;  /* 0x000000ff1700720c */ /* 0x000fe20003f05270 */
[----:B-1----:R-:W-:-:S04]  /*cca0*/  IMAD.MOV.U32 R0, RZ, RZ, 0x4000 ;  /* 0x00004000ff007424 */ /* 0x002fc800078e00ff */
[----:B------:R2:W-:Y:S08]  /*ccb0*/  SYNCS.ARRIVE.TRANS64 RZ, [R3+URZ+0x16850], R0 ;  /* 0x0168500003ff79a7 */ /* 0x0005f0000800003f */
[----:B------:R-:W-:Y:S05]  /*ccc0*/  @!P0 BRA `(.L_x_1651) ;  /* 0x0000000000048947 */ /* 0x000fea0003800000 */
[----:B------:R-:W-:Y:S01]  /*ccd0*/  BPT.TRAP 0x1 ;  /* 0x000000040000795c */ /* 0x000fe20000300000 */
.L_x_1651:
        /* <DEDUP_REMOVED lines=15> */
[----:B----4-:R-:W-:Y:S01]  /*cdd0*/  NOP ;  /* 0x0000000000007918 */ /* 0x010fe20000000000 */
.L_x_1649:
[----:B------:R-:W-:Y:S05]  /*cde0*/  BSYNC B0 ;  /* 0x0000000000007941 */ /* 0x000fea0003800000 */
.L_x_1648:
[----:B------:R-:W-:Y:S02]  /*cdf0*/  VIADD R18, R18, 0x1 ;  /* 0x0000000112127836 */ /* 0x000fe40000000000 */
[----:B--2---:R-:W-:-:S03]  /*ce00*/  IMAD.MOV.U32 R13, RZ, RZ, R22 ;  /* 0x000000ffff0d7224 */ /* 0x004fc600078e0016 */
[----:B------:R-:W-:-:S04]  /*ce10*/  ISETP.NE.AND P0, PT, R18, 0x2, PT ;  /* 0x000000021200780c */ /* 0x000fc80003f05270 */
[----:B-1----:R-:W-:Y:S02]  /*ce20*/  SEL R0, RZ, 0x1, P0 ;  /* 0x00000001ff007807 */ /* 0x002fe40000000000 */
[----:B------:R-:W-:Y:S02]  /*ce30*/  SEL R18, R18, RZ, P0 ;  /* 0x000000ff12127207 */ /* 0x000fe40000000000 */
[----:B------:R-:W-:-:S07]  /*ce40*/  LOP3.LUT R19, R19, R0, RZ, 0x3c, !PT ;  /* 0x0000000013137212 */ /* 0x000fce00078e3cff */
.L_x_1610:
[----:B------:R-:W-:Y:S05]  /*ce50*/  BSYNC B6 ;  /* 0x0000000000067941 */ /* 0x000fea0003800000 */
.L_x_1608:
[----:B------:R-:W-:-:S03]  /*ce60*/  UMOV UR4, 0xffffffff ;  /* 0xffffffff00047882 */ /* 0x000fc60000000000 */
[----:B------:R-:W-:Y:S05]  /*ce70*/  BRA.DIV UR4, `(.L_x_1652) ;  /* 0x0000000a04987947 */ /* 0x000fea000b800000 */
[----:B------:R1:W2:Y:S02]  /*ce80*/  SHFL.IDX PT, R14, R13, RZ, 0x1f ;  /* 0x00001fff0d0e7589 */ /* 0x0002a400000e0000 */
.L_x_1680:
[----:B------:R-:W-:Y:S01]  /*ce90*/  ISETP.NE.AND P0, PT, R23, RZ, PT ;  /* 0x000000ff1700720c */ /* 0x000fe20003f05270 */
[----:B------:R-:W-:Y:S05]  /*cea0*/  WARPSYNC.ALL ;  /* 0x0000000000007948 */ /* 0x000fea0003800000 */
[----:B------:R-:W-:Y:S01]  /*ceb0*/  BAR.SYNC.DEFER_BLOCKING 0x4, 0x1a0 ;  /* 0x0106800000007b1d */ /* 0x000fe20000010000 */
[----:B--2---:R-:W-:-:S05]  /*cec0*/  IMAD.MOV.U32 R22, RZ, RZ, R14 ;  /* 0x000000ffff167224 */ /* 0x004fca00078e000e */
[----:B------:R-:W-:Y:S01]  /*ced0*/  ULDC UR4, c[0x0][0xda8] ;  /* 0x00036a0000047ab9 */ /* 0x000fe20000000800 */
[----:B------:R-:W-:Y:S01]  /*cee0*/  @!P0 MOV R0, 0x400 ;  /* 0x0000040000008802 */ /* 0x000fe20000000f00 */
[----:B---3--:R-:W2:Y:S03]  /*cef0*/  @!P0 S2R R3, SR_CgaCtaId ;  /* 0x0000000000038919 */ /* 0x008ea60000008800 */
[----:B--2---:R-:W-:-:S05]  /*cf00*/  @!P0 LEA R0, R3, R0, 0x18 ;  /* 0x0000000003008211 */ /* 0x004fca00078ec0ff */
[----:B------:R2:W-:Y:S01]  /*cf10*/  @!P0 STS [R0+0x168d0], R13 ;  /* 0x0168d00d00008388 */ /* 0x0005e20000000800 */
[----:B------:R-:W-:Y:S06]  /*cf20*/  BAR.ARV 0x5, 0x1a0 ;  /* 0x0146800000007b1d */ /* 0x000fec0000002000 */
[----:B------:R-:W-:-:S13]  /*cf30*/  ISETP.GE.AND P0, PT, R22, UR4, PT ;  /* 0x0000000416007c0c */ /* 0x000fda000bf06270 */
[----:B--2---:R-:W-:Y:S05]  /*cf40*/  @!P0 BRA `(.L_x_1653) ;  /* 0xffffffd800d48947 */ /* 0x004fea000383ffff */
.L_x_1605:
[----:B------:R-:W2:Y:S01]  /*cf50*/  S2R R3, SR_CgaCtaId ;  /* 0x0000000000037919 */ /* 0x000ea20000008800 */
[----:B------:R-:W-:Y:S01]  /*cf60*/  UIADD3 UR47, UR47, 0x1, URZ ;  /* 0x000000012f2f7890 */ /* 0x000fe2000fffe03f */
[----:B------:R-:W-:-:S03]  /*cf70*/  MOV R0, 0x400 ;  /* 0x0000040000007802 */ /* 0x000fc60000000f00 */
[----:B------:R-:W-:-:S04]  /*cf80*/  ULEA.HI UR4, UR47, UR47, URZ, 0x1 ;  /* 0x0000002f2f047291 */ /* 0x000fc8000f8f083f */
[----:B------:R-:W-:-:S04]  /*cf90*/  ULOP3.LUT UR4, UR4, 0xfffffffe, URZ, 0xc0, !UPT ;  /* 0xfffffffe04047892 */ /* 0x000fc8000f8ec03f */
[----:B------:R-:W-:-:S06]  /*cfa0*/  UIADD3 UR4, UR47, -UR4, URZ ;  /* 0x800000042f047290 */ /* 0x000fcc000fffe03f */
[----:B------:R-:W-:Y:S02]  /*cfb0*/  MOV R2, UR4 ;  /* 0x0000000400027c02 */ /* 0x000fe40008000f00 */
[----:B--2---:R-:W-:Y:S02]  /*cfc0*/  LEA R7, R3, R0, 0x18 ;  /* 0x0000000003077211 */ /* 0x004fe400078ec0ff */
[----:B------:R-:W-:-:S04]  /*cfd0*/  SHF.L.U32 R0, R2, 0x1f, RZ ;  /* 0x0000001f02007819 */ /* 0x000fc800000006ff */
[----:B------:R-:W2:Y:S02]  /*cfe0*/  SYNCS.PHASECHK.TRANS64.TRYWAIT P0, [R7+URZ+0x16820], R0 ;  /* 0x01682000070075a7 */ /* 0x000ea4000800017f */
[----:B--2---:R-:W-:Y:S05]  /*cff0*/  @!P0 BRA `(.L_x_1654) ;  /* 0x00000008005c8947 */ /* 0x004fea0003800000 */
.L_x_1681:
        /* <DEDUP_REMOVED lines=11> */
.L_x_1657:
        /* <DEDUP_REMOVED lines=8> */
[----:B------:R-:W-:Y:S02]  /*d130*/  LOP3.LUT R0, R19, R2, RZ, 0x3c, !PT ;  /* 0x0000000213007212 */ /* 0x000fe400078e3cff */
[----:B------:R-:W-:-:S02]  /*d140*/  LEA R3, R6, R3, 0x3 ;  /* 0x0000000306037211 */ /* 0x000fc400078e18ff */
[----:B------:R-:W-:Y:S01]  /*d150*/  SHF.L.U32 R0, R0, 0x1f, RZ ;  /* 0x0000001f00007819 */ /* 0x000fe200000006ff */
[----:B--2---:R-:W-:Y:S06]  /*d160*/  @!P1 BRA `(.L_x_1658) ;  /* 0x0000000800149947 */ /* 0x004fec0003800000 */
.L_x_1682:
[----:B------:R-:W3:Y:S02]  /*d170*/  SYNCS.PHASECHK.TRANS64.TRYWAIT P1, [R3+URZ], R0 ;  /* 0x00000000030075a7 */ /* 0x000ee4000802017f */
[----:B---3--:R-:W-:Y:S05]  /*d180*/  @!P1 BRA `(.L_x_1659) ;  /* 0x0000000800209947 */ /* 0x008fea0003800000 */
.L_x_1683:
[----:B------:R-:W-:Y:S05]  /*d190*/  @!P0 BRA `(.L_x_1660) ;  /* 0x0000000000048947 */ /* 0x000fea0003800000 */
[----:B------:R-:W-:Y:S01]  /*d1a0*/  BPT.TRAP 0x1 ;  /* 0x000000040000795c */ /* 0x000fe20000300000 */
.L_x_1660:
[----:B---3--:R-:W-:-:S04]  /*d1b0*/  VIADD R3, R7, 0x16860 ;  /* 0x0001686007037836 */ /* 0x008fc80000000000 */
[----:B--2---:R-:W-:-:S04]  /*d1c0*/  IMAD R5, R18, 0x8, R3 ;  /* 0x0000000812057824 */ /* 0x004fc800078e0203 */
[----:B------:R-:W2:Y:S02]  /*d1d0*/  SYNCS.PHASECHK.TRANS64.TRYWAIT P0, [R5+URZ], R4 ;  /* 0x00000004050075a7 */ /* 0x000ea4000800017f */
[----:B--2---:R-:W-:Y:S05]  /*d1e0*/  @!P0 BRA `(.L_x_1661) ;  /* 0x00000008001c8947 */ /* 0x004fea0003800000 */
.L_x_1684:
[----:B------:R-:W-:-:S07]  /*d1f0*/  IMAD R3, R6, 0x8, R3 ;  /* 0x0000000806037824 */ /* 0x000fce00078e0203 */
.L_x_1662:
[----:B---3--:R3:W4:Y:S02]  /*d200*/  SYNCS.PHASECHK.TRANS64.TRYWAIT P0, [R3+URZ], R0 ;  /* 0x00000000030075a7 */ /* 0x008724000800017f */
[----:B----4-:R-:W-:Y:S05]  /*d210*/  @!P0 NANOSLEEP.SYNCS 0x989680 ;  /* 0x009896800000895d */ /* 0x010fea0003900000 */
[----:B------:R-:W4:Y:S02]  /*d220*/  @!P0 SYNCS.PHASECHK.TRANS64 P0, [R3+URZ], R0 ;  /* 0x00000000030085a7 */ /* 0x000f24000800007f */
[----:B----4-:R-:W-:Y:S05]  /*d230*/  @!P0 BRA `(.L_x_1662) ;  /* 0xfffffffc00f08947 */ /* 0x010fea000383ffff */
.L_x_1656:
[----:B------:R-:W-:Y:S05]  /*d240*/  BSYNC B0 ;  /* 0x0000000000007941 */ /* 0x000fea0003800000 */
.L_x_1655:
[----:B------:R-:W-:Y:S05]  /*d250*/  EXIT ;  /* 0x000000000000794d */ /* 0x000fea0003800000 */
.L_x_1562:
[----:B-1----:R-:W-:-:S04]  /*d260*/  IMAD.U32 R3, RZ, RZ, UR40 ;  /* 0x00000028ff037e24 */ /* 0x002fc8000f8e00ff */
[----:B------:R1:W2:Y:S03]  /*d270*/  SYNCS.PHASECHK.TRANS64.TRYWAIT P1, [R3+URZ+0x16800], R0 ;  /* 0x01680000030075a7 */ /* 0x0002a6000802017f */
[----:B--2---:R-:W-:Y:S05]  /*d280*/  @!P1 NANOSLEEP.SYNCS 0x989680 ;  /* 0x009896800000995d */ /* 0x004fea0003900000 */
[----:B------:R-:W2:Y:S02]  /*d290*/  @!P1 SYNCS.PHASECHK.TRANS64 P1, [R3+URZ+0x16800], R0 ;  /* 0x01680000030095a7 */ /* 0x000ea4000802007f */
[----:B--2---:R-:W-:Y:S05]  /*d2a0*/  @!P1 BRA `(.L_x_1562) ;  /* 0xfffffffc00ec9947 */ /* 0x004fea000383ffff */
[----:B------:R-:W-:Y:S05]  /*d2b0*/  BRA `(.L_x_1663) ;  /* 0xffffff4000a07947 */ /* 0x000fea000383ffff */
.L_x_1566:
[----:B--2---:R2:W3:Y:S02]  /*d2c0*/  SYNCS.PHASECHK.TRANS64.TRYWAIT P2, [R0+URZ+0x16830], R3 ;  /* 0x01683003000075a7 */ /* 0x0044e4000804017f */
[----:B---3--:R-:W-:Y:S05]  /*d2d0*/  @!P2 NANOSLEEP.SYNCS 0x989680 ;  /* 0x009896800000a95d */ /* 0x008fea0003900000 */
[----:B------:R-:W3:Y:S02]  /*d2e0*/  @!P2 SYNCS.PHASECHK.TRANS64 P2, [R0+URZ+0x16830], R3 ;  /* 0x016830030000a5a7 */ /* 0x000ee4000804007f */
[----:B---3--:R-:W-:Y:S05]  /*d2f0*/  @!P2 BRA `(.L_x_1566) ;  /* 0xfffffffc00f0a947 */ /* 0x008fea000383ffff */
[----:B------:R-:W-:Y:S05]  /*d300*/  BRA `(.L_x_1565) ;  /* 0xffffff4000c47947 */ /* 0x000fea000383ffff */
.L_x_1571:
[----:B--2---:R-:W-:-:S04]  /*d310*/  MOV R7, UR6 ;  /* 0x0000000600077c02 */ /* 0x004fc80008000f00 */
[----:B------:R2:W3:Y:S03]  /*d320*/  SYNCS.PHASECHK.TRANS64.TRYWAIT P3, [R7+URZ+0x16830], R6 ;  /* 0x01683006070075a7 */ /* 0x0004e6000806017f */
[----:B---3--:R-:W-:Y:S05]  /*d330*/  @!P3 NANOSLEEP.SYNCS 0x989680 ;  /* 0x009896800000b95d */ /* 0x008fea0003900000 */
[----:B------:R-:W3:Y:S02]  /*d340*/  @!P3 SYNCS.PHASECHK.TRANS64 P3, [R7+URZ+0x16830], R6 ;  /* 0x016830060700b5a7 */ /* 0x000ee4000806007f */
[----:B---3--:R-:W-:Y:S05]  /*d350*/  @!P3 BRA `(.L_x_1571) ;  /* 0xfffffffc00ecb947 */ /* 0x008fea000383ffff */
[----:B------:R-:W-:Y:S05]  /*d360*/  BRA `(.L_x_1568) ;  /* 0xffffff6c007c7947 */ /* 0x000fea000383ffff */
.L_x_1575:
[----:B--2---:R-:W-:-:S04]  /*d370*/  IMAD.U32 R7, RZ, RZ, UR6 ;  /* 0x00000006ff077e24 */ /* 0x004fc8000f8e00ff */
[----:B------:R2:W3:Y:S03]  /*d380*/  SYNCS.PHASECHK.TRANS64.TRYWAIT P2, [R7+URZ+0x16850], R6 ;  /* 0x01685006070075a7 */ /* 0x0004e6000804017f */
[----:B---3--:R-:W-:Y:S05]  /*d390*/  @!P2 NANOSLEEP.SYNCS 0x989680 ;  /* 0x009896800000a95d */ /* 0x008fea0003900000 */
[----:B------:R-:W3:Y:S02]  /*d3a0*/  @!P2 SYNCS.PHASECHK.TRANS64 P2, [R7+URZ+0x16850], R6 ;  /* 0x016850060700a5a7 */ /* 0x000ee4000804007f */
[----:B---3--:R-:W-:Y:S05]  /*d3b0*/  @!P2 BRA `(.L_x_1575) ;  /* 0xfffffffc00eca947 */ /* 0x008fea000383ffff */
[----:B------:R-:W-:Y:S05]  /*d3c0*/  BRA `(.L_x_1572) ;  /* 0xffffff6c00ec7947 */ /* 0x000fea000383ffff */
.L_x_1581:
[----:B--2---:R-:W-:-:S04]  /*d3d0*/  IMAD.U32 R7, RZ, RZ, UR6 ;  /* 0x00000006ff077e24 */ /* 0x004fc8000f8e00ff */
[----:B------:R2:W3:Y:S03]  /*d3e0*/  SYNCS.PHASECHK.TRANS64.TRYWAIT P3, [R7+URZ+0x16830], R6 ;  /* 0x01683006070075a7 */ /* 0x0004e6000806017f */
[----:B---3--:R-:W-:Y:S05]  /*d3f0*/  @!P3 NANOSLEEP.SYNCS 0x989680 ;  /* 0x009896800000b95d */ /* 0x008fea0003900000 */
[----:B------:R-:W3:Y:S02]  /*d400*/  @!P3 SYNCS.PHASECHK.TRANS64 P3, [R7+URZ+0x16830], R6 ;  /* 0x016830060700b5a7 */ /* 0x000ee4000806007f */
[----:B---3--:R-:W-:Y:S05]  /*d410*/  @!P3 BRA `(.L_x_1581) ;  /* 0xfffffffc00ecb947 */ /* 0x008fea000383ffff */
[----:B------:R-:W-:Y:S05]  /*d420*/  BRA `(.L_x_1578) ;  /* 0xffffff9800cc7947 */ /* 0x000fea000383ffff */
.L_x_1585:
[----:B--2---:R-:W-:-:S04]  /*d430*/  IMAD.U32 R7, RZ, RZ, UR6 ;  /* 0x00000006ff077e24 */ /* 0x004fc8000f8e00ff */
[----:B------:R2:W3:Y:S03]  /*d440*/  SYNCS.PHASECHK.TRANS64.TRYWAIT P2, [R7+URZ+0x16850], R6 ;  /* 0x01685006070075a7 */ /* 0x0004e6000804017f */
[----:B---3--:R-:W-:Y:S05]  /*d450*/  @!P2 NANOSLEEP.SYNCS 0x989680 ;  /* 0x009896800000a95d */ /* 0x008fea0003900000 */
[----:B------:R-:W3:Y:S02]  /*d460*/  @!P2 SYNCS.PHASECHK.TRANS64 P2, [R7+URZ+0x16850], R6 ;  /* 0x016850060700a5a7 */ /* 0x000ee4000804007f */
[----:B---3--:R-:W-:Y:S05]  /*d470*/  @!P2 BRA `(.L_x_1585) ;  /* 0xfffffffc00eca947 */ /* 0x008fea000383ffff */
[----:B------:R-:W-:Y:S05]  /*d480*/  BRA `(.L_x_1582) ;  /* 0xffffff9c003c7947 */ /* 0x000fea000383ffff */
.L_x_1590:
[----:B--2---:R-:W-:-:S04]  /*d490*/  IMAD.U32 R5, RZ, RZ, UR5 ;  /* 0x00000005ff057e24 */ /* 0x004fc8000f8e00ff */
[----:B------:R2:W3:Y:S03]  /*d4a0*/  SYNCS.PHASECHK.TRANS64.TRYWAIT P0, [R5+URZ+0x16850], R4 ;  /* 0x01685004050075a7 */ /* 0x0004e6000800017f */
[----:B---3--:R-:W-:Y:S05]  /*d4b0*/  @!P0 NANOSLEEP.SYNCS 0x989680 ;  /* 0x009896800000895d */ /* 0x008fea0003900000 */
[----:B------:R-:W3:Y:S02]  /*d4c0*/  @!P0 SYNCS.PHASECHK.TRANS64 P0, [R5+URZ+0x16850], R4 ;  /* 0x01685004050085a7 */ /* 0x000ee4000800007f */
[----:B---3--:R-:W-:Y:S05]  /*d4d0*/  @!P0 BRA `(.L_x_1590) ;  /* 0xfffffffc00ec8947 */ /* 0x008fea000383ffff */
[----:B------:R-:W-:Y:S05]  /*d4e0*/  BRA `(.L_x_1589) ;  /* 0xffffffbc00a07947 */ /* 0x000fea000383ffff */
.L_x_1614:
[----:B------:R-:W-:Y:S01]  /*d4f0*/  MOV R13, R16 ;  /* 0x00000010000d7202 */ /* 0x000fe20000000f00 */
[----:B------:R-:W-:Y:S02]  /*d500*/  IMAD.MOV.U32 R12, RZ, RZ, RZ ;  /* 0x000000ffff0c7224 */ /* 0x000fe400078e00ff */
[----:B------:R-:W-:Y:S02]  /*d510*/  IMAD.MOV.U32 R11, RZ, RZ, 0x1f ;  /* 0x0000001fff0b7424 */ /* 0x000fe400078e00ff */
[----:B------:R-:W-:-:S07]  /*d520*/  IMAD.MOV.U32 R15, RZ, RZ, -0x1 ;  /* 0xffffffffff0f7424 */ /* 0x000fce00078e00ff */
[----:B------:R-:W-:Y:S05]  /*d530*/  WARPSYNC.COLLECTIVE R15, `(.L_x_1664) ;  /* 0x000000000f087348 */ /* 0x000fea0003c00000 */
[----:B------:R1:W2:Y:S02]  /*d540*/  SHFL.IDX P6, R14, R13, R12, R11 ;  /* 0x0000000c0d0e7389 */ /* 0x0002a400000c000b */
[----:B-12---:R-:W-:Y:S01]  /*d550*/  ENDCOLLECTIVE ;  /* 0x000000000000791b */ /* 0x006fe20003800000 */
.L_x_1664:
[----:B------:R-:W-:Y:S05]  /*d560*/  BRA `(.L_x_1665) ;  /* 0xffffffdc00ec7947 */ /* 0x000fea000383ffff */
.L_x_1615:
[----:B------:R-:W-:Y:S01]  /*d570*/  BSSY B0, `(.L_x_1666) ;  /* 0x0000006000007945 */ /* 0x000fe20003800000 */
[----:B------:R-:W-:-:S07]  /*d580*/  IMAD.MOV.U32 R15, RZ, RZ, -0x1 ;  /* 0xffffffffff0f7424 */ /* 0x000fce00078e00ff */
[----:B------:R-:W-:Y:S05]  /*d590*/  WARPSYNC.COLLECTIVE R15, `(.L_x_1667) ;  /* 0x000000000f0c7348 */ /* 0x000fea0003c00000 */
[----:B------:R-:W-:Y:S02]  /*d5a0*/  ELECT P6, UR62, PT ;  /* 0x00000000003e782f */ /* 0x000fe400038c0000 */
[----:B------:R-:W-:Y:S01]  /*d5b0*/  MOV R14, UR62 ;  /* 0x0000003e000e7c02 */ /* 0x000fe20008000f00 */
[----:B------:R-:W-:Y:S10]  /*d5c0*/  ENDCOLLECTIVE ;  /* 0x000000000000791b */ /* 0x000ff40003800000 */
.L_x_1667:
[----:B------:R-:W-:Y:S05]  /*d5d0*/  BSYNC B0 ;  /* 0x0000000000007941 */ /* 0x000fea0003800000 */
.L_x_1666:
[----:B------:R-:W-:Y:S01]  /*d5e0*/  PLOP3.LUT P0, PT, P6, PT, PT, 0x80, 0x0 ;  /* 0x000000000000781c */ /* 0x000fe2000370f070 */
[----:B------:R-:W-:-:S12]  /*d5f0*/  BRA `(.L_x_1668) ;  /* 0xffffffdc00d87947 */ /* 0x000fd8000383ffff */
.L_x_1618:
[----:B--2---:R2:W3:Y:S02]  /*d600*/  SYNCS.PHASECHK.TRANS64.TRYWAIT P4, [R13+URZ+0x16840], R12 ;  /* 0x0168400c0d0075a7 */ /* 0x0044e4000808017f */
[----:B---3--:R-:W-:Y:S05]  /*d610*/  @!P4 NANOSLEEP.SYNCS 0x989680 ;  /* 0x009896800000c95d */ /* 0x008fea0003900000 */
[----:B------:R-:W3:Y:S02]  /*d620*/  @!P4 SYNCS.PHASECHK.TRANS64 P4, [R13+URZ+0x16840], R12 ;  /* 0x0168400c0d00c5a7 */ /* 0x000ee4000808007f */
[----:B---3--:R-:W-:Y:S05]  /*d630*/  @!P4 BRA `(.L_x_1618) ;  /* 0xfffffffc00f0c947 */ /* 0x008fea000383ffff */
[----:B------:R-:W-:Y:S05]  /*d640*/  BRA `(.L_x_1669) ;  /* 0xffffffe0002c7947 */ /* 0x000fea000383ffff */
.L_x_1620:
[----:B-1----:R-:W-:-:S04]  /*d650*/  MOV R5, UR39 ;  /* 0x0000002700057c02 */ /* 0x002fc80008000f00 */
[----:B------:R1:W3:Y:S03]  /*d660*/  SYNCS.PHASECHK.TRANS64.TRYWAIT P3, [R5+URZ+0x16820], R4 ;  /* 0x01682004050075a7 */ /* 0x0002e6000806017f */
[----:B---3--:R-:W-:Y:S05]  /*d670*/  @!P3 NANOSLEEP.SYNCS 0x989680 ;  /* 0x009896800000b95d */ /* 0x008fea0003900000 */
[----:B------:R-:W3:Y:S02]  /*d680*/  @!P3 SYNCS.PHASECHK.TRANS64 P3, [R5+URZ+0x16820], R4 ;  /* 0x016820040500b5a7 */ /* 0x000ee4000806007f */
[----:B---3--:R-:W-:Y:S05]  /*d690*/  @!P3 BRA `(.L_x_1620) ;  /* 0xfffffffc00ecb947 */ /* 0x008fea000383ffff */
[----:B------:R-:W-:Y:S05]  /*d6a0*/  BRA `(.L_x_1670) ;  /* 0xffffffe000cc7947 */ /* 0x000fea000383ffff */
.L_x_1626:
[----:B-1----:R1:W3:Y:S02]  /*d6b0*/  SYNCS.PHASECHK.TRANS64.TRYWAIT P4, [R3+URZ+0x16840], R2 ;  /* 0x01684002030075a7 */ /* 0x0022e4000808017f */
[----:B---3--:R-:W-:Y:S05]  /*d6c0*/  @!P4 NANOSLEEP.SYNCS 0x989680 ;  /* 0x009896800000c95d */ /* 0x008fea0003900000 */
[----:B------:R-:W3:Y:S02]  /*d6d0*/  @!P4 SYNCS.PHASECHK.TRANS64 P4, [R3+URZ+0x16840], R2 ;  /* 0x016840020300c5a7 */ /* 0x000ee4000808007f */
[----:B---3--:R-:W-:Y:S05]  /*d6e0*/  @!P4 BRA `(.L_x_1626) ;  /* 0xfffffffc00f0c947 */ /* 0x008fea000383ffff */
[----:B------:R-:W-:Y:S05]  /*d6f0*/  BRA `(.L_x_1671) ;  /* 0xffffffe4006c7947 */ /* 0x000fea000383ffff */
.L_x_1628:
[----:B-1----:R1:W3:Y:S02]  /*d700*/  SYNCS.PHASECHK.TRANS64.TRYWAIT P4, [R2+URZ+0x60], R3 ;  /* 0x00006003020075a7 */ /* 0x0022e4000808017f */
[----:B---3--:R-:W-:Y:S05]  /*d710*/  @!P4 NANOSLEEP.SYNCS 0x989680 ;  /* 0x009896800000c95d */ /* 0x008fea0003900000 */
[----:B------:R-:W3:Y:S02]  /*d720*/  @!P4 SYNCS.PHASECHK.TRANS64 P4, [R2+URZ+0x60], R3 ;  /* 0x000060030200c5a7 */ /* 0x000ee4000808007f */
[----:B---3--:R-:W-:Y:S05]  /*d730*/  @!P4 BRA `(.L_x_1628) ;  /* 0xfffffffc00f0c947 */ /* 0x008fea000383ffff */
[----:B------:R-:W-:Y:S05]  /*d740*/  BRA `(.L_x_1672) ;  /* 0xffffffe400c07947 */ /* 0x000fea000383ffff */
.L_x_1634:
[----:B-1----:R1:W2:Y:S02]  /*d750*/  SYNCS.PHASECHK.TRANS64.TRYWAIT P4, [R4+URZ+0x16840], R3 ;  /* 0x01684003040075a7 */ /* 0x0022a4000808017f */
[----:B--2---:R-:W-:Y:S05]  /*d760*/  @!P4 NANOSLEEP.SYNCS 0x989680 ;  /* 0x009896800000c95d */ /* 0x004fea0003900000 */
[----:B------:R-:W2:Y:S02]  /*d770*/  @!P4 SYNCS.PHASECHK.TRANS64 P4, [R4+URZ+0x16840], R3 ;  /* 0x016840030400c5a7 */ /* 0x000ea4000808007f */
[----:B--2---:R-:W-:Y:S05]  /*d780*/  @!P4 BRA `(.L_x_1634) ;  /* 0xfffffffc00f0c947 */ /* 0x004fea000383ffff */
[----:B------:R-:W-:Y:S05]  /*d790*/  BRA `(.L_x_1673) ;  /* 0xffffffe800b87947 */ /* 0x000fea000383ffff */
.L_x_1636:
[----:B-1----:R1:W2:Y:S02]  /*d7a0*/  SYNCS.PHASECHK.TRANS64.TRYWAIT P4, [R4+URZ+0x60], R19 ;  /* 0x00006013040075a7 */ /* 0x0022a4000808017f */
[----:B--2---:R-:W-:Y:S05]  /*d7b0*/  @!P4 NANOSLEEP.SYNCS 0x989680 ;  /* 0x009896800000c95d */ /* 0x004fea0003900000 */
[----:B------:R-:W2:Y:S02]  /*d7c0*/  @!P4 SYNCS.PHASECHK.TRANS64 P4, [R4+URZ+0x60], R19 ;  /* 0x000060130400c5a7 */ /* 0x000ea4000808007f */
[----:B--2---:R-:W-:Y:S05]  /*d7d0*/  @!P4 BRA `(.L_x_1636) ;  /* 0xfffffffc00f0c947 */ /* 0x004fea000383ffff */
[----:B------:R-:W-:Y:S05]  /*d7e0*/  BRA `(.L_x_1674) ;  /* 0xffffffec000c7947 */ /* 0x000fea000383ffff */
.L_x_1641:
[----:B-1----:R1:W2:Y:S02]  /*d7f0*/  SYNCS.PHASECHK.TRANS64.TRYWAIT P4, [R3+URZ+0x16840], R4 ;  /* 0x01684004030075a7 */ /* 0x0022a4000808017f */
[----:B--2---:R-:W-:Y:S05]  /*d800*/  @!P4 NANOSLEEP.SYNCS 0x989680 ;  /* 0x009896800000c95d */ /* 0x004fea0003900000 */
[----:B------:R-:W2:Y:S02]  /*d810*/  @!P4 SYNCS.PHASECHK.TRANS64 P4, [R3+URZ+0x16840], R4 ;  /* 0x016840040300c5a7 */ /* 0x000ea4000808007f */
[----:B--2---:R-:W-:Y:S05]  /*d820*/  @!P4 BRA `(.L_x_1641) ;  /* 0xfffffffc00f0c947 */ /* 0x004fea000383ffff */
[----:B------:R-:W-:Y:S05]  /*d830*/  BRA `(.L_x_1675) ;  /* 0xffffffec00dc7947 */ /* 0x000fea000383ffff */
.L_x_1643:
[----:B-1----:R1:W2:Y:S02]  /*d840*/  SYNCS.PHASECHK.TRANS64.TRYWAIT P4, [R3+URZ+0x60], R12 ;  /* 0x0000600c030075a7 */ /* 0x0022a4000808017f */
[----:B--2---:R-:W-:Y:S05]  /*d850*/  @!P4 NANOSLEEP.SYNCS 0x989680 ;  /* 0x009896800000c95d */ /* 0x004fea0003900000 */
[----:B------:R-:W2:Y:S02]  /*d860*/  @!P4 SYNCS.PHASECHK.TRANS64 P4, [R3+URZ+0x60], R12 ;  /* 0x0000600c0300c5a7 */ /* 0x000ea4000808007f */
[----:B--2---:R-:W-:Y:S05]  /*d870*/  @!P4 BRA `(.L_x_1643) ;  /* 0xfffffffc00f0c947 */ /* 0x004fea000383ffff */
[----:B------:R-:W-:Y:S05]  /*d880*/  BRA `(.L_x_1676) ;  /* 0xfffffff000307947 */ /* 0x000fea000383ffff */
.L_x_1650:
[----:B-1----:R1:W2:Y:S02]  /*d890*/  SYNCS.PHASECHK.TRANS64.TRYWAIT P0, [R3+URZ+0x16860], R0 ;  /* 0x01686000030075a7 */ /* 0x0022a4000800017f */
[----:B--2---:R-:W-:Y:S05]  /*d8a0*/  @!P0 NANOSLEEP.SYNCS 0x989680 ;  /* 0x009896800000895d */ /* 0x004fea0003900000 */
[----:B------:R-:W2:Y:S02]  /*d8b0*/  @!P0 SYNCS.PHASECHK.TRANS64 P0, [R3+URZ+0x16860], R0 ;  /* 0x01686000030085a7 */ /* 0x000ea4000800007f */
[----:B--2---:R-:W-:Y:S05]  /*d8c0*/  @!P0 BRA `(.L_x_1650) ;  /* 0xfffffffc00f08947 */ /* 0x004fea000383ffff */
[----:B------:R-:W-:Y:S05]  /*d8d0*/  BRA `(.L_x_1677) ;  /* 0xfffffff000e87947 */ /* 0x000fea000383ffff */
.L_x_1652:
[----:B------:R-:W-:Y:S01]  /*d8e0*/  BSSY B0, `(.L_x_1678) ;  /* 0x0000007000007945 */ /* 0x000fe20003800000 */
[----:B------:R-:W-:Y:S02]  /*d8f0*/  IMAD.MOV.U32 R12, RZ, RZ, RZ ;  /* 0x000000ffff0c7224 */ /* 0x000fe400078e00ff */
[----:B------:R-:W-:Y:S02]  /*d900*/  IMAD.MOV.U32 R11, RZ, RZ, 0x1f ;  /* 0x0000001fff0b7424 */ /* 0x000fe400078e00ff */
[----:B------:R-:W-:-:S07]  /*d910*/  IMAD.MOV.U32 R15, RZ, RZ, -0x1 ;  /* 0xffffffffff0f7424 */ /* 0x000fce00078e00ff */
[----:B---3--:R-:W-:Y:S05]  /*d920*/  WARPSYNC.COLLECTIVE R15, `(.L_x_1679) ;  /* 0x000000000f087348 */ /* 0x008fea0003c00000 */
[----:B------:R1:W2:Y:S02]  /*d930*/  SHFL.IDX P6, R14, R13, R12, R11 ;  /* 0x0000000c0d0e7389 */ /* 0x0002a400000c000b */
[----:B-123--:R-:W-:Y:S01]  /*d940*/  ENDCOLLECTIVE ;  /* 0x000000000000791b */ /* 0x00efe20003800000 */
.L_x_1679:
[----:B------:R-:W-:Y:S05]  /*d950*/  BSYNC B0 ;  /* 0x0000000000007941 */ /* 0x000fea0003800000 */
.L_x_1678:
[----:B------:R-:W-:Y:S05]  /*d960*/  BRA `(.L_x_1680) ;  /* 0xfffffff400487947 */ /* 0x000fea000383ffff */
.L_x_1654:
[----:B--2---:R2:W3:Y:S02]  /*d970*/  SYNCS.PHASECHK.TRANS64.TRYWAIT P0, [R7+URZ+0x16820], R0 ;  /* 0x01682000070075a7 */ /* 0x0044e4000800017f */
[----:B---3--:R-:W-:Y:S05]  /*d980*/  @!P0 NANOSLEEP.SYNCS 0x989680 ;  /* 0x009896800000895d */ /* 0x008fea0003900000 */
[----:B------:R-:W3:Y:S02]  /*d990*/  @!P0 SYNCS.PHASECHK.TRANS64 P0, [R7+URZ+0x16820], R0 ;  /* 0x01682000070085a7 */ /* 0x000ee4000800007f */
[----:B---3--:R-:W-:Y:S05]  /*d9a0*/  @!P0 BRA `(.L_x_1654) ;  /* 0xfffffffc00f08947 */ /* 0x008fea000383ffff */
[----:B------:R-:W-:Y:S05]  /*d9b0*/  BRA `(.L_x_1681) ;  /* 0xfffffff400907947 */ /* 0x000fea000383ffff */
.L_x_1658:
[----:B--2---:R2:W3:Y:S02]  /*d9c0*/  SYNCS.PHASECHK.TRANS64.TRYWAIT P1, [R5+URZ], R4 ;  /* 0x00000004050075a7 */ /* 0x0044e4000802017f */
[----:B---3--:R-:W-:Y:S05]  /*d9d0*/  @!P1 NANOSLEEP.SYNCS 0x989680 ;  /* 0x009896800000995d */ /* 0x008fea0003900000 */
[----:B------:R-:W3:Y:S02]  /*d9e0*/  @!P1 SYNCS.PHASECHK.TRANS64 P1, [R5+URZ], R4 ;  /* 0x00000004050095a7 */ /* 0x000ee4000802007f */
[----:B---3--:R-:W-:Y:S05]  /*d9f0*/  @!P1 BRA `(.L_x_1658) ;  /* 0xfffffffc00f09947 */ /* 0x008fea000383ffff */
[----:B------:R-:W-:Y:S05]  /*da00*/  BRA `(.L_x_1682) ;  /* 0xfffffff400d87947 */ /* 0x000fea000383ffff */
.L_x_1659:
[----:B---3--:R3:W4:Y:S02]  /*da10*/  SYNCS.PHASECHK.TRANS64.TRYWAIT P1, [R3+URZ], R0 ;  /* 0x00000000030075a7 */ /* 0x008724000802017f */
[----:B----4-:R-:W-:Y:S05]  /*da20*/  @!P1 NANOSLEEP.SYNCS 0x989680 ;  /* 0x009896800000995d */ /* 0x010fea0003900000 */
[----:B------:R-:W4:Y:S02]  /*da30*/  @!P1 SYNCS.PHASECHK.TRANS64 P1, [R3+URZ], R0 ;  /* 0x00000000030095a7 */ /* 0x000f24000802007f */
[----:B----4-:R-:W-:Y:S05]  /*da40*/  @!P1 BRA `(.L_x_1659) ;  /* 0xfffffffc00f09947 */ /* 0x010fea000383ffff */
[----:B------:R-:W-:Y:S05]  /*da50*/  BRA `(.L_x_1683) ;  /* 0xfffffff400cc7947 */ /* 0x000fea000383ffff */
.L_x_1661:
[----:B--2---:R2:W3:Y:S02]  /*da60*/  SYNCS.PHASECHK.TRANS64.TRYWAIT P0, [R5+URZ], R4 ;  /* 0x00000004050075a7 */ /* 0x0044e4000800017f */
[----:B---3--:R-:W-:Y:S05]  /*da70*/  @!P0 NANOSLEEP.SYNCS 0x989680 ;  /* 0x009896800000895d */ /* 0x008fea0003900000 */
[----:B------:R-:W3:Y:S02]  /*da80*/  @!P0 SYNCS.PHASECHK.TRANS64 P0, [R5+URZ], R4 ;  /* 0x00000004050085a7 */ /* 0x000ee4000800007f */
[----:B---3--:R-:W-:Y:S05]  /*da90*/  @!P0 BRA `(.L_x_1661) ;  /* 0xfffffffc00f08947 */ /* 0x008fea000383ffff */
[----:B------:R-:W-:Y:S05]  /*daa0*/  BRA `(.L_x_1684) ;  /* 0xfffffff400d07947 */ /* 0x000fea000383ffff */
.L_x_1685:
        /* <DEDUP_REMOVED lines=13> */
.L_x_2281:


//--------------------- .text._ZN7cutlass13device_kernelIN5flash11enable_sm90INS1_16FlashAttnFwdSm90INS1_25CollectiveMainloopFwdSm90ILi2EN4cute5tupleIJNS5_1CILi1EEES8_S8_EEENS6_IJNS7_ILi192EEENS7_ILi128EEENS7_ILi64EEEEEELi64ENS_6half_tEfNS_4arch4Sm90ELb1ELb0ELb1ELb1ELb0ELb0ELb0ELb1ELb1ELb0ELb0ELb0EEENS1_21CollectiveEpilogueFwdINS6_IJSA_SC_SB_EEES9_SE_SG_Li384ELb1ELb0ELb0ELb0EEENS1_36VarlenDynamicPersistentTileSchedulerILi192ELi128ELi384ELi32ELb0ELb0ELb1ELb1ELb1ELb1EEEEEEEEEvNT_6ParamsE --------------------------
	.section	.text._ZN7cutlass13device_kernelIN5flash11enable_sm90INS1_16FlashAttnFwdSm90INS1_25CollectiveMainloopFwdSm90ILi2EN4cute5tupleIJNS5_1CILi1EEES8_S8_EEENS6_IJNS7_ILi192EEENS7_ILi128EEENS7_ILi64EEEEEELi64ENS_6half_tEfNS_4arch4Sm90ELb1ELb0ELb1ELb1ELb0ELb0ELb0ELb1ELb1ELb0ELb0ELb0EEENS1_21CollectiveEpilogueFwdINS6_IJSA_SC_SB_EEES9_SE_SG_Li384ELb1ELb0ELb0ELb0EEENS1_36VarlenDynamicPersistentTileSchedulerILi192ELi128ELi384ELi32ELb0ELb0ELb1ELb1ELb1ELb1EEEEEEEEEvNT_6ParamsE,"ax",@progbits
	.align	128
.text._ZN7cutlass13device_kernelIN5flash11enable_sm90INS1_16FlashAttnFwdSm90INS1_25CollectiveMainloopFwdSm90ILi2EN4cute5tupleIJNS5_1CILi1EEES8_S8_EEENS6_IJNS7_ILi192EEENS7_ILi128EEENS7_ILi64EEEEEELi64ENS_6half_tEfNS_4arch4Sm90ELb1ELb0ELb1ELb1ELb0ELb0ELb0ELb1ELb1ELb0ELb0ELb0EEENS1_21CollectiveEpilogueFwdINS6_IJSA_SC_SB_EEES9_SE_SG_Li384ELb1ELb0ELb0ELb0EEENS1_36VarlenDynamicPersistentTileSchedulerILi192ELi128ELi384ELi32ELb0ELb0ELb1ELb1ELb1ELb1EEEEEEEEEvNT_6ParamsE:
        .type           _ZN7cutlass13device_kernelIN5flash11enable_sm90INS1_16FlashAttnFwdSm90INS1_25CollectiveMainloopFwdSm90ILi2EN4cute5tupleIJNS5_1CILi1EEES8_S8_EEENS6_IJNS7_ILi192EEENS7_ILi128EEENS7_ILi64EEEEEELi64ENS_6half_tEfNS_4arch4Sm90ELb1ELb0ELb1ELb1ELb0ELb0ELb0ELb1ELb1ELb0ELb0ELb0EEENS1_21CollectiveEpilogueFwdINS6_IJSA_SC_SB_EEES9_SE_SG_Li384ELb1ELb0ELb0ELb0EEENS1_36VarlenDynamicPersistentTileSchedulerILi192ELi128ELi384ELi32ELb0ELb0ELb1ELb1ELb1ELb1EEEEEEEEEvNT_6ParamsE,@function
        .size           _ZN7cutlass13device_kernelIN5flash11enable_sm90INS1_16FlashAttnFwdSm90INS1_25CollectiveMainloopFwdSm90ILi2EN4cute5tupleIJNS5_1CILi1EEES8_S8_EEENS6_IJNS7_ILi192EEENS7_ILi128EEENS7_ILi64EEEEEELi64ENS_6half_tEfNS_4arch4Sm90ELb1ELb0ELb1ELb1ELb0ELb0ELb0ELb1ELb1ELb0ELb0ELb0EEENS1_21CollectiveEpilogueFwdINS6_IJSA_SC_SB_EEES9_SE_SG_Li384ELb1ELb0ELb0ELb0EEENS1_36VarlenDynamicPersistentTileSchedulerILi192ELi128ELi384ELi32ELb0ELb0ELb1ELb1ELb1ELb1EEEEEEEEEvNT_6ParamsE,(.L_x_2282 - _ZN7cutlass13device_kernelIN5flash11enable_sm90INS1_16FlashAttnFwdSm90INS1_25CollectiveMainloopFwdSm90ILi2EN4cute5tupleIJNS5_1CILi1EEES8_S8_EEENS6_IJNS7_ILi192EEENS7_ILi128EEENS7_ILi64EEEEEELi64ENS_6half_tEfNS_4arch4Sm90ELb1ELb0ELb1ELb1ELb0ELb0ELb0ELb1ELb1ELb0ELb0ELb0EEENS1_21CollectiveEpilogueFwdINS6_IJSA_SC_SB_EEES9_SE_SG_Li384ELb1ELb0ELb0ELb0EEENS1_36VarlenDynamicPersistentTileSchedulerILi192ELi128ELi384ELi32ELb0ELb0ELb1ELb1ELb1ELb1EEEEEEEEEvNT_6ParamsE)
        .other          _ZN7cutlass13device_kernelIN5flash11enable_sm90INS1_16FlashAttnFwdSm90INS1_25CollectiveMainloopFwdSm90ILi2EN4cute5tupleIJNS5_1CILi1EEES8_S8_EEENS6_IJNS7_ILi192EEENS7_ILi128EEENS7_ILi64EEEEEELi64ENS_6half_tEfNS_4arch4Sm90ELb1ELb0ELb1ELb1ELb0ELb0ELb0ELb1ELb1ELb0ELb0ELb0EEENS1_21CollectiveEpilogueFwdINS6_IJSA_SC_SB_EEES9_SE_SG_Li384ELb1ELb0ELb0ELb0EEENS1_36VarlenDynamicPersistentTileSchedulerILi192ELi128ELi384ELi32ELb0ELb0ELb1ELb1ELb1ELb1EEEEEEEEEvNT_6ParamsE,@"STO_CUDA_ENTRY STV_DEFAULT"
_ZN7cutlass13device_kernelIN5flash11enable_sm90INS1_16FlashAttnFwdSm90INS1_25CollectiveMainloopFwdSm90ILi2EN4cute5tupleIJNS5_1CILi1EEES8_S8_EEENS6_IJNS7_ILi192EEENS7_ILi128EEENS7_ILi64EEEEEELi64ENS_6half_tEfNS_4arch4Sm90ELb1ELb0ELb1ELb1ELb0ELb0ELb0ELb1ELb1ELb0ELb0ELb0EEENS1_21CollectiveEpilogueFwdINS6_IJSA_SC_SB_EEES9_SE_SG_Li384ELb1ELb0ELb0ELb0EEENS1_36VarlenDynamicPersistentTileSchedulerILi192ELi128ELi384ELi32ELb0ELb0ELb1ELb1ELb1ELb1EEEEEEEEEvNT_6ParamsE:
        /* <DEDUP_REMOVED lines=21> */
.L_x_1687:
[----:B------:R-:W-:Y:S05]  /*0150*/  BSYNC B0 ;  /* 0x0000000000007941 */ /* 0x000fea0003800000 */
.L_x_1686:
        /* <DEDUP_REMOVED lines=41> */
.L_x_1688:
        /* <DEDUP_REMOVED lines=22> */
.L_x_1689:
        /* <DEDUP_REMOVED lines=18> */
.L_x_1690:
        /* <DEDUP_REMOVED lines=22> */
.L_x_1691:
        /* <DEDUP_REMOVED lines=22> */
.L_x_1692:
[----:B------:R-:W-:Y:S01]  /*0930*/  PLOP3.LUT P0, PT, PT, PT, UP0, 0x80, 0x0 ;  /* 0x000000000000781c */ /* 0x000fe20003f0f008 */
[----:B------:R-:W-:Y:S01]  /*0940*/  UMOV UR36, 0x1 ;  /* 0x0000000100247882 */ /* 0x000fe20000000000 */
[----:B------:R-:W-:Y:S01]  /*0950*/  NOP ;  /* 0x0000000000007918 */ /* 0x000fe20000000000 */
[----:B------:R-:W-:Y:S01]  /*0960*/  USEL UR36, UR36, 0x2, !UP0 ;  /* 0x0000000224247887 */ /* 0x000fe2000c000000 */
[----:B------:R-:W-:Y:S01]  /*0970*/  ULDC.64 UR38, c[0x0][0x208] ;  /* 0x0000820000267ab9 */ /* 0x000fe20000000a00 */
[----:B012-4-:R-:W-:Y:S08]  /*0980*/  BAR.SYNC.DEFER_BLOCKING 0x0 ;  /* 0x0000000000007b1d */ /* 0x017ff00000010000 */
[----:B------:R-:W-:Y:S05]  /*0990*/  @!P0 BRA `(.L_x_1693) ;  /* 0x000000a800f48947 */ /* 0x000fea0003800000 */
.L_x_1694:
        /* <DEDUP_REMOVED lines=29> */
[----:B------:R-:W-:Y:S01]  /*0b70*/  LEA.HI R2, R0, R155, RZ, 0x4 ;  /* 0x0000009b00027211 */ /* 0x000fe200078f20ff */
[----:B------:R-:W-:Y:S01]  /*0b80*/  IMAD.SHL.U32 R5, R3, 0x20, RZ ;  /* 0x0000002003057824 */ /* 0x000fe200078e00ff */
[----:B------:R-:W-:Y:S01]  /*0b90*/  SHF.R.S32.HI R153, RZ, 0x7, R153 ;  /* 0x00000007ff997819 */ /* 0x000fe20000011499 */
[----:B------:R-:W-:Y:S01]  /*0ba0*/  IMAD.IADD R152, R155, 0x1, -R152 ;  /* 0x000000019b987824 */ /* 0x000fe200078e0a98 */
[----:B------:R-:W-:Y:S02]  /*0bb0*/  SHF.R.S32.HI R3, RZ, 0x4, R2 ;  /* 0x00000004ff037819 */ /* 0x000fe40000011402 */
[----:B------:R-:W-:Y:S02]  /*0bc0*/  LOP3.LUT R4, R2, 0x3fffff0, RZ, 0xc0, !PT ;  /* 0x03fffff002047812 */ /* 0x000fe400078ec0ff */
[----:B------:R-:W-:-:S02]  /*0bd0*/  SHF.R.S32.HI R7, RZ, 0x1f, R152 ;  /* 0x0000001fff077819 */ /* 0x000fc40000011498 */
[----:B------:R-:W-:Y:S01]  /*0be0*/  LEA.HI R2, R2, R3, RZ, 0x1 ;  /* 0x0000000302027211 */ /* 0x000fe200078f08ff */
[----:B------:R-:W-:Y:S01]  /*0bf0*/  IMAD.IADD R4, R155, 0x1, -R4 ;  /* 0x000000019b047824 */ /* 0x000fe200078e0a04 */
[----:B------:R-:W-:Y:S02]  /*0c00*/  LEA.HI R8, R7, R152, RZ, 0x2 ;  /* 0x0000009807087211 */ /* 0x000fe400078f10ff */
[----:B------:R-:W-:Y:S02]  /*0c10*/  LOP3.LUT R5, R5, 0xfffffc00, RZ, 0xc0, !PT ;  /* 0xfffffc0005057812 */ /* 0x000fe400078ec0ff */
[--C-:B------:R-:W-:Y:S02]  /*0c20*/  SHF.R.S32.HI R9, RZ, 0x2, R8.reuse ;  /* 0x00000002ff097819 */ /* 0x100fe40000011408 */
[----:B------:R-:W-:Y:S01]  /*0c30*/  SHF.R.S32.HI R6, RZ, 0x1f, R8 ;  /* 0x0000001fff067819 */ /* 0x000fe20000011408 */
[----:B------:R-:W-:Y:S01]  /*0c40*/  IMAD R5, R4, 0x40, R5 ;  /* 0x0000004004057824 */ /* 0x000fe200078e0205 */
[----:B------:R-:W-:-:S02]  /*0c50*/  LOP3.LUT R2, R2, 0x1ffffffe, RZ, 0xc0, !PT ;  /* 0x1ffffffe02027812 */ /* 0x000fc400078ec0ff */
[----:B------:R-:W-:Y:S01]  /*0c60*/  LEA.HI R10, R6, R9, RZ, 0x3 ;  /* 0x00000009060a7211 */ /* 0x000fe200078f18ff */
[----:B------:R-:W-:Y:S01]  /*0c70*/  IMAD.HI R6, R153, 0x55555556, RZ ;  /* 0x5555555699067827 */ /* 0x000fe200078e02ff */
[----:B------:R-:W-:Y:S02]  /*0c80*/  LEA.HI R7, R7, R152, RZ, 0x5 ;  /* 0x0000009807077211 */ /* 0x000fe400078f28ff */
[----:B------:R-:W-:Y:S01]  /*0c90*/  LOP3.LUT R10, R10, 0xfffffff8, RZ, 0xc0, !PT ;  /* 0xfffffff80a0a7812 */ /* 0x000fe200078ec0ff */
[----:B------:R-:W-:Y:S01]  /*0ca0*/  IMAD.IADD R2, R3, 0x1, -R2 ;  /* 0x0000000103027824 */ /* 0x000fe200078e0a02 */
[----:B------:R-:W-:Y:S02]  /*0cb0*/  LEA.HI R0, R0, R155, RZ, 0x3 ;  /* 0x0000009b00007211 */ /* 0x000fe400078f18ff */
[----:B------:R-:W-:Y:S01]  /*0cc0*/  LEA.HI R6, R6, R6, RZ, 0x1 ;  /* 0x0000000606067211 */ /* 0x000fe200078f08ff */
[----:B------:R-:W-:Y:S01]  /*0cd0*/  IMAD.IADD R10, R9, 0x1, -R10 ;  /* 0x00000001090a7824 */ /* 0x000fe200078e0a0a */
[----:B------:R-:W-:Y:S01]  /*0ce0*/  SHF.R.S32.HI R7, RZ, 0x5, R7 ;  /* 0x00000005ff077819 */ /* 0x000fe20000011407 */
[----:B------:R-:W-:Y:S01]  /*0cf0*/  IMAD R154, R2, 0x8, R5 ;  /* 0x00000008029a7824 */ /* 0x000fe200078e0205 */
[----:B------:R-:W-:Y:S01]  /*0d00*/  LOP3.LUT R2, R0, 0x1ffffff8, RZ, 0xc0, !PT ;  /* 0x1ffffff800027812 */ /* 0x000fe200078ec0ff */
[----:B------:R-:W-:Y:S01]  /*0d10*/  IMAD R6, R6, -0x3, R153 ;  /* 0xfffffffd06067824 */ /* 0x000fe200078e0299 */
[----:B------:R-:W-:-:S02]  /*0d20*/  LEA R7, R7, R10, 0x4 ;  /* 0x0000000a07077211 */ /* 0x000fc400078e20ff */
[----:B------:R-:W-:Y:S01]  /*0d30*/  LOP3.LUT R3, R8, 0x7ffffffc, RZ, 0xc0, !PT ;  /* 0x7ffffffc08037812 */ /* 0x000fe200078ec0ff */
[----:B------:R-:W-:Y:S01]  /*0d40*/  IMAD.IADD R2, R155, 0x1, -R2 ;  /* 0x000000019b027824 */ /* 0x000fe200078e0a02 */
[----:B------:R-:W-:Y:S01]  /*0d50*/  SHF.R.S32.HI R16, RZ, 0x3, R0 ;  /* 0x00000003ff107819 */ /* 0x000fe20000011400 */
[----:B------:R-:W-:Y:S02]  /*0d60*/  IMAD R19, R6, 0x40, R7 ;  /* 0x0000004006137824 */ /* 0x000fe400078e0207 */
[----:B------:R-:W-:Y:S02]  /*0d70*/  IMAD.SHL.U32 R22, R2, 0x8, RZ ;  /* 0x0000000802167824 */ /* 0x000fe400078e00ff */
[----:B------:R-:W-:-:S07]  /*0d80*/  IMAD.IADD R18, R152, 0x1, -R3 ;  /* 0x0000000198127824 */ /* 0x000fce00078e0a03 */
.L_x_1748:
[----:B0-----:R-:W0:Y:S01]  /*0d90*/  LDC.64 R2, c[0x0][0xc60] ;  /* 0x00031800ff027b82 */ /* 0x001e220000000a00 */
        /* <DEDUP_REMOVED lines=13> */
[----:B------:R-:W-:-:S04]  /*0e70*/  @UP0 ULEA UR6, UP2, UR46, UR6, 0x2 ;  /* 0x000000062e060291 */ /* 0x000fc8000f84103f */
[----:B------:R-:W-:Y:S02]  /*0e80*/  @UP0 ULEA.HI.X UR7, UR46, UR7, UR45, 0x2, UP2 ;  /* 0x000000072e070291 */ /* 0x000fe400090f142d */
[----:B------:R-:W-:Y:S01]  /*0e90*/  @UP1 ULEA UR8, UP0, UR46, UR8, 0x2 ;  /* 0x000000082e081291 */ /* 0x000fe2000f80103f */
[----:B------:R-:W-:-:S03]  /*0ea0*/  IMAD.U32 R2, RZ, RZ, UR6 ;  /* 0x00000006ff027e24 */ /* 0x000fc6000f8e00ff */
[----:B------:R-:W-:Y:S01]  /*0eb0*/  @UP1 ULEA.HI.X UR9, UR46, UR9, UR45, 0x2, UP0 ;  /* 0x000000092e091291 */ /* 0x000fe200080f142d */
[----:B------:R-:W-:Y:S01]  /*0ec0*/  IMAD.U32 R3, RZ, RZ, UR7 ;  /* 0x00000007ff037e24 */ /* 0x000fe2000f8e00ff */
[----:B------:R-:W-:Y:S01]  /*0ed0*/  ULDC.64 UR6, c[0x0][0x3f8] ;  /* 0x0000fe0000067ab9 */ /* 0x000fe20000000a00 */
[----:B---345:R-:W-:-:S03]  /*0ee0*/  IMAD.U32 R4, RZ, RZ, UR8 ;  /* 0x00000008ff047e24 */ /* 0x038fc6000f8e00ff */
[----:B------:R-:W-:Y:S01]  /*0ef0*/  MOV R5, UR9 ;  /* 0x0000000900057c02 */ /* 0x000fe20008000f00 */
[----:B------:R-:W2:Y:S01]  /*0f00*/  @P0 LDG.E R2, desc[UR38][R2.64] ;  /* 0x0000002602020981 */ /* 0x000ea2000c1e1900 */
[----:B------:R-:W-:Y:S01]  /*0f10*/  UISETP.NE.U32.AND UP0, UPT, UR6, URZ, UPT ;  /* 0x0000003f0600728c */ /* 0x000fe2000bf05070 */
[----:B------:R-:W-:Y:S02]  /*0f20*/  ULDC.64 UR8, c[0x0][0xa20] ;  /* 0x0002880000087ab9 */ /* 0x000fe40000000a00 */
[----:B------:R-:W3:Y:S01]  /*0f30*/  @P2 LDG.E R4, desc[UR38][R4.64] ;  /* 0x0000002604042981 */ /* 0x000ee2000c1e1900 */
[----:B------:R-:W-:Y:S01]  /*0f40*/  UISETP.NE.AND.EX UP0, UPT, UR7, URZ, UPT, UP0 ;  /* 0x0000003f0700728c */ /* 0x000fe2000bf05300 */
[----:B------:R-:W-:Y:S01]  /*0f50*/  ISETP.NE.U32.AND P1, PT, RZ, UR8, PT ;  /* 0x00000008ff007c0c */ /* 0x000fe2000bf25070 */
[----:B------:R-:W-:Y:S01]  /*0f60*/  ULDC UR6, c[0x0][0x2e0] ;  /* 0x0000b80000067ab9 */ /* 0x000fe20000000800 */
[----:B------:R-:W-:Y:S01]  /*0f70*/  UMOV UR49, URZ ;  /* 0x0000003f00317c82 */ /* 0x000fe20008000000 */
[----:B------:R-:W-:Y:S01]  /*0f80*/  USEL UR4, UR4, 0x1, UP0 ;  /* 0x0000000104047887 */ /* 0x000fe20008000000 */
[----:B------:R-:W-:Y:S01]  /*0f90*/  ISETP.NE.AND.EX P1, PT, RZ, UR9, PT, P1 ;  /* 0x00000009ff007c0c */ /* 0x000fe2000bf25310 */
[----:B------:R-:W-:Y:S01]  /*0fa0*/  ULDC UR50, c[0x0][0x288] ;  /* 0x0000a20000327ab9 */ /* 0x000fe20000000800 */
[----:B------:R-:W-:Y:S01]  /*0fb0*/  UMOV UR44, UR5 ;  /* 0x00000005002c7c82 */ /* 0x000fe20008000000 */
[----:B------:R-:W-:Y:S01]  /*0fc0*/  UIMAD UR6, UR4, UR6, URZ ;  /* 0x00000006040672a4 */ /* 0x000fe2000f8e023f */
[----:B--2---:R-:W-:-:S02]  /*0fd0*/  @P0 R2UR UR49, R2 ;  /* 0x00000000023102ca */ /* 0x004fc400000e0000 */
[----:B---3--:R-:W-:Y:S01]  /*0fe0*/  @P2 R2UR UR50, R4 ;  /* 0x00000000043222ca */ /* 0x008fe200000e0000 */
[----:B-1----:R-:W-:-:S14]  /*0ff0*/  @P2 BRA `(.L_x_1695) ;  /* 0x0000000000342947 */ /* 0x002fdc0003800000 */
        /* <DEDUP_REMOVED lines=13> */
.L_x_1695:
[----:B------:R-:W-:Y:S01]  /*10d0*/  UMOV UR43, UR51 ;  /* 0x00000033002b7c82 */ /* 0x000fe20008000000 */
[----:B------:R-:W-:Y:S05]  /*10e0*/  @!P1 BRA `(.L_x_1696) ;  /* 0x00000000001c9947 */ /* 0x000fea0003800000 */
[----:B------:R-:W-:-:S04]  /*10f0*/  ULEA UR4, UP0, UR46, UR8, 0x2 ;  /* 0x000000082e047291 */ /* 0x000fc8000f80103f */
[----:B------:R-:W-:Y:S02]  /*1100*/  ULEA.HI.X UR5, UR46, UR9, UR45, 0x2, UP0 ;  /* 0x000000092e057291 */ /* 0x000fe400080f142d */
[----:B------:R-:W-:-:S04]  /*1110*/  IMAD.U32 R2, RZ, RZ, UR4 ;  /* 0x00000004ff027e24 */ /* 0x000fc8000f8e00ff */
[----:B------:R-:W-:-:S05]  /*1120*/  IMAD.U32 R3, RZ, RZ, UR5 ;  /* 0x00000005ff037e24 */ /* 0x000fca000f8e00ff */
[----:B------:R-:W2:Y:S02]  /*1130*/  LDG.E R2, desc[UR38][R2.64] ;  /* 0x0000002602027981 */ /* 0x000ea4000c1e1900 */
[----:B--2---:R-:W-:Y:S01]  /*1140*/  R2UR UR6, R2 ;  /* 0x00000000020672ca */ /* 0x004fe200000e0000 */
[----:B------:R-:W-:-:S14]  /*1150*/  BRA `(.L_x_1697) ;  /* 0x0000000000347947 */ /* 0x000fdc0003800000 */
.L_x_1696:
        /* <DEDUP_REMOVED lines=13> */
.L_x_1697:
[----:B------:R-:W-:Y:S01]  /*1230*/  UMOV UR5, 0xc0 ;  /* 0x000000c000057882 */ /* 0x000fe20000000000 */
[----:B------:R-:W-:Y:S01]  /*1240*/  UIADD3 UR49, -UR49, UR6, URZ ;  /* 0x0000000631317290 */ /* 0x000fe2000fffe13f */
[----:B------:R-:W-:Y:S01]  /*1250*/  PLOP3.LUT P0, PT, PT, PT, PT, 0x80, 0x0 ;  /* 0x000000000000781c */ /* 0x000fe20003f0f070 */
[----:B------:R-:W-:Y:S01]  /*1260*/  UIMAD UR5, UR51, UR5, 0x13f ;  /* 0x0000013f330574a4 */ /* 0x000fe2000f8e0205 */
[----:B------:R-:W-:Y:S01]  /*1270*/  IMAD.MOV.U32 R0, RZ, RZ, RZ ;  /* 0x000000ffff007224 */ /* 0x000fe200078e00ff */
[----:B------:R-:W-:Y:S01]  /*1280*/  UIADD3 UR4, UR49, 0x7f, URZ ;  /* 0x0000007f31047890 */ /* 0x000fe2000fffe03f */
[----:B------:R-:W-:Y:S01]  /*1290*/  IMAD.MOV.U32 R2, RZ, RZ, RZ ;  /* 0x000000ffff027224 */ /* 0x000fe200078e00ff */
[----:B------:R-:W-:Y:S01]  /*12a0*/  UIADD3 UR6, UR49, UR5, -UR50 ;  /* 0x0000000531067290 */ /* 0x000fe2000fffe832 */
[----:B------:R-:W-:Y:S01]  /*12b0*/  MOV R119, RZ ;  /* 0x000000ff00777202 */ /* 0x000fe20000000f00 */
        /* <DEDUP_REMOVED lines=18> */
[----:B------:R-:W-:Y:S01]  /*13e0*/  USEL UR52, UR5, UR7, UP0 ;  /* 0x0000000705347287 */ /* 0x000fe20008000000 */
[----:B------:R-:W-:-:S02]  /*13f0*/  CS2R R48, SRZ ;  /* 0x0000000000307805 */ /* 0x000fc4000001ff00 */
[----:B------:R-:W-:Y:S01]  /*1400*/  CS2R R6, SRZ ;  /* 0x0000000000067805 */ /* 0x000fe2000001ff00 */
[----:B------:R-:W-:Y:S01]  /*1410*/  IMAD.MOV.U32 R14, RZ, RZ, RZ ;  /* 0x000000ffff0e7224 */ /* 0x000fe200078e00ff */
[----:B------:R-:W-:Y:S01]  /*1420*/  UISETP.GE.AND UP0, UPT, UR52, 0x1, UPT ;  /* 0x000000013400788c */ /* 0x000fe2000bf06270 */
[----:B------:R-:W-:Y:S02]  /*1430*/  CS2R R50, SRZ ;  /* 0x0000000000327805 */ /* 0x000fe4000001ff00 */
[----:B------:R-:W-:-:S03]  /*1440*/  CS2R R52, SRZ ;  /* 0x0000000000347805 */ /* 0x000fc6000001ff00 */
[----:B------:R-:W-:-:S13]  /*1450*/  PLOP3.LUT P1, PT, PT, PT, UP0, 0x80, 0x0 ;  /* 0x000000000000781c */ /* 0x000fda0003f2f008 */
[----:B------:R-:W-:Y:S05]  /*1460*/  @!P1 BRA `(.L_x_1698) ;  /* 0x0000008400e09947 */ /* 0x000fea0003800000 */
[----:B------:R-:W0:Y:S01]  /*1470*/  SHFL.IDX PT, R0, R153, RZ, 0x1f ;  /* 0x00001fff99007589 */ /* 0x000e2200000e0000 */
[----:B------:R-:W1:Y:S01]  /*1480*/  S2UR UR6, SR_CgaCtaId ;  /* 0x00000000000679c3 */ /* 0x000e620000008800 */
[----:B------:R-:W-:Y:S01]  /*1490*/  UMOV UR41, 0x400 ;  /* 0x0000040000297882 */ /* 0x000fe20000000000 */
[----:B0-----:R-:W-:Y:S01]  /*14a0*/  R2UR UR42, R0 ;  /* 0x00000000002a72ca */ /* 0x001fe200000e0000 */
[----:B-1----:R-:W-:-:S12]  /*14b0*/  ULEA UR41, UR6, UR41, 0x18 ;  /* 0x0000002906297291 */ /* 0x002fd8000f8ec03f */
        /* <DEDUP_REMOVED lines=26> */
.L_x_1699:
        /* <DEDUP_REMOVED lines=9> */
.L_x_1834:
[----:B------:R-:W-:Y:S05]  /*16f0*/  @!P0 BRA `(.L_x_1701) ;  /* 0x0000000000048947 */ /* 0x000fea0003800000 */
[----:B------:R-:W-:Y:S01]  /*1700*/  BPT.TRAP 0x1 ;  /* 0x000000040000795c */ /* 0x000fe20000300000 */
.L_x_1701:
[----:B0-----:R-:W-:Y:S02]  /*1710*/  IMAD.U32 R0, RZ, RZ, UR37 ;  /* 0x00000025ff007e24 */ /* 0x001fe4000f8e00ff */
[----:B------:R-:W-:-:S03]  /*1720*/  IMAD.U32 R3, RZ, RZ, UR40 ;  /* 0x00000028ff037e24 */ /* 0x000fc6000f8e00ff */
[----:B------:R-:W-:Y:S02]  /*1730*/  LEA R0, R0, UR41, 0x3 ;  /* 0x0000002900007c11 */ /* 0x000fe4000f8e18ff */
[----:B------:R-:W-:-:S04]  /*1740*/  SHF.L.U32 R3, R3, 0x1f, RZ ;  /* 0x0000001f03037819 */ /* 0x000fc800000006ff */
[----:B------:R0:W1:Y:S01]  /*1750*/  SYNCS.PHASECHK.TRANS64.TRYWAIT P2, [R0+URZ+0x16830], R3 ;  /* 0x01683003000075a7 */ /* 0x000062000804017f */
[----:B------:R-:W-:Y:S05]  /*1760*/  @!P0 BRA `(.L_x_1702) ;  /* 0x0000000000048947 */ /* 0x000fea0003800000 */
[----:B------:R-:W-:Y:S01]  /*1770*/  BPT.TRAP 0x1 ;  /* 0x000000040000795c */ /* 0x000fe20000300000 */
.L_x_1702:
[----:B------:R-:W2:Y:S01]  /*1780*/  S2R R2, SR_TID.X ;  /* 0x0000000000027919 */ /* 0x000ea20000002100 */
[----:B------:R-:W-:Y:S01]  /*1790*/  IMAD.MOV.U32 R119, RZ, RZ, RZ ;  /* 0x000000ffff777224 */ /* 0x000fe200078e00ff */
[----:B--2---:R-:W-:Y:S01]  /*17a0*/  LOP3.LUT P1, RZ, R2, 0x7f, RZ, 0xc0, !PT ;  /* 0x0000007f02ff7812 */ /* 0x004fe2000782c0ff */
[----:B-1----:R-:W-:-:S12]  /*17b0*/  @P2 BRA `(.L_x_1703) ;  /* 0x0000000000082947 */ /* 0x002fd80003800000 */
[----:B------:R-:W1:Y:S02]  /*17c0*/  SYNCS.PHASECHK.TRANS64.TRYWAIT P2, [R0+URZ+0x16830], R3 ;  /* 0x01683003000075a7 */ /* 0x000e64000804017f */
[----:B-1----:R-:W-:Y:S05]  /*17d0*/  @!P2 BRA `(.L_x_1704) ;  /* 0x000000e00040a947 */ /* 0x002fea0003800000 */
.L_x_1703:
[----:B------:R-:W-:Y:S05]  /*17e0*/  WARPSYNC.ALL ;  /* 0x0000000000007948 */ /* 0x000fea0003800000 */
[----:B------:R-:W-:Y:S01]  /*17f0*/  UIADD3 UR4, UR41, 0xe400, URZ ;  /* 0x0000e40029047890 */ /* 0x000fe2000fffe03f */
[----:B------:R-:W-:Y:S01]  /*1800*/  WARPGROUP.ARRIVE ;  /* 0x00000000000079c5 */ /* 0x000fe20000000000 */
[----:B------:R-:W-:Y:S01]  /*1810*/  ULOP3.LUT UR16, UR53, 0x10000, URZ, 0xfc, !UPT ;  /* 0x0001000035107892 */ /* 0x000fe2000f8efc3f */
[----:B------:R-:W-:Y:S01]  /*1820*/  IMAD.U32 R2, RZ, RZ, UR51 ;  /* 0x00000033ff027e24 */ /* 0x000fe2000f8e00ff */
[----:B------:R-:W-:Y:S01]  /*1830*/  USHF.R.U32.HI UR4, URZ, 0x4, UR4 ;  /* 0x000000043f047899 */ /* 0x000fe20008011604 */
[----:B01----:R-:W-:Y:S01]  /*1840*/  @!P1 VIADD R0, R0, 0x16840 ;  /* 0x0001684000009836 */ /* 0x003fe20000000000 */
[----:B------:R-:W-:Y:S01]  /*1850*/  UMOV UR17, 0x40000040 ;  /* 0x4000004000117882 */ /* 0x000fe20000000000 */
[----:B------:R-:W-:Y:S01]  /*1860*/  UMOV UR19, 0x40000040 ;  /* 0x4000004000137882 */ /* 0x000fe20000000000 */
[----:B------:R-:W-:Y:S01]  /*1870*/  ULOP3.LUT UR4, UR4, 0x3fff, URZ, 0xc0, !UPT ;  /* 0x00003fff04047892 */ /* 0x000fe2000f8ec03f */
[--C-:B------:R-:W-:Y:S01]  /*1880*/  IMAD.MOV.U32 R118, RZ, RZ, R119.reuse ;  /* 0x000000ffff767224 */ /* 0x100fe200078e0077 */
[----:B------:R-:W-:Y:S01]  /*1890*/  UMOV UR5, 0x40000040 ;  /* 0x4000004000057882 */ /* 0x000fe20000000000 */
[----:B------:R-:W-:Y:S01]  /*18a0*/  UMOV UR7, 0x40000040 ;  /* 0x4000004000077882 */ /* 0x000fe20000000000 */
[----:B------:R-:W-:Y:S01]  /*18b0*/  ULOP3.LUT UR20, UR4, 0x10000, URZ, 0xfc, !UPT ;  /* 0x0001000004147892 */ /* 0x000fe2000f8efc3f */
[----:B------:R-:W-:Y:S01]  /*18c0*/  @!P1 PRMT R0, RZ, 0x654, R0 ;  /* 0x00000654ff009816 */ /* 0x000fe20000000000 */
[----:B------:R-:W-:Y:S01]  /*18d0*/  UIADD3 UR4, UR16, 0x2, URZ ;  /* 0x0000000210047890 */ /* 0x000fe2000fffe03f */
[--C-:B------:R-:W-:Y:S01]  /*18e0*/  IMAD.MOV.U32 R117, RZ, RZ, R119.reuse ;  /* 0x000000ffff757224 */ /* 0x100fe200078e0077 */
[----:B------:R-:W-:Y:S01]  /*18f0*/  ULEA UR18, UR37, UR20, 0xa ;  /* 0x0000001425127291 */ /* 0x000fe2000f8e503f */
[--C-:B------:R-:W-:Y:S01]  /*1900*/  IMAD.MOV.U32 R116, RZ, RZ, R119.reuse ;  /* 0x000000ffff747224 */ /* 0x100fe200078e0077 */
[----:B------:R-:W-:Y:S01]  /*1910*/  UIADD3 UR8, UR16, 0x4, URZ ;  /* 0x0000000410087890 */ /* 0x000fe2000fffe03f */
[--C-:B------:R-:W-:Y:S01]  /*1920*/  IMAD.MOV.U32 R115, RZ, RZ, R119.reuse ;  /* 0x000000ffff737224 */ /* 0x100fe200078e0077 */
[----:B------:R-:W-:Y:S01]  /*1930*/  UIADD3 UR6, UR18, 0x2, URZ ;  /* 0x0000000212067890 */ /* 0x000fe2000fffe03f */
[--C-:B------:R-:W-:Y:S01]  /*1940*/  IMAD.MOV.U32 R114, RZ, RZ, R119.reuse ;  /* 0x000000ffff727224 */ /* 0x100fe200078e0077 */
[----:B------:R-:W-:Y:S01]  /*1950*/  UIADD3 UR10, UR18, 0x4, URZ ;  /* 0x00000004120a7890 */ /* 0x000fe2000fffe03f */
[--C-:B------:R-:W-:Y:S01]  /*1960*/  IMAD.MOV.U32 R113, RZ, RZ, R119.reuse ;  /* 0x000000ffff717224 */ /* 0x100fe200078e0077 */
[----:B------:R-:W-:Y:S01]  /*1970*/  UMOV UR9, 0x40000040 ;  /* 0x4000004000097882 */ /* 0x000fe20000000000 */
[----:B------:R-:W-:Y:S01]  /*1980*/  HGMMA.64x128x16.F32 R24, gdesc[UR16], RZ, !UPT, gsb0 ;  /* 0x01e00000101879f0 */ /* 0x000fe2000c0008ff */
[----:B------:R-:W-:Y:S01]  /*1990*/  UMOV UR11, 0x40000040 ;  /* 0x40000040000b7882 */ /* 0x000fe20000000000 */
[----:B------:R-:W-:Y:S01]  /*19a0*/  UIADD3 UR12, UR16, 0x6, URZ ;  /* 0x00000006100c7890 */ /* 0x000fe2000fffe03f */
[--C-:B------:R-:W-:Y:S01]  /*19b0*/  IMAD.MOV.U32 R112, RZ, RZ, R119.reuse ;  /* 0x000000ffff707224 */ /* 0x100fe200078e0077 */
[----:B------:R-:W-:Y:S01]  /*19c0*/  UIADD3 UR14, UR18, 0x6, URZ ;  /* 0x00000006120e7890 */ /* 0x000fe2000fffe03f */
[-C--:B------:R-:W-:Y:S01]  /*19d0*/  MOV R111, R119.reuse ;  /* 0x00000077006f7202 */ /* 0x080fe20000000f00 */
[----:B------:R-:W-:Y:S01]  /*19e0*/  UMOV UR13, 0x40000040 ;  /* 0x40000040000d7882 */ /* 0x000fe20000000000 */
[----:B------:R-:W-:Y:S01]  /*19f0*/  UMOV UR15, 0x40000040 ;  /* 0x40000040000f7882 */ /* 0x000fe20000000000 */
[----:B------:R-:W-:Y:S01]  /*1a00*/  UIADD3 UR25, UR52, -0x2, URZ ;  /* 0xfffffffe34197890 */ /* 0x000fe2000fffe03f */
        /* <DEDUP_REMOVED lines=19> */
[----:B------:R-:W-:Y:S01]  /*1b40*/  IMAD.MOV.U32 R91, RZ, RZ, R119 ;  /* 0x000000ffff5b7224 */ /* 0x000fe200078e0077 */
[----:B------:R-:W-:Y:S02]  /*1b50*/  WARPGROUP.DEPBAR.LE gsb0, 0x0 ;  /* 0x00008000000079c5 */ /* 0x000fe40000010000 */
[----:B------:R-:W-:-:S06]  /*1b60*/  WARPGROUP.ARRIVE ;  /* 0x00000000000079c5 */ /* 0x000fcc0000000000 */
[----:B------:R-:W-:Y:S01]  /*1b70*/  HGMMA.64x128x16.F32 R24, gdesc[UR4], R24, gsb0 ;  /* 0x01e00000041879f0 */ /* 0x000fe20008000818 */
[----:B------:R-:W-:Y:S02]  /*1b80*/  UMOV UR6, 0xffffff80 ;  /* 0xffffff8000067882 */ /* 0x000fe40000000000 */
[----:B------:R-:W-:-:S04]  /*1b90*/  UIMAD UR6, UR52, UR6, 0x80 ;  /* 0x00000080340674a4 */ /* 0x000fc8000f8e0206 */
[----:B------:R-:W-:-:S04]  /*1ba0*/  UIADD3 UR6, UR49, UR6, URZ ;  /* 0x0000000631067290 */ /* 0x000fc8000fffe03f */
[----:B------:R-:W-:Y:S01]  /*1bb0*/  UIADD3 UR7, -UR50, 0x1, UR6 ;  /* 0x0000000132077890 */ /* 0x000fe2000fffe106 */
[----:B------:R-:W-:Y:S02]  /*1bc0*/  WARPGROUP.DEPBAR.LE gsb0, 0x0 ;  /* 0x00008000000079c5 */ /* 0x000fe40000010000 */
[----:B------:R-:W-:-:S06]  /*1bd0*/  WARPGROUP.ARRIVE ;  /* 0x00000000000079c5 */ /* 0x000fcc0000000000 */
[----:B------:R-:W-:Y:S01]  /*1be0*/  HGMMA.64x128x16.F32 R24, gdesc[UR8], R24, gsb0 ;  /* 0x01e00000081879f0 */ /* 0x000fe20008000818 */
[----:B------:R-:W-:Y:S01]  /*1bf0*/  ULDC UR11, c[0x0][0x9d8] ;  /* 0x00027600000b7ab9 */ /* 0x000fe20000000800 */
[----:B------:R-:W-:Y:S01]  /*1c00*/  ULDC UR10, c[0x0][0x988] ;  /* 0x00026200000a7ab9 */ /* 0x000fe20000000800 */
[----:B------:R-:W-:Y:S02]  /*1c10*/  WARPGROUP.DEPBAR.LE gsb0, 0x0 ;  /* 0x00008000000079c5 */ /* 0x000fe40000010000 */
[----:B------:R-:W-:-:S07]  /*1c20*/  WARPGROUP.ARRIVE ;  /* 0x00000000000079c5 */ /* 0x000fce0000000000 */
[----:B------:R-:W-:Y:S03]  /*1c30*/  HGMMA.64x128x16.F32 R24, gdesc[UR12], R24, gsb0 ;  /* 0x01e000000c1879f0 */ /* 0x000fe60008000818 */
[----:B------:R-:W-:Y:S02]  /*1c40*/  WARPGROUP.DEPBAR.LE gsb0, 0x0 ;  /* 0x00008000000079c5 */ /* 0x000fe40000010000 */
[----:B------:R-:W-:Y:S01]  /*1c50*/  FMUL.FTZ R26, R26, UR11 ;  /* 0x0000000b1a1a7c20 */ /* 0x000fe20008410000 */
[----:B------:R-:W-:Y:S01]  /*1c60*/  FMUL.FTZ R27, R27, UR11 ;  /* 0x0000000b1b1b7c20 */ /* 0x000fe20008410000 */
[----:B------:R-:W-:Y:S01]  /*1c70*/  FMUL.FTZ R12, R37, UR11 ;  /* 0x0000000b250c7c20 */ /* 0x000fe20008410000 */
[----:B------:R-:W-:Y:S02]  /*1c80*/  IMAD.U32 R37, RZ, RZ, UR7 ;  /* 0x00000007ff257e24 */ /* 0x000fe4000f8e00ff */
[----:B------:R-:W-:Y:S01]  /*1c90*/  FMUL.FTZ R90, R29, UR11 ;  /* 0x0000000b1d5a7c20 */ /* 0x000fe20008410000 */
[----:B------:R-:W-:Y:S01]  /*1ca0*/  FMUL.FTZ R29, R33, UR11 ;  /* 0x0000000b211d7c20 */ /* 0x000fe20008410000 */
[----:B------:R-:W-:Y:S01]  /*1cb0*/  FMUL.FTZ R30, R30, UR11 ;  /* 0x0000000b1e1e7c20 */ /* 0x000fe20008410000 */
[----:B------:R-:W-:Y:S01]  /*1cc0*/  FMUL.FTZ R14, R49, UR11 ;  /* 0x0000000b310e7c20 */ /* 0x000fe20008410000 */
[----:B------:R-:W-:Y:S01]  /*1cd0*/  FMUL.FTZ R51, R51, UR11 ;  /* 0x0000000b33337c20 */ /* 0x000fe20008410000 */
[----:B------:R-:W-:Y:S01]  /*1ce0*/  MOV R33, UR6 ;  /* 0x0000000600217c02 */ /* 0x000fe20008000f00 */
[----:B------:R-:W0:Y:S01]  /*1cf0*/  MUFU.TANH R26, R26 ;  /* 0x0000001a001a7308 */ /* 0x000e220000002400 */
[----:B------:R-:W-:-:S02]  /*1d00*/  IMAD R49, R2, 0xc0, R19 ;  /* 0x000000c002317824 */ /* 0x000fc400078e0213 */
[----:B------:R-:W-:Y:S01]  /*1d10*/  FMUL.FTZ R31, R31, UR11 ;  /* 0x0000000b1f1f7c20 */ /* 0x000fe20008410000 */
[----:B------:R-:W-:Y:S02]  /*1d20*/  IMAD R8, R18, -0x2, R37 ;  /* 0xfffffffe12087824 */ /* 0x000fe400078e0225 */
[----:B------:R-:W-:Y:S01]  /*1d30*/  FMUL.FTZ R34, R34, UR11 ;  /* 0x0000000b22227c20 */ /* 0x000fe20008410000 */
[----:B------:R-:W-:Y:S01]  /*1d40*/  FMUL.FTZ R35, R35, UR11 ;  /* 0x0000000b23237c20 */ /* 0x000fe20008410000 */
[----:B------:R-:W-:Y:S01]  /*1d50*/  FMUL.FTZ R38, R38, UR11 ;  /* 0x0000000b26267c20 */ /* 0x000fe20008410000 */
[----:B------:R-:W-:Y:S01]  /*1d60*/  FMUL.FTZ R5, R56, UR11 ;  /* 0x0000000b38057c20 */ /* 0x000fe20008410000 */
[----:B------:R-:W1:Y:S01]  /*1d70*/  MUFU.TANH R27, R27 ;  /* 0x0000001b001b7308 */ /* 0x000e620000002400 */
[----:B------:R-:W-:Y:S01]  /*1d80*/  IADD3 R2, R8, 0x8, R49 ;  /* 0x0000000808027810 */ /* 0x000fe20007ffe031 */
[----:B------:R-:W-:Y:S01]  /*1d90*/  FMUL.FTZ R6, R59, UR11 ;  /* 0x0000000b3b067c20 */ /* 0x000fe20008410000 */
[----:B------:R-:W-:Y:S01]  /*1da0*/  FMUL.FTZ R39, R39, UR11 ;  /* 0x0000000b27277c20 */ /* 0x000fe20008410000 */
[----:B------:R-:W-:Y:S01]  /*1db0*/  FMUL.FTZ R7, R57, UR11 ;  /* 0x0000000b39077c20 */ /* 0x000fe20008410000 */
[----:B------:R-:W-:Y:S01]  /*1dc0*/  FMUL.FTZ R55, R55, UR11 ;  /* 0x0000000b37377c20 */ /* 0x000fe20008410000 */
[----:B------:R-:W-:Y:S01]  /*1dd0*/  FMUL.FTZ R88, R24, UR11 ;  /* 0x0000000b18587c20 */ /* 0x000fe20008410000 */
[----:B------:R-:W-:Y:S01]  /*1de0*/  FMUL.FTZ R42, R42, UR11 ;  /* 0x0000000b2a2a7c20 */ /* 0x000fe20008410000 */
[----:B------:R2:W-:Y:S01]  /*1df0*/  MUFU.TANH R3, R51 ;  /* 0x0000003300037308 */ /* 0x0005e20000002400 */
        /* <DEDUP_REMOVED lines=8> */
[----:B--2---:R-:W-:-:S02]  /*1e80*/  IMAD R51, R18, -0x2, R33 ;  /* 0xfffffffe12337824 */ /* 0x004fc400078e0221 */
[----:B------:R-:W-:Y:S01]  /*1e90*/  FMUL.FTZ R50, R50, UR11 ;  /* 0x0000000b32327c20 */ /* 0x000fe20008410000 */
[----:B------:R-:W-:Y:S01]  /*1ea0*/  FMUL.FTZ R20, R44, UR11 ;  /* 0x0000000b2c147c20 */ /* 0x000fe20008410000 */
[----:B------:R-:W-:Y:S01]  /*1eb0*/  FMUL.FTZ R15, R45, UR11 ;  /* 0x0000000b2d0f7c20 */ /* 0x000fe20008410000 */
[----:B------:R-:W-:Y:S01]  /*1ec0*/  FMUL.FTZ R13, R48, UR11 ;  /* 0x0000000b300d7c20 */ /* 0x000fe20008410000 */
[----:B------:R-:W-:Y:S01]  /*1ed0*/  VIMNMX R2, R51, R2, PT ;  /* 0x0000000233027248 */ /* 0x000fe20003fe0100 */
[----:B------:R-:W-:Y:S01]  /*1ee0*/  FMUL.FTZ R58, R58, UR11 ;  /* 0x0000000b3a3a7c20 */ /* 0x000fe20008410000 */
[----:B------:R-:W2:Y:S01]  /*1ef0*/  MUFU.TANH R31, R31 ;  /* 0x0000001f001f7308 */ /* 0x000ea20000002400 */
[----:B------:R-:W-:Y:S01]  /*1f00*/  FMUL.FTZ R21, R40, UR11 ;  /* 0x0000000b28157c20 */ /* 0x000fe20008410000 */
[----:B------:R-:W-:Y:S01]  /*1f10*/  ISETP.GT.AND P2, PT, R2, RZ, PT ;  /* 0x000000ff0200720c */ /* 0x000fe20003f44270 */
[----:B------:R-:W-:Y:S01]  /*1f20*/  FMUL.FTZ R62, R62, UR11 ;  /* 0x0000000b3e3e7c20 */ /* 0x000fe20008410000 */
[C---:B------:R-:W-:Y:S01]  /*1f30*/  ISETP.GT.AND P3, PT, R2.reuse, 0x1, PT ;  /* 0x000000010200780c */ /* 0x040fe20003f64270 */
[----:B------:R-:W-:Y:S01]  /*1f40*/  FMUL.FTZ R63, R63, UR11 ;  /* 0x0000000b3f3f7c20 */ /* 0x000fe20008410000 */
[----:B------:R-:W-:Y:S01]  /*1f50*/  ISETP.GT.AND P4, PT, R2, 0x8, PT ;  /* 0x000000080200780c */ /* 0x000fe20003f84270 */
[----:B------:R-:W-:Y:S01]  /*1f60*/  FMUL.FTZ R66, R66, UR11 ;  /* 0x0000000b42427c20 */ /* 0x000fe20008410000 */
[----:B------:R-:W-:Y:S01]  /*1f70*/  MUFU.TANH R34, R34 ;  /* 0x0000002200227308 */ /* 0x000fe20000002400 */
[----:B0-----:R-:W-:Y:S01]  /*1f80*/  FSEL R56, R26, -INF , P2 ;  /* 0xff8000001a387808 */ /* 0x001fe20001000000 */
[----:B------:R-:W-:Y:S01]  /*1f90*/  FMUL.FTZ R67, R67, UR11 ;  /* 0x0000000b43437c20 */ /* 0x000fe20008410000 */
[----:B-1----:R-:W-:Y:S01]  /*1fa0*/  FSEL R59, R27, -INF , P3 ;  /* 0xff8000001b3b7808 */ /* 0x002fe20001800000 */
[----:B------:R-:W-:Y:S01]  /*1fb0*/  FMUL.FTZ R10, R25, UR11 ;  /* 0x0000000b190a7c20 */ /* 0x000fe20008410000 */
[----:B------:R-:W-:Y:S01]  /*1fc0*/  ISETP.GT.AND P2, PT, R2, 0x9, PT ;  /* 0x000000090200780c */ /* 0x000fe20003f44270 */
[----:B------:R-:W-:Y:S01]  /*1fd0*/  FMUL.FTZ R25, R36, UR11 ;  /* 0x0000000b24197c20 */ /* 0x000fe20008410000 */
[----:B---3--:R-:W-:Y:S01]  /*1fe0*/  FSEL R57, R30, -INF , P4 ;  /* 0xff8000001e397808 */ /* 0x008fe20002000000 */
[----:B------:R-:W0:Y:S01]  /*1ff0*/  MUFU.TANH R35, R35 ;  /* 0x0000002300237308 */ /* 0x000e220000002400 */
[----:B------:R-:W-:Y:S01]  /*2000*/  FMNMX.FTZ R26, R56, R59, !PT ;  /* 0x0000003b381a7209 */ /* 0x000fe20007810000 */
[----:B------:R-:W-:Y:S01]  /*2010*/  FMUL.FTZ R70, R70, UR11 ;  /* 0x0000000b46467c20 */ /* 0x000fe20008410000 */
[----:B------:R-:W-:Y:S01]  /*2020*/  ISETP.GT.AND P3, PT, R2, 0x10, PT ;  /* 0x000000100200780c */ /* 0x000fe20003f64270 */
[----:B------:R-:W-:Y:S01]  /*2030*/  FMUL.FTZ R71, R71, UR11 ;  /* 0x0000000b47477c20 */ /* 0x000fe20008410000 */
[----:B------:R-:W-:Y:S01]  /*2040*/  FMNMX.FTZ R26, R57, R26, !PT ;  /* 0x0000001a391a7209 */ /* 0x000fe20007810000 */
        /* <DEDUP_REMOVED lines=13> */
[----:B------:R3:W-:Y:S01]  /*2120*/  @!P1 SYNCS.ARRIVE.TRANS64.RED.A1T0 RZ, [R0+URZ], RZ ;  /* 0x000000ff00ff99a7 */ /* 0x0007e2000810043f */
[----:B------:R-:W-:-:S04]  /*2130*/  UIADD3 UR6, UR49, -UR50, URZ ;  /* 0x8000003231067290 */ /* 0x000fc8000fffe03f */
[----:B------:R2:W-:Y:S01]  /*2140*/  MUFU.TANH R41, R55 ;  /* 0x0000003700297308 */ /* 0x0005e20000002400 */
[----:B------:R-:W-:-:S04]  /*2150*/  UIMAD UR6, UR51, 0xc0, UR6 ;  /* 0x000000c0330678a4 */ /* 0x000fc8000f8e0206 */
[----:B------:R-:W-:-:S03]  /*2160*/  USHF.R.S32.HI UR7, URZ, 0x1f, UR6 ;  /* 0x0000001f3f077899 */ /* 0x000fc60008011406 */
[----:B------:R-:W4:Y:S01]  /*2170*/  MUFU.TANH R42, R42 ;  /* 0x0000002a002a7308 */ /* 0x000f220000002400 */
[----:B--2---:R-:W-:Y:S01]  /*2180*/  FSEL R55, R31, -INF , P2 ;  /* 0xff8000001f377808 */ /* 0x004fe20001000000 */
[----:B------:R-:W-:Y:S01]  /*2190*/  ULEA.HI UR7, UR7, UR6, URZ, 0x7 ;  /* 0x0000000607077291 */ /* 0x000fe2000f8f383f */
[C---:B------:R-:W-:Y:S02]  /*21a0*/  ISETP.GT.AND P2, PT, R2.reuse, 0x11, PT ;  /* 0x000000110200780c */ /* 0x040fe40003f44270 */
[----:B------:R-:W-:Y:S01]  /*21b0*/  FMNMX.FTZ R27, R55, R26, !PT ;  /* 0x0000001a371b7209 */ /* 0x000fe20007810000 */
[----:B------:R-:W-:Y:S01]  /*21c0*/  USHF.R.S32.HI UR7, URZ, 0x7, UR7 ;  /* 0x000000073f077899 */ /* 0x000fe20008011407 */
[----:B0-----:R-:W-:Y:S01]  /*21d0*/  FSEL R53, R35, -INF , P2 ;  /* 0xff80000023357808 */ /* 0x001fe20001000000 */
[----:B------:R0:W-:Y:S01]  /*21e0*/  MUFU.TANH R4, R54 ;  /* 0x0000003600047308 */ /* 0x0001e20000002400 */
[----:B------:R-:W-:Y:S01]  /*21f0*/  ISETP.GT.AND P2, PT, R2, 0x19, PT ;  /* 0x000000190200780c */ /* 0x000fe20003f44270 */
[----:B------:R-:W-:-:S04]  /*2200*/  UISETP.LT.AND UP0, UPT, URZ, UR7, UPT ;  /* 0x000000073f00728c */ /* 0x000fc8000bf01270 */
[----:B------:R-:W-:Y:S02]  /*2210*/  USEL UR23, URZ, UR7, !UP0 ;  /* 0x000000073f177287 */ /* 0x000fe4000c000000 */
[----:B------:R-:W-:Y:S01]  /*2220*/  MUFU.TANH R43, R43 ;  /* 0x0000002b002b7308 */ /* 0x000fe20000002400 */
[----:B0-----:R-:W-:Y:S01]  /*2230*/  FSEL R54, R34, -INF , P3 ;  /* 0xff80000022367808 */ /* 0x001fe20001800000 */
[----:B------:R-:W-:Y:S01]  /*2240*/  UISETP.GE.AND UP0, UPT, UR25, UR23, UPT ;  /* 0x000000171900728c */ /* 0x000fe2000bf06270 */
[----:B------:R-:W-:Y:S02]  /*2250*/  ISETP.GT.AND P3, PT, R2, 0x18, PT ;  /* 0x000000180200780c */ /* 0x000fe40003f64270 */
[----:B------:R-:W-:Y:S02]  /*2260*/  FMNMX.FTZ R26, R54, R27, !PT ;  /* 0x0000001b361a7209 */ /* 0x000fe40007810000 */
[----:B-1----:R-:W-:Y:S01]  /*2270*/  FSEL R52, R38, -INF , P3 ;  /* 0xff80000026347808 */ /* 0x002fe20001800000 */
[----:B------:R-:W0:Y:S01]  /*2280*/  MUFU.TANH R46, R46 ;  /* 0x0000002e002e7308 */ /* 0x000e220000002400 */
[----:B------:R-:W-:-:S02]  /*2290*/  FMNMX.FTZ R27, R53, R26, !PT ;  /* 0x0000001a351b7209 */ /* 0x000fc40007810000 */
[----:B------:R-:W-:Y:S02]  /*22a0*/  ISETP.GT.AND P3, PT, R2, 0x20, PT ;  /* 0x000000200200780c */ /* 0x000fe40003f64270 */
[----:B------:R-:W-:Y:S02]  /*22b0*/  FMNMX.FTZ R27, R52, R27, !PT ;  /* 0x0000001b341b7209 */ /* 0x000fe40007810000 */
[----:B----4-:R-:W-:Y:S01]  /*22c0*/  FSEL R48, R42, -INF , P3 ;  /* 0xff8000002a307808 */ /* 0x010fe20001800000 */
[----:B------:R-:W1:Y:S01]  /*22d0*/  MUFU.TANH R45, R47 ;  /* 0x0000002f002d7308 */ /* 0x000e620000002400 */
[----:B------:R-:W-:-:S07]  /*22e0*/  ISETP.GT.AND P3, PT, R2, 0x28, PT ;  /* 0x000000280200780c */ /* 0x000fce0003f64270 */
[----:B------:R2:W4:Y:S01]  /*22f0*/  MUFU.TANH R44, R50 ;  /* 0x00000032002c7308 */ /* 0x0005220000002400 */
[----:B0-----:R-:W-:Y:S02]  /*2300*/  FSEL R46, R46, -INF , P3 ;  /* 0xff8000002e2e7808 */ /* 0x001fe40001800000 */
[----:B------:R-:W-:-:S05]  /*2310*/  ISETP.GT.AND P3, PT, R2, 0x30, PT ;  /* 0x000000300200780c */ /* 0x000fca0003f64270 */
[----:B------:R0:W5:Y:S01]  /*2320*/  MUFU.TANH R40, R58 ;  /* 0x0000003a00287308 */ /* 0x0001620000002400 */
[----:B--2---:R-:W-:Y:S02]  /*2330*/  FSEL R50, R39, -INF , P2 ;  /* 0xff80000027327808 */ /* 0x004fe40001000000 */
[----:B------:R-:W-:Y:S02]  /*2340*/  ISETP.GT.AND P2, PT, R2, 0x21, PT ;  /* 0x000000210200780c */ /* 0x000fe40003f44270 */
[----:B------:R-:W-:Y:S02]  /*2350*/  FMNMX.FTZ R27, R50, R27, !PT ;  /* 0x0000001b321b7209 */ /* 0x000fe40007810000 */
[----:B------:R-:W-:Y:S01]  /*2360*/  FSEL R47, R43, -INF , P2 ;  /* 0xff8000002b2f7808 */ /* 0x000fe20001000000 */
[----:B------:R-:W2:Y:S01]  /*2370*/  MUFU.TANH R6, R6 ;  /* 0x0000000600067308 */ /* 0x000ea20000002400 */
[----:B------:R-:W-:Y:S01]  /*2380*/  FMNMX.FTZ R26, R48, R27, !PT ;  /* 0x0000001b301a7209 */ /* 0x000fe20007810000 */
[----:B0-----:R-:W-:Y:S01]  /*2390*/  FMUL.FTZ R58, R60, UR11 ;  /* 0x0000000b3c3a7c20 */ /* 0x001fe20008410000 */
[----:B------:R-:W-:Y:S01]  /*23a0*/  ISETP.GT.AND P2, PT, R2, 0x29, PT ;  /* 0x000000290200780c */ /* 0x000fe20003f44270 */
[----:B------:R-:W-:Y:S01]  /*23b0*/  FMUL.FTZ R60, R76, UR11 ;  /* 0x0000000b4c3c7c20 */ /* 0x000fe20008410000 */
[----:B------:R-:W-:-:S02]  /*23c0*/  FMNMX.FTZ R27, R47, R26, !PT ;  /* 0x0000001a2f1b7209 */ /* 0x000fc40007810000 */
[----:B-1----:R-:W-:Y:S01]  /*23d0*/  FSEL R45, R45, -INF , P2 ;  /* 0xff8000002d2d7808 */ /* 0x002fe20001000000 */
[----:B------:R0:W1:Y:S01]  /*23e0*/  MUFU.TANH R37, R62 ;  /* 0x0000003e00257308 */ /* 0x0000620000002400 */
[----:B------:R-:W-:Y:S02]  /*23f0*/  FMNMX.FTZ R26, R46, R27, !PT ;  /* 0x0000001b2e1a7209 */ /* 0x000fe40007810000 */
[----:B------:R-:W-:Y:S02]  /*2400*/  ISETP.GT.AND P2, PT, R2, 0x31, PT ;  /* 0x000000310200780c */ /* 0x000fe40003f44270 */
[----:B----4-:R-:W-:Y:S02]  /*2410*/  FSEL R44, R44, -INF , P3 ;  /* 0xff8000002c2c7808 */ /* 0x010fe40001800000 */
[----:B------:R-:W-:Y:S01]  /*2420*/  FMNMX.FTZ R27, R45, R26, !PT ;  /* 0x0000001a2d1b7209 */ /* 0x000fe20007810000 */
[----:B------:R-:W4:Y:S01]  /*2430*/  MUFU.TANH R63, R63 ;  /* 0x0000003f003f7308 */ /* 0x000f220000002400 */
[----:B------:R-:W-:Y:S01]  /*2440*/  ISETP.GT.AND P3, PT, R2, 0x38, PT ;  /* 0x000000380200780c */ /* 0x000fe20003f64270 */
[----:B0-----:R-:W-:Y:S01]  /*2450*/  FMUL.FTZ R62, R80, UR11 ;  /* 0x0000000b503e7c20 */ /* 0x001fe20008410000 */
[----:B------:R-:W-:-:S02]  /*2460*/  FSEL R43, R3, -INF , P2 ;  /* 0xff800000032b7808 */ /* 0x000fc40001000000 */
[----:B------:R-:W-:Y:S02]  /*2470*/  FMNMX.FTZ R26, R44, R27, !PT ;  /* 0x0000001b2c1a7209 */ /* 0x000fe40007810000 */
[----:B------:R-:W-:Y:S01]  /*2480*/  ISETP.GT.AND P2, PT, R2, 0x39, PT ;  /* 0x000000390200780c */ /* 0x000fe20003f44270 */
[----:B------:R-:W0:Y:S01]  /*2490*/  MUFU.TANH R66, R66 ;  /* 0x0000004200427308 */ /* 0x000e220000002400 */
[----:B------:R-:W-:Y:S02]  /*24a0*/  FSEL R42, R4, -INF , P3 ;  /* 0xff800000042a7808 */ /* 0x000fe40001800000 */
[----:B------:R-:W-:Y:S02]  /*24b0*/  FMNMX.FTZ R3, R43, R26, !PT ;  /* 0x0000001a2b037209 */ /* 0x000fe40007810000 */
[----:B------:R-:W-:Y:S02]  /*24c0*/  ISETP.GT.AND P3, PT, R2, 0x40, PT ;  /* 0x000000400200780c */ /* 0x000fe40003f64270 */
[----:B------:R-:W-:Y:S01]  /*24d0*/  FSEL R41, R41, -INF , P2 ;  /* 0xff80000029297808 */ /* 0x000fe20001000000 */
[----:B------:R3:W0:Y:S01]  /*24e0*/  MUFU.TANH R35, R67 ;  /* 0x0000004300237308 */ /* 0x0006220000002400 */
[----:B------:R-:W-:-:S02]  /*24f0*/  FMNMX.FTZ R4, R42, R3, !PT ;  /* 0x000000032a047209 */ /* 0x000fc40007810000 */
[----:B------:R-:W-:Y:S02]  /*2500*/  ISETP.GT.AND P2, PT, R2, 0x41, PT ;  /* 0x000000410200780c */ /* 0x000fe40003f44270 */
[----:B-----5:R-:W-:Y:S02]  /*2510*/  FSEL R40, R40, -INF , P3 ;  /* 0xff80000028287808 */ /* 0x020fe40001800000 */
[----:B------:R-:W-:Y:S01]  /*2520*/  FMNMX.FTZ R3, R41, R4, !PT ;  /* 0x0000000429037209 */ /* 0x000fe20007810000 */
[----:B------:R5:W0:Y:S01]  /*2530*/  MUFU.TANH R34, R70 ;  /* 0x0000004600227308 */ /* 0x000a220000002400 */
[----:B------:R-:W-:Y:S01]  /*2540*/  ISETP.GT.AND P3, PT, R2, 0x48, PT ;  /* 0x000000480200780c */ /* 0x000fe20003f64270 */
[----:B---3--:R-:W-:Y:S01]  /*2550*/  FMUL.FTZ R67, R61, UR11 ;  /* 0x0000000b3d437c20 */ /* 0x008fe20008410000 */
[----:B--2---:R-:W-:Y:S02]  /*2560*/  FSEL R36, R6, -INF , P2 ;  /* 0xff80000006247808 */ /* 0x004fe40001000000 */
[----:B------:R-:W-:-:S02]  /*2570*/  FMNMX.FTZ R3, R40, R3, !PT ;  /* 0x0000000328037209 */ /* 0x000fc40007810000 */
[----:B------:R-:W-:Y:S01]  /*2580*/  ISETP.GT.AND P2, PT, R2, 0x49, PT ;  /* 0x000000490200780c */ /* 0x000fe20003f44270 */
[----:B------:R2:W3:Y:S01]  /*2590*/  MUFU.TANH R33, R71 ;  /* 0x0000004700217308 */ /* 0x0004e20000002400 */
[----:B-1----:R-:W-:Y:S01]  /*25a0*/  FSEL R37, R37, -INF , P3 ;  /* 0xff80000025257808 */ /* 0x002fe20001800000 */
[----:B-----5:R-:W-:Y:S01]  /*25b0*/  FMUL.FTZ R70, R68, UR11 ;  /* 0x0000000b44467c20 */ /* 0x020fe20008410000 */
[----:B------:R-:W-:Y:S01]  /*25c0*/  FMNMX.FTZ R4, R36, R3, !PT ;  /* 0x0000000324047209 */ /* 0x000fe20007810000 */
[----:B------:R-:W-:Y:S01]  /*25d0*/  FMUL.FTZ R68, R72, UR11 ;  /* 0x0000000b48447c20 */ /* 0x000fe20008410000 */
[----:B------:R-:W-:Y:S01]  /*25e0*/  ISETP.GT.AND P3, PT, R2, 0x50, PT ;  /* 0x000000500200780c */ /* 0x000fe20003f64270 */
[----:B------:R-:W-:Y:S01]  /*25f0*/  FMUL.FTZ R72, R73, UR11 ;  /* 0x0000000b49487c20 */ /* 0x000fe20008410000 */
[----:B----4-:R-:W-:Y:S01]  /*2600*/  FSEL R38, R63, -INF , P2 ;  /* 0xff8000003f267808 */ /* 0x010fe20001000000 */
[----:B------:R1:W4:Y:S01]  /*2610*/  MUFU.TANH R32, R74 ;  /* 0x0000004a00207308 */ /* 0x0003220000002400 */
[----:B------:R-:W-:Y:S01]  /*2620*/  FMNMX.FTZ R3, R37, R4, !PT ;  /* 0x0000000425037209 */ /* 0x000fe20007810000 */
[----:B--2---:R-:W-:Y:S01]  /*2630*/  FMUL.FTZ R71, R64, UR11 ;  /* 0x0000000b40477c20 */ /* 0x004fe20008410000 */
[----:B------:R-:W-:Y:S01]  /*2640*/  ISETP.GT.AND P2, PT, R2, 0x51, PT ;  /* 0x000000510200780c */ /* 0x000fe20003f44270 */
[----:B------:R-:W-:Y:S01]  /*2650*/  FMUL.FTZ R64, R81, UR11 ;  /* 0x0000000b51407c20 */ /* 0x000fe20008410000 */
[----:B0-----:R-:W-:-:S02]  /*2660*/  FSEL R39, R66, -INF , P3 ;  /* 0xff80000042277808 */ /* 0x001fc40001800000 */
[----:B------:R-:W-:Y:S01]  /*2670*/  FMNMX.FTZ R4, R38, R3, !PT ;  /* 0x0000000326047209 */ /* 0x000fe20007810000 */
[----:B------:R-:W0:Y:S01]  /*2680*/  MUFU.TANH R30, R75 ;  /* 0x0000004b001e7308 */ /* 0x000e220000002400 */
[----:B------:R-:W-:Y:S01]  /*2690*/  ISETP.GT.AND P3, PT, R2, 0x58, PT ;  /* 0x000000580200780c */ /* 0x000fe20003f64270 */
[----:B-1----:R-:W-:Y:S01]  /*26a0*/  FMUL.FTZ R74, R65, UR11 ;  /* 0x0000000b414a7c20 */ /* 0x002fe20008410000 */
[----:B------:R-:W-:Y:S01]  /*26b0*/  FSEL R35, R35, -INF , P2 ;  /* 0xff80000023237808 */ /* 0x000fe20001000000 */
[----:B------:R-:W-:Y:S01]  /*26c0*/  FMUL.FTZ R65, R84, UR11 ;  /* 0x0000000b54417c20 */ /* 0x000fe20008410000 */
[----:B------:R-:W-:Y:S02]  /*26d0*/  FMNMX.FTZ R4, R39, R4, !PT ;  /* 0x0000000427047209 */ /* 0x000fe40007810000 */
[----:B------:R-:W-:Y:S01]  /*26e0*/  ISETP.GT.AND P2, PT, R2, 0x59, PT ;  /* 0x000000590200780c */ /* 0x000fe20003f44270 */
[----:B------:R-:W1:Y:S01]  /*26f0*/  MUFU.TANH R31, R78 ;  /* 0x0000004e001f7308 */ /* 0x000e620000002400 */
[----:B------:R-:W-:-:S02]  /*2700*/  FSEL R34, R34, -INF , P3 ;  /* 0xff80000022227808 */ /* 0x000fc40001800000 */
[----:B------:R-:W-:Y:S02]  /*2710*/  FMNMX.FTZ R3, R35, R4, !PT ;  /* 0x0000000423037209 */ /* 0x000fe40007810000 */
[----:B------:R-:W-:Y:S02]  /*2720*/  ISETP.GT.AND P3, PT, R2, 0x60, PT ;  /* 0x000000600200780c */ /* 0x000fe40003f64270 */
[----:B---3--:R-:W-:Y:S01]  /*2730*/  FSEL R33, R33, -INF , P2 ;  /* 0xff80000021217808 */ /* 0x008fe20001000000 */
[----:B------:R-:W2:Y:S01]  /*2740*/  MUFU.TANH R26, R79 ;  /* 0x0000004f001a7308 */ /* 0x000ea20000002400 */
[----:B------:R-:W-:Y:S02]  /*2750*/  FMNMX.FTZ R6, R34, R3, !PT ;  /* 0x0000000322067209 */ /* 0x000fe40007810000 */
[----:B------:R-:W-:Y:S02]  /*2760*/  ISETP.GT.AND P2, PT, R2, 0x61, PT ;  /* 0x000000610200780c */ /* 0x000fe40003f44270 */
[----:B----4-:R-:W-:-:S02]  /*2770*/  FSEL R32, R32, -INF , P3 ;  /* 0xff80000020207808 */ /* 0x010fc40001800000 */
[----:B------:R-:W-:Y:S01]  /*2780*/  FMNMX.FTZ R63, R33, R6, !PT ;  /* 0x00000006213f7209 */ /* 0x000fe20007810000 */
[----:B------:R-:W3:Y:S01]  /*2790*/  MUFU.TANH R27, R82 ;  /* 0x00000052001b7308 */ /* 0x000ee20000002400 */
[----:B------:R-:W-:Y:S02]  /*27a0*/  ISETP.GT.AND P3, PT, R2, 0x68, PT ;  /* 0x000000680200780c */ /* 0x000fe40003f64270 */
[----:B0-----:R-:W-:Y:S02]  /*27b0*/  FSEL R30, R30, -INF , P2 ;  /* 0xff8000001e1e7808 */ /* 0x001fe40001000000 */
[----:B------:R-:W-:Y:S02]  /*27c0*/  FMNMX.FTZ R63, R32, R63, !PT ;  /* 0x0000003f203f7209 */ /* 0x000fe40007810000 */
[----:B------:R-:W-:Y:S01]  /*27d0*/  ISETP.GT.AND P2, PT, R2, 0x69, PT ;  /* 0x000000690200780c */ /* 0x000fe20003f44270 */
[----:B------:R-:W0:Y:S01]  /*27e0*/  MUFU.TANH R4, R83 ;  /* 0x0000005300047308 */ /* 0x000e220000002400 */
[----:B-1----:R-:W-:-:S02]  /*27f0*/  FSEL R31, R31, -INF , P3 ;  /* 0xff8000001f1f7808 */ /* 0x002fc40001800000 */
[----:B------:R-:W-:Y:S02]  /*2800*/  FMNMX.FTZ R6, R30, R63, !PT ;  /* 0x0000003f1e067209 */ /* 0x000fe40007810000 */
[----:B------:R-:W-:Y:S02]  /*2810*/  ISETP.GT.AND P3, PT, R2, 0x70, PT ;  /* 0x000000700200780c */ /* 0x000fe40003f64270 */
[----:B--2---:R-:W-:Y:S01]  /*2820*/  FSEL R26, R26, -INF , P2 ;  /* 0xff8000001a1a7808 */ /* 0x004fe20001000000 */
[----:B------:R-:W1:Y:S01]  /*2830*/  MUFU.TANH R3, R86 ;  /* 0x0000005600037308 */ /* 0x000e620000002400 */
[----:B------:R-:W-:Y:S02]  /*2840*/  FMNMX.FTZ R63, R31, R6, !PT ;  /* 0x000000061f3f7209 */ /* 0x000fe40007810000 */
[----:B------:R-:W-:Y:S02]  /*2850*/  ISETP.GT.AND P2, PT, R2, 0x71, PT ;  /* 0x000000710200780c */ /* 0x000fe40003f44270 */
[----:B---3--:R-:W-:-:S02]  /*2860*/  FSEL R27, R27, -INF , P3 ;  /* 0xff8000001b1b7808 */ /* 0x008fc40001800000 */
[----:B------:R-:W-:Y:S01]  /*2870*/  FMNMX.FTZ R6, R26, R63, !PT ;  /* 0x0000003f1a067209 */ /* 0x000fe20007810000 */
[----:B------:R-:W2:Y:S01]  /*2880*/  MUFU.TANH R87, R87 ;  /* 0x0000005700577308 */ /* 0x000ea20000002400 */
[----:B------:R-:W-:Y:S02]  /*2890*/  ISETP.GT.AND P3, PT, R2, 0x78, PT ;  /* 0x000000780200780c */ /* 0x000fe40003f64270 */
[----:B0-----:R-:W-:Y:S02]  /*28a0*/  FSEL R4, R4, -INF , P2 ;  /* 0xff80000004047808 */ /* 0x001fe40001000000 */
[----:B------:R-:W-:Y:S02]  /*28b0*/  FMNMX.FTZ R63, R27, R6, !PT ;  /* 0x000000061b3f7209 */ /* 0x000fe40007810000 */
[----:B------:R-:W-:Y:S01]  /*28c0*/  ISETP.GT.AND P2, PT, R2, 0x79, PT ;  /* 0x000000790200780c */ /* 0x000fe20003f44270 */
[----:B------:R-:W0:Y:S01]  /*28d0*/  MUFU.TANH R88, R88 ;  /* 0x0000005800587308 */ /* 0x000e220000002400 */
[----:B-1----:R-:W-:-:S02]  /*28e0*/  FSEL R3, R3, -INF , P3 ;  /* 0xff80000003037808 */ /* 0x002fc40001800000 */
[----:B------:R-:W-:Y:S01]  /*28f0*/  FMNMX.FTZ R6, R4, R63, !PT ;  /* 0x0000003f04067209 */ /* 0x000fe20007810000 */
[----:B------:R-:W-:-:S03]  /*2900*/  FMUL.FTZ R63, R77, UR11 ;  /* 0x0000000b4d3f7c20 */ /* 0x000fc60008410000 */
[----:B------:R-:W-:Y:S01]  /*2910*/  FMNMX.FTZ R61, R3, R6, !PT ;  /* 0x00000006033d7209 */ /* 0x000fe20007810000 */
[----:B------:R-:W1:Y:S01]  /*2920*/  MUFU.TANH R10, R10 ;  /* 0x0000000a000a7308 */ /* 0x000e620000002400 */
[----:B--2---:R-:W-:-:S04]  /*2930*/  FSEL R2, R87, -INF , P2 ;  /* 0xff80000057027808 */ /* 0x004fc80001000000 */
[----:B------:R-:W-:-:S03]  /*2940*/  FMNMX.FTZ R61, R2, R61, !PT ;  /* 0x0000003d023d7209 */ /* 0x000fc60007810000 */
[----:B------:R-:W2:Y:S02]  /*2950*/  MUFU.TANH R89, R89 ;  /* 0x0000005900597308 */ /* 0x000ea40000002400 */
[----:B------:R-:W3:Y:S06]  /*2960*/  SHFL.BFLY PT, R6, R61, 0x2, 0x1f ;  /* 0x0c401f003d067f89 */ /* 0x000eec00000e0000 */
[----:B------:R-:W4:Y:S08]  /*2970*/  MUFU.TANH R90, R90 ;  /* 0x0000005a005a7308 */ /* 0x000f300000002400 */
[----:B------:R-:W5:Y:S08]  /*2980*/  MUFU.TANH R28, R28 ;  /* 0x0000001c001c7308 */ /* 0x000f700000002400 */
[----:B------:R-:W5:Y:S01]  /*2990*/  MUFU.TANH R29, R29 ;  /* 0x0000001d001d7308 */ /* 0x000f620000002400 */
[----:B---3--:R-:W-:-:S05]  /*29a0*/  FMNMX.FTZ R66, R61, R6, !PT ;  /* 0x000000063d427209 */ /* 0x008fca0007810000 */
[----:B------:R-:W3:Y:S02]  /*29b0*/  SHFL.BFLY PT, R61, R66, 0x1, 0x1f ;  /* 0x0c201f00423d7f89 */ /* 0x000ee400000e0000 */
[----:B------:R-:W5:Y:S08]  /*29c0*/  MUFU.TANH R25, R25 ;  /* 0x0000001900197308 */ /* 0x000f700000002400 */
[----:B------:R-:W5:Y:S08]  /*29d0*/  MUFU.TANH R12, R12 ;  /* 0x0000000c000c7308 */ /* 0x000f700000002400 */
[----:B------:R-:W5:Y:S01]  /*29e0*/  MUFU.TANH R21, R21 ;  /* 0x0000001500157308 */ /* 0x000f620000002400 */
[----:B---3--:R-:W-:-:S07]  /*29f0*/  FMNMX.FTZ R6, R66, R61, !PT ;  /* 0x0000003d42067209 */ /* 0x008fce0007810000 */
[----:B------:R-:W3:Y:S01]  /*2a00*/  MUFU.TANH R24, R24 ;  /* 0x0000001800187308 */ /* 0x000ee20000002400 */
[----:B------:R-:W-:Y:S01]  /*2a10*/  FMUL.FTZ R66, R85, UR11 ;  /* 0x0000000b55427c20 */ /* 0x000fe20008410000 */
[C---:B------:R-:W-:Y:S01]  /*2a20*/  FSETP.NEU.FTZ.AND P2, PT, R6.reuse, -INF , PT ;  /* 0xff8000000600780b */ /* 0x040fe20003f5d000 */
[----:B------:R-:W-:-:S05]  /*2a30*/  FMUL.FTZ R61, R6, UR10 ;  /* 0x0000000a063d7c20 */ /* 0x000fca0008410000 */
[----:B------:R-:W3:Y:S01]  /*2a40*/  MUFU.TANH R20, R20 ;  /* 0x0000001400147308 */ /* 0x000ee20000002400 */
[----:B------:R-:W-:-:S05]  /*2a50*/  FSEL R61, R61, RZ, P2 ;  /* 0x000000ff3d3d7208 */ /* 0x000fca0001000000 */
[----:B------:R-:W-:Y:S01]  /*2a60*/  FFMA.FTZ R149, R56, UR10, -R61 ;  /* 0x0000000a38957c23 */ /* 0x000fe2000801083d */
[----:B------:R-:W-:Y:S01]  /*2a70*/  VIADDMNMX R56, R49, R8, R51, PT ;  /* 0x0000000831387246 */ /* 0x000fe20003800133 */
[--C-:B------:R-:W-:Y:S01]  /*2a80*/  FFMA.FTZ R145, R54, UR10, -R61.reuse ;  /* 0x0000000a36917c23 */ /* 0x100fe2000801083d */
[----:B------:R-:W3:Y:S01]  /*2a90*/  MUFU.TANH R15, R15 ;  /* 0x0000000f000f7308 */ /* 0x000ee20000002400 */
[--C-:B------:R-:W-:Y:S01]  /*2aa0*/  FFMA.FTZ R147, R52, UR10, -R61.reuse ;  /* 0x0000000a34937c23 */ /* 0x100fe2000801083d */
[----:B------:R-:W-:Y:S01]  /*2ab0*/  ISETP.GT.AND P2, PT, R56, RZ, PT ;  /* 0x000000ff3800720c */ /* 0x000fe20003f44270 */
[--C-:B------:R-:W-:Y:S01]  /*2ac0*/  FFMA.FTZ R141, R48, UR10, -R61.reuse ;  /* 0x0000000a308d7c23 */ /* 0x100fe2000801083d */
[----:B------:R-:W-:Y:S01]  /*2ad0*/  ISETP.GT.AND P3, PT, R56, 0x1, PT ;  /* 0x000000013800780c */ /* 0x000fe20003f64270 */
[--C-:B------:R-:W-:Y:S01]  /*2ae0*/  FFMA.FTZ R143, R46, UR10, -R61.reuse ;  /* 0x0000000a2e8f7c23 */ /* 0x100fe2000801083d */
[----:B------:R-:W-:Y:S01]  /*2af0*/  ISETP.GT.AND P4, PT, R56, 0x8, PT ;  /* 0x000000083800780c */ /* 0x000fe20003f84270 */
[--C-:B------:R-:W-:Y:S01]  /*2b00*/  FFMA.FTZ R46, R45, UR10, -R61.reuse ;  /* 0x0000000a2d2e7c23 */ /* 0x100fe2000801083d */
[----:B0-----:R-:W-:Y:S01]  /*2b10*/  FSEL R88, R88, -INF , P2 ;  /* 0xff80000058587808 */ /* 0x001fe20001000000 */
[----:B------:R-:W0:Y:S01]  /*2b20*/  MUFU.TANH R13, R13 ;  /* 0x0000000d000d7308 */ /* 0x000e220000002400 */
[----:B-1----:R-:W-:Y:S01]  /*2b30*/  FSEL R49, R10, -INF , P3 ;  /* 0xff8000000a317808 */ /* 0x002fe20001800000 */
[--C-:B------:R-:W-:Y:S01]  /*2b40*/  FFMA.FTZ R10, R55, UR10, -R61.reuse ;  /* 0x0000000a370a7c23 */ /* 0x100fe2000801083d */
[----:B------:R-:W-:Y:S01]  /*2b50*/  ISETP.GT.AND P2, PT, R56, 0x9, PT ;  /* 0x000000093800780c */ /* 0x000fe20003f44270 */
[--C-:B------:R-:W-:Y:S01]  /*2b60*/  FFMA.FTZ R55, R53, UR10, -R61.reuse ;  /* 0x0000000a35377c23 */ /* 0x100fe2000801083d */
[----:B--2---:R-:W-:Y:S01]  /*2b70*/  FSEL R89, R89, -INF , P4 ;  /* 0xff80000059597808 */ /* 0x004fe20002000000 */
[--C-:B------:R-:W-:Y:S01]  /*2b80*/  FFMA.FTZ R137, R44, UR10, -R61.reuse ;  /* 0x0000000a2c897c23 */ /* 0x100fe2000801083d */
[----:B------:R-:W-:Y:S01]  /*2b90*/  FMNMX.FTZ R76, R88, R49, !PT ;  /* 0x00000031584c7209 */ /* 0x000fe20007810000 */
[----:B------:R-:W1:Y:S01]  /*2ba0*/  MUFU.TANH R14, R14 ;  /* 0x0000000e000e7308 */ /* 0x000e620000002400 */
[----:B------:R-:W-:Y:S01]  /*2bb0*/  ISETP.GT.AND P3, PT, R56, 0x10, PT ;  /* 0x000000103800780c */ /* 0x000fe20003f64270 */
[--C-:B------:R-:W-:Y:S01]  /*2bc0*/  FFMA.FTZ R44, R43, UR10, -R61.reuse ;  /* 0x0000000a2b2c7c23 */ /* 0x100fe2000801083d */
[----:B----4-:R-:W-:Y:S01]  /*2bd0*/  FSEL R90, R90, -INF , P2 ;  /* 0xff8000005a5a7808 */ /* 0x010fe20001000000 */
[--C-:B------:R-:W-:Y:S01]  /*2be0*/  FFMA.FTZ R139, R42, UR10, -R61.reuse ;  /* 0x0000000a2a8b7c23 */ /* 0x100fe2000801083d */
[----:B------:R-:W-:Y:S01]  /*2bf0*/  FMNMX.FTZ R51, R89, R76, !PT ;  /* 0x0000004c59337209 */ /* 0x000fe20007810000 */
[--C-:B------:R-:W-:Y:S01]  /*2c00*/  FFMA.FTZ R42, R41, UR10, -R61.reuse ;  /* 0x0000000a292a7c23 */ /* 0x100fe2000801083d */
[----:B------:R-:W-:Y:S01]  /*2c10*/  ISETP.GT.AND P2, PT, R56, 0x11, PT ;  /* 0x000000113800780c */ /* 0x000fe20003f44270 */
[----:B------:R-:W2:Y:S01]  /*2c20*/  MUFU.TANH R11, R11 ;  /* 0x0000000b000b7308 */ /* 0x000ea20000002400 */
[----:B-----5:R-:W-:Y:S01]  /*2c30*/  FSEL R28, R28, -INF , P3 ;  /* 0xff8000001c1c7808 */ /* 0x020fe20001800000 */
[--C-:B------:R-:W-:Y:S01]  /*2c40*/  FFMA.FTZ R133, R40, UR10, -R61.reuse ;  /* 0x0000000a28857c23 */ /* 0x100fe2000801083d */
[----:B------:R-:W-:Y:S01]  /*2c50*/  FMNMX.FTZ R51, R90, R51, !PT ;  /* 0x000000335a337209 */ /* 0x000fe20007810000 */
[--C-:B------:R-:W-:Y:S01]  /*2c60*/  FFMA.FTZ R131, R34, UR10, -R61.reuse ;  /* 0x0000000a22837c23 */ /* 0x100fe2000801083d */
[----:B------:R-:W-:Y:S01]  /*2c70*/  ISETP.GT.AND P3, PT, R56, 0x18, PT ;  /* 0x000000183800780c */ /* 0x000fe20003f64270 */
[--C-:B------:R-:W-:Y:S01]  /*2c80*/  FFMA.FTZ R34, R33, UR10, -R61.reuse ;  /* 0x0000000a21227c23 */ /* 0x100fe2000801083d */
[----:B------:R-:W-:Y:S01]  /*2c90*/  FSEL R29, R29, -INF , P2 ;  /* 0xff8000001d1d7808 */ /* 0x000fe20001000000 */
[----:B------:R-:W4:Y:S01]  /*2ca0*/  MUFU.TANH R9, R9 ;  /* 0x0000000900097308 */ /* 0x000f220000002400 */
[----:B------:R-:W-:Y:S01]  /*2cb0*/  FMNMX.FTZ R54, R28, R51, !PT ;  /* 0x000000331c367209 */ /* 0x000fe20007810000 */
[--C-:B------:R-:W-:Y:S01]  /*2cc0*/  FFMA.FTZ R59, R59, UR10, -R61.reuse ;  /* 0x0000000a3b3b7c23 */ /* 0x100fe2000801083d */
[C---:B------:R-:W-:Y:S01]  /*2cd0*/  ISETP.GT.AND P2, PT, R56.reuse, 0x19, PT ;  /* 0x000000193800780c */ /* 0x040fe20003f44270 */
[--C-:B------:R-:W-:Y:S01]  /*2ce0*/  FFMA.FTZ R151, R57, UR10, -R61.reuse ;  /* 0x0000000a39977c23 */ /* 0x100fe2000801083d */
[----:B------:R-:W-:Y:S01]  /*2cf0*/  FSEL R25, R25, -INF , P3 ;  /* 0xff80000019197808 */ /* 0x000fe20001800000 */
[--C-:B------:R-:W-:Y:S01]  /*2d00*/  FFMA.FTZ R121, R27, UR10, -R61.reuse ;  /* 0x0000000a1b797c23 */ /* 0x100fe2000801083d */
[----:B------:R-:W-:Y:S01]  /*2d10*/  FMNMX.FTZ R54, R29, R54, !PT ;  /* 0x000000361d367209 */ /* 0x000fe20007810000 */
[----:B------:R-:W5:Y:S01]  /*2d20*/  MUFU.TANH R5, R5 ;  /* 0x0000000500057308 */ /* 0x000f620000002400 */
[----:B------:R-:W-:Y:S01]  /*2d30*/  ISETP.GT.AND P3, PT, R56, 0x20, PT ;  /* 0x000000203800780c */ /* 0x000fe20003f64270 */
[--C-:B------:R-:W-:Y:S01]  /*2d40*/  FFMA.FTZ R125, R32, UR10, -R61.reuse ;  /* 0x0000000a207d7c23 */ /* 0x100fe2000801083d */
[----:B------:R-:W-:Y:S01]  /*2d50*/  FSEL R51, R12, -INF , P2 ;  /* 0xff8000000c337808 */ /* 0x000fe20001000000 */
[--C-:B------:R-:W-:Y:S01]  /*2d60*/  FFMA.FTZ R123, R3, UR10, -R61.reuse ;  /* 0x0000000a037b7c23 */ /* 0x100fe2000801083d */
[----:B------:R-:W-:Y:S01]  /*2d70*/  FMNMX.FTZ R54, R25, R54, !PT ;  /* 0x0000003619367209 */ /* 0x000fe20007810000 */
[--C-:B------:R-:W-:Y:S01]  /*2d80*/  FFMA.FTZ R127, R31, UR10, -R61.reuse ;  /* 0x0000000a1f7f7c23 */ /* 0x100fe2000801083d */
[----:B------:R-:W-:Y:S01]  /*2d90*/  ISETP.GT.AND P2, PT, R56, 0x21, PT ;  /* 0x000000213800780c */ /* 0x000fe20003f44270 */
[----:B------:R-:W5:Y:S01]  /*2da0*/  MUFU.TANH R7, R7 ;  /* 0x0000000700077308 */ /* 0x000f620000002400 */
[----:B------:R-:W-:Y:S01]  /*2db0*/  FSEL R21, R21, -INF , P3 ;  /* 0xff80000015157808 */ /* 0x000fe20001800000 */
[--C-:B------:R-:W-:Y:S01]  /*2dc0*/  FFMA.FTZ R36, R36, UR10, -R61.reuse ;  /* 0x0000000a24247c23 */ /* 0x100fe2000801083d */
[----:B------:R-:W-:Y:S01]  /*2dd0*/  FMNMX.FTZ R54, R51, R54, !PT ;  /* 0x0000003633367209 */ /* 0x000fe20007810000 */
[--C-:B------:R-:W-:Y:S01]  /*2de0*/  FFMA.FTZ R135, R37, UR10, -R61.reuse ;  /* 0x0000000a25877c23 */ /* 0x100fe2000801083d */
[----:B------:R-:W-:Y:S01]  /*2df0*/  ISETP.GT.AND P3, PT, R56, 0x28, PT ;  /* 0x000000283800780c */ /* 0x000fe20003f64270 */
[--C-:B------:R-:W-:Y:S01]  /*2e00*/  FFMA.FTZ R38, R38, UR10, -R61.reuse ;  /* 0x0000000a26267c23 */ /* 0x100fe2000801083d */
[----:B---3--:R-:W-:Y:S01]  /*2e10*/  FSEL R24, R24, -INF , P2 ;  /* 0xff80000018187808 */ /* 0x008fe20001000000 */
[----:B------:R-:W3:Y:S01]  /*2e20*/  MUFU.TANH R58, R58 ;  /* 0x0000003a003a7308 */ /* 0x000ee20000002400 */
[----:B------:R-:W-:Y:S01]  /*2e30*/  FMNMX.FTZ R53, R21, R54, !PT ;  /* 0x0000003615357209 */ /* 0x000fe20007810000 */
[--C-:B------:R-:W-:Y:S01]  /*2e40*/  FFMA.FTZ R129, R39, UR10, -R61.reuse ;  /* 0x0000000a27817c23 */ /* 0x100fe2000801083d */
[----:B------:R-:W-:Y:S01]  /*2e50*/  ISETP.GT.AND P2, PT, R56, 0x29, PT ;  /* 0x000000293800780c */ /* 0x000fe20003f44270 */
[--C-:B------:R-:W-:Y:S01]  /*2e60*/  FFMA.FTZ R30, R30, UR10, -R61.reuse ;  /* 0x0000000a1e1e7c23 */ /* 0x100fe2000801083d */
[----:B------:R-:W-:Y:S01]  /*2e70*/  FSEL R52, R20, -INF , P3 ;  /* 0xff80000014347808 */ /* 0x000fe20001800000 */
[--C-:B------:R-:W-:Y:S01]  /*2e80*/  FFMA.FTZ R20, R50, UR10, -R61.reuse ;  /* 0x0000000a32147c23 */ /* 0x100fe2000801083d */
[----:B------:R-:W-:Y:S01]  /*2e90*/  FMNMX.FTZ R53, R24, R53, !PT ;  /* 0x0000003518357209 */ /* 0x000fe20007810000 */
[----:B------:R-:W3:Y:S01]  /*2ea0*/  MUFU.TANH R67, R67 ;  /* 0x0000004300437308 */ /* 0x000ee20000002400 */
[----:B------:R-:W-:Y:S01]  /*2eb0*/  ISETP.GT.AND P3, PT, R56, 0x30, PT ;  /* 0x000000303800780c */ /* 0x000fe20003f64270 */
[--C-:B------:R-:W-:Y:S01]  /*2ec0*/  FFMA.FTZ R26, R26, UR10, -R61.reuse ;  /* 0x0000000a1a1a7c23 */ /* 0x100fe2000801083d */
[----:B------:R-:W-:Y:S01]  /*2ed0*/  FSEL R15, R15, -INF , P2 ;  /* 0xff8000000f0f7808 */ /* 0x000fe20001000000 */
[--C-:B------:R-:W-:Y:S01]  /*2ee0*/  FFMA.FTZ R4, R4, UR10, -R61.reuse ;  /* 0x0000000a04047c23 */ /* 0x100fe2000801083d */
[----:B------:R-:W-:Y:S01]  /*2ef0*/  FMNMX.FTZ R50, R52, R53, !PT ;  /* 0x0000003534327209 */ /* 0x000fe20007810000 */
[----:B------:R-:W-:Y:S01]  /*2f00*/  FFMA.FTZ R2, R2, UR10, -R61 ;  /* 0x0000000a02027c23 */ /* 0x000fe2000801083d */
[----:B------:R-:W-:Y:S01]  /*2f10*/  ISETP.GT.AND P2, PT, R56, 0x31, PT ;  /* 0x000000313800780c */ /* 0x000fe20003f44270 */
[----:B------:R-:W3:Y:S01]  /*2f20*/  MUFU.TANH R71, R71 ;  /* 0x0000004700477308 */ /* 0x000ee20000002400 */
[----:B0-----:R-:W-:-:S02]  /*2f30*/  FSEL R13, R13, -INF , P3 ;  /* 0xff8000000d0d7808 */ /* 0x001fc40001800000 */
[----:B------:R-:W-:Y:S02]  /*2f40*/  FMNMX.FTZ R50, R15, R50, !PT ;  /* 0x000000320f327209 */ /* 0x000fe40007810000 */
[----:B------:R-:W-:Y:S02]  /*2f50*/  ISETP.GT.AND P3, PT, R56, 0x38, PT ;  /* 0x000000383800780c */ /* 0x000fe40003f64270 */
[----:B-1----:R-:W-:Y:S01]  /*2f60*/  FSEL R48, R14, -INF , P2 ;  /* 0xff8000000e307808 */ /* 0x002fe20001000000 */
[----:B------:R-:W0:Y:S01]  /*2f70*/  MUFU.TANH R74, R74 ;  /* 0x0000004a004a7308 */ /* 0x000e220000002400 */
[----:B------:R-:W-:Y:S01]  /*2f80*/  FMNMX.FTZ R53, R13, R50, !PT ;  /* 0x000000320d357209 */ /* 0x000fe20007810000 */
[----:B------:R-:W-:Y:S01]  /*2f90*/  FFMA.FTZ R14, R47, UR10, -R61 ;  /* 0x0000000a2f0e7c23 */ /* 0x000fe2000801083d */
[----:B------:R-:W-:Y:S02]  /*2fa0*/  ISETP.GT.AND P2, PT, R56, 0x39, PT ;  /* 0x000000393800780c */ /* 0x000fe40003f44270 */
[----:B--2---:R-:W-:-:S02]  /*2fb0*/  FSEL R11, R11, -INF , P3 ;  /* 0xff8000000b0b7808 */ /* 0x004fc40001800000 */
[----:B------:R-:W-:Y:S01]  /*2fc0*/  FMNMX.FTZ R50, R48, R53, !PT ;  /* 0x0000003530327209 */ /* 0x000fe20007810000 */
[----:B------:R-:W1:Y:S01]  /*2fd0*/  MUFU.TANH R70, R70 ;  /* 0x0000004600467308 */ /* 0x000e620000002400 */
[C---:B------:R-:W-:Y:S02]  /*2fe0*/  ISETP.GT.AND P3, PT, R56.reuse, 0x40, PT ;  /* 0x000000403800780c */ /* 0x040fe40003f64270 */
[----:B----4-:R-:W-:Y:S02]  /*2ff0*/  FSEL R9, R9, -INF , P2 ;  /* 0xff80000009097808 */ /* 0x010fe40001000000 */
[----:B------:R-:W-:Y:S02]  /*3000*/  FMNMX.FTZ R50, R11, R50, !PT ;  /* 0x000000320b327209 */ /* 0x000fe40007810000 */
[----:B------:R-:W-:Y:S01]  /*3010*/  ISETP.GT.AND P2, PT, R56, 0x41, PT ;  /* 0x000000413800780c */ /* 0x000fe20003f44270 */
[----:B------:R-:W2:Y:S01]  /*3020*/  MUFU.TANH R69, R69 ;  /* 0x0000004500457308 */ /* 0x000ea20000002400 */
[----:B-----5:R-:W-:-:S02]  /*3030*/  FSEL R5, R5, -INF , P3 ;  /* 0xff80000005057808 */ /* 0x020fc40001800000 */
[----:B------:R-:W-:Y:S02]  /*3040*/  FMNMX.FTZ R50, R9, R50, !PT ;  /* 0x0000003209327209 */ /* 0x000fe40007810000 */
[C---:B------:R-:W-:Y:S02]  /*3050*/  ISETP.GT.AND P3, PT, R56.reuse, 0x48, PT ;  /* 0x000000483800780c */ /* 0x040fe40003f64270 */
[----:B------:R-:W-:Y:S01]  /*3060*/  FSEL R7, R7, -INF , P2 ;  /* 0xff80000007077808 */ /* 0x000fe20001000000 */
[----:B------:R-:W4:Y:S01]  /*3070*/  MUFU.TANH R68, R68 ;  /* 0x0000004400447308 */ /* 0x000f220000002400 */
[----:B------:R-:W-:Y:S02]  /*3080*/  FMNMX.FTZ R50, R5, R50, !PT ;  /* 0x0000003205327209 */ /* 0x000fe40007810000 */
[----:B------:R-:W-:Y:S02]  /*3090*/  ISETP.GT.AND P2, PT, R56, 0x49, PT ;  /* 0x000000493800780c */ /* 0x000fe40003f44270 */
[----:B---3--:R-:W-:-:S02]  /*30a0*/  FSEL R58, R58, -INF , P3 ;  /* 0xff8000003a3a7808 */ /* 0x008fc40001800000 */
[----:B------:R-:W-:Y:S01]  /*30b0*/  FMNMX.FTZ R45, R7, R50, !PT ;  /* 0x00000032072d7209 */ /* 0x000fe20007810000 */
[----:B------:R-:W3:Y:S01]  /*30c0*/  MUFU.TANH R72, R72 ;  /* 0x0000004800487308 */ /* 0x000ee20000002400 */
[----:B------:R-:W-:Y:S02]  /*30d0*/  ISETP.GT.AND P3, PT, R56, 0x50, PT ;  /* 0x000000503800780c */ /* 0x000fe40003f64270 */
[----:B------:R-:W-:Y:S02]  /*30e0*/  FSEL R67, R67, -INF , P2 ;  /* 0xff80000043437808 */ /* 0x000fe40001000000 */
[----:B------:R-:W-:Y:S02]  /*30f0*/  FMNMX.FTZ R50, R58, R45, !PT ;  /* 0x0000002d3a327209 */ /* 0x000fe40007810000 */
[----:B------:R-:W-:Y:S01]  /*3100*/  ISETP.GT.AND P2, PT, R56, 0x51, PT ;  /* 0x000000513800780c */ /* 0x000fe20003f44270 */
[----:B------:R-:W5:Y:S01]  /*3110*/  MUFU.TANH R60, R60 ;  /* 0x0000003c003c7308 */ /* 0x000f620000002400 */
[----:B------:R-:W-:-:S02]  /*3120*/  FSEL R71, R71, -INF , P3 ;  /* 0xff80000047477808 */ /* 0x000fc40001800000 */
[----:B------:R-:W-:Y:S02]  /*3130*/  FMNMX.FTZ R50, R67, R50, !PT ;  /* 0x0000003243327209 */ /* 0x000fe40007810000 */
[----:B------:R-:W-:Y:S02]  /*3140*/  ISETP.GT.AND P3, PT, R56, 0x58, PT ;  /* 0x000000583800780c */ /* 0x000fe40003f64270 */
[----:B0-----:R-:W-:Y:S01]  /*3150*/  FSEL R74, R74, -INF , P2 ;  /* 0xff8000004a4a7808 */ /* 0x001fe20001000000 */
[----:B------:R-:W0:Y:S01]  /*3160*/  MUFU.TANH R63, R63 ;  /* 0x0000003f003f7308 */ /* 0x000e220000002400 */
[----:B------:R-:W-:Y:S02]  /*3170*/  FMNMX.FTZ R45, R71, R50, !PT ;  /* 0x00000032472d7209 */ /* 0x000fe40007810000 */
[----:B------:R-:W-:Y:S02]  /*3180*/  ISETP.GT.AND P2, PT, R56, 0x59, PT ;  /* 0x000000593800780c */ /* 0x000fe40003f44270 */
[----:B-1----:R-:W-:-:S02]  /*3190*/  FSEL R70, R70, -INF , P3 ;  /* 0xff80000046467808 */ /* 0x002fc40001800000 */
[----:B------:R-:W-:Y:S01]  /*31a0*/  FMNMX.FTZ R45, R74, R45, !PT ;  /* 0x0000002d4a2d7209 */ /* 0x000fe20007810000 */
[----:B------:R-:W1:Y:S01]  /*31b0*/  MUFU.TANH R62, R62 ;  /* 0x0000003e003e7308 */ /* 0x000e620000002400 */
[----:B------:R-:W-:Y:S02]  /*31c0*/  ISETP.GT.AND P3, PT, R56, 0x60, PT ;  /* 0x000000603800780c */ /* 0x000fe40003f64270 */
[----:B--2---:R-:W-:Y:S02]  /*31d0*/  FSEL R69, R69, -INF , P2 ;  /* 0xff80000045457808 */ /* 0x004fe40001000000 */
[----:B------:R-:W-:Y:S02]  /*31e0*/  FMNMX.FTZ R50, R70, R45, !PT ;  /* 0x0000002d46327209 */ /* 0x000fe40007810000 */
[----:B------:R-:W-:Y:S01]  /*31f0*/  ISETP.GT.AND P2, PT, R56, 0x61, PT ;  /* 0x000000613800780c */ /* 0x000fe20003f44270 */
[----:B------:R-:W2:Y:S01]  /*3200*/  MUFU.TANH R64, R64 ;  /* 0x0000004000407308 */ /* 0x000ea20000002400 */
[----:B----4-:R-:W-:-:S02]  /*3210*/  FSEL R68, R68, -INF , P3 ;  /* 0xff80000044447808 */ /* 0x010fc40001800000 */
[----:B------:R-:W-:Y:S02]  /*3220*/  FMNMX.FTZ R43, R69, R50, !PT ;  /* 0x00000032452b7209 */ /* 0x000fe40007810000 */
[----:B------:R-:W-:Y:S02]  /*3230*/  ISETP.GT.AND P3, PT, R56, 0x68, PT ;  /* 0x000000683800780c */ /* 0x000fe40003f64270 */
[----:B---3--:R-:W-:Y:S01]  /*3240*/  FSEL R72, R72, -INF , P2 ;  /* 0xff80000048487808 */ /* 0x008fe20001000000 */
[----:B------:R-:W3:Y:S01]  /*3250*/  MUFU.TANH R65, R65 ;  /* 0x0000004100417308 */ /* 0x000ee20000002400 */
[----:B------:R-:W-:Y:S02]  /*3260*/  FMNMX.FTZ R43, R68, R43, !PT ;  /* 0x0000002b442b7209 */ /* 0x000fe40007810000 */
[----:B------:R-:W-:Y:S02]  /*3270*/  ISETP.GT.AND P2, PT, R56, 0x69, PT ;  /* 0x000000693800780c */ /* 0x000fe40003f44270 */
[----:B-----5:R-:W-:-:S02]  /*3280*/  FSEL R60, R60, -INF , P3 ;  /* 0xff8000003c3c7808 */ /* 0x020fc40001800000 */
[----:B------:R-:W-:Y:S01]  /*3290*/  FMNMX.FTZ R43, R72, R43, !PT ;  /* 0x0000002b482b7209 */ /* 0x000fe20007810000 */
[----:B------:R-:W4:Y:S01]  /*32a0*/  MUFU.TANH R66, R66 ;  /* 0x0000004200427308 */ /* 0x000f220000002400 */
[----:B------:R-:W-:Y:S02]  /*32b0*/  ISETP.GT.AND P3, PT, R56, 0x70, PT ;  /* 0x000000703800780c */ /* 0x000fe40003f64270 */
[----:B0-----:R-:W-:Y:S02]  /*32c0*/  FSEL R63, R63, -INF , P2 ;  /* 0xff8000003f3f7808 */ /* 0x001fe40001000000 */
[----:B------:R-:W-:Y:S02]  /*32d0*/  FMNMX.FTZ R50, R60, R43, !PT ;  /* 0x0000002b3c327209 */ /* 0x000fe40007810000 */
[----:B------:R-:W-:Y:S01]  /*32e0*/  ISETP.GT.AND P2, PT, R56, 0x71, PT ;  /* 0x000000713800780c */ /* 0x000fe20003f44270 */
[----:B------:R-:W-:Y:S01]  /*32f0*/  MUFU.EX2 R149, R149 ;  /* 0x0000009500957308 */ /* 0x000fe20000000800 */
[----:B-1----:R-:W-:-:S02]  /*3300*/  FSEL R62, R62, -INF , P3 ;  /* 0xff8000003e3e7808 */ /* 0x002fc40001800000 */
[----:B------:R-:W-:Y:S02]  /*3310*/  FMNMX.FTZ R41, R63, R50, !PT ;  /* 0x000000323f297209 */ /* 0x000fe40007810000 */
[----:B------:R-:W-:Y:S02]  /*3320*/  ISETP.GT.AND P3, PT, R56, 0x78, PT ;  /* 0x000000783800780c */ /* 0x000fe40003f64270 */
[----:B--2---:R-:W-:Y:S01]  /*3330*/  FSEL R64, R64, -INF , P2 ;  /* 0xff80000040407808 */ /* 0x004fe20001000000 */
[----:B------:R-:W0:Y:S01]  /*3340*/  MUFU.EX2 R8, R59 ;  /* 0x0000003b00087308 */ /* 0x000e220000000800 */
[----:B------:R-:W-:Y:S02]  /*3350*/  FMNMX.FTZ R41, R62, R41, !PT ;  /* 0x000000293e297209 */ /* 0x000fe40007810000 */
[----:B------:R-:W-:Y:S02]  /*3360*/  ISETP.GT.AND P2, PT, R56, 0x79, PT ;  /* 0x000000793800780c */ /* 0x000fe40003f44270 */
[----:B---3--:R-:W-:-:S02]  /*3370*/  FSEL R65, R65, -INF , P3 ;  /* 0xff80000041417808 */ /* 0x008fc40001800000 */
[----:B------:R-:W-:Y:S01]  /*3380*/  FMNMX.FTZ R40, R64, R41, !PT ;  /* 0x0000002940287209 */ /* 0x000fe20007810000 */
[----:B------:R-:W1:Y:S01]  /*3390*/  MUFU.EX2 R151, R151 ;  /* 0x0000009700977308 */ /* 0x000e620000000800 */
[----:B----4-:R-:W-:Y:S02]  /*33a0*/  FSEL R66, R66, -INF , P2 ;  /* 0xff80000042427808 */ /* 0x010fe40001000000 */
[----:B------:R-:W-:Y:S01]  /*33b0*/  FMNMX.FTZ R41, R65, R40, !PT ;  /* 0x0000002841297209 */ /* 0x000fe20007810000 */
[----:B------:R-:W-:-:S03]  /*33c0*/  FFMA.FTZ R40, R35, UR10, -R61 ;  /* 0x0000000a23287c23 */ /* 0x000fc6000801083d */
[----:B------:R-:W-:Y:S01]  /*33d0*/  FMNMX.FTZ R41, R66, R41, !PT ;  /* 0x0000002942297209 */ /* 0x000fe20007810000 */
[----:B------:R-:W2:Y:S04]  /*33e0*/  MUFU.EX2 R10, R10 ;  /* 0x0000000a000a7308 */ /* 0x000ea80000000800 */
[----:B------:R-:W3:Y:S04]  /*33f0*/  SHFL.BFLY PT, R50, R41, 0x2, 0x1f ;  /* 0x0c401f0029327f89 */ /* 0x000ee800000e0000 */
[----:B------:R-:W4:Y:S08]  /*3400*/  MUFU.EX2 R145, R145 ;  /* 0x0000009100917308 */ /* 0x000f300000000800 */
[----:B------:R-:W5:Y:S08]  /*3410*/  MUFU.EX2 R12, R55 ;  /* 0x00000037000c7308 */ /* 0x000f700000000800 */
[----:B------:R-:W5:Y:S01]  /*3420*/  MUFU.EX2 R147, R147 ;  /* 0x0000009300937308 */ /* 0x000f620000000800 */
[----:B---3--:R-:W-:-:S07]  /*3430*/  FMNMX.FTZ R50, R41, R50, !PT ;  /* 0x0000003229327209 */ /* 0x008fce0007810000 */
[----:B------:R-:W3:Y:S01]  /*3440*/  MUFU.EX2 R20, R20 ;  /* 0x0000001400147308 */ /* 0x000ee20000000800 */
[----:B------:R-:W0:Y:S07]  /*3450*/  SHFL.BFLY PT, R33, R50, 0x1, 0x1f ;  /* 0x0c201f0032217f89 */ /* 0x000e2e00000e0000 */
        /* <DEDUP_REMOVED lines=9> */
[--C-:B------:R-:W-:Y:S01]  /*34f0*/  FFMA.FTZ R148, R88, UR10, -R32.reuse ;  /* 0x0000000a58947c23 */ /* 0x100fe20008010820 */
[--C-:B------:R-:W-:Y:S01]  /*3500*/  FFMA.FTZ R3, R49, UR10, -R32.reuse ;  /* 0x0000000a31037c23 */ /* 0x100fe20008010820 */
[--C-:B------:R-:W-:Y:S01]  /*3510*/  FFMA.FTZ R140, R21, UR10, -R32.reuse ;  /* 0x0000000a158c7c23 */ /* 0x100fe20008010820 */
[----:B------:R-:W-:Y:S01]  /*3520*/  FFMA.FTZ R21, R24, UR10, -R32 ;  /* 0x0000000a18157c23 */ /* 0x000fe20008010820 */
[----:B------:R-:W-:Y:S01]  /*3530*/  FADD.FTZ R24, R149, R8 ;  /* 0x0000000895187221 */ /* 0x000fe20000010000 */
[--C-:B------:R-:W-:Y:S01]  /*3540*/  FFMA.FTZ R150, R89, UR10, -R32.reuse ;  /* 0x0000000a59967c23 */ /* 0x100fe20008010820 */
[----:B------:R-:W-:Y:S01]  /*3550*/  FFMA.FTZ R132, R5, UR10, -R32 ;  /* 0x0000000a05847c23 */ /* 0x000fe20008010820 */
[----:B------:R-:W-:Y:S01]  /*3560*/  MUFU.EX2 R148, R148 ;  /* 0x0000009400947308 */ /* 0x000fe20000000800 */
[----:B-1----:R-:W-:Y:S01]  /*3570*/  FADD.FTZ R5, R151, R24 ;  /* 0x0000001897057221 */ /* 0x002fe20000010000 */
[--C-:B------:R-:W-:Y:S01]  /*3580*/  FFMA.FTZ R31, R90, UR10, -R32.reuse ;  /* 0x0000000a5a1f7c23 */ /* 0x100fe20008010820 */
[--C-:B------:R-:W-:Y:S01]  /*3590*/  FFMA.FTZ R144, R28, UR10, -R32.reuse ;  /* 0x0000000a1c907c23 */ /* 0x100fe20008010820 */
[--C-:B------:R-:W-:Y:S01]  /*35a0*/  FFMA.FTZ R29, R29, UR10, -R32.reuse ;  /* 0x0000000a1d1d7c23 */ /* 0x100fe20008010820 */
[----:B--2---:R-:W-:Y:S01]  /*35b0*/  FADD.FTZ R24, R10, R5 ;  /* 0x000000050a187221 */ /* 0x004fe20000010000 */
[--C-:B------:R-:W-:Y:S01]  /*35c0*/  FFMA.FTZ R5, R7, UR10, -R32.reuse ;  /* 0x0000000a07057c23 */ /* 0x100fe20008010820 */
[----:B------:R-:W-:Y:S01]  /*35d0*/  FFMA.FTZ R146, R25, UR10, -R32 ;  /* 0x0000000a19927c23 */ /* 0x000fe20008010820 */
[----:B------:R-:W0:Y:S01]  /*35e0*/  MUFU.EX2 R3, R3 ;  /* 0x0000000300037308 */ /* 0x000e220000000800 */
        /* <DEDUP_REMOVED lines=12> */
[----:B---3--:R-:W-:Y:S01]  /*36b0*/  FADD.FTZ R28, R20, R7 ;  /* 0x00000007141c7221 */ /* 0x008fe20000010000 */
[--C-:B------:R-:W-:Y:S01]  /*36c0*/  FFMA.FTZ R7, R67, UR10, -R32.reuse ;  /* 0x0000000a43077c23 */ /* 0x100fe20008010820 */
[----:B------:R-:W-:Y:S01]  /*36d0*/  FFMA.FTZ R128, R71, UR10, -R32 ;  /* 0x0000000a47807c23 */ /* 0x000fe20008010820 */
[----:B------:R-:W2:Y:S01]  /*36e0*/  MUFU.EX2 R31, R31 ;  /* 0x0000001f001f7308 */ /* 0x000ea20000000800 */
[----:B0-----:R-:W-:Y:S01]  /*36f0*/  FADD.FTZ R11, R148, R3 ;  /* 0x00000003940b7221 */ /* 0x001fe20000010000 */
[----:B------:R-:W-:Y:S01]  /*3700*/  FADD.FTZ R33, R141, R28 ;  /* 0x0000001c8d217221 */ /* 0x000fe20000010000 */
[--C-:B------:R-:W-:Y:S01]  /*3710*/  FFMA.FTZ R130, R70, UR10, -R32.reuse ;  /* 0x0000000a46827c23 */ /* 0x100fe20008010820 */
[--C-:B------:R-:W-:Y:S01]  /*3720*/  FFMA.FTZ R69, R69, UR10, -R32.reuse ;  /* 0x0000000a45457c23 */ /* 0x100fe20008010820 */
[----:B------:R-:W-:Y:S01]  /*3730*/  F2FP.F16.F32.PACK_AB R149, R8, R149 ;  /* 0x000000950895723e */ /* 0x000fe200000000ff */
[----:B------:R-:W-:Y:S01]  /*3740*/  FADD.FTZ R28, R14, R33 ;  /* 0x000000210e1c7221 */ /* 0x000fe20000010000 */
[--C-:B------:R-:W-:Y:S01]  /*3750*/  FFMA.FTZ R68, R68, UR10, -R32.reuse ;  /* 0x0000000a44447c23 */ /* 0x100fe20008010820 */
[----:B------:R-:W0:Y:S01]  /*3760*/  MUFU.EX2 R144, R144 ;  /* 0x0000009000907308 */ /* 0x000e220000000800 */
[----:B-1----:R-:W-:Y:S01]  /*3770*/  FADD.FTZ R24, R150, R11 ;  /* 0x0000000b96187221 */ /* 0x002fe20000010000 */
[--C-:B------:R-:W-:Y:S01]  /*3780*/  FFMA.FTZ R72, R72, UR10, -R32.reuse ;  /* 0x0000000a48487c23 */ /* 0x100fe20008010820 */
[--C-:B------:R-:W-:Y:S01]  /*3790*/  FFMA.FTZ R60, R60, UR10, -R32.reuse ;  /* 0x0000000a3c3c7c23 */ /* 0x100fe20008010820 */
[--C-:B------:R-:W-:Y:S01]  /*37a0*/  FFMA.FTZ R63, R63, UR10, -R32.reuse ;  /* 0x0000000a3f3f7c23 */ /* 0x100fe20008010820 */
[--C-:B------:R-:W-:Y:S01]  /*37b0*/  FFMA.FTZ R62, R62, UR10, -R32.reuse ;  /* 0x0000000a3e3e7c23 */ /* 0x100fe20008010820 */
[--C-:B------:R-:W-:Y:S01]  /*37c0*/  FFMA.FTZ R64, R64, UR10, -R32.reuse ;  /* 0x0000000a40407c23 */ /* 0x100fe20008010820 */
[----:B------:R-:W-:Y:S01]  /*37d0*/  FFMA.FTZ R65, R65, UR10, -R32 ;  /* 0x0000000a41417c23 */ /* 0x000fe20008010820 */
[----:B------:R-:W1:Y:S01]  /*37e0*/  MUFU.EX2 R29, R29 ;  /* 0x0000001d001d7308 */ /* 0x000e620000000800 */
[----:B--2---:R-:W-:Y:S01]  /*37f0*/  FADD.FTZ R11, R31, R24 ;  /* 0x000000181f0b7221 */ /* 0x004fe20000010000 */
[----:B------:R-:W-:Y:S01]  /*3800*/  F2FP.F16.F32.PACK_AB R148, R3, R148 ;  /* 0x000000940394723e */ /* 0x000fe200000000ff */
[--C-:B------:R-:W-:Y:S01]  /*3810*/  IMAD.MOV.U32 R90, RZ, RZ, R119.reuse ;  /* 0x000000ffff5a7224 */ /* 0x100fe200078e0077 */
[----:B------:R-:W-:Y:S01]  /*3820*/  F2FP.F16.F32.PACK_AB R151, R10, R151 ;  /* 0x000000970a97723e */ /* 0x000fe200000000ff */
[--C-:B------:R-:W-:Y:S01]  /*3830*/  IMAD.MOV.U32 R89, RZ, RZ, R119.reuse ;  /* 0x000000ffff597224 */ /* 0x100fe200078e0077 */
[----:B------:R-:W-:Y:S01]  /*3840*/  F2FP.F16.F32.PACK_AB R145, R12, R145 ;  /* 0x000000910c91723e */ /* 0x000fe200000000ff */
[----:B------:R-:W-:Y:S01]  /*3850*/  IMAD.MOV.U32 R88, RZ, RZ, R119 ;  /* 0x000000ffff587224 */ /* 0x000fe200078e0077 */
        /* <DEDUP_REMOVED lines=9> */
[----:B------:R-:W-:Y:S01]  /*38f0*/  FFMA.FTZ R32, R66, UR10, -R32 ;  /* 0x0000000a42207c23 */ /* 0x000fe20008010820 */
[----:B------:R-:W-:Y:S02]  /*3900*/  F2FP.F16.F32.PACK_AB R143, R46, R143 ;  /* 0x0000008f2e8f723e */ /* 0x000fe400000000ff */
[----:B------:R-:W-:Y:S02]  /*3910*/  F2FP.F16.F32.PACK_AB R150, R31, R150 ;  /* 0x000000961f96723e */ /* 0x000fe400000000ff */
[----:B------:R-:W-:Y:S01]  /*3920*/  F2FP.F16.F32.PACK_AB R144, R29, R144 ;  /* 0x000000901d90723e */ /* 0x000fe200000000ff */
        /* <DEDUP_REMOVED lines=109> */
[----:B------:R-:W-:-:S03]  /*4000*/  F2FP.F16.F32.PACK_AB R120, R35, R62 ;  /* 0x0000003e2378723e */ /* 0x000fc600000000ff */
[----:B-1----:R-:W-:-:S04]  /*4010*/  FADD.FTZ R3, R65, R2 ;  /* 0x0000000241037221 */ /* 0x002fc80000010000 */
[C---:B--2---:R-:W-:Y:S01]  /*4020*/  FADD.FTZ R2, R32.reuse, R3 ;  /* 0x0000000320027221 */ /* 0x044fe20000010000 */
[----:B------:R-:W-:Y:S01]  /*4030*/  F2FP.F16.F32.PACK_AB R122, R32, R65 ;  /* 0x00000041207a723e */ /* 0x000fe200000000ff */
[----:B------:R-:W-:Y:S06]  /*4040*/  @!P2 BRA `(.L_x_1705) ;  /* 0x0000002c00b0a947 */ /* 0x000fec0003800000 */
        /* <DEDUP_REMOVED lines=18> */
[----:B------:R-:W-:Y:S01]  /*4170*/  UMOV UR26, UR40 ;  /* 0x00000028001a7c82 */ /* 0x000fe20008000000 */
[----:B------:R-:W-:Y:S01]  /*4180*/  UMOV UR24, UR37 ;  /* 0x0000002500187c82 */ /* 0x000fe20008000000 */
[----:B------:R-:W-:Y:S01]  /*4190*/  ULDC UR22, c[0x0][0x9d8] ;  /* 0x0002760000167ab9 */ /* 0x000fe20000000800 */
[----:B------:R-:W-:-:S05]  /*41a0*/  ULDC UR21, c[0x0][0x988] ;  /* 0x0002620000157ab9 */ /* 0x000fca0000000800 */
.L_x_1714:
        /* <DEDUP_REMOVED lines=9> */
.L_x_1707:
[----:B------:R-:W-:Y:S01]  /*4240*/  ULEA UR6, UR37, UR41, 0x3 ;  /* 0x0000002925067291 */ /* 0x000fe2000f8e183f */
[----:B------:R-:W-:-:S05]  /*4250*/  IMAD.U32 R5, RZ, RZ, UR40 ;  /* 0x00000028ff057e24 */ /* 0x000fca000f8e00ff */
[----:B------:R-:W-:-:S04]  /*4260*/  SHF.L.U32 R5, R5, 0x1f, RZ ;  /* 0x0000001f05057819 */ /* 0x000fc800000006ff */
[----:B------:R0:W1:Y:S01]  /*4270*/  SYNCS.PHASECHK.TRANS64.TRYWAIT P2, [UR6+0x16830], R5 ;  /* 0x01683005ff0075a7 */ /* 0x0000620008040146 */
[----:B------:R-:W-:Y:S05]  /*4280*/  @!P0 BRA `(.L_x_1708) ;  /* 0x0000000000048947 */ /* 0x000fea0003800000 */
[----:B------:R-:W-:Y:S01]  /*4290*/  BPT.TRAP 0x1 ;  /* 0x000000040000795c */ /* 0x000fe20000300000 */
.L_x_1708:
[----:B-1----:R-:W-:Y:S05]  /*42a0*/  @P2 BRA `(.L_x_1706) ;  /* 0x0000000000082947 */ /* 0x002fea0003800000 */
[----:B------:R-:W1:Y:S02]  /*42b0*/  SYNCS.PHASECHK.TRANS64.TRYWAIT P2, [UR6+0x16830], R5 ;  /* 0x01683005ff0075a7 */ /* 0x000e640008040146 */
[----:B-1----:R-:W-:Y:S05]  /*42c0*/  @!P2 BRA `(.L_x_1709) ;  /* 0x000000b40098a947 */ /* 0x002fea0003800000 */
.L_x_1706:
[----:B01----:R-:W-:Y:S01]  /*42d0*/  IADD3 R5, R23, 0x8, RZ ;  /* 0x0000000817057810 */ /* 0x003fe20007ffe0ff */
        /* <DEDUP_REMOVED lines=24> */
.L_x_1711:
[----:B------:R-:W-:Y:S01]  /*4460*/  ULEA UR6, UR24, UR41, 0x3 ;  /* 0x0000002918067291 */ /* 0x000fe2000f8e183f */
[----:B------:R-:W-:-:S05]  /*4470*/  IMAD.U32 R5, RZ, RZ, UR26 ;  /* 0x0000001aff057e24 */ /* 0x000fca000f8e00ff */
[----:B------:R-:W-:-:S04]  /*4480*/  SHF.L.U32 R5, R5, 0x1f, RZ ;  /* 0x0000001f05057819 */ /* 0x000fc800000006ff */
[----:B------:R0:W1:Y:S01]  /*4490*/  SYNCS.PHASECHK.TRANS64.TRYWAIT P2, [UR6+0x16850], R5 ;  /* 0x01685005ff0075a7 */ /* 0x0000620008040146 */
[----:B------:R-:W-:Y:S05]  /*44a0*/  @!P0 BRA `(.L_x_1712) ;  /* 0x0000000000048947 */ /* 0x000fea0003800000 */
[----:B------:R-:W-:Y:S01]  /*44b0*/  BPT.TRAP 0x1 ;  /* 0x000000040000795c */ /* 0x000fe20000300000 */
.L_x_1712:
[----:B-1----:R-:W-:Y:S05]  /*44c0*/  @P2 BRA `(.L_x_1710) ;  /* 0x0000000000082947 */ /* 0x002fea0003800000 */
[----:B------:R-:W1:Y:S02]  /*44d0*/  SYNCS.PHASECHK.TRANS64.TRYWAIT P2, [UR6+0x16850], R5 ;  /* 0x01685005ff0075a7 */ /* 0x000e640008040146 */
[----:B-1----:R-:W-:Y:S05]  /*44e0*/  @!P2 BRA `(.L_x_1713) ;  /* 0x000000b40028a947 */ /* 0x002fea0003800000 */
.L_x_1710:
[----:B------:R-:W-:Y:S01]  /*44f0*/  UIADD3 UR6, UR41, 0x400, URZ ;  /* 0x0000040029067890 */ /* 0x000fe2000fffe03f */
[----:B------:R-:W-:Y:S01]  /*4500*/  WARPGROUP.ARRIVE ;  /* 0x00000000000079c5 */ /* 0x000fe20000000000 */
[----:B------:R-:W-:Y:S01]  /*4510*/  UMOV UR7, 0x40000040 ;  /* 0x4000004000077882 */ /* 0x000fe20000000000 */
[----:B01----:R-:W-:Y:S01]  /*4520*/  FMUL.FTZ R5, R24, UR22 ;  /* 0x0000001618057c20 */ /* 0x003fe20008410000 */
[----:B------:R-:W-:Y:S01]  /*4530*/  USHF.R.U32.HI UR6, URZ, 0x4, UR6 ;  /* 0x000000043f067899 */ /* 0x000fe20008011606 */
[----:B------:R-:W-:Y:S01]  /*4540*/  FMUL.FTZ R6, R25, UR22 ;  /* 0x0000001619067c20 */ /* 0x000fe20008410000 */
[----:B------:R-:W-:Y:S01]  /*4550*/  FMUL.FTZ R10, R29, UR22 ;  /* 0x000000161d0a7c20 */ /* 0x000fe20008410000 */
[----:B------:R-:W-:Y:S01]  /*4560*/  FMUL.FTZ R29, R41, UR22 ;  /* 0x00000016291d7c20 */ /* 0x000fe20008410000 */
[----:B------:R-:W-:Y:S01]  /*4570*/  ULOP3.LUT UR6, UR6, 0x3fff, URZ, 0xc0, !UPT ;  /* 0x00003fff06067892 */ /* 0x000fe2000f8ec03f */
[----:B------:R-:W0:Y:S01]  /*4580*/  MUFU.TANH R5, R5 ;  /* 0x0000000500057308 */ /* 0x000e220000002400 */
[----:B------:R-:W-:-:S02]  /*4590*/  IMAD.MOV.U32 R41, RZ, RZ, -0x2 ;  /* 0xfffffffeff297424 */ /* 0x000fc400078e00ff */
        /* <DEDUP_REMOVED lines=53> */
[----:B------:R-:W-:Y:S01]  /*48f0*/  UMOV UR10, UR21 ;  /* 0x00000015000a7c82 */ /* 0x000fe20008000000 */
[----:B------:R-:W5:Y:S01]  /*4900*/  MUFU.TANH R24, R24 ;  /* 0x0000001800187308 */ /* 0x000f620000002400 */
[----:B------:R-:W-:Y:S01]  /*4910*/  FMUL.FTZ R65, R66, UR22 ;  /* 0x0000001642417c20 */ /* 0x000fe20008410000 */
[----:B------:R-:W-:Y:S01]  /*4920*/  FMUL.FTZ R66, R67, UR22 ;  /* 0x0000001643427c20 */ /* 0x000fe20008410000 */
[----:B------:R-:W-:Y:S01]  /*4930*/  FMUL.FTZ R67, R70, UR22 ;  /* 0x0000001646437c20 */ /* 0x000fe20008410000 */
[----:B------:R-:W-:Y:S01]  /*4940*/  FMUL.FTZ R70, R75, UR22 ;  /* 0x000000164b467c20 */ /* 0x000fe20008410000 */
[----:B------:R-:W-:Y:S01]  /*4950*/  FMUL.FTZ R75, R86, UR22 ;  /* 0x00000016564b7c20 */ /* 0x000fe20008410000 */
[----:B------:R-:W-:-:S02]  /*4960*/  UISETP.GT.AND UP0, UPT, UR25, UR23, UPT ;  /* 0x000000171900728c */ /* 0x000fc4000bf04270 */
[----:B------:R-:W5:Y:S01]  /*4970*/  MUFU.TANH R27, R27 ;  /* 0x0000001b001b7308 */ /* 0x000f620000002400 */
[----:B------:R-:W-:-:S07]  /*4980*/  UMOV UR26, UR40 ;  /* 0x00000028001a7c82 */ /* 0x000fce0008000000 */
        /* <DEDUP_REMOVED lines=8> */
[----:B------:R-:W-:Y:S01]  /*4a10*/  UMOV UR7, 0x40000040 ;  /* 0x4000004000077882 */ /* 0x000fe20000000000 */
[----:B------:R-:W-:Y:S02]  /*4a20*/  UIMAD UR6, UR25, UR6, 0x1 ;  /* 0x00000001190674a4 */ /* 0x000fe4000f8e0206 */
[----:B------:R-:W-:Y:S02]  /*4a30*/  UIADD3 UR25, UR25, -0x1, URZ ;  /* 0xffffffff19197890 */ /* 0x000fe4000fffe03f */
[----:B------:R-:W5:Y:S01]  /*4a40*/  MUFU.TANH R43, R43 ;  /* 0x0000002b002b7308 */ /* 0x000f620000002400 */
[----:B------:R-:W-:-:S04]  /*4a50*/  UIMAD UR6, UR51, 0xc0, UR6 ;  /* 0x000000c0330678a4 */ /* 0x000fc8000f8e0206 */
[----:B------:R-:W-:-:S03]  /*4a60*/  UIADD3 UR6, -UR50, UR6, UR49 ;  /* 0x0000000632067290 */ /* 0x000fc6000fffe131 */
[----:B------:R-:W5:Y:S03]  /*4a70*/  MUFU.TANH R46, R46 ;  /* 0x0000002e002e7308 */ /* 0x000f660000002400 */
[----:B------:R-:W-:Y:S01]  /*4a80*/  IMAD R42, R18, R41, UR6 ;  /* 0x00000006122a7e24 */ /* 0x000fe2000f8e0229 */
[----:B------:R-:W-:Y:S01]  /*4a90*/  UIADD3 UR6, UR11, 0x100, URZ ;  /* 0x000001000b067890 */ /* 0x000fe2000fffe03f */
[----:B------:R-:W-:Y:S02]  /*4aa0*/  FMUL.FTZ R41, R59, UR22 ;  /* 0x000000163b297c20 */ /* 0x000fe40008410000 */
[----:B------:R-:W-:Y:S01]  /*4ab0*/  IMAD.IADD R42, R19, 0x1, R42 ;  /* 0x00000001132a7824 */ /* 0x000fe200078e022a */
[----:B------:R-:W5:Y:S04]  /*4ac0*/  MUFU.TANH R45, R45 ;  /* 0x0000002d002d7308 */ /* 0x000f680000002400 */
[----:B------:R-:W-:-:S02]  /*4ad0*/  ISETP.GT.AND P2, PT, R42, RZ, PT ;  /* 0x000000ff2a00720c */ /* 0x000fc40003f44270 */
[C---:B------:R-:W-:Y:S02]  /*4ae0*/  ISETP.GT.AND P3, PT, R42.reuse, 0x1, PT ;  /* 0x000000012a00780c */ /* 0x040fe40003f64270 */
[----:B0-----:R-:W-:Y:S01]  /*4af0*/  FSEL R44, R5, -INF , P2 ;  /* 0xff800000052c7808 */ /* 0x001fe20001000000 */
[----:B------:R-:W0:Y:S01]  /*4b00*/  MUFU.TANH R47, R47 ;  /* 0x0000002f002f7308 */ /* 0x000e220000002400 */
[----:B------:R-:W-:Y:S02]  /*4b10*/  ISETP.GT.AND P2, PT, R42, 0x8, PT ;  /* 0x000000082a00780c */ /* 0x000fe40003f44270 */
[----:B-1----:R-:W-:Y:S02]  /*4b20*/  FSEL R6, R6, -INF , P3 ;  /* 0xff80000006067808 */ /* 0x002fe40001800000 */
[----:B------:R-:W-:Y:S02]  /*4b30*/  FMNMX.FTZ R5, R44, R3, !PT ;  /* 0x000000032c057209 */ /* 0x000fe40007810000 */
[----:B------:R-:W-:Y:S01]  /*4b40*/  ISETP.GT.AND P3, PT, R42, 0x9, PT ;  /* 0x000000092a00780c */ /* 0x000fe20003f64270 */
[----:B------:R-:W1:Y:S01]  /*4b50*/  MUFU.TANH R48, R48 ;  /* 0x0000003000307308 */ /* 0x000e620000002400 */
[----:B--2---:R-:W-:-:S02]  /*4b60*/  FSEL R9, R9, -INF , P2 ;  /* 0xff80000009097808 */ /* 0x004fc40001000000 */
[----:B------:R-:W-:Y:S02]  /*4b70*/  FMNMX.FTZ R52, R6, R5, !PT ;  /* 0x0000000506347209 */ /* 0x000fe40007810000 */
[----:B------:R-:W-:Y:S02]  /*4b80*/  ISETP.GT.AND P2, PT, R42, 0x10, PT ;  /* 0x000000102a00780c */ /* 0x000fe40003f44270 */
[----:B---3--:R-:W-:Y:S01]  /*4b90*/  FSEL R10, R10, -INF , P3 ;  /* 0xff8000000a0a7808 */ /* 0x008fe20001800000 */
[----:B------:R-:W2:Y:S01]  /*4ba0*/  MUFU.TANH R49, R49 ;  /* 0x0000003100317308 */ /* 0x000ea20000002400 */
[----:B------:R-:W-:Y:S01]  /*4bb0*/  FMNMX.FTZ R5, R9, R52, !PT ;  /* 0x0000003409057209 */ /* 0x000fe20007810000 */
[----:B------:R-:W-:Y:S01]  /*4bc0*/  FMUL.FTZ R52, R64, UR22 ;  /* 0x0000001640347c20 */ /* 0x000fe20008410000 */
[----:B------:R-:W-:Y:S02]  /*4bd0*/  ISETP.GT.AND P3, PT, R42, 0x11, PT ;  /* 0x000000112a00780c */ /* 0x000fe40003f64270 */
[----:B----4-:R-:W-:-:S02]  /*4be0*/  FSEL R13, R13, -INF , P2 ;  /* 0xff8000000d0d7808 */ /* 0x010fc40001000000 */
[----:B------:R-:W-:Y:S01]  /*4bf0*/  FMNMX.FTZ R54, R10, R5, !PT ;  /* 0x000000050a367209 */ /* 0x000fe20007810000 */
[----:B------:R-:W3:Y:S01]  /*4c00*/  MUFU.TANH R50, R50 ;  /* 0x0000003200327308 */ /* 0x000ee20000002400 */
[----:B------:R-:W-:Y:S02]  /*4c10*/  ISETP.GT.AND P2, PT, R42, 0x18, PT ;  /* 0x000000182a00780c */ /* 0x000fe40003f44270 */
[----:B-----5:R-:W-:Y:S02]  /*4c20*/  FSEL R14, R14, -INF , P3 ;  /* 0xff8000000e0e7808 */ /* 0x020fe40001800000 */
[----:B------:R-:W-:Y:S02]  /*4c30*/  FMNMX.FTZ R5, R13, R54, !PT ;  /* 0x000000360d057209 */ /* 0x000fe40007810000 */
[----:B------:R-:W-:Y:S01]  /*4c40*/  ISETP.GT.AND P3, PT, R42, 0x19, PT ;  /* 0x000000192a00780c */ /* 0x000fe20003f64270 */
[----:B------:R-:W4:Y:S01]  /*4c50*/  MUFU.TANH R52, R52 ;  /* 0x0000003400347308 */ /* 0x000f220000002400 */
[----:B------:R-:W-:-:S02]  /*4c60*/  FSEL R21, R21, -INF , P2 ;  /* 0xff80000015157808 */ /* 0x000fc40001000000 */
[----:B------:R-:W-:Y:S02]  /*4c70*/  FMNMX.FTZ R54, R14, R5, !PT ;  /* 0x000000050e367209 */ /* 0x000fe40007810000 */
[----:B------:R-:W-:Y:S02]  /*4c80*/  ISETP.GT.AND P2, PT, R42, 0x20, PT ;  /* 0x000000202a00780c */ /* 0x000fe40003f44270 */
[----:B------:R-:W-:Y:S01]  /*4c90*/  FSEL R24, R24, -INF , P3 ;  /* 0xff80000018187808 */ /* 0x000fe20001800000 */
[----:B------:R-:W5:Y:S01]  /*4ca0*/  MUFU.TANH R51, R51 ;  /* 0x0000003300337308 */ /* 0x000f620000002400 */
[----:B------:R-:W-:Y:S02]  /*4cb0*/  FMNMX.FTZ R55, R21, R54, !PT ;  /* 0x0000003615377209 */ /* 0x000fe40007810000 */
[----:B------:R-:W-:Y:S02]  /*4cc0*/  ISETP.GT.AND P3, PT, R42, 0x21, PT ;  /* 0x000000212a00780c */ /* 0x000fe40003f64270 */
[----:B------:R-:W-:Y:S01]  /*4cd0*/  FSEL R5, R27, -INF , P2 ;  /* 0xff8000001b057808 */ /* 0x000fe20001000000 */
[----:B------:R-:W-:-:S02]  /*4ce0*/  WARPGROUP.DEPBAR.LE gsb0, 0x0 ;  /* 0x00008000000079c5 */ /* 0x000fc40000010000 */
[----:B------:R-:W-:Y:S01]  /*4cf0*/  WARPGROUP.ARRIVE ;  /* 0x00000000000079c5 */ /* 0x000fe20000000000 */
[----:B------:R-:W-:Y:S01]  /*4d00*/  FMNMX.FTZ R54, R24, R55, !PT ;  /* 0x0000003718367209 */ /* 0x000fe20007810000 */
[----:B------:R-:W5:Y:S01]  /*4d10*/  MUFU.TANH R53, R53 ;  /* 0x0000003500357308 */ /* 0x000f620000002400 */
[----:B------:R-:W-:Y:S01]  /*4d20*/  ISETP.GT.AND P2, PT, R42, 0x28, PT ;  /* 0x000000282a00780c */ /* 0x000fe20003f44270 */
[----:B------:R-:W-:Y:S01]  /*4d30*/  FMUL.FTZ R55, R72, UR22 ;  /* 0x0000001648377c20 */ /* 0x000fe20008410000 */
[----:B------:R-:W-:Y:S01]  /*4d40*/  FSEL R29, R29, -INF , P3 ;  /* 0xff8000001d1d7808 */ /* 0x000fe20001800000 */
[----:B------:R-:W-:Y:S01]  /*4d50*/  HGMMA.64x64x16.F32 R88, R140, gdesc[UR4].tnspB, R88, gsb0 ;  /* 0x40e000048c587df0 */ /* 0x000fe20008000858 */
[----:B------:R-:W-:Y:S01]  /*4d60*/  FMNMX.FTZ R56, R5, R54, !PT ;  /* 0x0000003605387209 */ /* 0x000fe20007810000 */
[----:B------:R-:W-:Y:S01]  /*4d70*/  FMUL.FTZ R54, R69, UR22 ;  /* 0x0000001645367c20 */ /* 0x000fe20008410000 */
[C---:B------:R-:W-:Y:S01]  /*4d80*/  ISETP.GT.AND P3, PT, R42.reuse, 0x29, PT ;  /* 0x000000292a00780c */ /* 0x040fe20003f64270 */
[----:B------:R-:W-:Y:S01]  /*4d90*/  MUFU.TANH R55, R55 ;  /* 0x0000003700377308 */ /* 0x000fe20000002400 */
[----:B------:R-:W-:Y:S01]  /*4da0*/  FSEL R31, R31, -INF , P2 ;  /* 0xff8000001f1f7808 */ /* 0x000fe20001000000 */
[----:B------:R-:W-:Y:S01]  /*4db0*/  UIADD3 UR6, UR11, 0x180, URZ ;  /* 0x000001800b067890 */ /* 0x000fe2000fffe03f */
[----:B------:R-:W-:Y:S01]  /*4dc0*/  FMNMX.FTZ R56, R29, R56, !PT ;  /* 0x000000381d387209 */ /* 0x000fe20007810000 */
[----:B------:R-:W-:Y:S01]  /*4dd0*/  UMOV UR7, 0x40000040 ;  /* 0x4000004000077882 */ /* 0x000fe20000000000 */
[----:B------:R-:W-:Y:S01]  /*4de0*/  ISETP.GT.AND P2, PT, R42, 0x30, PT ;  /* 0x000000302a00780c */ /* 0x000fe20003f44270 */
[----:B------:R-:W-:Y:S01]  /*4df0*/  FMUL.FTZ R69, R74, UR22 ;  /* 0x000000164a457c20 */ /* 0x000fe20008410000 */
[----:B------:R-:W-:Y:S01]  /*4e00*/  FSEL R32, R32, -INF , P3 ;  /* 0xff80000020207808 */ /* 0x000fe20001800000 */
[----:B------:R-:W5:Y:S01]  /*4e10*/  MUFU.TANH R54, R54 ;  /* 0x0000003600367308 */ /* 0x000f620000002400 */
[----:B------:R-:W-:Y:S01]  /*4e20*/  FMNMX.FTZ R27, R31, R56, !PT ;  /* 0x000000381f1b7209 */ /* 0x000fe20007810000 */
[----:B------:R-:W-:Y:S01]  /*4e30*/  FMUL.FTZ R74, R83, UR22 ;  /* 0x00000016534a7c20 */ /* 0x000fe20008410000 */
[----:B------:R-:W-:-:S02]  /*4e40*/  ISETP.GT.AND P3, PT, R42, 0x31, PT ;  /* 0x000000312a00780c */ /* 0x000fc40003f64270 */
[----:B------:R-:W-:Y:S02]  /*4e50*/  FSEL R35, R35, -INF , P2 ;  /* 0xff80000023237808 */ /* 0x000fe40001000000 */
[----:B------:R-:W-:Y:S01]  /*4e60*/  FMNMX.FTZ R56, R32, R27, !PT ;  /* 0x0000001b20387209 */ /* 0x000fe20007810000 */
[----:B------:R-:W-:Y:S01]  /*4e70*/  MUFU.TANH R57, R57 ;  /* 0x0000003900397308 */ /* 0x000fe20000002400 */
[C---:B------:R-:W-:Y:S02]  /*4e80*/  ISETP.GT.AND P2, PT, R42.reuse, 0x38, PT ;  /* 0x000000382a00780c */ /* 0x040fe40003f44270 */
[----:B------:R-:W-:Y:S02]  /*4e90*/  FSEL R43, R43, -INF , P3 ;  /* 0xff8000002b2b7808 */ /* 0x000fe40001800000 */
        /* <DEDUP_REMOVED lines=9> */
[----:B------:R-:W5:Y:S01]  /*4f30*/  MUFU.TANH R56, R56 ;  /* 0x0000003800387308 */ /* 0x000f620000002400 */
[----:B------:R-:W-:Y:S02]  /*4f40*/  FMNMX.FTZ R58, R46, R27, !PT ;  /* 0x0000001b2e3a7209 */ /* 0x000fe40007810000 */
[C---:B------:R-:W-:Y:S02]  /*4f50*/  ISETP.GT.AND P3, PT, R42.reuse, 0x41, PT ;  /* 0x000000412a00780c */ /* 0x040fe40003f64270 */
[----:B0-----:R-:W-:Y:S02]  /*4f60*/  FSEL R47, R47, -INF , P2 ;  /* 0xff8000002f2f7808 */ /* 0x001fe40001000000 */
[----:B------:R-:W-:Y:S01]  /*4f70*/  FMNMX.FTZ R58, R45, R58, !PT ;  /* 0x0000003a2d3a7209 */ /* 0x000fe20007810000 */
[----:B------:R-:W-:Y:S01]  /*4f80*/  MUFU.TANH R59, R81 ;  /* 0x00000051003b7308 */ /* 0x000fe20000002400 */
[----:B------:R-:W-:-:S02]  /*4f90*/  ISETP.GT.AND P2, PT, R42, 0x48, PT ;  /* 0x000000482a00780c */ /* 0x000fc40003f44270 */
[----:B-1----:R-:W-:Y:S02]  /*4fa0*/  FSEL R48, R48, -INF , P3 ;  /* 0xff80000030307808 */ /* 0x002fe40001800000 */
[----:B------:R-:W-:Y:S02]  /*4fb0*/  FMNMX.FTZ R27, R47, R58, !PT ;  /* 0x0000003a2f1b7209 */ /* 0x000fe40007810000 */
[----:B------:R-:W-:Y:S01]  /*4fc0*/  ISETP.GT.AND P3, PT, R42, 0x49, PT ;  /* 0x000000492a00780c */ /* 0x000fe20003f64270 */
[----:B------:R0:W1:Y:S01]  /*4fd0*/  MUFU.TANH R58, R77 ;  /* 0x0000004d003a7308 */ /* 0x0000620000002400 */
[----:B--2---:R-:W-:Y:S02]  /*4fe0*/  FSEL R49, R49, -INF , P2 ;  /* 0xff80000031317808 */ /* 0x004fe40001000000 */
[----:B------:R-:W-:Y:S02]  /*4ff0*/  FMNMX.FTZ R60, R48, R27, !PT ;  /* 0x0000001b303c7209 */ /* 0x000fe40007810000 */
[----:B------:R-:W-:-:S02]  /*5000*/  ISETP.GT.AND P2, PT, R42, 0x50, PT ;  /* 0x000000502a00780c */ /* 0x000fc40003f44270 */
[----:B---3--:R-:W-:Y:S01]  /*5010*/  FSEL R50, R50, -INF , P3 ;  /* 0xff80000032327808 */ /* 0x008fe20001800000 */
[----:B------:R-:W2:Y:S01]  /*5020*/  MUFU.TANH R84, R84 ;  /* 0x0000005400547308 */ /* 0x000ea20000002400 */
[----:B------:R-:W-:Y:S01]  /*5030*/  FMNMX.FTZ R27, R49, R60, !PT ;  /* 0x0000003c311b7209 */ /* 0x000fe20007810000 */
[----:B0-----:R-:W-:Y:S01]  /*5040*/  FMUL.FTZ R77, R87, UR22 ;  /* 0x00000016574d7c20 */ /* 0x001fe20008410000 */
[----:B------:R-:W-:Y:S02]  /*5050*/  ISETP.GT.AND P3, PT, R42, 0x51, PT ;  /* 0x000000512a00780c */ /* 0x000fe40003f64270 */
[----:B----4-:R-:W-:Y:S02]  /*5060*/  FSEL R52, R52, -INF , P2 ;  /* 0xff80000034347808 */ /* 0x010fe40001000000 */
[----:B------:R-:W-:Y:S01]  /*5070*/  FMNMX.FTZ R27, R50, R27, !PT ;  /* 0x0000001b321b7209 */ /* 0x000fe20007810000 */
[----:B------:R-:W-:Y:S01]  /*5080*/  MUFU.TANH R7, R7 ;  /* 0x0000000700077308 */ /* 0x000fe20000002400 */
[----:B------:R-:W-:-:S02]  /*5090*/  ISETP.GT.AND P2, PT, R42, 0x58, PT ;  /* 0x000000582a00780c */ /* 0x000fc40003f44270 */
[----:B-----5:R-:W-:Y:S02]  /*50a0*/  FSEL R51, R51, -INF , P3 ;  /* 0xff80000033337808 */ /* 0x020fe40001800000 */
[----:B------:R-:W-:Y:S02]  /*50b0*/  FMNMX.FTZ R60, R52, R27, !PT ;  /* 0x0000001b343c7209 */ /* 0x000fe40007810000 */
[----:B------:R-:W-:Y:S01]  /*50c0*/  ISETP.GT.AND P3, PT, R42, 0x59, PT ;  /* 0x000000592a00780c */ /* 0x000fe20003f64270 */
[----:B------:R-:W-:Y:S01]  /*50d0*/  MUFU.TANH R8, R8 ;  /* 0x0000000800087308 */ /* 0x000fe20000002400 */
[----:B------:R-:W-:Y:S01]  /*50e0*/  FSEL R53, R53, -INF , P2 ;  /* 0xff80000035357808 */ /* 0x000fe20001000000 */
[----:B------:R-:W-:Y:S02]  /*50f0*/  WARPGROUP.DEPBAR.LE gsb0, 0x0 ;  /* 0x00008000000079c5 */ /* 0x000fe40000010000 */
[----:B------:R-:W-:Y:S01]  /*5100*/  WARPGROUP.ARRIVE ;  /* 0x00000000000079c5 */ /* 0x000fe20000000000 */
[----:B------:R-:W-:-:S02]  /*5110*/  FMNMX.FTZ R60, R51, R60, !PT ;  /* 0x0000003c333c7209 */ /* 0x000fc40007810000 */
[----:B------:R-:W-:Y:S01]  /*5120*/  ISETP.GT.AND P2, PT, R42, 0x60, PT ;  /* 0x000000602a00780c */ /* 0x000fe20003f44270 */
[----:B------:R-:W-:Y:S01]  /*5130*/  MUFU.TANH R11, R11 ;  /* 0x0000000b000b7308 */ /* 0x000fe20000002400 */
[----:B------:R-:W-:Y:S01]  /*5140*/  FSEL R54, R54, -INF , P3 ;  /* 0xff80000036367808 */ /* 0x000fe20001800000 */
[----:B------:R-:W-:Y:S01]  /*5150*/  HGMMA.64x64x16.F32 R88, R136, gdesc[UR4].tnspB, R88, gsb0 ;  /* 0x40e0000488587df0 */ /* 0x000fe20008000858 */
[----:B------:R-:W-:Y:S01]  /*5160*/  FMNMX.FTZ R27, R53, R60, !PT ;  /* 0x0000003c351b7209 */ /* 0x000fe20007810000 */
[----:B------:R-:W-:Y:S01]  /*5170*/  UIADD3 UR6, UR11, 0x200, URZ ;  /* 0x000002000b067890 */ /* 0x000fe2000fffe03f */
[----:B------:R-:W-:Y:S01]  /*5180*/  ISETP.GT.AND P3, PT, R42, 0x61, PT ;  /* 0x000000612a00780c */ /* 0x000fe20003f64270 */
[----:B------:R-:W-:Y:S01]  /*5190*/  UMOV UR7, 0x40000040 ;  /* 0x4000004000077882 */ /* 0x000fe20000000000 */
[----:B------:R-:W-:Y:S01]  /*51a0*/  FSEL R55, R55, -INF , P2 ;  /* 0xff80000037377808 */ /* 0x000fe20001000000 */
[----:B------:R-:W-:Y:S01]  /*51b0*/  MUFU.TANH R12, R12 ;  /* 0x0000000c000c7308 */ /* 0x000fe20000002400 */
[----:B------:R-:W-:-:S02]  /*51c0*/  FMNMX.FTZ R60, R54, R27, !PT ;  /* 0x0000001b363c7209 */ /* 0x000fc40007810000 */
[----:B------:R-:W-:Y:S02]  /*51d0*/  ISETP.GT.AND P2, PT, R42, 0x68, PT ;  /* 0x000000682a00780c */ /* 0x000fe40003f44270 */
[----:B------:R-:W-:Y:S02]  /*51e0*/  FSEL R56, R56, -INF , P3 ;  /* 0xff80000038387808 */ /* 0x000fe40001800000 */
[----:B------:R-:W-:Y:S01]  /*51f0*/  FMNMX.FTZ R27, R55, R60, !PT ;  /* 0x0000003c371b7209 */ /* 0x000fe20007810000 */
[----:B------:R-:W-:Y:S01]  /*5200*/  MUFU.TANH R15, R15 ;  /* 0x0000000f000f7308 */ /* 0x000fe20000002400 */
[----:B------:R-:W-:Y:S02]  /*5210*/  ISETP.GT.AND P3, PT, R42, 0x69, PT ;  /* 0x000000692a00780c */ /* 0x000fe40003f64270 */
[----:B------:R-:W-:Y:S02]  /*5220*/  FSEL R57, R57, -INF , P2 ;  /* 0xff80000039397808 */ /* 0x000fe40001000000 */
[----:B------:R-:W-:-:S02]  /*5230*/  FMNMX.FTZ R64, R56, R27, !PT ;  /* 0x0000001b38407209 */ /* 0x000fc40007810000 */
[----:B------:R-:W-:Y:S01]  /*5240*/  ISETP.GT.AND P2, PT, R42, 0x70, PT ;  /* 0x000000702a00780c */ /* 0x000fe20003f44270 */
[----:B------:R0:W3:Y:S01]  /*5250*/  MUFU.TANH R60, R85 ;  /* 0x00000055003c7308 */ /* 0x0000e20000002400 */
[----:B-1----:R-:W-:Y:S02]  /*5260*/  FSEL R58, R58, -INF , P3 ;  /* 0xff8000003a3a7808 */ /* 0x002fe40001800000 */
[----:B------:R-:W-:Y:S01]  /*5270*/  FMNMX.FTZ R27, R57, R64, !PT ;  /* 0x00000040391b7209 */ /* 0x000fe20007810000 */
[----:B------:R-:W-:Y:S01]  /*5280*/  FMUL.FTZ R64, R63, UR22 ;  /* 0x000000163f407c20 */ /* 0x000fe20008410000 */
[----:B------:R-:W-:Y:S02]  /*5290*/  ISETP.GT.AND P3, PT, R42, 0x71, PT ;  /* 0x000000712a00780c */ /* 0x000fe40003f64270 */
[----:B------:R-:W-:Y:S01]  /*52a0*/  FSEL R62, R80, -INF , P2 ;  /* 0xff800000503e7808 */ /* 0x000fe20001000000 */
[----:B------:R-:W1:Y:S01]  /*52b0*/  MUFU.TANH R20, R20 ;  /* 0x0000001400147308 */ /* 0x000e620000002400 */
[----:B------:R-:W-:Y:S01]  /*52c0*/  FMNMX.FTZ R27, R58, R27, !PT ;  /* 0x0000001b3a1b7209 */ /* 0x000fe20007810000 */
[----:B0-----:R-:W0:Y:S01]  /*52d0*/  S2R R85, SR_TID.X ;  /* 0x0000000000557919 */ /* 0x001e220000002100 */
[----:B------:R-:W-:-:S02]  /*52e0*/  ISETP.GT.AND P2, PT, R42, 0x78, PT ;  /* 0x000000782a00780c */ /* 0x000fc40003f44270 */
[----:B------:R-:W-:Y:S02]  /*52f0*/  FSEL R59, R59, -INF , P3 ;  /* 0xff8000003b3b7808 */ /* 0x000fe40001800000 */
[----:B------:R-:W-:Y:S01]  /*5300*/  FMNMX.FTZ R68, R62, R27, !PT ;  /* 0x0000001b3e447209 */ /* 0x000fe20007810000 */
[----:B------:R-:W4:Y:S01]  /*5310*/  MUFU.TANH R25, R25 ;  /* 0x0000001900197308 */ /* 0x000f220000002400 */
[C---:B------:R-:W-:Y:S01]  /*5320*/  ISETP.GT.AND P3, PT, R42.reuse, 0x79, PT ;  /* 0x000000792a00780c */ /* 0x040fe20003f64270 */
[----:B------:R-:W-:Y:S01]  /*5330*/  VIADD R42, R42, 0x8 ;  /* 0x000000082a2a7836 */ /* 0x000fe20000000000 */
[----:B--2---:R-:W-:Y:S02]  /*5340*/  FSEL R63, R84, -INF , P2 ;  /* 0xff800000543f7808 */ /* 0x004fe40001000000 */
[----:B------:R-:W-:Y:S02]  /*5350*/  FMNMX.FTZ R68, R59, R68, !PT ;  /* 0x000000443b447209 */ /* 0x000fe40007810000 */
[----:B---3--:R-:W-:Y:S01]  /*5360*/  FSEL R60, R60, -INF , P3 ;  /* 0xff8000003c3c7808 */ /* 0x008fe20001800000 */
[----:B------:R-:W2:Y:S01]  /*5370*/  MUFU.TANH R26, R26 ;  /* 0x0000001a001a7308 */ /* 0x000ea20000002400 */
[----:B------:R-:W-:Y:S01]  /*5380*/  FMNMX.FTZ R27, R63, R68, !PT ;  /* 0x000000443f1b7209 */ /* 0x000fe20007810000 */
[----:B------:R-:W-:Y:S01]  /*5390*/  FMUL.FTZ R68, R71, UR22 ;  /* 0x0000001647447c20 */ /* 0x000fe20008410000 */
[----:B------:R-:W-:Y:S01]  /*53a0*/  ISETP.GT.AND P3, PT, R42, RZ, PT ;  /* 0x000000ff2a00720c */ /* 0x000fe20003f64270 */
[----:B------:R-:W-:Y:S01]  /*53b0*/  FMUL.FTZ R71, R78, UR22 ;  /* 0x000000164e477c20 */ /* 0x000fe20008410000 */
[----:B------:R-:W-:-:S02]  /*53c0*/  FMNMX.FTZ R27, R60, R27, !PT ;  /* 0x0000001b3c1b7209 */ /* 0x000fc40007810000 */
[C---:B------:R-:W-:Y:S01]  /*53d0*/  ISETP.GT.AND P4, PT, R42.reuse, 0x1, PT ;  /* 0x000000012a00780c */ /* 0x040fe20003f84270 */
[----:B------:R-:W3:Y:S01]  /*53e0*/  MUFU.TANH R28, R28 ;  /* 0x0000001c001c7308 */ /* 0x000ee20000002400 */
[----:B------:R-:W-:Y:S01]  /*53f0*/  FSEL R7, R7, -INF , P3 ;  /* 0xff80000007077808 */ /* 0x000fe20001800000 */
[----:B------:R-:W5:Y:S01]  /*5400*/  SHFL.BFLY PT, R72, R27, 0x2, 0x1f ;  /* 0x0c401f001b487f89 */ /* 0x000f6200000e0000 */
[----:B------:R-:W-:Y:S02]  /*5410*/  ISETP.GT.AND P3, PT, R42, 0x8, PT ;  /* 0x000000082a00780c */ /* 0x000fe40003f64270 */
[----:B------:R-:W-:Y:S02]  /*5420*/  FSEL R8, R8, -INF , P4 ;  /* 0xff80000008087808 */ /* 0x000fe40002000000 */
[----:B------:R-:W-:Y:S01]  /*5430*/  ISETP.GT.AND P4, PT, R42, 0x9, PT ;  /* 0x000000092a00780c */ /* 0x000fe20003f84270 */
[----:B------:R-:W0:Y:S01]  /*5440*/  MUFU.TANH R30, R30 ;  /* 0x0000001e001e7308 */ /* 0x000e220000002400 */
[----:B------:R-:W-:-:S02]  /*5450*/  FSEL R11, R11, -INF , P3 ;  /* 0xff8000000b0b7808 */ /* 0x000fc40001800000 */
[----:B------:R-:W-:Y:S02]  /*5460*/  ISETP.GT.AND P3, PT, R42, 0x10, PT ;  /* 0x000000102a00780c */ /* 0x000fe40003f64270 */
[----:B------:R-:W-:Y:S02]  /*5470*/  FSEL R12, R12, -INF , P4 ;  /* 0xff8000000c0c7808 */ /* 0x000fe40002000000 */
[C---:B------:R-:W-:Y:S01]  /*5480*/  ISETP.GT.AND P4, PT, R42.reuse, 0x11, PT ;  /* 0x000000112a00780c */ /* 0x040fe20003f84270 */
[----:B------:R-:W0:Y:S01]  /*5490*/  MUFU.TANH R33, R33 ;  /* 0x0000002100217308 */ /* 0x000e220000002400 */
[----:B------:R-:W-:Y:S02]  /*54a0*/  FSEL R15, R15, -INF , P3 ;  /* 0xff8000000f0f7808 */ /* 0x000fe40001800000 */
[----:B------:R-:W-:Y:S02]  /*54b0*/  ISETP.GT.AND P3, PT, R42, 0x18, PT ;  /* 0x000000182a00780c */ /* 0x000fe40003f64270 */
[----:B-1----:R-:W-:-:S02]  /*54c0*/  FSEL R20, R20, -INF , P4 ;  /* 0xff80000014147808 */ /* 0x002fc40002000000 */
[C---:B------:R-:W-:Y:S01]  /*54d0*/  ISETP.GT.AND P4, PT, R42.reuse, 0x19, PT ;  /* 0x000000192a00780c */ /* 0x040fe20003f84270 */
[----:B------:R-:W-:Y:S02]  /*54e0*/  WARPGROUP.DEPBAR.LE gsb0, 0x0 ;  /* 0x00008000000079c5 */ /* 0x000fe40000010000 */
[----:B-----5:R-:W-:Y:S01]  /*54f0*/  FMNMX.FTZ R76, R27, R72, !PT ;  /* 0x000000481b4c7209 */ /* 0x020fe20007810000 */
[----:B------:R-:W-:Y:S01]  /*5500*/  WARPGROUP.ARRIVE ;  /* 0x00000000000079c5 */ /* 0x000fe20000000000 */
[----:B----4-:R-:W-:Y:S01]  /*5510*/  FSEL R25, R25, -INF , P3 ;  /* 0xff80000019197808 */ /* 0x010fe20001800000 */
[----:B------:R-:W1:Y:S01]  /*5520*/  MUFU.TANH R34, R34 ;  /* 0x0000002200227308 */ /* 0x000e620000002400 */
[----:B------:R-:W-:Y:S01]  /*5530*/  ISETP.GT.AND P3, PT, R42, 0x20, PT ;  /* 0x000000202a00780c */ /* 0x000fe20003f64270 */
[----:B------:R-:W4:Y:S01]  /*5540*/  SHFL.BFLY PT, R27, R76, 0x1, 0x1f ;  /* 0x0c201f004c1b7f89 */ /* 0x000f2200000e0000 */
[----:B--2---:R-:W-:Y:S01]  /*5550*/  FSEL R26, R26, -INF , P4 ;  /* 0xff8000001a1a7808 */ /* 0x004fe20002000000 */
[----:B------:R-:W-:Y:S01]  /*5560*/  HGMMA.64x64x16.F32 R88, R132, gdesc[UR4].tnspB, R88, gsb0 ;  /* 0x40e0000484587df0 */ /* 0x000fe20008000858 */
[----:B------:R-:W-:Y:S01]  /*5570*/  UIADD3 UR6, UR11, 0x280, URZ ;  /* 0x000002800b067890 */ /* 0x000fe2000fffe03f */
[----:B------:R-:W-:Y:S01]  /*5580*/  ISETP.GT.AND P4, PT, R42, 0x21, PT ;  /* 0x000000212a00780c */ /* 0x000fe20003f84270 */
[----:B------:R-:W-:Y:S01]  /*5590*/  UMOV UR7, 0x40000040 ;  /* 0x4000004000077882 */ /* 0x000fe20000000000 */
[----:B------:R-:W2:Y:S01]  /*55a0*/  MUFU.TANH R36, R36 ;  /* 0x0000002400247308 */ /* 0x000ea20000002400 */
[----:B---3--:R-:W-:Y:S01]  /*55b0*/  FSEL R28, R28, -INF , P3 ;  /* 0xff8000001c1c7808 */ /* 0x008fe20001800000 */
[----:B------:R-:W-:Y:S01]  /*55c0*/  FMUL.FTZ R72, R79, UR22 ;  /* 0x000000164f487c20 */ /* 0x000fe20008410000 */
[----:B------:R-:W-:-:S02]  /*55d0*/  ISETP.GT.AND P3, PT, R42, 0x28, PT ;  /* 0x000000282a00780c */ /* 0x000fc40003f64270 */
[----:B0-----:R-:W-:Y:S02]  /*55e0*/  FSEL R30, R30, -INF , P4 ;  /* 0xff8000001e1e7808 */ /* 0x001fe40002000000 */
[C---:B------:R-:W-:Y:S01]  /*55f0*/  ISETP.GT.AND P4, PT, R42.reuse, 0x29, PT ;  /* 0x000000292a00780c */ /* 0x040fe20003f84270 */
[----:B------:R-:W0:Y:S01]  /*5600*/  MUFU.TANH R37, R37 ;  /* 0x0000002500257308 */ /* 0x000e220000002400 */
[----:B------:R-:W-:Y:S02]  /*5610*/  FSEL R33, R33, -INF , P3 ;  /* 0xff80000021217808 */ /* 0x000fe40001800000 */
[----:B------:R-:W-:Y:S02]  /*5620*/  ISETP.GT.AND P3, PT, R42, 0x30, PT ;  /* 0x000000302a00780c */ /* 0x000fe40003f64270 */
[----:B-1----:R-:W-:Y:S02]  /*5630*/  FSEL R34, R34, -INF , P4 ;  /* 0xff80000022227808 */ /* 0x002fe40002000000 */
[----:B------:R-:W-:Y:S01]  /*5640*/  ISETP.GT.AND P4, PT, R42, 0x31, PT ;  /* 0x000000312a00780c */ /* 0x000fe20003f84270 */
[----:B------:R-:W1:Y:S01]  /*5650*/  MUFU.TANH R38, R38 ;  /* 0x0000002600267308 */ /* 0x000e620000002400 */
[----:B--2---:R-:W-:-:S02]  /*5660*/  FSEL R36, R36, -INF , P3 ;  /* 0xff80000024247808 */ /* 0x004fc40001800000 */
[----:B----4-:R-:W-:Y:S02]  /*5670*/  FMNMX.FTZ R27, R76, R27, !PT ;  /* 0x0000001b4c1b7209 */ /* 0x010fe40007810000 */
[C---:B------:R-:W-:Y:S02]  /*5680*/  ISETP.GT.AND P3, PT, R42.reuse, 0x38, PT ;  /* 0x000000382a00780c */ /* 0x040fe40003f64270 */
[C---:B------:R-:W-:Y:S01]  /*5690*/  FSETP.NEU.FTZ.AND P2, PT, R27.reuse, -INF , PT ;  /* 0xff8000001b00780b */ /* 0x040fe20003f5d000 */
[----:B------:R-:W-:Y:S01]  /*56a0*/  FMUL.FTZ R76, R27, UR10 ;  /* 0x0000000a1b4c7c20 */ /* 0x000fe20008410000 */
[----:B------:R-:W2:Y:S01]  /*56b0*/  MUFU.TANH R39, R39 ;  /* 0x0000002700277308 */ /* 0x000ea20000002400 */
[----:B0-----:R-:W-:Y:S02]  /*56c0*/  FSEL R37, R37, -INF , P4 ;  /* 0xff80000025257808 */ /* 0x001fe40002000000 */
[----:B------:R-:W-:Y:S02]  /*56d0*/  ISETP.GT.AND P4, PT, R42, 0x39, PT ;  /* 0x000000392a00780c */ /* 0x000fe40003f84270 */
[----:B------:R-:W-:-:S03]  /*56e0*/  FSEL R76, R76, RZ, P2 ;  /* 0x000000ff4c4c7208 */ /* 0x000fc60001000000 */
[----:B------:R-:W0:Y:S01]  /*56f0*/  MUFU.TANH R40, R40 ;  /* 0x0000002800287308 */ /* 0x000e220000002400 */
[----:B-1----:R-:W-:Y:S01]  /*5700*/  FSEL R38, R38, -INF , P3 ;  /* 0xff80000026267808 */ /* 0x002fe20001800000 */
[--C-:B------:R-:W-:Y:S01]  /*5710*/  FFMA.FTZ R144, R13, UR10, -R76.reuse ;  /* 0x0000000a0d907c23 */ /* 0x100fe2000801084c */
[----:B------:R-:W-:Y:S01]  /*5720*/  FMNMX.FTZ R13, R7, R4, !PT ;  /* 0x00000004070d7209 */ /* 0x000fe20007810000 */
[--C-:B------:R-:W-:Y:S01]  /*5730*/  FFMA.FTZ R148, R6, UR10, -R76.reuse ;  /* 0x0000000a06947c23 */ /* 0x100fe2000801084c */
[--C-:B------:R-:W-:Y:S01]  /*5740*/  FFMA.FTZ R146, R21, UR10, -R76.reuse ;  /* 0x0000000a15927c23 */ /* 0x100fe2000801084c */
[--C-:B------:R-:W-:Y:S01]  /*5750*/  FFMA.FTZ R140, R5, UR10, -R76.reuse ;  /* 0x0000000a058c7c23 */ /* 0x100fe2000801084c */
[----:B------:R-:W-:Y:S01]  /*5760*/  FMNMX.FTZ R6, R8, R13, !PT ;  /* 0x0000000d08067209 */ /* 0x000fe20007810000 */
[--C-:B------:R-:W-:Y:S01]  /*5770*/  FFMA.FTZ R5, R29, UR10, -R76.reuse ;  /* 0x0000000a1d057c23 */ /* 0x100fe2000801084c */
[----:B------:R-:W1:Y:S01]  /*5780*/  MUFU.TANH R41, R41 ;  /* 0x0000002900297308 */ /* 0x000e620000002400 */
[----:B------:R-:W-:Y:S01]  /*5790*/  ISETP.GT.AND P3, PT, R42, 0x40, PT ;  /* 0x000000402a00780c */ /* 0x000fe20003f64270 */
[--C-:B------:R-:W-:Y:S01]  /*57a0*/  FFMA.FTZ R142, R31, UR10, -R76.reuse ;  /* 0x0000000a1f8e7c23 */ /* 0x100fe2000801084c */
[----:B------:R-:W-:Y:S01]  /*57b0*/  FMNMX.FTZ R81, R11, R6, !PT ;  /* 0x000000060b517209 */ /* 0x000fe20007810000 */
[--C-:B------:R-:W-:Y:S01]  /*57c0*/  FFMA.FTZ R136, R35, UR10, -R76.reuse ;  /* 0x0000000a23887c23 */ /* 0x100fe2000801084c */
[----:B--2---:R-:W-:Y:S01]  /*57d0*/  FSEL R39, R39, -INF , P4 ;  /* 0xff80000027277808 */ /* 0x004fe20002000000 */
[--C-:B------:R-:W-:Y:S01]  /*57e0*/  FFMA.FTZ R138, R46, UR10, -R76.reuse ;  /* 0x0000000a2e8a7c23 */ /* 0x100fe2000801084c */
[----:B------:R-:W-:Y:S01]  /*57f0*/  FMNMX.FTZ R6, R12, R81, !PT ;  /* 0x000000510c067209 */ /* 0x000fe20007810000 */
[----:B------:R-:W2:Y:S01]  /*5800*/  MUFU.TANH R61, R61 ;  /* 0x0000003d003d7308 */ /* 0x000ea20000002400 */
[----:B------:R-:W-:Y:S01]  /*5810*/  ISETP.GT.AND P4, PT, R42, 0x41, PT ;  /* 0x000000412a00780c */ /* 0x000fe20003f84270 */
[--C-:B------:R-:W-:Y:S01]  /*5820*/  FFMA.FTZ R79, R44, UR10, -R76.reuse ;  /* 0x0000000a2c4f7c23 */ /* 0x100fe2000801084c */
[----:B------:R-:W-:Y:S01]  /*5830*/  FMNMX.FTZ R21, R15, R6, !PT ;  /* 0x000000060f157209 */ /* 0x000fe20007810000 */
[--C-:B------:R-:W-:Y:S01]  /*5840*/  FFMA.FTZ R150, R9, UR10, -R76.reuse ;  /* 0x0000000a09967c23 */ /* 0x100fe2000801084c */
[----:B0-----:R-:W-:Y:S01]  /*5850*/  FSEL R40, R40, -INF , P3 ;  /* 0xff80000028287808 */ /* 0x001fe20001800000 */
[--C-:B------:R-:W-:Y:S01]  /*5860*/  FFMA.FTZ R9, R10, UR10, -R76.reuse ;  /* 0x0000000a0a097c23 */ /* 0x100fe2000801084c */
[----:B------:R-:W-:Y:S01]  /*5870*/  FMNMX.FTZ R6, R20, R21, !PT ;  /* 0x0000001514067209 */ /* 0x000fe20007810000 */
[----:B------:R-:W0:Y:S01]  /*5880*/  MUFU.TANH R64, R64 ;  /* 0x0000004000407308 */ /* 0x000e220000002400 */
[----:B------:R-:W-:Y:S01]  /*5890*/  ISETP.GT.AND P3, PT, R42, 0x48, PT ;  /* 0x000000482a00780c */ /* 0x000fe20003f64270 */
[--C-:B------:R-:W-:Y:S01]  /*58a0*/  FFMA.FTZ R13, R14, UR10, -R76.reuse ;  /* 0x0000000a0e0d7c23 */ /* 0x100fe2000801084c */
[----:B------:R-:W-:Y:S01]  /*58b0*/  FMNMX.FTZ R81, R25, R6, !PT ;  /* 0x0000000619517209 */ /* 0x000fe20007810000 */
[--C-:B------:R-:W-:Y:S01]  /*58c0*/  FFMA.FTZ R21, R24, UR10, -R76.reuse ;  /* 0x0000000a18157c23 */ /* 0x100fe2000801084c */
[----:B-1----:R-:W-:Y:S01]  /*58d0*/  FSEL R41, R41, -INF , P4 ;  /* 0xff80000029297808 */ /* 0x002fe20002000000 */
[--C-:B------:R-:W-:Y:S01]  /*58e0*/  FFMA.FTZ R32, R32, UR10, -R76.reuse ;  /* 0x0000000a20207c23 */ /* 0x100fe2000801084c */
[----:B------:R-:W-:Y:S01]  /*58f0*/  FMNMX.FTZ R81, R26, R81, !PT ;  /* 0x000000511a517209 */ /* 0x000fe20007810000 */
[----:B------:R-:W1:Y:S01]  /*5900*/  MUFU.TANH R65, R65 ;  /* 0x0000004100417308 */ /* 0x000e620000002400 */
[----:B------:R-:W-:Y:S01]  /*5910*/  ISETP.GT.AND P4, PT, R42, 0x49, PT ;  /* 0x000000492a00780c */ /* 0x000fe20003f84270 */
[--C-:B------:R-:W-:Y:S01]  /*5920*/  FFMA.FTZ R10, R52, UR10, -R76.reuse ;  /* 0x0000000a340a7c23 */ /* 0x100fe2000801084c */
[----:B------:R-:W-:Y:S01]  /*5930*/  FMNMX.FTZ R81, R28, R81, !PT ;  /* 0x000000511c517209 */ /* 0x000fe20007810000 */
[--C-:B------:R-:W-:Y:S01]  /*5940*/  FFMA.FTZ R14, R53, UR10, -R76.reuse ;  /* 0x0000000a350e7c23 */ /* 0x100fe2000801084c */
[----:B--2---:R-:W-:Y:S01]  /*5950*/  FSEL R61, R61, -INF , P3 ;  /* 0xff8000003d3d7808 */ /* 0x004fe20001800000 */
[----:B------:R-:W-:Y:S01]  /*5960*/  FFMA.FTZ R24, R55, UR10, -R76 ;  /* 0x0000000a37187c23 */ /* 0x000fe2000801084c */
[----:B------:R-:W-:Y:S01]  /*5970*/  FMNMX.FTZ R6, R30, R81, !PT ;  /* 0x000000511e067209 */ /* 0x000fe20007810000 */
[----:B------:R-:W-:-:S02]  /*5980*/  WARPGROUP.DEPBAR.LE gsb0, 0x0 ;  /* 0x00008000000079c5 */ /* 0x000fc40000010000 */
[----:B------:R-:W-:Y:S01]  /*5990*/  WARPGROUP.ARRIVE ;  /* 0x00000000000079c5 */ /* 0x000fe20000000000 */
[----:B------:R-:W-:Y:S01]  /*59a0*/  FMNMX.FTZ R29, R33, R6, !PT ;  /* 0x00000006211d7209 */ /* 0x000fe20007810000 */
[----:B------:R-:W2:Y:S01]  /*59b0*/  MUFU.TANH R66, R66 ;  /* 0x0000004200427308 */ /* 0x000ea20000002400 */
[----:B------:R-:W-:Y:S01]  /*59c0*/  ISETP.GT.AND P3, PT, R42, 0x50, PT ;  /* 0x000000502a00780c */ /* 0x000fe20003f64270 */
[--C-:B------:R-:W-:Y:S01]  /*59d0*/  FFMA.FTZ R132, R47, UR10, -R76.reuse ;  /* 0x0000000a2f847c23 */ /* 0x100fe2000801084c */
[----:B------:R-:W-:Y:S01]  /*59e0*/  FMNMX.FTZ R29, R34, R29, !PT ;  /* 0x0000001d221d7209 */ /* 0x000fe20007810000 */
[----:B------:R-:W-:Y:S01]  /*59f0*/  HGMMA.64x64x16.F32 R88, R128, gdesc[UR4].tnspB, R88, gsb0 ;  /* 0x40e0000480587df0 */ /* 0x000fe20008000858 */
[----:B0-----:R-:W-:Y:S01]  /*5a00*/  FSEL R64, R64, -INF , P4 ;  /* 0xff80000040407808 */ /* 0x001fe20002000000 */
[----:B------:R-:W-:Y:S01]  /*5a10*/  UIADD3 UR6, UR11, 0x300, URZ ;  /* 0x000003000b067890 */ /* 0x000fe2000fffe03f */
[----:B------:R-:W-:Y:S01]  /*5a20*/  FMNMX.FTZ R6, R36, R29, !PT ;  /* 0x0000001d24067209 */ /* 0x000fe20007810000 */
[----:B------:R-:W0:Y:S01]  /*5a30*/  MUFU.TANH R67, R67 ;  /* 0x0000004300437308 */ /* 0x000e220000002400 */
[----:B------:R-:W-:Y:S01]  /*5a40*/  ISETP.GT.AND P4, PT, R42, 0x51, PT ;  /* 0x000000512a00780c */ /* 0x000fe20003f84270 */
[----:B------:R-:W-:Y:S01]  /*5a50*/  UMOV UR7, 0x40000040 ;  /* 0x4000004000077882 */ /* 0x000fe20000000000 */
        /* <DEDUP_REMOVED lines=14> */
[C---:B------:R-:W-:Y:S01]  /*5b40*/  ISETP.GT.AND P4, PT, R42.reuse, 0x59, PT ;  /* 0x000000592a00780c */ /* 0x040fe20003f84270 */
        /* <DEDUP_REMOVED lines=8> */
[----:B------:R-:W-:Y:S01]  /*5bd0*/  FFMA.FTZ R60, R60, UR10, -R76 ;  /* 0x0000000a3c3c7c23 */ /* 0x000fe2000801084c */
[----:B------:R-:W-:-:S02]  /*5be0*/  FMNMX.FTZ R6, R64, R35, !PT ;  /* 0x0000002340067209 */ /* 0x000fc40007810000 */
[----:B-1----:R-:W-:Y:S02]  /*5bf0*/  FSEL R68, R68, -INF , P4 ;  /* 0xff80000044447808 */ /* 0x002fe40002000000 */
[----:B------:R-:W-:Y:S01]  /*5c00*/  FMNMX.FTZ R35, R65, R6, !PT ;  /* 0x0000000641237209 */ /* 0x000fe20007810000 */
[----:B------:R-:W1:Y:S01]  /*5c10*/  MUFU.TANH R71, R71 ;  /* 0x0000004700477308 */ /* 0x000e620000002400 */
[----:B------:R-:W-:Y:S02]  /*5c20*/  ISETP.GT.AND P4, PT, R42, 0x61, PT ;  /* 0x000000612a00780c */ /* 0x000fe40003f84270 */
[----:B------:R-:W-:Y:S01]  /*5c30*/  FMNMX.FTZ R6, R66, R35, !PT ;  /* 0x0000002342067209 */ /* 0x000fe20007810000 */
[----:B------:R-:W-:Y:S01]  /*5c40*/  FFMA.FTZ R35, R45, UR10, -R76 ;  /* 0x0000000a2d237c23 */ /* 0x000fe2000801084c */
[----:B--2---:R-:W-:Y:S02]  /*5c50*/  FSEL R69, R69, -INF , P3 ;  /* 0xff80000045457808 */ /* 0x004fe40001800000 */
[----:B------:R-:W-:Y:S01]  /*5c60*/  FMNMX.FTZ R43, R67, R6, !PT ;  /* 0x00000006432b7209 */ /* 0x000fe20007810000 */
[----:B------:R-:W2:Y:S01]  /*5c70*/  MUFU.TANH R72, R72 ;  /* 0x0000004800487308 */ /* 0x000ea20000002400 */
[----:B------:R-:W-:-:S02]  /*5c80*/  ISETP.GT.AND P3, PT, R42, 0x68, PT ;  /* 0x000000682a00780c */ /* 0x000fc40003f64270 */
[----:B------:R-:W-:Y:S02]  /*5c90*/  FMNMX.FTZ R6, R68, R43, !PT ;  /* 0x0000002b44067209 */ /* 0x000fe40007810000 */
[----:B0-----:R-:W-:Y:S02]  /*5ca0*/  FSEL R70, R70, -INF , P4 ;  /* 0xff80000046467808 */ /* 0x001fe40002000000 */
[----:B------:R-:W-:Y:S01]  /*5cb0*/  FMNMX.FTZ R43, R69, R6, !PT ;  /* 0x00000006452b7209 */ /* 0x000fe20007810000 */
[----:B------:R-:W0:Y:S01]  /*5cc0*/  MUFU.TANH R73, R73 ;  /* 0x0000004900497308 */ /* 0x000e220000002400 */
[----:B------:R-:W-:Y:S02]  /*5cd0*/  ISETP.GT.AND P4, PT, R42, 0x69, PT ;  /* 0x000000692a00780c */ /* 0x000fe40003f84270 */
[----:B-1----:R-:W-:Y:S02]  /*5ce0*/  FSEL R71, R71, -INF , P3 ;  /* 0xff80000047477808 */ /* 0x002fe40001800000 */
[----:B------:R-:W-:Y:S01]  /*5cf0*/  FMNMX.FTZ R6, R70, R43, !PT ;  /* 0x0000002b46067209 */ /* 0x000fe20007810000 */
[----:B------:R-:W-:Y:S01]  /*5d00*/  FFMA.FTZ R43, R48, UR10, -R76 ;  /* 0x0000000a302b7c23 */ /* 0x000fe2000801084c */
[----:B------:R-:W-:Y:S01]  /*5d10*/  ISETP.GT.AND P3, PT, R42, 0x70, PT ;  /* 0x000000702a00780c */ /* 0x000fe20003f64270 */
[----:B------:R-:W1:Y:S01]  /*5d20*/  MUFU.TANH R74, R74 ;  /* 0x0000004a004a7308 */ /* 0x000e620000002400 */
[----:B--2---:R-:W-:-:S02]  /*5d30*/  FSEL R72, R72, -INF , P4 ;  /* 0xff80000048487808 */ /* 0x004fc40002000000 */
[----:B------:R-:W-:Y:S02]  /*5d40*/  FMNMX.FTZ R45, R71, R6, !PT ;  /* 0x00000006472d7209 */ /* 0x000fe40007810000 */
[----:B------:R-:W-:Y:S02]  /*5d50*/  ISETP.GT.AND P4, PT, R42, 0x71, PT ;  /* 0x000000712a00780c */ /* 0x000fe40003f84270 */
[----:B------:R-:W-:Y:S01]  /*5d60*/  FMNMX.FTZ R6, R72, R45, !PT ;  /* 0x0000002d48067209 */ /* 0x000fe20007810000 */
[----:B------:R-:W2:Y:S01]  /*5d70*/  MUFU.TANH R75, R75 ;  /* 0x0000004b004b7308 */ /* 0x000ea20000002400 */
[----:B0-----:R-:W-:Y:S02]  /*5d80*/  FSEL R73, R73, -INF , P3 ;  /* 0xff80000049497808 */ /* 0x001fe40001800000 */
[----:B------:R-:W-:Y:S02]  /*5d90*/  ISETP.GT.AND P3, PT, R42, 0x78, PT ;  /* 0x000000782a00780c */ /* 0x000fe40003f64270 */
[----:B------:R-:W-:-:S02]  /*5da0*/  FMNMX.FTZ R45, R73, R6, !PT ;  /* 0x00000006492d7209 */ /* 0x000fc40007810000 */
[----:B------:R-:W-:Y:S01]  /*5db0*/  FSEL R46, R27, RZ, P2 ;  /* 0x000000ff1b2e7208 */ /* 0x000fe20001000000 */
[----:B------:R-:W0:Y:S01]  /*5dc0*/  MUFU.TANH R77, R77 ;  /* 0x0000004d004d7308 */ /* 0x000e220000002400 */
[----:B-1----:R-:W-:Y:S01]  /*5dd0*/  FSEL R74, R74, -INF , P4 ;  /* 0xff8000004a4a7808 */ /* 0x002fe20002000000 */
[----:B------:R-:W-:Y:S02]  /*5de0*/  WARPGROUP.DEPBAR.LE gsb0, 0x0 ;  /* 0x00008000000079c5 */ /* 0x000fe40000010000 */
[----:B------:R-:W-:Y:S01]  /*5df0*/  WARPGROUP.ARRIVE ;  /* 0x00000000000079c5 */ /* 0x000fe20000000000 */
[----:B------:R-:W-:Y:S01]  /*5e00*/  ISETP.GT.AND P4, PT, R42, 0x79, PT ;  /* 0x000000792a00780c */ /* 0x000fe20003f84270 */
[----:B------:R-:W-:Y:S01]  /*5e10*/  FADD.FTZ R46, -R46, R3 ;  /* 0x000000032e2e7221 */ /* 0x000fe20000010100 */
[----:B------:R-:W-:Y:S01]  /*5e20*/  FMNMX.FTZ R6, R74, R45, !PT ;  /* 0x0000002d4a067209 */ /* 0x000fe20007810000 */
[----:B------:R-:W-:Y:S01]  /*5e30*/  MUFU.EX2 R79, R79 ;  /* 0x0000004f004f7308 */ /* 0x000fe20000000800 */
[----:B--2---:R-:W-:Y:S01]  /*5e40*/  FSEL R75, R75, -INF , P3 ;  /* 0xff8000004b4b7808 */ /* 0x004fe20001800000 */
[----:B------:R-:W-:Y:S01]  /*5e50*/  HGMMA.64x64x16.F32 R88, R124, gdesc[UR4].tnspB, R88, gsb0 ;  /* 0x40e000047c587df0 */ /* 0x000fe20008000858 */
[----:B------:R-:W-:Y:S01]  /*5e60*/  UIADD3 UR6, UR11, 0x380, URZ ;  /* 0x000003800b067890 */ /* 0x000fe2000fffe03f */
[----:B------:R-:W-:Y:S01]  /*5e70*/  FMUL.FTZ R46, R46, UR10 ;  /* 0x0000000a2e2e7c20 */ /* 0x000fe20008410000 */
[----:B------:R-:W-:Y:S01]  /*5e80*/  FMNMX.FTZ R6, R75, R6, !PT ;  /* 0x000000064b067209 */ /* 0x000fe20007810000 */
[----:B------:R-:W-:Y:S01]  /*5e90*/  UMOV UR7, 0x40000040 ;  /* 0x4000004000077882 */ /* 0x000fe20000000000 */
[--C-:B------:R-:W-:Y:S01]  /*5ea0*/  FFMA.FTZ R45, R50, UR10, -R76.reuse ;  /* 0x0000000a322d7c23 */ /* 0x100fe2000801084c */
[----:B------:R-:W-:Y:S01]  /*5eb0*/  MUFU.EX2 R148, R148 ;  /* 0x0000009400947308 */ /* 0x000fe20000000800 */
[----:B0-----:R-:W-:Y:S01]  /*5ec0*/  FSEL R77, R77, -INF , P4 ;  /* 0xff8000004d4d7808 */ /* 0x001fe20002000000 */
[----:B------:R-:W-:-:S03]  /*5ed0*/  FFMA.FTZ R42, R62, UR10, -R76 ;  /* 0x0000000a3e2a7c23 */ /* 0x000fc6000801084c */
[----:B------:R-:W-:-:S03]  /*5ee0*/  FMNMX.FTZ R6, R77, R6, !PT ;  /* 0x000000064d067209 */ /* 0x000fc60007810000 */
[----:B------:R-:W0:Y:S02]  /*5ef0*/  MUFU.EX2 R46, R46 ;  /* 0x0000002e002e7308 */ /* 0x000e240000000800 */
[----:B------:R-:W1:Y:S06]  /*5f00*/  SHFL.BFLY PT, R81, R6, 0x2, 0x1f ;  /* 0x0c401f0006517f89 */ /* 0x000e6c00000e0000 */
[----:B------:R-:W2:Y:S08]  /*5f10*/  MUFU.EX2 R150, R150 ;  /* 0x0000009600967308 */ /* 0x000eb00000000800 */
[----:B------:R-:W3:Y:S08]  /*5f20*/  MUFU.EX2 R9, R9 ;  /* 0x0000000900097308 */ /* 0x000ef00000000800 */
[----:B------:R-:W4:Y:S01]  /*5f30*/  MUFU.EX2 R144, R144 ;  /* 0x0000009000907308 */ /* 0x000f220000000800 */
[----:B-1----:R-:W-:-:S05]  /*5f40*/  FMNMX.FTZ R81, R6, R81, !PT ;  /* 0x0000005106517209 */ /* 0x002fca0007810000 */
[----:B------:R-:W1:Y:S02]  /*5f50*/  SHFL.BFLY PT, R6, R81, 0x1, 0x1f ;  /* 0x0c201f0051067f89 */ /* 0x000e6400000e0000 */
[----:B------:R-:W5:Y:S08]  /*5f60*/  MUFU.EX2 R13, R13 ;  /* 0x0000000d000d7308 */ /* 0x000f700000000800 */
[----:B------:R-:W5:Y:S08]  /*5f70*/  MUFU.EX2 R146, R146 ;  /* 0x0000009200927308 */ /* 0x000f700000000800 */
[----:B------:R-:W5:Y:S01]  /*5f80*/  MUFU.EX2 R21, R21 ;  /* 0x0000001500157308 */ /* 0x000f620000000800 */
[----:B-1----:R-:W-:-:S07]  /*5f90*/  FMNMX.FTZ R6, R81, R6, !PT ;  /* 0x0000000651067209 */ /* 0x002fce0007810000 */
[----:B------:R-:W1:Y:S01]  /*5fa0*/  MUFU.EX2 R140, R140 ;  /* 0x0000008c008c7308 */ /* 0x000e620000000800 */
[C---:B------:R-:W-:Y:S01]  /*5fb0*/  FSETP.NEU.FTZ.AND P2, PT, R6.reuse, -INF , PT ;  /* 0xff8000000600780b */ /* 0x040fe20003f5d000 */
[----:B------:R-:W-:Y:S01]  /*5fc0*/  FMUL.FTZ R48, R6, UR10 ;  /* 0x0000000a06307c20 */ /* 0x000fe20008410000 */
[----:B------:R-:W-:Y:S02]  /*5fd0*/  WARPGROUP.DEPBAR.LE gsb0, 0x0 ;  /* 0x00008000000079c5 */ /* 0x000fe40000010000 */
[----:B------:R-:W-:Y:S02]  /*5fe0*/  WARPGROUP.ARRIVE ;  /* 0x00000000000079c5 */ /* 0x000fe40000000000 */
[----:B------:R-:W-:Y:S01]  /*5ff0*/  FSEL R48, R48, RZ, P2 ;  /* 0x000000ff30307208 */ /* 0x000fe20001000000 */
[----:B------:R-:W1:Y:S03]  /*6000*/  MUFU.EX2 R5, R5 ;  /* 0x0000000500057308 */ /* 0x000e660000000800 */
[----:B------:R-:W-:Y:S01]  /*6010*/  HGMMA.64x64x16.F32 R88, R120, gdesc[UR4].tnspB, R88, gsb0 ;  /* 0x40e0000478587df0 */ /* 0x000fe20008000858 */
[--C-:B------:R-:W-:Y:S01]  /*6020*/  FFMA.FTZ R149, R7, UR10, -R48.reuse ;  /* 0x0000000a07957c23 */ /* 0x100fe20008010830 */
[----:B0-----:R-:W-:Y:S01]  /*6030*/  FFMA.FTZ R7, R46, R2, R79 ;  /* 0x000000022e077223 */ /* 0x001fe2000001004f */
[----:B------:R-:W-:-:S02]  /*6040*/  FFMA.FTZ R151, R11, UR10, -R48 ;  /* 0x0000000a0b977c23 */ /* 0x000fc40008010830 */
[----:B------:R-:W0:Y:S01]  /*6050*/  MUFU.EX2 R142, R142 ;  /* 0x0000008e008e7308 */ /* 0x000e220000000800 */
[--C-:B------:R-:W-:Y:S01]  /*6060*/  FFMA.FTZ R145, R15, UR10, -R48.reuse ;  /* 0x0000000a0f917c23 */ /* 0x100fe20008010830 */
[----:B------:R-:W-:Y:S01]  /*6070*/  FADD.FTZ R7, R148, R7 ;  /* 0x0000000794077221 */ /* 0x000fe20000010000 */
[----:B------:R-:W-:Y:S02]  /*6080*/  IMAD.U32 R15, RZ, RZ, UR37 ;  /* 0x00000025ff0f7e24 */ /* 0x000fe4000f8e00ff */
[--C-:B------:R-:W-:Y:S01]  /*6090*/  FFMA.FTZ R8, R8, UR10, -R48.reuse ;  /* 0x0000000a08087c23 */ /* 0x100fe20008010830 */
[----:B------:R-:W-:Y:S01]  /*60a0*/  FFMA.FTZ R12, R12, UR10, -R48 ;  /* 0x0000000a0c0c7c23 */ /* 0x000fe20008010830 */
[----:B--2---:R-:W-:Y:S01]  /*60b0*/  FADD.FTZ R2, R150, R7 ;  /* 0x0000000796027221 */ /* 0x004fe20000010000 */
[----:B------:R-:W-:Y:S01]  /*60c0*/  FSEL R7, R6, RZ, P2 ;  /* 0x000000ff06077208 */ /* 0x000fe20001000000 */
[----:B------:R2:W0:Y:S01]  /*60d0*/  MUFU.EX2 R29, R32 ;  /* 0x00000020001d7308 */ /* 0x0004220000000800 */
[----:B------:R-:W-:Y:S01]  /*60e0*/  @!P1 LEA R15, R15, UR41, 0x3 ;  /* 0x000000290f0f9c11 */ /* 0x000fe2000f8e18ff */
[----:B---3--:R-:W-:Y:S01]  /*60f0*/  FADD.FTZ R11, R9, R2 ;  /* 0x00000002090b7221 */ /* 0x008fe20000010000 */
[----:B------:R-:W-:Y:S01]  /*6100*/  ISETP.GE.U32.AND P2, PT, R85, 0x180, PT ;  /* 0x000001805500780c */ /* 0x000fe20003f46070 */
[----:B------:R-:W-:Y:S01]  /*6110*/  FADD.FTZ R7, -R7, R4 ;  /* 0x0000000407077221 */ /* 0x000fe20000010100 */
[--C-:B------:R-:W-:Y:S01]  /*6120*/  FFMA.FTZ R20, R20, UR10, -R48.reuse ;  /* 0x0000000a14147c23 */ /* 0x100fe20008010830 */
[----:B----4-:R-:W-:Y:S01]  /*6130*/  FADD.FTZ R2, R144, R11 ;  /* 0x0000000b90027221 */ /* 0x010fe20000010000 */
[--C-:B------:R-:W-:Y:S01]  /*6140*/  FFMA.FTZ R147, R25, UR10, -R48.reuse ;  /* 0x0000000a19937c23 */ /* 0x100fe20008010830 */
[----:B------:R-:W-:Y:S01]  /*6150*/  MUFU.EX2 R149, R149 ;  /* 0x0000009500957308 */ /* 0x000fe20000000800 */
[----:B------:R-:W-:Y:S01]  /*6160*/  FFMA.FTZ R26, R26, UR10, -R48 ;  /* 0x0000000a1a1a7c23 */ /* 0x000fe20008010830 */
[----:B-----5:R-:W-:Y:S01]  /*6170*/  FADD.FTZ R11, R13, R2 ;  /* 0x000000020d0b7221 */ /* 0x020fe20000010000 */
[----:B------:R-:W-:-:S02]  /*6180*/  VIADD R2, R23, 0x9 ;  /* 0x0000000917027836 */ /* 0x000fc40000000000 */
[--C-:B------:R-:W-:Y:S01]  /*6190*/  FFMA.FTZ R141, R28, UR10, -R48.reuse ;  /* 0x0000000a1c8d7c23 */ /* 0x100fe20008010830 */
[--C-:B------:R-:W-:Y:S01]  /*61a0*/  FFMA.FTZ R28, R30, UR10, -R48.reuse ;  /* 0x0000000a1e1c7c23 */ /* 0x100fe20008010830 */
[----:B------:R-:W-:Y:S01]  /*61b0*/  FADD.FTZ R4, R146, R11 ;  /* 0x0000000b92047221 */ /* 0x000fe20000010000 */
[----:B------:R-:W-:Y:S01]  /*61c0*/  FFMA.FTZ R143, R33, UR10, -R48 ;  /* 0x0000000a218f7c23 */ /* 0x000fe20008010830 */
[----:B------:R-:W3:Y:S01]  /*61d0*/  MUFU.EX2 R136, R136 ;  /* 0x0000008800887308 */ /* 0x000ee20000000800 */
[----:B------:R-:W-:Y:S01]  /*61e0*/  SEL R2, R2, 0x9, !P2 ;  /* 0x0000000902027807 */ /* 0x000fe20005000000 */
[----:B------:R-:W-:Y:S01]  /*61f0*/  FADD.FTZ R11, R21, R4 ;  /* 0x00000004150b7221 */ /* 0x000fe20000010000 */
[----:B------:R-:W-:Y:S01]  /*6200*/  FMUL.FTZ R4, R7, UR10 ;  /* 0x0000000a07047c20 */ /* 0x000fe20008410000 */
[----:B------:R-:W-:Y:S02]  /*6210*/  @!P1 VIADD R7, R15, 0x16840 ;  /* 0x000168400f079836 */ /* 0x000fe40000000000 */
[--C-:B------:R-:W-:Y:S01]  /*6220*/  FFMA.FTZ R30, R34, UR10, -R48.reuse ;  /* 0x0000000a221e7c23 */ /* 0x100fe20008010830 */
[----:B-1----:R-:W-:Y:S01]  /*6230*/  FADD.FTZ R50, R140, R11 ;  /* 0x0000000b8c327221 */ /* 0x002fe20000010000 */
[----:B------:R-:W-:Y:S01]  /*6240*/  FFMA.FTZ R137, R36, UR10, -R48 ;  /* 0x0000000a24897c23 */ /* 0x000fe20008010830 */
[----:B------:R-:W-:Y:S01]  /*6250*/  MUFU.EX2 R8, R8 ;  /* 0x0000000800087308 */ /* 0x000fe20000000800 */
[----:B------:R-:W-:Y:S01]  /*6260*/  @!P1 PRMT R7, RZ, 0x654, R7 ;  /* 0x00000654ff079816 */ /* 0x000fe20000000007 */
[----:B------:R-:W-:Y:S01]  /*6270*/  FADD.FTZ R11, R5, R50 ;  /* 0x00000032050b7221 */ /* 0x000fe20000010000 */
[--C-:B------:R-:W-:Y:S01]  /*6280*/  FFMA.FTZ R34, R37, UR10, -R48.reuse ;  /* 0x0000000a25227c23 */ /* 0x100fe20008010830 */
[----:B------:R-:W-:Y:S01]  /*6290*/  FFMA.FTZ R139, R38, UR10, -R48 ;  /* 0x0000000a268b7c23 */ /* 0x000fe20008010830 */
[----:B--2---:R-:W-:Y:S01]  /*62a0*/  FFMA.FTZ R32, R57, UR10, -R76 ;  /* 0x0000000a39207c23 */ /* 0x004fe2000801084c */
[----:B0-----:R-:W-:Y:S01]  /*62b0*/  FADD.FTZ R50, R142, R11 ;  /* 0x0000000b8e327221 */ /* 0x001fe20000010000 */
[--C-:B------:R-:W-:Y:S01]  /*62c0*/  FFMA.FTZ R36, R39, UR10, -R48.reuse ;  /* 0x0000000a27247c23 */ /* 0x100fe20008010830 */
[----:B------:R-:W-:Y:S01]  /*62d0*/  MUFU.EX2 R4, R4 ;  /* 0x0000000400047308 */ /* 0x000fe20000000800 */
[----:B------:R-:W-:Y:S01]  /*62e0*/  FFMA.FTZ R133, R40, UR10, -R48 ;  /* 0x0000000a28857c23 */ /* 0x000fe20008010830 */
[----:B------:R-:W-:Y:S01]  /*62f0*/  FADD.FTZ R11, R29, R50 ;  /* 0x000000321d0b7221 */ /* 0x000fe20000010000 */
[--C-:B------:R-:W-:Y:S01]  /*6300*/  FFMA.FTZ R38, R41, UR10, -R48.reuse ;  /* 0x0000000a29267c23 */ /* 0x100fe20008010830 */
[----:B------:R-:W-:Y:S01]  /*6310*/  F2FP.F16.F32.PACK_AB R150, R9, R150 ;  /* 0x000000960996723e */ /* 0x000fe200000000ff */
[--C-:B------:R-:W-:Y:S01]  /*6320*/  FFMA.FTZ R135, R61, UR10, -R48.reuse ;  /* 0x0000000a3d877c23 */ /* 0x100fe20008010830 */
[----:B---3--:R-:W-:Y:S01]  /*6330*/  FADD.FTZ R50, R136, R11 ;  /* 0x0000000b88327221 */ /* 0x008fe20000010000 */
[--C-:B------:R-:W-:Y:S01]  /*6340*/  FFMA.FTZ R40, R64, UR10, -R48.reuse ;  /* 0x0000000a40287c23 */ /* 0x100fe20008010830 */
[----:B------:R-:W0:Y:S01]  /*6350*/  MUFU.EX2 R31, R31 ;  /* 0x0000001f001f7308 */ /* 0x000e220000000800 */
[----:B------:R-:W-:Y:S01]  /*6360*/  F2FP.F16.F32.PACK_AB R140, R5, R140 ;  /* 0x0000008c058c723e */ /* 0x000fe200000000ff */
[--C-:B------:R-:W-:Y:S01]  /*6370*/  FFMA.FTZ R129, R65, UR10, -R48.reuse ;  /* 0x0000000a41817c23 */ /* 0x100fe20008010830 */
[--C-:B------:R-:W-:Y:S01]  /*6380*/  FFMA.FTZ R131, R67, UR10, -R48.reuse ;  /* 0x0000000a43837c23 */ /* 0x100fe20008010830 */
[--C-:B------:R-:W-:Y:S01]  /*6390*/  FFMA.FTZ R125, R69, UR10, -R48.reuse ;  /* 0x0000000a457d7c23 */ /* 0x100fe20008010830 */
[--C-:B------:R-:W-:Y:S01]  /*63a0*/  FFMA.FTZ R70, R70, UR10, -R48.reuse ;  /* 0x0000000a46467c23 */ /* 0x100fe20008010830 */
[--C-:B------:R-:W-:Y:S01]  /*63b0*/  FFMA.FTZ R127, R71, UR10, -R48.reuse ;  /* 0x0000000a477f7c23 */ /* 0x100fe20008010830 */
[--C-:B------:R-:W-:Y:S01]  /*63c0*/  FFMA.FTZ R72, R72, UR10, -R48.reuse ;  /* 0x0000000a48487c23 */ /* 0x100fe20008010830 */
[----:B------:R-:W-:Y:S01]  /*63d0*/  MUFU.EX2 R151, R151 ;  /* 0x0000009700977308 */ /* 0x000fe20000000800 */
[--C-:B------:R-:W-:Y:S01]  /*63e0*/  FFMA.FTZ R73, R73, UR10, -R48.reuse ;  /* 0x0000000a49497c23 */ /* 0x100fe20008010830 */
[--C-:B------:R-:W-:Y:S01]  /*63f0*/  FFMA.FTZ R74, R74, UR10, -R48.reuse ;  /* 0x0000000a4a4a7c23 */ /* 0x100fe20008010830 */
[--C-:B------:R-:W-:Y:S01]  /*6400*/  FFMA.FTZ R75, R75, UR10, -R48.reuse ;  /* 0x0000000a4b4b7c23 */ /* 0x100fe20008010830 */
[----:B------:R-:W-:Y:S01]  /*6410*/  FFMA.FTZ R77, R77, UR10, -R48 ;  /* 0x0000000a4d4d7c23 */ /* 0x000fe20008010830 */
[----:B------:R-:W-:Y:S01]  /*6420*/  MOV R15, UR24 ;  /* 0x00000018000f7c02 */ /* 0x000fe20008000f00 */
[----:B------:R-:W-:Y:S01]  /*6430*/  UMOV UR24, UR37 ;  /* 0x0000002500187c82 */ /* 0x000fe20008000000 */
[----:B------:R-:W-:Y:S01]  /*6440*/  PLOP3.LUT P2, PT, PT, PT, UP0, 0x80, 0x0 ;  /* 0x000000000000781c */ /* 0x000fe20003f4f008 */
[----:B------:R-:W1:Y:S01]  /*6450*/  MUFU.EX2 R138, R138 ;  /* 0x0000008a008a7308 */ /* 0x000e620000000800 */
[----:B0-----:R-:W-:Y:S01]  /*6460*/  FADD.FTZ R11, R31, R50 ;  /* 0x000000321f0b7221 */ /* 0x001fe20000010000 */
[----:B------:R-:W-:-:S02]  /*6470*/  @!P1 LEA R15, R15, UR41, 0x3 ;  /* 0x000000290f0f9c11 */ /* 0x000fc4000f8e18ff */
[----:B------:R-:W-:Y:S02]  /*6480*/  F2FP.F16.F32.PACK_AB R148, R148, R79 ;  /* 0x0000004f9494723e */ /* 0x000fe400000000ff */
[----:B------:R-:W-:Y:S01]  /*6490*/  F2FP.F16.F32.PACK_AB R144, R13, R144 ;  /* 0x000000900d90723e */ /* 0x000fe200000000ff */
[----:B------:R-:W-:Y:S01]  /*64a0*/  @!P1 VIADD R15, R15, 0x16860 ;  /* 0x000168600f0f9836 */ /* 0x000fe20000000000 */
[----:B------:R-:W-:Y:S01]  /*64b0*/  MUFU.EX2 R12, R12 ;  /* 0x0000000c000c7308 */ /* 0x000fe20000000800 */
[----:B------:R-:W-:Y:S01]  /*64c0*/  F2FP.F16.F32.PACK_AB R146, R21, R146 ;  /* 0x000000921592723e */ /* 0x000fe200000000ff */
[----:B------:R-:W-:Y:S02]  /*64d0*/  WARPGROUP.DEPBAR.LE gsb0, 0x0 ;  /* 0x00008000000079c5 */ /* 0x000fe40000010000 */
[----:B------:R0:W-:Y:S06]  /*64e0*/  BAR.ARV R2, 0x100 ;  /* 0x000400020000751d */ /* 0x0001ec0000002000 */
[----:B------:R-:W2:Y:S01]  /*64f0*/  MUFU.EX2 R35, R35 ;  /* 0x0000002300237308 */ /* 0x000ea20000000800 */
[----:B------:R3:W-:Y:S01]  /*6500*/  @!P1 SYNCS.ARRIVE.TRANS64.RED.A1T0 RZ, [R7+URZ], RZ ;  /* 0x000000ff07ff99a7 */ /* 0x0007e2000810043f */
[----:B-1----:R-:W-:Y:S01]  /*6510*/  FADD.FTZ R50, R138, R11 ;  /* 0x0000000b8a327221 */ /* 0x002fe20000010000 */
[----:B------:R-:W-:Y:S01]  /*6520*/  @!P1 PRMT R15, RZ, 0x654, R15 ;  /* 0x00000654ff0f9816 */ /* 0x000fe2000000000f */
[-C--:B------:R-:W-:Y:S01]  /*6530*/  FMUL.FTZ R90, R90, R4.reuse ;  /* 0x000000045a5a7220 */ /* 0x080fe20000410000 */
[-C--:B------:R-:W-:Y:S01]  /*6540*/  FMUL.FTZ R91, R91, R4.reuse ;  /* 0x000000045b5b7220 */ /* 0x080fe20000410000 */
[-C--:B------:R-:W-:Y:S01]  /*6550*/  FMUL.FTZ R94, R94, R4.reuse ;  /* 0x000000045e5e7220 */ /* 0x080fe20000410000 */
[----:B------:R-:W-:Y:S01]  /*6560*/  FMUL.FTZ R95, R95, R4 ;  /* 0x000000045f5f7220 */ /* 0x000fe20000410000 */
[----:B------:R-:W1:Y:S01]  /*6570*/  MUFU.EX2 R145, R145 ;  /* 0x0000009100917308 */ /* 0x000e620000000800 */
[----:B---3--:R-:W-:Y:S01]  /*6580*/  FFMA.FTZ R7, R4, R0, R149 ;  /* 0x0000000004077223 */ /* 0x008fe20000010095 */
[----:B------:R-:W-:Y:S01]  /*6590*/  FFMA.FTZ R0, R66, UR10, -R48 ;  /* 0x0000000a42007c23 */ /* 0x000fe20008010830 */
[----:B------:R3:W-:Y:S01]  /*65a0*/  @!P1 SYNCS.ARRIVE.TRANS64.RED.A1T0 RZ, [R15+URZ], RZ ;  /* 0x000000ff0fff99a7 */ /* 0x0007e2000810043f */
[-C--:B------:R-:W-:Y:S01]  /*65b0*/  FMUL.FTZ R98, R98, R4.reuse ;  /* 0x0000000462627220 */ /* 0x080fe20000410000 */
[----:B0-----:R-:W-:Y:S01]  /*65c0*/  FADD.FTZ R2, R8, R7 ;  /* 0x0000000708027221 */ /* 0x001fe20000010000 */
[-C--:B------:R-:W-:Y:S01]  /*65d0*/  FMUL.FTZ R99, R99, R4.reuse ;  /* 0x0000000463637220 */ /* 0x080fe20000410000 */
[-C--:B------:R-:W-:Y:S01]  /*65e0*/  FMUL.FTZ R102, R102, R4.reuse ;  /* 0x0000000466667220 */ /* 0x080fe20000410000 */
[----:B------:R-:W0:Y:S01]  /*65f0*/  MUFU.EX2 R132, R132 ;  /* 0x0000008400847308 */ /* 0x000e220000000800 */
[----:B------:R-:W-:Y:S01]  /*6600*/  FADD.FTZ R7, R151, R2 ;  /* 0x0000000297077221 */ /* 0x000fe20000010000 */
[----:B--2---:R-:W-:Y:S01]  /*6610*/  FADD.FTZ R11, R35, R50 ;  /* 0x00000032230b7221 */ /* 0x004fe20000010000 */
[----:B------:R-:W-:Y:S01]  /*6620*/  FFMA.FTZ R50, R68, UR10, -R48 ;  /* 0x0000000a44327c23 */ /* 0x000fe20008010830 */
[-C--:B------:R-:W-:Y:S01]  /*6630*/  FMUL.FTZ R103, R103, R4.reuse ;  /* 0x0000000467677220 */ /* 0x080fe20000410000 */
[----:B------:R-:W-:Y:S01]  /*6640*/  FADD.FTZ R2, R12, R7 ;  /* 0x000000070c027221 */ /* 0x000fe20000010000 */
[-C--:B------:R-:W-:Y:S01]  /*6650*/  FMUL.FTZ R106, R106, R4.reuse ;  /* 0x000000046a6a7220 */ /* 0x080fe20000410000 */
[-C--:B------:R-:W-:Y:S01]  /*6660*/  FMUL.FTZ R107, R107, R4.reuse ;  /* 0x000000046b6b7220 */ /* 0x080fe20000410000 */
[----:B------:R-:W2:Y:S01]  /*6670*/  MUFU.EX2 R20, R20 ;  /* 0x0000001400147308 */ /* 0x000ea20000000800 */
[----:B-1----:R-:W-:Y:S01]  /*6680*/  FADD.FTZ R7, R145, R2 ;  /* 0x0000000291077221 */ /* 0x002fe20000010000 */
[-C--:B------:R-:W-:Y:S01]  /*6690*/  FMUL.FTZ R110, R110, R4.reuse ;  /* 0x000000046e6e7220 */ /* 0x080fe20000410000 */
[-C--:B------:R-:W-:Y:S01]  /*66a0*/  FMUL.FTZ R111, R111, R4.reuse ;  /* 0x000000046f6f7220 */ /* 0x080fe20000410000 */
[-C--:B------:R-:W-:Y:S01]  /*66b0*/  FMUL.FTZ R114, R114, R4.reuse ;  /* 0x0000000472727220 */ /* 0x080fe20000410000 */
[-C--:B------:R-:W-:Y:S01]  /*66c0*/  FMUL.FTZ R115, R115, R4.reuse ;  /* 0x0000000473737220 */ /* 0x080fe20000410000 */
[-C--:B------:R-:W-:Y:S01]  /*66d0*/  FMUL.FTZ R118, R118, R4.reuse ;  /* 0x0000000476767220 */ /* 0x080fe20000410000 */
[----:B------:R-:W-:Y:S01]  /*66e0*/  FMUL.FTZ R119, R119, R4 ;  /* 0x0000000477777220 */ /* 0x000fe20000410000 */
[----:B------:R-:W1:Y:S01]  /*66f0*/  MUFU.EX2 R43, R43 ;  /* 0x0000002b002b7308 */ /* 0x000e620000000800 */
[----:B0-----:R-:W-:Y:S01]  /*6700*/  FADD.FTZ R52, R132, R11 ;  /* 0x0000000b84347221 */ /* 0x001fe20000010000 */
[----:B------:R-:W-:Y:S01]  /*6710*/  F2FP.F16.F32.PACK_AB R142, R29, R142 ;  /* 0x0000008e1d8e723e */ /* 0x000fe200000000ff */
[----:B------:R-:W-:Y:S01]  /*6720*/  FMUL.FTZ R88, R88, R46 ;  /* 0x0000002e58587220 */ /* 0x000fe20000410000 */
[----:B------:R-:W-:Y:S01]  /*6730*/  F2FP.F16.F32.PACK_AB R136, R31, R136 ;  /* 0x000000881f88723e */ /* 0x000fe200000000ff */
[----:B------:R-:W-:Y:S01]  /*6740*/  FMUL.FTZ R89, R89, R46 ;  /* 0x0000002e59597220 */ /* 0x000fe20000410000 */
[----:B------:R-:W-:Y:S01]  /*6750*/  F2FP.F16.F32.PACK_AB R138, R35, R138 ;  /* 0x0000008a238a723e */ /* 0x000fe200000000ff */
[-C--:B------:R-:W-:Y:S01]  /*6760*/  FMUL.FTZ R92, R92, R46.reuse ;  /* 0x0000002e5c5c7220 */ /* 0x080fe20000410000 */
[----:B------:R-:W0:Y:S01]  /*6770*/  MUFU.EX2 R147, R147 ;  /* 0x0000009300937308 */ /* 0x000e220000000800 */
        /* <DEDUP_REMOVED lines=8> */
[C---:B-1----:R-:W-:Y:S01]  /*6800*/  FADD.FTZ R11, R43.reuse, R52 ;  /* 0x000000342b0b7221 */ /* 0x042fe20000010000 */
[----:B------:R-:W-:Y:S01]  /*6810*/  F2FP.F16.F32.PACK_AB R132, R43, R132 ;  /* 0x000000842b84723e */ /* 0x000fe200000000ff */
[-C--:B------:R-:W-:Y:S01]  /*6820*/  FMUL.FTZ R105, R105, R46.reuse ;  /* 0x0000002e69697220 */ /* 0x080fe20000410000 */
[-C--:B------:R-:W-:Y:S01]  /*6830*/  FMUL.FTZ R108, R108, R46.reuse ;  /* 0x0000002e6c6c7220 */ /* 0x080fe20000410000 */
[-C--:B------:R-:W-:Y:S01]  /*6840*/  FMUL.FTZ R109, R109, R46.reuse ;  /* 0x0000002e6d6d7220 */ /* 0x080fe20000410000 */
[-C--:B------:R-:W-:Y:S01]  /*6850*/  FMUL.FTZ R112, R112, R46.reuse ;  /* 0x0000002e70707220 */ /* 0x080fe20000410000 */
[-C--:B------:R-:W-:Y:S01]  /*6860*/  FMUL.FTZ R113, R113, R46.reuse ;  /* 0x0000002e71717220 */ /* 0x080fe20000410000 */
[----:B------:R-:W1:Y:S01]  /*6870*/  MUFU.EX2 R26, R26 ;  /* 0x0000001a001a7308 */ /* 0x000e620000000800 */
[----:B0-----:R-:W-:Y:S01]  /*6880*/  FADD.FTZ R7, R147, R2 ;  /* 0x0000000293077221 */ /* 0x001fe20000010000 */
[-C--:B------:R-:W-:Y:S01]  /*6890*/  FMUL.FTZ R116, R116, R46.reuse ;  /* 0x0000002e74747220 */ /* 0x080fe20000410000 */
[----:B------:R-:W-:Y:S01]  /*68a0*/  FMUL.FTZ R117, R117, R46 ;  /* 0x0000002e75757220 */ /* 0x000fe20000410000 */
[----:B------:R-:W-:Y:S01]  /*68b0*/  F2FP.F16.F32.PACK_AB R149, R8, R149 ;  /* 0x000000950895723e */ /* 0x000fe200000000ff */
[----:B------:R-:W-:Y:S01]  /*68c0*/  IMAD.MOV.U32 R4, RZ, RZ, R6 ;  /* 0x000000ffff047224 */ /* 0x000fe200078e0006 */
[----:B------:R-:W-:-:S02]  /*68d0*/  F2FP.F16.F32.PACK_AB R151, R12, R151 ;  /* 0x000000970c97723e */ /* 0x000fc400000000ff */
[----:B------:R-:W0:Y:S01]  /*68e0*/  MUFU.EX2 R45, R45 ;  /* 0x0000002d002d7308 */ /* 0x000e220000000800 */
[----:B--2---:R-:W-:Y:S01]  /*68f0*/  FADD.FTZ R52, R134, R11 ;  /* 0x0000000b86347221 */ /* 0x004fe20000010000 */
[----:B------:R-:W-:-:S06]  /*6900*/  F2FP.F16.F32.PACK_AB R145, R20, R145 ;  /* 0x000000911491723e */ /* 0x000fcc00000000ff */
[----:B------:R-:W2:Y:S01]  /*6910*/  MUFU.EX2 R141, R141 ;  /* 0x0000008d008d7308 */ /* 0x000ea20000000800 */
[C---:B-1----:R-:W-:Y:S01]  /*6920*/  FADD.FTZ R2, R26.reuse, R7 ;  /* 0x000000071a027221 */ /* 0x042fe20000010000 */
[----:B------:R-:W-:-:S06]  /*6930*/  F2FP.F16.F32.PACK_AB R147, R26, R147 ;  /* 0x000000931a93723e */ /* 0x000fcc00000000ff */
[----:B------:R-:W1:Y:S01]  /*6940*/  MUFU.EX2 R10, R10 ;  /* 0x0000000a000a7308 */ /* 0x000e620000000800 */
[C---:B0-----:R-:W-:Y:S01]  /*6950*/  FADD.FTZ R11, R45.reuse, R52 ;  /* 0x000000342d0b7221 */ /* 0x041fe20000010000 */
[----:B------:R-:W-:-:S06]  /*6960*/  F2FP.F16.F32.PACK_AB R134, R45, R134 ;  /* 0x000000862d86723e */ /* 0x000fcc00000000ff */
[----:B------:R-:W0:Y:S01]  /*6970*/  MUFU.EX2 R28, R28 ;  /* 0x0000001c001c7308 */ /* 0x000e220000000800 */
[----:B--2---:R-:W-:-:S07]  /*6980*/  FADD.FTZ R7, R141, R2 ;  /* 0x000000028d077221 */ /* 0x004fce0000010000 */
[----:B------:R-:W2:Y:S01]  /*6990*/  MUFU.EX2 R47, R47 ;  /* 0x0000002f002f7308 */ /* 0x000ea20000000800 */
[----:B-1----:R-:W-:-:S07]  /*69a0*/  FADD.FTZ R52, R10, R11 ;  /* 0x0000000b0a347221 */ /* 0x002fce0000010000 */
[----:B------:R-:W1:Y:S01]  /*69b0*/  MUFU.EX2 R143, R143 ;  /* 0x0000008f008f7308 */ /* 0x000e620000000800 */
[C---:B0-----:R-:W-:Y:S01]  /*69c0*/  FADD.FTZ R2, R28.reuse, R7 ;  /* 0x000000071c027221 */ /* 0x041fe20000010000 */
[----:B------:R-:W-:-:S06]  /*69d0*/  F2FP.F16.F32.PACK_AB R141, R28, R141 ;  /* 0x0000008d1c8d723e */ /* 0x000fcc00000000ff */
[----:B------:R-:W0:Y:S01]  /*69e0*/  MUFU.EX2 R14, R14 ;  /* 0x0000000e000e7308 */ /* 0x000e220000000800 */
[C---:B--2---:R-:W-:Y:S01]  /*69f0*/  FADD.FTZ R11, R47.reuse, R52 ;  /* 0x000000342f0b7221 */ /* 0x044fe20000010000 */
[----:B------:R-:W-:-:S06]  /*6a00*/  F2FP.F16.F32.PACK_AB R128, R47, R10 ;  /* 0x0000000a2f80723e */ /* 0x000fcc00000000ff */
[----:B------:R-:W2:Y:S01]  /*6a10*/  MUFU.EX2 R30, R30 ;  /* 0x0000001e001e7308 */ /* 0x000ea20000000800 */
[----:B-1----:R-:W-:-:S07]  /*6a20*/  FADD.FTZ R7, R143, R2 ;  /* 0x000000028f077221 */ /* 0x002fce0000010000 */
[----:B------:R-:W1:Y:S01]  /*6a30*/  MUFU.EX2 R49, R49 ;  /* 0x0000003100317308 */ /* 0x000e620000000800 */
[----:B0-----:R-:W-:-:S07]  /*6a40*/  FADD.FTZ R52, R14, R11 ;  /* 0x0000000b0e347221 */ /* 0x001fce0000010000 */
[----:B------:R-:W0:Y:S01]  /*6a50*/  MUFU.EX2 R137, R137 ;  /* 0x0000008900897308 */ /* 0x000e220000000800 */
[C---:B--2---:R-:W-:Y:S01]  /*6a60*/  FADD.FTZ R2, R30.reuse, R7 ;  /* 0x000000071e027221 */ /* 0x044fe20000010000 */
[----:B------:R-:W-:-:S06]  /*6a70*/  F2FP.F16.F32.PACK_AB R143, R30, R143 ;  /* 0x0000008f1e8f723e */ /* 0x000fcc00000000ff */
[----:B------:R-:W2:Y:S01]  /*6a80*/  MUFU.EX2 R24, R24 ;  /* 0x0000001800187308 */ /* 0x000ea20000000800 */
[C---:B-1----:R-:W-:Y:S01]  /*6a90*/  FADD.FTZ R9, R49.reuse, R52 ;  /* 0x0000003431097221 */ /* 0x042fe20000010000 */
[----:B------:R-:W-:-:S06]  /*6aa0*/  F2FP.F16.F32.PACK_AB R130, R49, R14 ;  /* 0x0000000e3182723e */ /* 0x000fcc00000000ff */
[----:B------:R-:W1:Y:S01]  /*6ab0*/  MUFU.EX2 R34, R34 ;  /* 0x0000002200227308 */ /* 0x000e620000000800 */
[----:B0-----:R-:W-:-:S07]  /*6ac0*/  FADD.FTZ R7, R137, R2 ;  /* 0x0000000289077221 */ /* 0x001fce0000010000 */
[----:B------:R-:W0:Y:S01]  /*6ad0*/  MUFU.EX2 R51, R51 ;  /* 0x0000003300337308 */ /* 0x000e220000000800 */
[----:B--2---:R-:W-:-:S07]  /*6ae0*/  FADD.FTZ R52, R24, R9 ;  /* 0x0000000918347221 */ /* 0x004fce0000010000 */
        /* <DEDUP_REMOVED lines=39> */
[C---:B-1----:R-:W-:Y:S01]  /*6d60*/  FADD.FTZ R10, R0.reuse, R3 ;  /* 0x00000003000a7221 */ /* 0x042fe20000010000 */
[----:B------:R-:W-:-:S06]  /*6d70*/  F2FP.F16.F32.PACK_AB R129, R0, R129 ;  /* 0x000000810081723e */ /* 0x000fcc00000000ff */
        /* <DEDUP_REMOVED lines=10> */
[----:B------:R-:W-:-:S05]  /*6e20*/  IMAD.MOV.U32 R3, RZ, RZ, R27 ;  /* 0x000000ffff037224 */ /* 0x000fca00078e001b */
        /* <DEDUP_REMOVED lines=9> */
[----:B------:R-:W-:-:S03]  /*6ec0*/  F2FP.F16.F32.PACK_AB R121, R74, R73 ;  /* 0x000000494a79723e */ /* 0x000fc600000000ff */
[----:B-1----:R-:W-:-:S04]  /*6ed0*/  FADD.FTZ R10, R75, R10 ;  /* 0x0000000a4b0a7221 */ /* 0x002fc80000010000 */
[C---:B0-----:R-:W-:Y:S01]  /*6ee0*/  FADD.FTZ R0, R77.reuse, R10 ;  /* 0x0000000a4d007221 */ /* 0x041fe20000010000 */
[----:B------:R-:W-:Y:S01]  /*6ef0*/  F2FP.F16.F32.PACK_AB R123, R77, R75 ;  /* 0x0000004b4d7b723e */ /* 0x000fe200000000ff */
[----:B---3--:R-:W-:Y:S06]  /*6f00*/  @P2 BRA `(.L_x_1714) ;  /* 0xffffffd000a82947 */ /* 0x008fec000383ffff */
.L_x_1705:
[----:B------:R-:W-:-:S13]  /*6f10*/  ISETP.LE.AND P2, PT, RZ, UR25, PT ;  /* 0x00000019ff007c0c */ /* 0x000fda000bf43270 */
[----:B------:R-:W-:Y:S05]  /*6f20*/  @!P2 BRA `(.L_x_1715) ;  /* 0x000000240038a947 */ /* 0x000fea0003800000 */
[----:B------:R-:W-:Y:S01]  /*6f30*/  IMAD.MOV.U32 R3, RZ, RZ, R6 ;  /* 0x000000ffff037224 */ /* 0x000fe200078e0006 */
[----:B------:R-:W-:Y:S01]  /*6f40*/  UMOV UR24, UR40 ;  /* 0x0000002800187c82 */ /* 0x000fe20008000000 */
[----:B------:R-:W-:Y:S01]  /*6f50*/  IMAD.MOV.U32 R4, RZ, RZ, R27 ;  /* 0x000000ffff047224 */ /* 0x000fe200078e001b */
[----:B------:R-:W-:Y:S01]  /*6f60*/  UMOV UR21, UR37 ;  /* 0x0000002500157c82 */ /* 0x000fe20008000000 */
[----:B------:R-:W-:Y:S01]  /*6f70*/  ULDC UR22, c[0x0][0x9d8] ;  /* 0x0002760000167ab9 */ /* 0x000fe20000000800 */
[----:B------:R-:W-:-:S05]  /*6f80*/  ULDC UR23, c[0x0][0x988] ;  /* 0x0002620000177ab9 */ /* 0x000fca0000000800 */
.L_x_1724:
        /* <DEDUP_REMOVED lines=9> */
.L_x_1717:
[----:B------:R-:W-:Y:S01]  /*7020*/  ULEA UR6, UR37, UR41, 0x3 ;  /* 0x0000002925067291 */ /* 0x000fe2000f8e183f */
[----:B------:R-:W-:-:S05]  /*7030*/  IMAD.U32 R5, RZ, RZ, UR40 ;  /* 0x00000028ff057e24 */ /* 0x000fca000f8e00ff */
[----:B------:R-:W-:-:S04]  /*7040*/  SHF.L.U32 R5, R5, 0x1f, RZ ;  /* 0x0000001f05057819 */ /* 0x000fc800000006ff */
[----:B------:R0:W1:Y:S01]  /*7050*/  SYNCS.PHASECHK.TRANS64.TRYWAIT P2, [UR6+0x16830], R5 ;  /* 0x01683005ff0075a7 */ /* 0x0000620008040146 */
[----:B------:R-:W-:Y:S05]  /*7060*/  @!P0 BRA `(.L_x_1718) ;  /* 0x0000000000048947 */ /* 0x000fea0003800000 */
[----:B------:R-:W-:Y:S01]  /*7070*/  BPT.TRAP 0x1 ;  /* 0x000000040000795c */ /* 0x000fe20000300000 */
.L_x_1718:
[----:B-1----:R-:W-:Y:S05]  /*7080*/  @P2 BRA `(.L_x_1716) ;  /* 0x0000000000082947 */ /* 0x002fea0003800000 */
[----:B------:R-:W1:Y:S02]  /*7090*/  SYNCS.PHASECHK.TRANS64.TRYWAIT P2, [UR6+0x16830], R5 ;  /* 0x01683005ff0075a7 */ /* 0x000e640008040146 */
[----:B-1----:R-:W-:Y:S05]  /*70a0*/  @!P2 BRA `(.L_x_1719) ;  /* 0x000000880050a947 */ /* 0x002fea0003800000 */
.L_x_1716:
[----:B01----:R-:W-:Y:S01]  /*70b0*/  VIADD R5, R23, 0x8 ;  /* 0x0000000817057836 */ /* 0x003fe20000000000 */
        /* <DEDUP_REMOVED lines=24> */
.L_x_1721:
[----:B------:R-:W-:Y:S01]  /*7240*/  ULEA UR6, UR21, UR41, 0x3 ;  /* 0x0000002915067291 */ /* 0x000fe2000f8e183f */
[----:B------:R-:W-:-:S04]  /*7250*/  MOV R5, UR24 ;  /* 0x0000001800057c02 */ /* 0x000fc80008000f00 */
[----:B------:R-:W-:-:S04]  /*7260*/  SHF.L.U32 R5, R5, 0x1f, RZ ;  /* 0x0000001f05057819 */ /* 0x000fc800000006ff */
[----:B------:R0:W1:Y:S01]  /*7270*/  SYNCS.PHASECHK.TRANS64.TRYWAIT P2, [UR6+0x16850], R5 ;  /* 0x01685005ff0075a7 */ /* 0x0000620008040146 */
[----:B------:R-:W-:Y:S05]  /*7280*/  @!P0 BRA `(.L_x_1722) ;  /* 0x0000000000048947 */ /* 0x000fea0003800000 */
[----:B------:R-:W-:Y:S01]  /*7290*/  BPT.TRAP 0x1 ;  /* 0x000000040000795c */ /* 0x000fe20000300000 */
.L_x_1722:
[----:B-1----:R-:W-:Y:S05]  /*72a0*/  @P2 BRA `(.L_x_1720) ;  /* 0x0000000000082947 */ /* 0x002fea0003800000 */
[----:B------:R-:W1:Y:S02]  /*72b0*/  SYNCS.PHASECHK.TRANS64.TRYWAIT P2, [UR6+0x16850], R5 ;  /* 0x01685005ff0075a7 */ /* 0x000e640008040146 */
[----:B-1----:R-:W-:Y:S05]  /*72c0*/  @!P2 BRA `(.L_x_1723) ;  /* 0x0000008400e0a947 */ /* 0x002fea0003800000 */
.L_x_1720:
        /* <DEDUP_REMOVED lines=76> */
[----:B------:R-:W-:Y:S01]  /*7790*/  UMOV UR10, UR23 ;  /* 0x00000017000a7c82 */ /* 0x000fe20008000000 */
[----:B------:R-:W-:Y:S01]  /*77a0*/  FMUL.FTZ R63, R63, UR22 ;  /* 0x000000163f3f7c20 */ /* 0x000fe20008410000 */
[----:B------:R-:W-:Y:S01]  /*77b0*/  FMUL.FTZ R68, R74, UR22 ;  /* 0x000000164a447c20 */ /* 0x000fe20008410000 */
[----:B------:R-:W-:Y:S01]  /*77c0*/  FMUL.FTZ R74, R83, UR22 ;  /* 0x00000016534a7c20 */ /* 0x000fe20008410000 */
[----:B------:R-:W-:Y:S01]  /*77d0*/  FMUL.FTZ R76, R87, UR22 ;  /* 0x00000016574c7c20 */ /* 0x000fe20008410000 */
[----:B------:R-:W0:Y:S01]  /*77e0*/  MUFU.TANH R29, R29 ;  /* 0x0000001d001d7308 */ /* 0x000e220000002400 */
[----:B-1----:R-:W-:Y:S01]  /*77f0*/  FMNMX.FTZ R27, R24, R27, !PT ;  /* 0x0000001b181b7209 */ /* 0x002fe20007810000 */
[----:B------:R-:W1:Y:S01]  /*7800*/  S2R R80, SR_TID.X ;  /* 0x0000000000507919 */ /* 0x000e620000002100 */
[----:B------:R-:W-:-:S05]  /*7810*/  UMOV UR24, UR40 ;  /* 0x0000002800187c82 */ /* 0x000fca0008000000 */
        /* <DEDUP_REMOVED lines=10> */
[----:B------:R-:W-:-:S04]  /*78c0*/  UMOV UR7, 0x40000040 ;  /* 0x4000004000077882 */ /* 0x000fc80000000000 */
[----:B------:R-:W3:Y:S01]  /*78d0*/  MUFU.TANH R37, R37 ;  /* 0x0000002500257308 */ /* 0x000ee20000002400 */
[----:B--2---:R-:W-:Y:S01]  /*78e0*/  FMNMX.FTZ R27, R33, R56, !PT ;  /* 0x00000038211b7209 */ /* 0x004fe20007810000 */
[----:B------:R-:W-:Y:S01]  /*78f0*/  FMUL.FTZ R56, R73, UR22 ;  /* 0x0000001649387c20 */ /* 0x000fe20008410000 */
[----:B------:R-:W-:Y:S01]  /*7900*/  FMUL.FTZ R73, R82, UR22 ;  /* 0x0000001652497c20 */ /* 0x000fe20008410000 */
[----:B-1----:R-:W-:-:S04]  /*7910*/  ISETP.GE.U32.AND P2, PT, R80, 0x180, PT ;  /* 0x000001805000780c */ /* 0x002fc80003f46070 */
[----:B------:R-:W1:Y:S01]  /*7920*/  MUFU.TANH R40, R40 ;  /* 0x0000002800287308 */ /* 0x000e620000002400 */
[----:B0-----:R-:W-:-:S07]  /*7930*/  FMNMX.FTZ R58, R36, R27, !PT ;  /* 0x0000001b243a7209 */ /* 0x001fce0007810000 */
[----:B------:R-:W0:Y:S01]  /*7940*/  MUFU.TANH R41, R41 ;  /* 0x0000002900297308 */ /* 0x000e220000002400 */
[----:B---3--:R-:W-:-:S07]  /*7950*/  FMNMX.FTZ R27, R37, R58, !PT ;  /* 0x0000003a251b7209 */ /* 0x008fce0007810000 */
        /* <DEDUP_REMOVED lines=13> */
[----:B------:R-:W-:Y:S02]  /*7a30*/  WARPGROUP.DEPBAR.LE gsb0, 0x0 ;  /* 0x00008000000079c5 */ /* 0x000fe40000010000 */
[----:B------:R-:W-:-:S04]  /*7a40*/  WARPGROUP.ARRIVE ;  /* 0x00000000000079c5 */ /* 0x000fc80000000000 */
[----:B------:R-:W2:Y:S01]  /*7a50*/  MUFU.TANH R53, R53 ;  /* 0x0000003500357308 */ /* 0x000ea20000002400 */
[----:B-1----:R-:W-:Y:S01]  /*7a60*/  FMNMX.FTZ R27, R51, R60, !PT ;  /* 0x0000003c331b7209 */ /* 0x002fe20007810000 */
[----:B------:R-:W-:Y:S01]  /*7a70*/  FMUL.FTZ R60, R81, UR22 ;  /* 0x00000016513c7c20 */ /* 0x000fe20008410000 */
[----:B------:R-:W-:Y:S01]  /*7a80*/  HGMMA.64x64x16.F32 R88, R140, gdesc[UR4].tnspB, R88, gsb0 ;  /* 0x40e000048c587df0 */ /* 0x000fe20008000858 */
[----:B------:R-:W-:Y:S01]  /*7a90*/  UIADD3 UR6, UR11, 0x180, URZ ;  /* 0x000001800b067890 */ /* 0x000fe2000fffe03f */
[----:B0-----:R-:W-:Y:S01]  /*7aa0*/  FMNMX.FTZ R62, R52, R27, !PT ;  /* 0x0000001b343e7209 */ /* 0x001fe20007810000 */
[----:B------:R-:W-:Y:S02]  /*7ab0*/  UMOV UR7, 0x40000040 ;  /* 0x4000004000077882 */ /* 0x000fe40000000000 */
[----:B------:R-:W0:Y:S08]  /*7ac0*/  MUFU.TANH R54, R54 ;  /* 0x0000003600367308 */ /* 0x000e300000002400 */
[----:B------:R-:W1:Y:S01]  /*7ad0*/  MUFU.TANH R55, R55 ;  /* 0x0000003700377308 */ /* 0x000e620000002400 */
[----:B--2---:R-:W-:-:S07]  /*7ae0*/  FMNMX.FTZ R27, R53, R62, !PT ;  /* 0x0000003e351b7209 */ /* 0x004fce0007810000 */
        /* <DEDUP_REMOVED lines=19> */
[----:B------:R-:W-:Y:S01]  /*7c20*/  WARPGROUP.ARRIVE ;  /* 0x00000000000079c5 */ /* 0x000fe20000000000 */
[----:B------:R-:W-:Y:S01]  /*7c30*/  FMUL.FTZ R66, R70, UR22 ;  /* 0x0000001646427c20 */ /* 0x000fe20008410000 */
[----:B------:R-:W-:Y:S01]  /*7c40*/  FMUL.FTZ R70, R75, UR22 ;  /* 0x000000164b467c20 */ /* 0x000fe20008410000 */
[----:B------:R-:W-:Y:S01]  /*7c50*/  FMUL.FTZ R75, R86, UR22 ;  /* 0x00000016564b7c20 */ /* 0x000fe20008410000 */
        /* <DEDUP_REMOVED lines=17> */
[C---:B------:R-:W-:Y:S01]  /*7d70*/  FADD.FTZ R4, -R27.reuse, R4 ;  /* 0x000000041b047221 */ /* 0x040fe20000010100 */
[----:B------:R-:W-:Y:S01]  /*7d80*/  FMUL.FTZ R77, R27, UR10 ;  /* 0x0000000a1b4d7c20 */ /* 0x000fe20008410000 */
[----:B------:R-:W0:Y:S02]  /*7d90*/  MUFU.TANH R31, R31 ;  /* 0x0000001f001f7308 */ /* 0x000e240000002400 */
[----:B------:R-:W-:Y:S01]  /*7da0*/  FMUL.FTZ R69, R4, UR10 ;  /* 0x0000000a04457c20 */ /* 0x000fe20008410000 */
        /* <DEDUP_REMOVED lines=38> */
[----:B0-----:R-:W-:Y:S01]  /*8010*/  FMNMX.FTZ R21, R31, R4, !PT ;  /* 0x000000041f157209 */ /* 0x001fe20007810000 */
[----:B------:R-:W0:Y:S01]  /*8020*/  MUFU.TANH R42, R42 ;  /* 0x0000002a002a7308 */ /* 0x000e220000002400 */
[--C-:B------:R-:W-:Y:S01]  /*8030*/  FFMA.FTZ R57, R60, UR10, -R77.reuse ;  /* 0x0000000a3c397c23 */ /* 0x100fe2000801084d */
[--C-:B------:R-:W-:Y:S01]  /*8040*/  FFMA.FTZ R32, R61, UR10, -R77.reuse ;  /* 0x0000000a3d207c23 */ /* 0x100fe2000801084d */
[----:B-1----:R-:W-:Y:S01]  /*8050*/  FMNMX.FTZ R4, R34, R21, !PT ;  /* 0x0000001522047209 */ /* 0x002fe20007810000 */
[----:B------:R-:W-:-:S03]  /*8060*/  FFMA.FTZ R62, R62, UR10, -R77 ;  /* 0x0000000a3e3e7c23 */ /* 0x000fc6000801084d */
[----:B---3--:R-:W-:Y:S01]  /*8070*/  FMNMX.FTZ R29, R35, R4, !PT ;  /* 0x00000004231d7209 */ /* 0x008fe20007810000 */
[----:B------:R-:W1:Y:S03]  /*8080*/  MUFU.TANH R43, R43 ;  /* 0x0000002b002b7308 */ /* 0x000e660000002400 */
[----:B--2---:R-:W-:-:S04]  /*8090*/  FMNMX.FTZ R4, R38, R29, !PT ;  /* 0x0000001d26047209 */ /* 0x004fc80007810000 */
[----:B----4-:R-:W-:Y:S01]  /*80a0*/  FMNMX.FTZ R29, R39, R4, !PT ;  /* 0x00000004271d7209 */ /* 0x010fe20007810000 */
[----:B------:R-:W2:Y:S03]  /*80b0*/  MUFU.TANH R45, R45 ;  /* 0x0000002d002d7308 */ /* 0x000ea60000002400 */
[----:B0-----:R-:W-:-:S05]  /*80c0*/  FMNMX.FTZ R4, R42, R29, !PT ;  /* 0x0000001d2a047209 */ /* 0x001fca0007810000 */
        /* <DEDUP_REMOVED lines=9> */
[----:B------:R-:W-:Y:S02]  /*8160*/  WARPGROUP.DEPBAR.LE gsb0, 0x0 ;  /* 0x00008000000079c5 */ /* 0x000fe40000010000 */
[----:B------:R-:W-:Y:S01]  /*8170*/  WARPGROUP.ARRIVE ;  /* 0x00000000000079c5 */ /* 0x000fe20000000000 */
[--C-:B------:R-:W-:Y:S01]  /*8180*/  FFMA.FTZ R132, R44, UR10, -R77.reuse ;  /* 0x0000000a2c847c23 */ /* 0x100fe2000801084d */
[----:B------:R-:W-:-:S03]  /*8190*/  FFMA.FTZ R134, R48, UR10, -R77 ;  /* 0x0000000a30867c23 */ /* 0x000fc6000801084d */
[----:B------:R-:W3:Y:S01]  /*81a0*/  MUFU.TANH R66, R66 ;  /* 0x0000004200427308 */ /* 0x000ee20000002400 */
[----:B------:R-:W-:Y:S01]  /*81b0*/  HGMMA.64x64x16.F32 R88, R128, gdesc[UR4].tnspB, R88, gsb0 ;  /* 0x40e0000480587df0 */ /* 0x000fe20008000858 */
[----:B------:R-:W-:Y:S01]  /*81c0*/  UIADD3 UR6, UR11, 0x300, URZ ;  /* 0x000003000b067890 */ /* 0x000fe2000fffe03f */
[----:B------:R-:W-:-:S05]  /*81d0*/  UMOV UR7, 0x40000040 ;  /* 0x4000004000077882 */ /* 0x000fca0000000000 */
[----:B------:R4:W-:Y:S08]  /*81e0*/  MUFU.EX2 R21, R6 ;  /* 0x0000000600157308 */ /* 0x0009f00000000800 */
[----:B------:R-:W5:Y:S01]  /*81f0*/  MUFU.TANH R67, R67 ;  /* 0x0000004300437308 */ /* 0x000f620000002400 */
[----:B----4-:R-:W-:Y:S01]  /*8200*/  FFMA.FTZ R6, R37, UR10, -R77 ;  /* 0x0000000a25067c23 */ /* 0x010fe2000801084d */
[----:B--2---:R-:W-:-:S04]  /*8210*/  FMNMX.FTZ R37, R63, R4, !PT ;  /* 0x000000043f257209 */ /* 0x004fc80007810000 */
[----:B0-----:R-:W-:Y:S02]  /*8220*/  FMNMX.FTZ R4, R64, R37, !PT ;  /* 0x0000002540047209 */ /* 0x001fe40007810000 */
[----:B------:R-:W0:Y:S02]  /*8230*/  MUFU.TANH R68, R68 ;  /* 0x0000004400447308 */ /* 0x000e240000002400 */
[----:B-1----:R-:W-:-:S04]  /*8240*/  FMNMX.FTZ R37, R65, R4, !PT ;  /* 0x0000000441257209 */ /* 0x002fc80007810000 */
[----:B---3--:R-:W-:Y:S02]  /*8250*/  FMNMX.FTZ R4, R66, R37, !PT ;  /* 0x0000002542047209 */ /* 0x008fe40007810000 */
[----:B------:R-:W1:Y:S02]  /*8260*/  MUFU.TANH R70, R70 ;  /* 0x0000004600467308 */ /* 0x000e640000002400 */
[----:B-----5:R-:W-:-:S06]  /*8270*/  FMNMX.FTZ R41, R67, R4, !PT ;  /* 0x0000000443297209 */ /* 0x020fcc0007810000 */
        /* <DEDUP_REMOVED lines=14> */
[----:B------:R-:W-:Y:S01]  /*8360*/  FFMA.FTZ R41, R49, UR10, -R77 ;  /* 0x0000000a31297c23 */ /* 0x000fe2000801084d */
[----:B------:R-:W-:Y:S01]  /*8370*/  HGMMA.64x64x16.F32 R88, R124, gdesc[UR4].tnspB, R88, gsb0 ;  /* 0x40e000047c587df0 */ /* 0x000fe20008000858 */
[----:B------:R-:W-:Y:S01]  /*8380*/  UIADD3 UR6, UR11, 0x380, URZ ;  /* 0x000003800b067890 */ /* 0x000fe2000fffe03f */
[----:B0-----:R-:W-:-:S03]  /*8390*/  FMNMX.FTZ R49, R75, R4, !PT ;  /* 0x000000044b317209 */ /* 0x001fc60007810000 */
[----:B------:R1:W-:Y:S01]  /*83a0*/  MUFU.EX2 R29, R6 ;  /* 0x00000006001d7308 */ /* 0x0003e20000000800 */
[----:B------:R-:W-:Y:S01]  /*83b0*/  UMOV UR7, 0x40000040 ;  /* 0x4000004000077882 */ /* 0x000fe20000000000 */
[--C-:B------:R-:W-:Y:S01]  /*83c0*/  FFMA.FTZ R4, R51, UR10, -R77.reuse ;  /* 0x0000000a33047c23 */ /* 0x100fe2000801084d */
[----:B------:R-:W-:-:S05]  /*83d0*/  FFMA.FTZ R51, R54, UR10, -R77 ;  /* 0x0000000a36337c23 */ /* 0x000fca000801084d */
[----:B------:R-:W-:Y:S01]  /*83e0*/  MUFU.EX2 R69, R69 ;  /* 0x0000004500457308 */ /* 0x000fe20000000800 */
[----:B-1----:R-:W-:Y:S01]  /*83f0*/  FMNMX.FTZ R6, R76, R49, !PT ;  /* 0x000000314c067209 */ /* 0x002fe20007810000 */
[----:B------:R-:W-:-:S04]  /*8400*/  FFMA.FTZ R49, R52, UR10, -R77 ;  /* 0x0000000a34317c23 */ /* 0x000fc8000801084d */
[----:B------:R-:W0:Y:S02]  /*8410*/  SHFL.BFLY PT, R83, R6, 0x2, 0x1f ;  /* 0x0c401f0006537f89 */ /* 0x000e2400000e0000 */
[----:B------:R-:W1:Y:S08]  /*8420*/  MUFU.EX2 R148, R148 ;  /* 0x0000009400947308 */ /* 0x000e700000000800 */
[----:B------:R-:W2:Y:S08]  /*8430*/  MUFU.EX2 R5, R5 ;  /* 0x0000000500057308 */ /* 0x000eb00000000800 */
[----:B------:R-:W3:Y:S01]  /*8440*/  MUFU.EX2 R150, R150 ;  /* 0x0000009600967308 */ /* 0x000ee20000000800 */
[----:B-1----:R-:W-:Y:S01]  /*8450*/  FFMA.FTZ R2, R69, R2, R148 ;  /* 0x0000000245027223 */ /* 0x002fe20000010094 */
[----:B0-----:R-:W-:-:S06]  /*8460*/  FMNMX.FTZ R83, R6, R83, !PT ;  /* 0x0000005306537209 */ /* 0x001fcc0007810000 */
[----:B------:R-:W-:Y:S01]  /*8470*/  MUFU.EX2 R79, R79 ;  /* 0x0000004f004f7308 */ /* 0x000fe20000000800 */
[----:B--2---:R-:W-:Y:S01]  /*8480*/  F2FP.F16.F32.PACK_AB R148, R5, R148 ;  /* 0x000000940594723e */ /* 0x004fe200000000ff */
[----:B------:R-:W0:Y:S06]  /*8490*/  SHFL.BFLY PT, R6, R83, 0x1, 0x1f ;  /* 0x0c201f0053067f89 */ /* 0x000e2c00000e0000 */
[----:B------:R-:W-:Y:S08]  /*84a0*/  MUFU.EX2 R144, R144 ;  /* 0x0000009000907308 */ /* 0x000ff00000000800 */
[----:B------:R-:W-:Y:S08]  /*84b0*/  MUFU.EX2 R9, R9 ;  /* 0x0000000900097308 */ /* 0x000ff00000000800 */
[----:B------:R-:W-:Y:S01]  /*84c0*/  MUFU.EX2 R146, R146 ;  /* 0x0000009200927308 */ /* 0x000fe20000000800 */
[----:B0-----:R-:W-:-:S05]  /*84d0*/  FMNMX.FTZ R6, R83, R6, !PT ;  /* 0x0000000653067209 */ /* 0x001fca0007810000 */
[----:B------:R-:W-:Y:S02]  /*84e0*/  FADD.FTZ R36, -R6, R3 ;  /* 0x0000000306247221 */ /* 0x000fe40000010100 */
[----:B------:R-:W-:Y:S01]  /*84f0*/  MUFU.EX2 R13, R13 ;  /* 0x0000000d000d7308 */ /* 0x000fe20000000800 */
[----:B------:R-:W-:Y:S02]  /*8500*/  WARPGROUP.DEPBAR.LE gsb0, 0x0 ;  /* 0x00008000000079c5 */ /* 0x000fe40000010000 */
[----:B------:R-:W-:Y:S01]  /*8510*/  WARPGROUP.ARRIVE ;  /* 0x00000000000079c5 */ /* 0x000fe20000000000 */
[----:B------:R-:W-:Y:S01]  /*8520*/  FMUL.FTZ R59, R36, UR10 ;  /* 0x0000000a243b7c20 */ /* 0x000fe20008410000 */
[----:B------:R-:W-:-:S03]  /*8530*/  FMUL.FTZ R36, R6, UR10 ;  /* 0x0000000a06247c20 */ /* 0x000fc60008410000 */
[----:B------:R-:W-:Y:S01]  /*8540*/  MUFU.EX2 R140, R140 ;  /* 0x0000008c008c7308 */ /* 0x000fe20000000800 */
[----:B------:R-:W-:Y:S01]  /*8550*/  HGMMA.64x64x16.F32 R88, R120, gdesc[UR4].tnspB, R88, gsb0 ;  /* 0x40e0000478587df0 */ /* 0x000fe20008000858 */
[--C-:B------:R-:W-:Y:S01]  /*8560*/  FFMA.FTZ R151, R11, UR10, -R36.reuse ;  /* 0x0000000a0b977c23 */ /* 0x100fe20008010824 */
[----:B------:R-:W-:Y:S02]  /*8570*/  IMAD.U32 R11, RZ, RZ, UR37 ;  /* 0x00000025ff0b7e24 */ /* 0x000fe4000f8e00ff */
[--C-:B------:R-:W-:Y:S01]  /*8580*/  FFMA.FTZ R8, R8, UR10, -R36.reuse ;  /* 0x0000000a08087c23 */ /* 0x100fe20008010824 */
[--C-:B------:R-:W-:Y:S01]  /*8590*/  FFMA.FTZ R149, R7, UR10, -R36.reuse ;  /* 0x0000000a07957c23 */ /* 0x100fe20008010824 */
[----:B------:R-:W-:Y:S01]  /*85a0*/  VIADD R7, R23, 0x9 ;  /* 0x0000000917077836 */ /* 0x000fe20000000000 */
[----:B------:R-:W-:Y:S01]  /*85b0*/  MUFU.EX2 R59, R59 ;  /* 0x0000003b003b7308 */ /* 0x000fe20000000800 */
[----:B------:R-:W-:Y:S01]  /*85c0*/  @!P1 LEA R11, R11, UR41, 0x3 ;  /* 0x000000290b0b9c11 */ /* 0x000fe2000f8e18ff */
[--C-:B------:R-:W-:Y:S01]  /*85d0*/  FFMA.FTZ R145, R15, UR10, -R36.reuse ;  /* 0x0000000a0f917c23 */ /* 0x100fe20008010824 */
[--C-:B------:R-:W-:Y:S01]  /*85e0*/  FFMA.FTZ R12, R12, UR10, -R36.reuse ;  /* 0x0000000a0c0c7c23 */ /* 0x100fe20008010824 */
[--C-:B------:R-:W-:Y:S01]  /*85f0*/  FFMA.FTZ R20, R20, UR10, -R36.reuse ;  /* 0x0000000a14147c23 */ /* 0x100fe20008010824 */
[----:B------:R-:W-:Y:S01]  /*8600*/  FFMA.FTZ R147, R25, UR10, -R36 ;  /* 0x0000000a19937c23 */ /* 0x000fe20008010824 */
[----:B------:R-:W-:Y:S01]  /*8610*/  @!P1 VIADD R15, R11, 0x16840 ;  /* 0x000168400b0f9836 */ /* 0x000fe20000000000 */
[----:B------:R-:W-:Y:S01]  /*8620*/  SEL R11, R7, 0x9, !P2 ;  /* 0x00000009070b7807 */ /* 0x000fe20005000000 */
[----:B------:R-:W0:Y:S01]  /*8630*/  MUFU.EX2 R8, R8 ;  /* 0x0000000800087308 */ /* 0x000e220000000800 */
[----:B------:R-:W-:Y:S01]  /*8640*/  FADD.FTZ R7, R5, R2 ;  /* 0x0000000205077221 */ /* 0x000fe20000010000 */
[--C-:B------:R-:W-:Y:S01]  /*8650*/  FFMA.FTZ R26, R26, UR10, -R36.reuse ;  /* 0x0000000a1a1a7c23 */ /* 0x100fe20008010824 */
[----:B------:R-:W-:Y:S01]  /*8660*/  @!P1 PRMT R15, RZ, 0x654, R15 ;  /* 0x00000654ff0f9816 */ /* 0x000fe2000000000f */
[--C-:B------:R-:W-:Y:S01]  /*8670*/  FFMA.FTZ R141, R30, UR10, -R36.reuse ;  /* 0x0000000a1e8d7c23 */ /* 0x100fe20008010824 */
[----:B---3--:R-:W-:Y:S01]  /*8680*/  FADD.FTZ R44, R150, R7 ;  /* 0x00000007962c7221 */ /* 0x008fe20000010000 */
        /* <DEDUP_REMOVED lines=9> */
[----:B------:R-:W-:Y:S01]  /*8720*/  FFMA.FTZ R42, R47, UR10, -R36 ;  /* 0x0000000a2f2a7c23 */ /* 0x000fe20008010824 */
[----:B------:R-:W2:Y:S01]  /*8730*/  MUFU.EX2 R151, R151 ;  /* 0x0000009700977308 */ /* 0x000ea20000000800 */
[----:B0-----:R-:W-:Y:S01]  /*8740*/  FFMA.FTZ R0, R59, R0, R8 ;  /* 0x000000003b007223 */ /* 0x001fe20000010008 */
[--C-:B------:R-:W-:Y:S01]  /*8750*/  FFMA.FTZ R135, R50, UR10, -R36.reuse ;  /* 0x0000000a32877c23 */ /* 0x100fe20008010824 */
[--C-:B------:R-:W-:Y:S01]  /*8760*/  FFMA.FTZ R129, R64, UR10, -R36.reuse ;  /* 0x0000000a40817c23 */ /* 0x100fe20008010824 */
[--C-:B------:R-:W-:Y:S01]  /*8770*/  FFMA.FTZ R131, R66, UR10, -R36.reuse ;  /* 0x0000000a42837c23 */ /* 0x100fe20008010824 */
[--C-:B------:R-:W-:Y:S01]  /*8780*/  FFMA.FTZ R125, R68, UR10, -R36.reuse ;  /* 0x0000000a447d7c23 */ /* 0x100fe20008010824 */
[--C-:B------:R-:W-:Y:S01]  /*8790*/  FFMA.FTZ R70, R70, UR10, -R36.reuse ;  /* 0x0000000a46467c23 */ /* 0x100fe20008010824 */
[----:B------:R-:W-:Y:S01]  /*87a0*/  FFMA.FTZ R71, R71, UR10, -R36 ;  /* 0x0000000a47477c23 */ /* 0x000fe20008010824 */
[----:B------:R-:W0:Y:S01]  /*87b0*/  MUFU.EX2 R12, R12 ;  /* 0x0000000c000c7308 */ /* 0x000e220000000800 */
[----:B-1----:R-:W-:Y:S01]  /*87c0*/  FADD.FTZ R2, R149, R0 ;  /* 0x0000000095027221 */ /* 0x002fe20000010000 */
[--C-:B------:R-:W-:Y:S01]  /*87d0*/  FFMA.FTZ R0, R63, UR10, -R36.reuse ;  /* 0x0000000a3f007c23 */ /* 0x100fe20008010824 */
[----:B------:R-:W-:Y:S01]  /*87e0*/  F2FP.F16.F32.PACK_AB R149, R149, R8 ;  /* 0x000000089595723e */ /* 0x000fe200000000ff */
[--C-:B------:R-:W-:Y:S01]  /*87f0*/  FFMA.FTZ R72, R72, UR10, -R36.reuse ;  /* 0x0000000a48487c23 */ /* 0x100fe20008010824 */
[--C-:B------:R-:W-:Y:S01]  /*8800*/  FFMA.FTZ R73, R73, UR10, -R36.reuse ;  /* 0x0000000a49497c23 */ /* 0x100fe20008010824 */
[--C-:B------:R-:W-:Y:S01]  /*8810*/  FFMA.FTZ R74, R74, UR10, -R36.reuse ;  /* 0x0000000a4a4a7c23 */ /* 0x100fe20008010824 */
[----:B------:R-:W-:Y:S01]  /*8820*/  FFMA.FTZ R75, R75, UR10, -R36 ;  /* 0x0000000a4b4b7c23 */ /* 0x000fe20008010824 */
[----:B------:R-:W1:Y:S01]  /*8830*/  MUFU.EX2 R145, R145 ;  /* 0x0000009100917308 */ /* 0x000e620000000800 */
[----:B--2---:R-:W-:Y:S01]  /*8840*/  FADD.FTZ R7, R151, R2 ;  /* 0x0000000297077221 */ /* 0x004fe20000010000 */
[----:B------:R-:W-:Y:S01]  /*8850*/  ISETP.LT.AND P2, PT, RZ, UR25, PT ;  /* 0x00000019ff007c0c */ /* 0x000fe2000bf41270 */
[----:B------:R-:W-:Y:S01]  /*8860*/  UIADD3 UR6, UR25, -0x1, URZ ;  /* 0xffffffff19067890 */ /* 0x000fe2000fffe03f */
[----:B------:R-:W-:-:S04]  /*8870*/  F2FP.F16.F32.PACK_AB R150, R79, R150 ;  /* 0x000000964f96723e */ /* 0x000fc800000000ff */
[----:B------:R-:W2:Y:S01]  /*8880*/  MUFU.EX2 R20, R20 ;  /* 0x0000001400147308 */ /* 0x000ea20000000800 */
[C---:B0-----:R-:W-:Y:S01]  /*8890*/  FADD.FTZ R2, R12.reuse, R7 ;  /* 0x000000070c027221 */ /* 0x041fe20000010000 */
[----:B------:R-:W-:Y:S01]  /*88a0*/  F2FP.F16.F32.PACK_AB R151, R12, R151 ;  /* 0x000000970c97723e */ /* 0x000fe200000000ff */
[----:B------:R-:W-:-:S05]  /*88b0*/  UMOV UR25, UR6 ;  /* 0x0000000600197c82 */ /* 0x000fca0008000000 */
[----:B------:R-:W0:Y:S01]  /*88c0*/  MUFU.EX2 R147, R147 ;  /* 0x0000009300937308 */ /* 0x000e220000000800 */
[----:B-1----:R-:W-:Y:S01]  /*88d0*/  FADD.FTZ R7, R145, R2 ;  /* 0x0000000291077221 */ /* 0x002fe20000010000 */
[----:B------:R-:W-:-:S06]  /*88e0*/  FFMA.FTZ R2, R65, UR10, -R36 ;  /* 0x0000000a41027c23 */ /* 0x000fcc0008010824 */
[----:B------:R-:W1:Y:S01]  /*88f0*/  MUFU.EX2 R26, R26 ;  /* 0x0000001a001a7308 */ /* 0x000e620000000800 */
[C---:B--2---:R-:W-:Y:S01]  /*8900*/  FADD.FTZ R46, R20.reuse, R7 ;  /* 0x00000007142e7221 */ /* 0x044fe20000010000 */
[----:B------:R-:W-:Y:S01]  /*8910*/  F2FP.F16.F32.PACK_AB R145, R20, R145 ;  /* 0x000000911491723e */ /* 0x000fe200000000ff */
[----:B------:R-:W-:Y:S02]  /*8920*/  WARPGROUP.DEPBAR.LE gsb0, 0x0 ;  /* 0x00008000000079c5 */ /* 0x000fe40000010000 */
[----:B------:R2:W-:Y:S06]  /*8930*/  BAR.ARV R11, 0x100 ;  /* 0x0004000b0000751d */ /* 0x0005ec0000002000 */
[----:B------:R3:W-:Y:S01]  /*8940*/  @!P1 SYNCS.ARRIVE.TRANS64.RED.A1T0 RZ, [R15+URZ], RZ ;  /* 0x000000ff0fff99a7 */ /* 0x0007e2000810043f */
[----:B------:R-:W4:Y:S01]  /*8950*/  MUFU.EX2 R141, R141 ;  /* 0x0000008d008d7308 */ /* 0x000f220000000800 */
[----:B0-----:R-:W-:Y:S01]  /*8960*/  FADD.FTZ R7, R147, R46 ;  /* 0x0000002e93077221 */ /* 0x001fe20000010000 */
[----:B-1----:R-:W-:Y:S01]  /*8970*/  F2FP.F16.F32.PACK_AB R147, R26, R147 ;  /* 0x000000931a93723e */ /* 0x002fe200000000ff */
[-C--:B------:R-:W-:Y:S01]  /*8980*/  FMUL.FTZ R88, R88, R69.reuse ;  /* 0x0000004558587220 */ /* 0x080fe20000410000 */
[-C--:B------:R-:W-:Y:S01]  /*8990*/  FMUL.FTZ R89, R89, R69.reuse ;  /* 0x0000004559597220 */ /* 0x080fe20000410000 */
[----:B------:R-:W-:Y:S01]  /*89a0*/  FADD.FTZ R46, R26, R7 ;  /* 0x000000071a2e7221 */ /* 0x000fe20000010000 */
[-C--:B------:R-:W-:Y:S01]  /*89b0*/  FMUL.FTZ R92, R92, R69.reuse ;  /* 0x000000455c5c7220 */ /* 0x080fe20000410000 */
[----:B---3--:R-:W-:Y:S01]  /*89c0*/  IMAD.U32 R15, RZ, RZ, UR21 ;  /* 0x00000015ff0f7e24 */ /* 0x008fe2000f8e00ff */
[----:B------:R-:W0:Y:S01]  /*89d0*/  MUFU.EX2 R30, R30 ;  /* 0x0000001e001e7308 */ /* 0x000e220000000800 */
        /* <DEDUP_REMOVED lines=8> */
[----:B--2---:R-:W-:-:S02]  /*8a60*/  @!P1 VIADD R11, R15, 0x16860 ;  /* 0x000168600f0b9836 */ /* 0x004fc40000000000 */
[----:B----4-:R-:W-:Y:S01]  /*8a70*/  FADD.FTZ R7, R141, R46 ;  /* 0x0000002e8d077221 */ /* 0x010fe20000010000 */
[-C--:B------:R-:W-:Y:S01]  /*8a80*/  FMUL.FTZ R104, R104, R69.reuse ;  /* 0x0000004568687220 */ /* 0x080fe20000410000 */
[-C--:B------:R-:W-:Y:S01]  /*8a90*/  FMUL.FTZ R105, R105, R69.reuse ;  /* 0x0000004569697220 */ /* 0x080fe20000410000 */
[----:B------:R-:W-:Y:S01]  /*8aa0*/  FMUL.FTZ R108, R108, R69 ;  /* 0x000000456c6c7220 */ /* 0x000fe20000410000 */
[----:B------:R-:W-:Y:S01]  /*8ab0*/  @!P1 PRMT R15, RZ, 0x654, R11 ;  /* 0x00000654ff0f9816 */ /* 0x000fe2000000000b */
[----:B------:R-:W-:Y:S01]  /*8ac0*/  FADD.FTZ R11, R79, R44 ;  /* 0x0000002c4f0b7221 */ /* 0x000fe20000010000 */
[----:B------:R-:W1:Y:S01]  /*8ad0*/  MUFU.EX2 R143, R143 ;  /* 0x0000008f008f7308 */ /* 0x000e620000000800 */
[C---:B0-----:R-:W-:Y:S01]  /*8ae0*/  FADD.FTZ R46, R30.reuse, R7 ;  /* 0x000000071e2e7221 */ /* 0x041fe20000010000 */
[----:B------:R-:W-:Y:S01]  /*8af0*/  F2FP.F16.F32.PACK_AB R141, R30, R141 ;  /* 0x0000008d1e8d723e */ /* 0x000fe200000000ff */
[----:B------:R-:W-:Y:S01]  /*8b00*/  FADD.FTZ R44, R144, R11 ;  /* 0x0000000b902c7221 */ /* 0x000fe20000010000 */
[----:B------:R0:W-:Y:S01]  /*8b10*/  @!P1 SYNCS.ARRIVE.TRANS64.RED.A1T0 RZ, [R15+URZ], RZ ;  /* 0x000000ff0fff99a7 */ /* 0x0001e2000810043f */
[----:B------:R-:W-:Y:S01]  /*8b20*/  F2FP.F16.F32.PACK_AB R144, R9, R144 ;  /* 0x000000900990723e */ /* 0x000fe200000000ff */
[-C--:B------:R-:W-:Y:S01]  /*8b30*/  FMUL.FTZ R109, R109, R69.reuse ;  /* 0x000000456d6d7220 */ /* 0x080fe20000410000 */
[----:B------:R-:W-:Y:S01]  /*8b40*/  FADD.FTZ R11, R9, R44 ;  /* 0x0000002c090b7221 */ /* 0x000fe20000010000 */
[----:B------:R-:W2:Y:S01]  /*8b50*/  MUFU.EX2 R33, R33 ;  /* 0x0000002100217308 */ /* 0x000ea20000000800 */
[--C-:B------:R-:W-:Y:S01]  /*8b60*/  FFMA.FTZ R44, R67, UR10, -R36.reuse ;  /* 0x0000000a432c7c23 */ /* 0x100fe20008010824 */
[----:B------:R-:W-:Y:S01]  /*8b70*/  FFMA.FTZ R36, R76, UR10, -R36 ;  /* 0x0000000a4c247c23 */ /* 0x000fe20008010824 */
[----:B------:R-:W-:Y:S01]  /*8b80*/  FADD.FTZ R48, R146, R11 ;  /* 0x0000000b92307221 */ /* 0x000fe20000010000 */
[----:B------:R-:W-:Y:S01]  /*8b90*/  F2FP.F16.F32.PACK_AB R146, R13, R146 ;  /* 0x000000920d92723e */ /* 0x000fe200000000ff */
[-C--:B------:R-:W-:Y:S01]  /*8ba0*/  FMUL.FTZ R112, R112, R69.reuse ;  /* 0x0000004570707220 */ /* 0x080fe20000410000 */
[-C--:B------:R-:W-:Y:S01]  /*8bb0*/  FMUL.FTZ R113, R113, R69.reuse ;  /* 0x0000004571717220 */ /* 0x080fe20000410000 */
[----:B------:R-:W-:Y:S01]  /*8bc0*/  FADD.FTZ R11, R13, R48 ;  /* 0x000000300d0b7221 */ /* 0x000fe20000010000 */
[----:B------:R-:W3:Y:S01]  /*8bd0*/  MUFU.EX2 R34, R34 ;  /* 0x0000002200227308 */ /* 0x000ee20000000800 */
[----:B-1----:R-:W-:Y:S01]  /*8be0*/  FADD.FTZ R7, R143, R46 ;  /* 0x0000002e8f077221 */ /* 0x002fe20000010000 */
[-C--:B------:R-:W-:Y:S01]  /*8bf0*/  FMUL.FTZ R116, R116, R69.reuse ;  /* 0x0000004574747220 */ /* 0x080fe20000410000 */
[----:B------:R-:W-:Y:S01]  /*8c00*/  FADD.FTZ R48, R140, R11 ;  /* 0x0000000b8c307221 */ /* 0x000fe20000010000 */
[----:B------:R-:W-:Y:S01]  /*8c10*/  F2FP.F16.F32.PACK_AB R140, R21, R140 ;  /* 0x0000008c158c723e */ /* 0x000fe200000000ff */
[----:B------:R-:W-:Y:S01]  /*8c20*/  FMUL.FTZ R117, R117, R69 ;  /* 0x0000004575757220 */ /* 0x000fe20000410000 */
[-C--:B------:R-:W-:Y:S01]  /*8c30*/  FMUL.FTZ R90, R90, R59.reuse ;  /* 0x0000003b5a5a7220 */ /* 0x080fe20000410000 */
[----:B------:R-:W-:Y:S01]  /*8c40*/  FADD.FTZ R11, R21, R48 ;  /* 0x00000030150b7221 */ /* 0x000fe20000010000 */
[----:B------:R-:W1:Y:S01]  /*8c50*/  MUFU.EX2 R136, R136 ;  /* 0x0000008800887308 */ /* 0x000e620000000800 */
        /* <DEDUP_REMOVED lines=16> */
[----:B-1----:R-:W-:Y:S01]  /*8d60*/  FADD.FTZ R48, R136, R11 ;  /* 0x0000000b88307221 */ /* 0x002fe20000010000 */
[----:B------:R-:W-:Y:S01]  /*8d70*/  F2FP.F16.F32.PACK_AB R136, R29, R136 ;  /* 0x000000881d88723e */ /* 0x000fe200000000ff */
[-C--:B------:R-:W-:Y:S01]  /*8d80*/  FMUL.FTZ R110, R110, R59.reuse ;  /* 0x0000003b6e6e7220 */ /* 0x080fe20000410000 */
[-C--:B------:R-:W-:Y:S01]  /*8d90*/  FMUL.FTZ R111, R111, R59.reuse ;  /* 0x0000003b6f6f7220 */ /* 0x080fe20000410000 */
[----:B------:R-:W-:Y:S01]  /*8da0*/  FADD.FTZ R7, R29, R48 ;  /* 0x000000301d077221 */ /* 0x000fe20000010000 */
[-C--:B------:R-:W-:Y:S01]  /*8db0*/  FMUL.FTZ R114, R114, R59.reuse ;  /* 0x0000003b72727220 */ /* 0x080fe20000410000 */
[-C--:B------:R-:W-:Y:S01]  /*8dc0*/  FMUL.FTZ R115, R115, R59.reuse ;  /* 0x0000003b73737220 */ /* 0x080fe20000410000 */
[----:B------:R-:W1:Y:S01]  /*8dd0*/  MUFU.EX2 R138, R138 ;  /* 0x0000008a008a7308 */ /* 0x000e620000000800 */
[----:B--2---:R-:W-:Y:S01]  /*8de0*/  FADD.FTZ R5, R137, R46 ;  /* 0x0000002e89057221 */ /* 0x004fe20000010000 */
[-C--:B------:R-:W-:Y:S01]  /*8df0*/  FMUL.FTZ R118, R118, R59.reuse ;  /* 0x0000003b76767220 */ /* 0x080fe20000410000 */
[----:B------:R-:W-:-:S05]  /*8e00*/  FMUL.FTZ R119, R119, R59 ;  /* 0x0000003b77777220 */ /* 0x000fca0000410000 */
[----:B------:R-:W2:Y:S01]  /*8e10*/  MUFU.EX2 R139, R139 ;  /* 0x0000008b008b7308 */ /* 0x000ea20000000800 */
[C---:B---3--:R-:W-:Y:S01]  /*8e20*/  FADD.FTZ R46, R38.reuse, R5 ;  /* 0x00000005262e7221 */ /* 0x048fe20000010000 */
[----:B------:R-:W-:-:S06]  /*8e30*/  F2FP.F16.F32.PACK_AB R137, R38, R137 ;  /* 0x000000892689723e */ /* 0x000fcc00000000ff */
[----:B------:R3:W4:Y:S01]  /*8e40*/  MUFU.EX2 R37, R10 ;  /* 0x0000000a00257308 */ /* 0x0007220000000800 */
[----:B-1----:R-:W-:-:S07]  /*8e50*/  FADD.FTZ R8, R138, R7 ;  /* 0x000000078a087221 */ /* 0x002fce0000010000 */
[----:B------:R-:W1:Y:S01]  /*8e60*/  MUFU.EX2 R40, R40 ;  /* 0x0000002800287308 */ /* 0x000e620000000800 */
[----:B--2---:R-:W-:Y:S01]  /*8e70*/  FADD.FTZ R5, R139, R46 ;  /* 0x0000002e8b057221 */ /* 0x004fe20000010000 */
[--C-:B---3--:R-:W-:Y:S01]  /*8e80*/  FFMA.FTZ R10, R53, UR10, -R77.reuse ;  /* 0x0000000a350a7c23 */ /* 0x108fe2000801084d */
[----:B------:R-:W-:-:S05]  /*8e90*/  FFMA.FTZ R53, R56, UR10, -R77 ;  /* 0x0000000a38357c23 */ /* 0x000fca000801084d */
[----:B------:R-:W2:Y:S01]  /*8ea0*/  MUFU.EX2 R132, R132 ;  /* 0x0000008400847308 */ /* 0x000ea20000000800 */
[C---:B----4-:R-:W-:Y:S01]  /*8eb0*/  FADD.FTZ R7, R37.reuse, R8 ;  /* 0x0000000825077221 */ /* 0x050fe20000010000 */
        /* <DEDUP_REMOVED lines=30> */
[----:B------:R-:W-:Y:S01]  /*90a0*/  F2FP.F16.F32.PACK_AB R128, R49, R4 ;  /* 0x000000043180723e */ /* 0x000fe200000000ff */
[----:B------:R-:W-:-:S05]  /*90b0*/  IMAD.MOV.U32 R4, RZ, RZ, R27 ;  /* 0x000000ffff047224 */ /* 0x000fca00078e001b */
        /* <DEDUP_REMOVED lines=46> */
[----:B-1----:R-:W-:Y:S01]  /*93a0*/  FADD.FTZ R5, R12, R5 ;  /* 0x000000050c057221 */ /* 0x002fe20000010000 */
[C---:B--2---:R-:W-:Y:S01]  /*93b0*/  FADD.FTZ R2, R3.reuse, R2 ;  /* 0x0000000203027221 */ /* 0x044fe20000010000 */
[----:B------:R-:W-:Y:S01]  /*93c0*/  F2FP.F16.F32.PACK_AB R122, R3, R32 ;  /* 0x00000020037a723e */ /* 0x000fe200000000ff */
[----:B------:R-:W-:Y:S02]  /*93d0*/  IMAD.MOV.U32 R3, RZ, RZ, R6 ;  /* 0x000000ffff037224 */ /* 0x000fe400078e0006 */
[C---:B---3--:R-:W-:Y:S01]  /*93e0*/  FADD.FTZ R0, R36.reuse, R5 ;  /* 0x0000000524007221 */ /* 0x048fe20000010000 */
[----:B------:R-:W-:Y:S01]  /*93f0*/  F2FP.F16.F32.PACK_AB R123, R36, R12 ;  /* 0x0000000c247b723e */ /* 0x000fe200000000ff */
[----:B0-----:R-:W-:Y:S06]  /*9400*/  @P2 BRA `(.L_x_1724) ;  /* 0xffffffd800e02947 */ /* 0x001fec000383ffff */
.L_x_1715:
[----:B------:R-:W-:Y:S06]  /*9410*/  BAR.ARV 0x8, 0x1a0 ;  /* 0x0206800000007b1d */ /* 0x000fec0000002000 */
[----:B------:R-:W-:Y:S05]  /*9420*/  @!P0 BRA `(.L_x_1725) ;  /* 0x0000000000048947 */ /* 0x000fea0003800000 */
[----:B------:R-:W-:Y:S01]  /*9430*/  BPT.TRAP 0x1 ;  /* 0x000000040000795c */ /* 0x000fe20000300000 */
.L_x_1725:
[----:B------:R-:W-:Y:S01]  /*9440*/  ULEA UR5, UR37, UR41, 0x3 ;  /* 0x0000002925057291 */ /* 0x000fe2000f8e183f */
[----:B------:R-:W-:-:S04]  /*9450*/  MOV R3, UR40 ;  /* 0x0000002800037c02 */ /* 0x000fc80008000f00 */
[----:B------:R-:W-:-:S04]  /*9460*/  SHF.L.U32 R3, R3, 0x1f, RZ ;  /* 0x0000001f03037819 */ /* 0x000fc800000006ff */
[----:B------:R0:W1:Y:S01]  /*9470*/  SYNCS.PHASECHK.TRANS64.TRYWAIT P2, [UR5+0x16850], R3 ;  /* 0x01685003ff0075a7 */ /* 0x0000620008040145 */
[----:B------:R-:W-:Y:S05]  /*9480*/  @!P0 BRA `(.L_x_1726) ;  /* 0x0000000000048947 */ /* 0x000fea0003800000 */
[----:B------:R-:W-:Y:S01]  /*9490*/  BPT.TRAP 0x1 ;  /* 0x000000040000795c */ /* 0x000fe20000300000 */
.L_x_1726:
[----:B-1----:R-:W-:Y:S05]  /*94a0*/  @P2 BRA `(.L_x_1727) ;  /* 0x0000000000082947 */ /* 0x002fea0003800000 */
[----:B------:R-:W1:Y:S02]  /*94b0*/  SYNCS.PHASECHK.TRANS64.TRYWAIT P0, [UR5+0x16850], R3 ;  /* 0x01685003ff0075a7 */ /* 0x000e640008000145 */
[----:B-1----:R-:W-:Y:S05]  /*94c0*/  @!P0 BRA `(.L_x_1728) ;  /* 0x0000006400788947 */ /* 0x002fea0003800000 */
.L_x_1727:
[----:B------:R-:W-:Y:S01]  /*94d0*/  UIADD3 UR41, UR41, 0x400, URZ ;  /* 0x0000040029297890 */ /* 0x000fe2000fffe03f */
[----:B------:R-:W-:Y:S01]  /*94e0*/  WARPGROUP.ARRIVE ;  /* 0x00000000000079c5 */ /* 0x000fe20000000000 */
[----:B------:R-:W-:Y:S01]  /*94f0*/  UMOV UR7, 0x40000040 ;  /* 0x4000004000077882 */ /* 0x000fe20000000000 */
[----:B------:R-:W2:Y:S01]  /*9500*/  SHFL.BFLY PT, R5, R0, 0x2, 0x1f ;  /* 0x0c401f0000057f89 */ /* 0x000ea200000e0000 */
[----:B------:R-:W-:Y:S01]  /*9510*/  USHF.R.U32.HI UR41, URZ, 0x4, UR41 ;  /* 0x000000043f297899 */ /* 0x000fe20008011629 */
[----:B------:R-:W-:Y:S01]  /*9520*/  IMAD.U32 R11, RZ, RZ, UR5 ;  /* 0x00000005ff0b7e24 */ /* 0x000fe2000f8e00ff */
[----:B------:R-:W-:Y:S01]  /*9530*/  UIADD3 UR47, UR47, 0x1, URZ ;  /* 0x000000012f2f7890 */ /* 0x000fe2000fffe03f */
[----:B01----:R-:W0:Y:S01]  /*9540*/  SHFL.BFLY PT, R3, R2, 0x2, 0x1f ;  /* 0x0c401f0002037f89 */ /* 0x003e2200000e0000 */
        /* <DEDUP_REMOVED lines=11> */
[----:B--2---:R-:W-:Y:S01]  /*9600*/  FADD.FTZ R5, R5, R0 ;  /* 0x0000000005057221 */ /* 0x004fe20000010000 */
[----:B------:R-:W-:Y:S02]  /*9610*/  IMAD.MOV.U32 R0, RZ, RZ, -0x800000 ;  /* 0xff800000ff007424 */ /* 0x000fe400078e00ff */
[----:B0-----:R-:W-:-:S02]  /*9620*/  FADD.FTZ R3, R3, R2 ;  /* 0x0000000203037221 */ /* 0x001fc40000010000 */
[----:B------:R-:W0:Y:S01]  /*9630*/  SHFL.BFLY PT, R8, R5, 0x1, 0x1f ;  /* 0x0c201f0005087f89 */ /* 0x000e2200000e0000 */
[----:B------:R-:W-:-:S03]  /*9640*/  IMAD.MOV.U32 R2, RZ, RZ, -0x800000 ;  /* 0xff800000ff027424 */ /* 0x000fc600078e00ff */
[----:B------:R-:W1:Y:S01]  /*9650*/  SHFL.BFLY PT, R4, R3, 0x1, 0x1f ;  /* 0x0c201f0003047f89 */ /* 0x000e6200000e0000 */
[----:B0-----:R-:W-:Y:S01]  /*9660*/  FADD.FTZ R10, R5, R8 ;  /* 0x00000008050a7221 */ /* 0x001fe20000010000 */
[----:B-1----:R-:W-:-:S04]  /*9670*/  FADD.FTZ R9, R3, R4 ;  /* 0x0000000403097221 */ /* 0x002fc80000010000 */
[----:B------:R-:W-:Y:S01]  /*9680*/  FSETP.NE.FTZ.AND P2, PT, R10, RZ, PT ;  /* 0x000000ff0a00720b */ /* 0x000fe20003f55000 */
[----:B------:R-:W-:Y:S02]  /*9690*/  IMAD.MOV.U32 R3, RZ, RZ, RZ ;  /* 0x000000ffff037224 */ /* 0x000fe400078e00ff */
[----:B------:R-:W-:Y:S01]  /*96a0*/  IMAD.U32 R4, RZ, RZ, UR10 ;  /* 0x0000000aff047e24 */ /* 0x000fe2000f8e00ff */
[----:B------:R-:W-:-:S09]  /*96b0*/  FSETP.NE.FTZ.AND P0, PT, R9, RZ, PT ;  /* 0x000000ff0900720b */ /* 0x000fd20003f15000 */
[----:B------:R-:W0:Y:S01]  /*96c0*/  @P2 MUFU.LG2 R8, R10 ;  /* 0x0000000a00082308 */ /* 0x000e220000000c00 */
[----:B------:R-:W-:-:S03]  /*96d0*/  @P2 FMUL.FTZ R12, R12, 0.69314718246459960938 ;  /* 0x3f3172180c0c2820 */ /* 0x000fc60000410000 */
[----:B------:R-:W-:-:S04]  /*96e0*/  @P0 FMUL.FTZ R4, R4, 0.69314718246459960938 ;  /* 0x3f31721804040820 */ /* 0x000fc80000410000 */
[----:B------:R-:W1:Y:S08]  /*96f0*/  @P0 MUFU.LG2 R7, R9 ;  /* 0x0000000900070308 */ /* 0x000e700000000c00 */
[----:B------:R-:W2:Y:S01]  /*9700*/  @P0 MUFU.RCP R21, R9 ;  /* 0x0000000900150308 */ /* 0x000ea20000001000 */
[----:B0-----:R-:W-:Y:S01]  /*9710*/  @P2 FMUL.FTZ R5, R8, 0.69314718246459960938 ;  /* 0x3f31721808052820 */ /* 0x001fe20000410000 */
[----:B------:R-:W-:-:S03]  /*9720*/  @!P1 IADD3 R8, R11, 0x16860, RZ ;  /* 0x000168600b089810 */ /* 0x000fc60007ffe0ff */
[----:B------:R-:W-:Y:S01]  /*9730*/  @P2 FFMA.FTZ R0, R12, R6, R5 ;  /* 0x000000060c002223 */ /* 0x000fe20000010005 */
[----:B------:R-:W-:Y:S02]  /*9740*/  @!P1 PRMT R8, RZ, 0x654, R8 ;  /* 0x00000654ff089816 */ /* 0x000fe40000000008 */
[----:B------:R-:W0:Y:S01]  /*9750*/  @P2 MUFU.RCP R3, R10 ;  /* 0x0000000a00032308 */ /* 0x000e220000001000 */
[----:B-1----:R-:W-:Y:S01]  /*9760*/  @P0 FMUL.FTZ R7, R7, 0.69314718246459960938 ;  /* 0x3f31721807070820 */ /* 0x002fe20000410000 */
[----:B------:R-:W-:Y:S02]  /*9770*/  WARPGROUP.DEPBAR.LE gsb0, 0x0 ;  /* 0x00008000000079c5 */ /* 0x000fe40000010000 */
[----:B------:R-:W-:Y:S01]  /*9780*/  WARPGROUP.ARRIVE ;  /* 0x00000000000079c5 */ /* 0x000fe20000000000 */
[----:B------:R-:W-:Y:S01]  /*9790*/  @P0 FFMA.FTZ R2, R4, R27, R7 ;  /* 0x0000001b04020223 */ /* 0x000fe20000010007 */
[----:B------:R-:W-:-:S04]  /*97a0*/  PLOP3.LUT P0, PT, PT, PT, PT, 0x8, 0x0 ;  /* 0x000000000000781c */ /* 0x000fc80003f0e170 */
        /* <DEDUP_REMOVED lines=68> */
.L_x_1698:
        /* <DEDUP_REMOVED lines=10> */
[----:B------:R-:W0:Y:S01]  /*9c90*/  S2R R4, SR_SWINHI ;  /* 0x0000000000047919 */ /* 0x000e220000002f00 */
[----:B------:R-:W-:Y:S01]  /*9ca0*/  F2FP.F16.F32.PACK_AB R7, R7, R14 ;  /* 0x0000000e0707723e */ /* 0x000fe200000000ff */
[----:B------:R-:W-:Y:S01]  /*9cb0*/  ULDC.64 UR8, c[0x0][0xbe0] ;  /* 0x0002f80000087ab9 */ /* 0x000fe20000000a00 */
[----:B------:R-:W-:Y:S01]  /*9cc0*/  F2FP.F16.F32.PACK_AB R6, R6, R49 ;  /* 0x000000310606723e */ /* 0x000fe200000000ff */
[----:B------:R-:W-:Y:S01]  /*9cd0*/  UISETP.NE.U32.AND UP0, UPT, UR8, URZ, UPT ;  /* 0x0000003f0800728c */ /* 0x000fe2000bf05070 */
[----:B------:R-:W-:Y:S01]  /*9ce0*/  F2FP.F16.F32.PACK_AB R40, R39, R40 ;  /* 0x000000282728723e */ /* 0x000fe200000000ff */
[----:B------:R-:W-:Y:S01]  /*9cf0*/  ULDC.64 UR6, c[0x0][0xbd8] ;  /* 0x0002f60000067ab9 */ /* 0x000fe20000000a00 */
[----:B------:R-:W-:Y:S01]  /*9d00*/  F2FP.F16.F32.PACK_AB R32, R27, R32 ;  /* 0x000000201b20723e */ /* 0x000fe200000000ff */
[----:B------:R-:W-:Y:S02]  /*9d10*/  UISETP.NE.AND.EX UP0, UPT, UR9, URZ, UPT, UP0 ;  /* 0x0000003f0900728c */ /* 0x000fe4000bf05300 */
[----:B------:R-:W-:-:S02]  /*9d20*/  UISETP.NE.U32.AND UP1, UPT, UR6, URZ, UPT ;  /* 0x0000003f0600728c */ /* 0x000fc4000bf25070 */
[----:B------:R-:W-:Y:S02]  /*9d30*/  USHF.L.U32 UR10, UR46, 0x2, URZ ;  /* 0x000000022e0a7899 */ /* 0x000fe4000800063f */
[----:B------:R-:W-:Y:S02]  /*9d40*/  UISETP.NE.AND.EX UP1, UPT, UR7, URZ, UPT, UP1 ;  /* 0x0000003f0700728c */ /* 0x000fe4000bf25310 */
[----:B------:R-:W-:Y:S02]  /*9d50*/  USHF.L.U64.HI UR11, UR46, 0x2, UR45 ;  /* 0x000000022e0b7899 */ /* 0x000fe4000801022d */
[----:B------:R-:W-:Y:S02]  /*9d60*/  UIADD3 UR4, UP2, UR10, UR6, URZ ;  /* 0x000000060a047290 */ /* 0x000fe4000ff5e03f */
[----:B------:R-:W-:Y:S02]  /*9d70*/  @UP0 UIADD3 UR6, UP3, UR10, UR8, URZ ;  /* 0x000000080a060290 */ /* 0x000fe4000ff7e03f */
[----:B------:R-:W-:-:S02]  /*9d80*/  UIADD3.X UR8, UR11, UR7, URZ, UP2, !UPT ;  /* 0x000000070b087290 */ /* 0x000fc400097fe43f */
[----:B------:R-:W-:Y:S01]  /*9d90*/  @UP0 UIADD3.X UR7, UR11, UR9, URZ, UP3, !UPT ;  /* 0x000000090b070290 */ /* 0x000fe20009ffe43f */
[----:B------:R-:W-:Y:S02]  /*9da0*/  MOV R12, R3 ;  /* 0x00000003000c7202 */ /* 0x000fe40000000f00 */
[----:B0-----:R-:W-:-:S03]  /*9db0*/  MOV R13, R4 ;  /* 0x00000004000d7202 */ /* 0x001fc60000000f00 */
[----:B------:R-:W-:Y:S01]  /*9dc0*/  IMAD.WIDE R4, R154, 0x2, R12 ;  /* 0x000000029a047825 */ /* 0x000fe200078e020c */
[----:B------:R-:W-:Y:S02]  /*9dd0*/  BAR.SYNC.DEFER_BLOCKING 0x1, 0x180 ;  /* 0x0046000000007b1d */ /* 0x000fe40000010000 */
[C---:B------:R-:W-:Y:S02]  /*9de0*/  IADD3 R11, P1, R4.reuse, 0x40, RZ ;  /* 0x00000040040b7810 */ /* 0x040fe40007f3e0ff */
[C---:B------:R-:W-:Y:S02]  /*9df0*/  IADD3 R15, P0, R4.reuse, 0x60, RZ ;  /* 0x00000060040f7810 */ /* 0x040fe40007f1e0ff */
[C---:B------:R-:W-:Y:S02]  /*9e00*/  IADD3 R29, P2, R4.reuse, 0x20, RZ ;  /* 0x00000020041d7810 */ /* 0x040fe40007f5e0ff */
[----:B------:R-:W-:Y:S02]  /*9e10*/  LOP3.LUT R9, R4, 0x380, RZ, 0xc0, !PT ;  /* 0x0000038004097812 */ /* 0x000fe400078ec0ff */
[----:B------:R-:W-:-:S02]  /*9e20*/  LOP3.LUT R10, R11, 0x380, RZ, 0xc0, !PT ;  /* 0x000003800b0a7812 */ /* 0x000fc400078ec0ff */
[----:B------:R-:W-:Y:S02]  /*9e30*/  LOP3.LUT R8, R15, 0x380, RZ, 0xc0, !PT ;  /* 0x000003800f087812 */ /* 0x000fe400078ec0ff */
[----:B------:R-:W-:Y:S02]  /*9e40*/  LOP3.LUT R28, R29, 0x380, RZ, 0xc0, !PT ;  /* 0x000003801d1c7812 */ /* 0x000fe400078ec0ff */
[----:B------:R-:W-:Y:S02]  /*9e50*/  SHF.R.U64 R9, R9, 0x3, RZ ;  /* 0x0000000309097819 */ /* 0x000fe400000012ff */
[----:B------:R-:W-:Y:S02]  /*9e60*/  SHF.R.U64 R10, R10, 0x3, RZ ;  /* 0x000000030a0a7819 */ /* 0x000fe400000012ff */
[----:B------:R-:W-:Y:S02]  /*9e70*/  SHF.R.U64 R8, R8, 0x3, RZ ;  /* 0x0000000308087819 */ /* 0x000fe400000012ff */
[----:B------:R-:W-:-:S02]  /*9e80*/  SHF.R.U64 R28, R28, 0x3, RZ ;  /* 0x000000031c1c7819 */ /* 0x000fc400000012ff */
[----:B------:R-:W-:Y:S01]  /*9e90*/  LOP3.LUT R4, R9, R4, RZ, 0x3c, !PT ;  /* 0x0000000409047212 */ /* 0x000fe200078e3cff */
[--C-:B------:R-:W-:Y:S01]  /*9ea0*/  IMAD.X R9, RZ, RZ, R5.reuse, P0 ;  /* 0x000000ffff097224 */ /* 0x100fe200000e0605 */
[----:B------:R-:W-:Y:S01]  /*9eb0*/  LOP3.LUT R10, R10, R11, RZ, 0x3c, !PT ;  /* 0x0000000b0a0a7212 */ /* 0x000fe200078e3cff */
[--C-:B------:R-:W-:Y:S01]  /*9ec0*/  IMAD.X R11, RZ, RZ, R5.reuse, P1 ;  /* 0x000000ffff0b7224 */ /* 0x100fe200008e0605 */
[----:B------:R-:W-:Y:S01]  /*9ed0*/  LOP3.LUT R8, R8, R15, RZ, 0x3c, !PT ;  /* 0x0000000f08087212 */ /* 0x000fe200078e3cff */
[----:B------:R-:W-:Y:S01]  /*9ee0*/  IMAD.X R15, RZ, RZ, R5, P2 ;  /* 0x000000ffff0f7224 */ /* 0x000fe200010e0605 */
[----:B------:R-:W-:Y:S02]  /*9ef0*/  LOP3.LUT R14, R28, R29, RZ, 0x3c, !PT ;  /* 0x0000001d1c0e7212 */ /* 0x000fe400078e3cff */
[----:B------:R-:W-:Y:S02]  /*9f00*/  MOV R30, R4 ;  /* 0x00000004001e7202 */ /* 0x000fe40000000f00 */
[----:B------:R-:W-:-:S02]  /*9f10*/  F2FP.F16.F32.PACK_AB R4, R52, R53 ;  /* 0x000000353404723e */ /* 0x000fc400000000ff */
[----:B------:R-:W-:Y:S02]  /*9f20*/  F2FP.F16.F32.PACK_AB R5, R50, R51 ;  /* 0x000000333205723e */ /* 0x000fe400000000ff */
[----:B------:R-:W-:Y:S02]  /*9f30*/  MOV R28, R8 ;  /* 0x00000008001c7202 */ /* 0x000fe40000000f00 */
[----:B------:R-:W-:Y:S01]  /*9f40*/  MOV R29, R10 ;  /* 0x0000000a001d7202 */ /* 0x000fe20000000f00 */
[----:B------:R0:W-:Y:S01]  /*9f50*/  STSM.16.M88.4 [R30], R4 ;  /* 0x000000041e007844 */ /* 0x0001e20000000200 */
[----:B------:R-:W-:Y:S02]  /*9f60*/  MOV R15, R14 ;  /* 0x0000000e000f7202 */ /* 0x000fe40000000f00 */
[----:B------:R-:W-:Y:S02]  /*9f70*/  F2FP.F16.F32.PACK_AB R8, R47, R48 ;  /* 0x000000302f08723e */ /* 0x000fe400000000ff */
[----:B------:R-:W-:-:S02]  /*9f80*/  F2FP.F16.F32.PACK_AB R9, R45, R46 ;  /* 0x0000002e2d09723e */ /* 0x000fc400000000ff */
[----:B------:R-:W-:Y:S02]  /*9f90*/  F2FP.F16.F32.PACK_AB R10, R43, R44 ;  /* 0x0000002c2b0a723e */ /* 0x000fe400000000ff */
[----:B------:R-:W-:Y:S02]  /*9fa0*/  F2FP.F16.F32.PACK_AB R11, R41, R42 ;  /* 0x0000002a290b723e */ /* 0x000fe400000000ff */
[----:B------:R-:W-:Y:S02]  /*9fb0*/  F2FP.F16.F32.PACK_AB R41, R37, R38 ;  /* 0x000000262529723e */ /* 0x000fe400000000ff */
[----:B------:R-:W-:Y:S01]  /*9fc0*/  F2FP.F16.F32.PACK_AB R42, R35, R36 ;  /* 0x00000024232a723e */ /* 0x000fe200000000ff */
[----:B------:R1:W-:Y:S01]  /*9fd0*/  STSM.16.M88.4 [R15], R8 ;  /* 0x000000080f007844 */ /* 0x0003e20000000200 */
[----:B------:R-:W-:Y:S01]  /*9fe0*/  F2FP.F16.F32.PACK_AB R43, R33, R34 ;  /* 0x00000022212b723e */ /* 0x000fe200000000ff */
[----:B0-----:R-:W-:Y:S01]  /*9ff0*/  IMAD.U32 R6, RZ, RZ, UR6 ;  /* 0x00000006ff067e24 */ /* 0x001fe2000f8e00ff */
[----:B------:R-:W-:Y:S01]  /*a000*/  F2FP.F16.F32.PACK_AB R33, R25, R26 ;  /* 0x0000001a1921723e */ /* 0x000fe200000000ff */
[----:B------:R-:W-:Y:S01]  /*a010*/  IMAD.U32 R4, RZ, RZ, UR4 ;  /* 0x00000004ff047e24 */ /* 0x000fe2000f8e00ff */
[----:B------:R-:W-:Y:S01]  /*a020*/  F2FP.F16.F32.PACK_AB R34, R21, R24 ;  /* 0x000000181522723e */ /* 0x000fe200000000ff */
[----:B------:R1:W-:Y:S01]  /*a030*/  STSM.16.M88.4 [R29], R40 ;  /* 0x000000281d007844 */ /* 0x0003e20000000200 */
[----:B------:R-:W-:Y:S01]  /*a040*/  F2FP.F16.F32.PACK_AB R35, R119, R20 ;  /* 0x000000147723723e */ /* 0x000fe200000000ff */
[----:B------:R-:W-:Y:S01]  /*a050*/  IMAD.U32 R5, RZ, RZ, UR8 ;  /* 0x00000008ff057e24 */ /* 0x000fe2000f8e00ff */
[----:B------:R-:W-:Y:S01]  /*a060*/  PLOP3.LUT P0, PT, PT, PT, UP1, 0x80, 0x0 ;  /* 0x000000000000781c */ /* 0x000fe20003f0f018 */
[----:B------:R-:W-:Y:S01]  /*a070*/  IMAD.U32 R7, RZ, RZ, UR7 ;  /* 0x00000007ff077e24 */ /* 0x000fe2000f8e00ff */
[----:B------:R-:W-:Y:S01]  /*a080*/  PLOP3.LUT P1, PT, PT, PT, UP0, 0x80, 0x0 ;  /* 0x000000000000781c */ /* 0x000fe20003f2f008 */
[----:B------:R1:W-:Y:S01]  /*a090*/  STSM.16.M88.4 [R28], R32 ;  /* 0x000000201c007844 */ /* 0x0003e20000000200 */
[----:B------:R-:W-:Y:S09]  /*a0a0*/  BAR.SYNC.DEFER_BLOCKING 0x1, 0x180 ;  /* 0x0046000000007b1d */ /* 0x000ff20000010000 */
[----:B------:R-:W2:Y:S04]  /*a0b0*/  @P0 LDG.E R14, desc[UR38][R4.64] ;  /* 0x00000026040e0981 */ /* 0x000ea8000c1e1900 */
[----:B------:R-:W3:Y:S01]  /*a0c0*/  @P1 LDG.E R6, desc[UR38][R6.64] ;  /* 0x0000002606061981 */ /* 0x000ee2000c1e1900 */
[----:B------:R-:W-:Y:S01]  /*a0d0*/  UMOV UR4, URZ ;  /* 0x0000003f00047c82 */ /* 0x000fe20008000000 */
[----:B------:R-:W-:Y:S01]  /*a0e0*/  ULDC UR10, c[0x0][0xa88] ;  /* 0x0002a200000a7ab9 */ /* 0x000fe20000000800 */
[----:B--2---:R-:W-:-:S02]  /*a0f0*/  @P0 R2UR UR4, R14 ;  /* 0x000000000e0402ca */ /* 0x004fc400000e0000 */
[----:B---3--:R-:W-:Y:S01]  /*a100*/  @P1 R2UR UR10, R6 ;  /* 0x00000000060a12ca */ /* 0x008fe200000e0000 */
[----:B-1----:R-:W-:-:S14]  /*a110*/  @P1 BRA `(.L_x_1731) ;  /* 0x0000000000181947 */ /* 0x002fdc0003800000 */
[----:B------:R-:W-:Y:S05]  /*a120*/  @!P0 BRA `(.L_x_1731) ;  /* 0x0000000000148947 */ /* 0x000fea0003800000 */
[----:B------:R-:W2:Y:S04]  /*a130*/  LDG.E R7, desc[UR38][R4.64] ;  /* 0x0000002604077981 */ /* 0x000ea8000c1e1900 */
[----:B------:R-:W3:Y:S01]  /*a140*/  LDG.E R6, desc[UR38][R4.64+0x4] ;  /* 0x0000042604067981 */ /* 0x000ee2000c1e1900 */
[----:B--2---:R-:W-:Y:S02]  /*a150*/  R2UR UR6, R7 ;  /* 0x00000000070672ca */ /* 0x004fe400000e0000 */
[----:B---3--:R-:W-:-:S13]  /*a160*/  R2UR UR10, R6 ;  /* 0x00000000060a72ca */ /* 0x008fda00000e0000 */
[----:B------:R-:W-:-:S12]  /*a170*/  UIADD3 UR10, -UR6, UR10, URZ ;  /* 0x0000000a060a7290 */ /* 0x000fd8000fffe13f */
.L_x_1731:
[----:B------:R-:W-:Y:S01]  /*a180*/  USHF.R.S32.HI UR14, URZ, 0x1f, UR44 ;  /* 0x0000001f3f0e7899 */ /* 0x000fe2000801142c */
[----:B------:R-:W-:Y:S01]  /*a190*/  MOV R4, UR43 ;  /* 0x0000002b00047c02 */ /* 0x000fe20008000f00 */
[----:B------:R-:W-:Y:S01]  /*a1a0*/  ULDC.64 UR12, c[0x0][0xb70] ;  /* 0x0002dc00000c7ab9 */ /* 0x000fe20000000a00 */
[----:B------:R-:W-:Y:S01]  /*a1b0*/  USHF.R.S32.HI UR9, URZ, 0x1f, UR4 ;  /* 0x0000001f3f097899 */ /* 0x000fe20008011404 */
[----:B------:R-:W-:Y:S01]  /*a1c0*/  IMAD R5, R16, 0x40, R22 ;  /* 0x0000004010057824 */ /* 0x000fe200078e0216 */
[----:B------:R-:W-:Y:S01]  /*a1d0*/  UIMAD UR11, UR14, UR12, URZ ;  /* 0x0000000c0e0b72a4 */ /* 0x000fe2000f8e023f */
[----:B------:R-:W-:Y:S01]  /*a1e0*/  IMAD R7, R4, 0xc0, R19 ;  /* 0x000000c004077824 */ /* 0x000fe200078e0213 */
[----:B------:R-:W-:Y:S01]  /*a1f0*/  UMOV UR8, UR4 ;  /* 0x0000000400087c82 */ /* 0x000fe20008000000 */
[----:B------:R-:W-:Y:S01]  /*a200*/  USEL UR45, UR45, URZ, !UP1 ;  /* 0x0000003f2d2d7287 */ /* 0x000fe2000c800000 */
[----:B------:R-:W-:Y:S01]  /*a210*/  IMAD.WIDE R12, R5, 0x2, R12 ;  /* 0x00000002050c7825 */ /* 0x000fe200078e020c */
[----:B------:R-:W-:Y:S01]  /*a220*/  UIMAD.WIDE.U32 UR6, UR44, UR12, UR8 ;  /* 0x0000000c2c0672a5 */ /* 0x000fe2000f8e0008 */
[----:B------:R-:W-:Y:S01]  /*a230*/  SHF.R.S32.HI R4, RZ, 0x1f, R7 ;  /* 0x0000001fff047819 */ /* 0x000fe20000011407 */
[----:B------:R-:W-:Y:S01]  /*a240*/  UIMAD UR11, UR44, UR13, UR11 ;  /* 0x0000000d2c0b72a4 */ /* 0x000fe2000f8e020b */
[----:B------:R-:W-:Y:S01]  /*a250*/  LOP3.LUT P0, RZ, R152, 0x3, RZ, 0xc0, !PT ;  /* 0x0000000398ff7812 */ /* 0x000fe2000780c0ff */
[----:B------:R-:W-:Y:S01]  /*a260*/  USEL UR46, UR46, URZ, !UP1 ;  /* 0x0000003f2e2e7287 */ /* 0x000fe2000c800000 */
[C---:B------:R-:W-:Y:S01]  /*a270*/  IADD3 R11, P3, R12.reuse, 0x3000, RZ ;  /* 0x000030000c0b7810 */ /* 0x040fe20007f7e0ff */
[----:B------:R-:W-:Y:S01]  /*a280*/  ULDC.64 UR12, c[0x0][0xb78] ;  /* 0x0002de00000c7ab9 */ /* 0x000fe20000000a00 */
[----:B------:R-:W-:Y:S01]  /*a290*/  UIADD3 UR7, UR7, UR11, URZ ;  /* 0x0000000b07077290 */ /* 0x000fe2000fffe03f */
[----:B------:R-:W-:Y:S01]  /*a2a0*/  LOP3.LUT R25, R12, 0x380, RZ, 0xc0, !PT ;  /* 0x000003800c197812 */ /* 0x000fe200078ec0ff */
[----:B------:R-:W-:-:S02]  /*a2b0*/  UIMAD UR8, UR45, UR12, URZ ;  /* 0x0000000c2d0872a4 */ /* 0x000fc4000f8e023f */
[----:B------:R-:W-:Y:S01]  /*a2c0*/  UIMAD.WIDE.U32 UR6, UR46, UR12, UR6 ;  /* 0x0000000c2e0672a5 */ /* 0x000fe2000f8e0006 */
[----:B------:R-:W-:Y:S01]  /*a2d0*/  SHF.R.U64 R25, R25, 0x3, RZ ;  /* 0x0000000319197819 */ /* 0x000fe200000012ff */
[----:B------:R-:W-:-:S03]  /*a2e0*/  UIMAD UR8, UR46, UR13, UR8 ;  /* 0x0000000d2e0872a4 */ /* 0x000fc6000f8e0208 */
[----:B------:R-:W-:Y:S01]  /*a2f0*/  ULDC.64 UR12, c[0x0][0xaa0] ;  /* 0x0002a800000c7ab9 */ /* 0x000fe20000000a00 */
[----:B------:R-:W-:Y:S02]  /*a300*/  IADD3 R6, P1, R7, UR6, RZ ;  /* 0x0000000607067c10 */ /* 0x000fe4000ff3e0ff */
[----:B------:R-:W-:Y:S01]  /*a310*/  IMAD.U32 R9, RZ, RZ, UR8 ;  /* 0x00000008ff097e24 */ /* 0x000fe2000f8e00ff */
[----:B------:R-:W-:Y:S01]  /*a320*/  LOP3.LUT R24, R25, R12, RZ, 0x3c, !PT ;  /* 0x0000000c19187212 */ /* 0x000fe200078e3cff */
[----:B------:R-:W-:-:S03]  /*a330*/  IMAD.MOV.U32 R25, RZ, RZ, R13 ;  /* 0x000000ffff197224 */ /* 0x000fc600078e000d */
[----:B------:R-:W-:Y:S01]  /*a340*/  IADD3.X R5, R4, UR7, R9, P1, !PT ;  /* 0x0000000704057c10 */ /* 0x000fe20008ffe409 */
[----:B------:R-:W-:Y:S01]  /*a350*/  ULDC.64 UR6, c[0x0][0xb40] ;  /* 0x0002d00000067ab9 */ /* 0x000fe20000000a00 */
[C---:B------:R-:W-:Y:S01]  /*a360*/  VIADD R4, R7.reuse, 0x8 ;  /* 0x0000000807047836 */ /* 0x040fe20000000000 */
[C---:B------:R-:W-:Y:S01]  /*a370*/  LEA R28, P2, R6.reuse, UR6, 0x2 ;  /* 0x00000006061c7c11 */ /* 0x040fe2000f8410ff */
[----:B------:R-:W-:Y:S01]  /*a380*/  IMAD.X R9, RZ, RZ, R13, P3 ;  /* 0x000000ffff097224 */ /* 0x000fe200018e060d */
[----:B------:R-:W-:Y:S02]  /*a390*/  ISETP.GE.OR P1, PT, R7, UR10, P0 ;  /* 0x0000000a07007c0c */ /* 0x000fe40008726670 */
[----:B------:R-:W-:Y:S02]  /*a3a0*/  LEA.HI.X R29, R6, UR7, R5, 0x2, P2 ;  /* 0x00000007061d7c11 */ /* 0x000fe400090f1405 */
[C---:B------:R-:W-:Y:S02]  /*a3b0*/  IADD3 R17, P2, R12.reuse, 0x1800, RZ ;  /* 0x000018000c117810 */ /* 0x040fe40007f5e0ff */
[----:B------:R-:W-:-:S02]  /*a3c0*/  IADD3 R7, P4, R12, 0x4800, RZ ;  /* 0x000048000c077810 */ /* 0x000fc40007f9e0ff */
[----:B------:R-:W-:Y:S01]  /*a3d0*/  LOP3.LUT R8, R17, 0x380, RZ, 0xc0, !PT ;  /* 0x0000038011087812 */ /* 0x000fe200078ec0ff */
[----:B------:R-:W-:Y:S01]  /*a3e0*/  UIMAD UR6, UR9, UR12, URZ ;  /* 0x0000000c090672a4 */ /* 0x000fe2000f8e023f */
[----:B------:R-:W-:Y:S01]  /*a3f0*/  ISETP.GE.OR P0, PT, R4, UR10, P0 ;  /* 0x0000000a04007c0c */ /* 0x000fe20008706670 */
[--C-:B------:R-:W-:Y:S01]  /*a400*/  IMAD.X R15, RZ, RZ, R13.reuse, P2 ;  /* 0x000000ffff0f7224 */ /* 0x100fe200010e060d */
[----:B------:R-:W-:Y:S01]  /*a410*/  LOP3.LUT R6, R11, 0x380, RZ, 0xc0, !PT ;  /* 0x000003800b067812 */ /* 0x000fe200078ec0ff */
[----:B------:R-:W-:Y:S01]  /*a420*/  IMAD.X R5, RZ, RZ, R13, P4 ;  /* 0x000000ffff057224 */ /* 0x000fe200020e060d */
[----:B------:R-:W-:Y:S01]  /*a430*/  LOP3.LUT R4, R7, 0x380, RZ, 0xc0, !PT ;  /* 0x0000038007047812 */ /* 0x000fe200078ec0ff */
[----:B------:R-:W-:Y:S01]  /*a440*/  IMAD.MOV.U32 R20, RZ, RZ, R22 ;  /* 0x000000ffff147224 */ /* 0x000fe200078e0016 */
[----:B------:R-:W-:Y:S01]  /*a450*/  SHF.R.U64 R8, R8, 0x3, RZ ;  /* 0x0000000308087819 */ /* 0x000fe200000012ff */
[----:B------:R-:W-:Y:S01]  /*a460*/  @!P1 STG.E desc[UR38][R28.64], R2 ;  /* 0x000000021c009986 */ /* 0x000fe2000c101926 */
[----:B------:R-:W-:Y:S01]  /*a470*/  SHF.R.U64 R6, R6, 0x3, RZ ;  /* 0x0000000306067819 */ /* 0x000fe200000012ff */
[----:B------:R-:W-:Y:S01]  /*a480*/  ULDC.64 UR8, c[0x0][0xae0] ;  /* 0x0002b80000087ab9 */ /* 0x000fe20000000a00 */
[----:B------:R-:W-:-:S02]  /*a490*/  SHF.R.U64 R4, R4, 0x3, RZ ;  /* 0x0000000304047819 */ /* 0x000fc400000012ff */
[----:B------:R-:W-:Y:S02]  /*a4a0*/  LOP3.LUT R14, R8, R17, RZ, 0x3c, !PT ;  /* 0x00000011080e7212 */ /* 0x000fe400078e3cff */
[----:B------:R-:W-:Y:S01]  /*a4b0*/  SHF.R.S32.HI R21, RZ, 0x1f, R22 ;  /* 0x0000001fff157819 */ /* 0x000fe20000011416 */
[----:B------:R-:W-:Y:S01]  /*a4c0*/  UIMAD UR6, UR4, UR13, UR6 ;  /* 0x0000000d040672a4 */ /* 0x000fe2000f8e0206 */
[----:B------:R-:W-:Y:S01]  /*a4d0*/  MOV R17, UR12 ;  /* 0x0000000c00117c02 */ /* 0x000fe20008000f00 */
[----:B------:R0:W-:Y:S01]  /*a4e0*/  @!P0 STG.E desc[UR38][R28.64+0x20], R0 ;  /* 0x000020001c008986 */ /* 0x0001e2000c101926 */
[----:B------:R-:W-:Y:S02]  /*a4f0*/  LOP3.LUT R8, R6, R11, RZ, 0x3c, !PT ;  /* 0x0000000b06087212 */ /* 0x000fe400078e3cff */
[----:B------:R-:W-:Y:S01]  /*a500*/  LOP3.LUT R4, R4, R7, RZ, 0x3c, !PT ;  /* 0x0000000704047212 */ /* 0x000fe200078e3cff */
[----:B------:R-:W-:Y:S01]  /*a510*/  IMAD.WIDE.U32 R20, R17, UR4, R20 ;  /* 0x0000000411147c25 */ /* 0x000fe2000f8e0014 */
[----:B------:R-:W5:Y:S04]  /*a520*/  LD.E.128 R24, desc[UR38][R24.64] ;  /* 0x0000002618187980 */ /* 0x000f68000c101d00 */
[----:B------:R-:W5:Y:S01]  /*a530*/  LD.E.128 R12, desc[UR38][R14.64] ;  /* 0x000000260e0c7980 */ /* 0x000f62000c101d00 */
[----:B------:R-:W-:-:S03]  /*a540*/  VIADD R21, R21, UR6 ;  /* 0x0000000615157c36 */ /* 0x000fc60008000000 */
[----:B------:R-:W5:Y:S01]  /*a550*/  LD.E.128 R8, desc[UR38][R8.64] ;  /* 0x0000002608087980 */ /* 0x000f62000c101d00 */
[----:B------:R-:W-:-:S03]  /*a560*/  IMAD.U32 R17, RZ, RZ, UR8 ;  /* 0x00000008ff117e24 */ /* 0x000fc6000f8e00ff */
[----:B------:R-:W5:Y:S01]  /*a570*/  LD.E.128 R4, desc[UR38][R4.64] ;  /* 0x0000002604047980 */ /* 0x000f62000c101d00 */
[----:B------:R-:W-:Y:S01]  /*a580*/  UIMAD UR4, UR14, UR8, URZ ;  /* 0x000000080e0472a4 */ /* 0x000fe2000f8e023f */
[----:B------:R-:W-:Y:S01]  /*a590*/  IMAD.WIDE.U32 R20, R17, UR44, R20 ;  /* 0x0000002c11147c25 */ /* 0x000fe2000f8e0014 */
[----:B------:R-:W-:Y:S01]  /*a5a0*/  ULDC UR6, c[0x0][0xa8c] ;  /* 0x0002a30000067ab9 */ /* 0x000fe20000000800 */
[----:B------:R-:W-:Y:S01]  /*a5b0*/  @!PT LDS RZ, [RZ] ;  /* 0x00000000fffff984 */ /* 0x000fe20000000800 */
[----:B------:R-:W-:Y:S01]  /*a5c0*/  @!PT LDS RZ, [RZ] ;  /* 0x00000000fffff984 */ /* 0x000fe20000000800 */
[----:B------:R-:W-:Y:S01]  /*a5d0*/  @!PT LDS RZ, [RZ] ;  /* 0x00000000fffff984 */ /* 0x000fe20000000800 */
[----:B------:R-:W-:Y:S01]  /*a5e0*/  @!PT LDS RZ, [RZ] ;  /* 0x00000000fffff984 */ /* 0x000fe20000000800 */
[----:B------:R1:W-:Y:S06]  /*a5f0*/  MEMBAR.ALL.CTA ;  /* 0x0000000000007992 */ /* 0x0003ec0000008000 */
[----:B-1----:R-:W1:Y:S01]  /*a600*/  FENCE.VIEW.ASYNC.S ;  /* 0x00000000000073c6 */ /* 0x002e620000000000 */
[----:B------:R-:W-:Y:S01]  /*a610*/  UIMAD UR10, UR43, -0xc0, UR10 ;  /* 0xffffff402b0a78a4 */ /* 0x000fe2000f8e020a */
[C---:B0-----:R-:W-:Y:S01]  /*a620*/  VIADD R0, R16.reuse, 0x30 ;  /* 0x0000003010007836 */ /* 0x041fe20000000000 */
[----:B------:R-:W-:Y:S01]  /*a630*/  UIMAD UR4, UR44, UR9, UR4 ;  /* 0x000000092c0472a4 */ /* 0x000fe2000f8e0204 */
[----:B------:R-:W-:Y:S01]  /*a640*/  VIADD R2, R16, 0x60 ;  /* 0x0000006010027836 */ /* 0x000fe20000000000 */
[----:B------:R-:W-:Y:S01]  /*a650*/  ISETP.GE.AND P0, PT, R22, UR6, PT ;  /* 0x0000000616007c0c */ /* 0x000fe2000bf06270 */
[----:B------:R-:W-:Y:S01]  /*a660*/  VIADD R17, R16, 0x90 ;  /* 0x0000009010117836 */ /* 0x000fe20000000000 */
[----:B------:R-:W-:Y:S01]  /*a670*/  ULDC.64 UR6, c[0x0][0xae8] ;  /* 0x0002ba0000067ab9 */ /* 0x000fe20000000a00 */
[----:B------:R-:W-:Y:S01]  /*a680*/  IADD3 R3, R3, 0x16820, RZ ;  /* 0x0001682003037810 */ /* 0x000fe20007ffe0ff */
[----:B------:R-:W-:Y:S01]  /*a690*/  VIADD R21, R21, UR4 ;  /* 0x0000000415157c36 */ /* 0x000fe20008000000 */
[----:B------:R-:W-:Y:S01]  /*a6a0*/  ISETP.GE.OR P3, PT, R0, UR10, P0 ;  /* 0x0000000a00007c0c */ /* 0x000fe20008766670 */
[----:B------:R-:W-:Y:S01]  /*a6b0*/  UIMAD UR4, UR45, UR6, URZ ;  /* 0x000000062d0472a4 */ /* 0x000fe2000f8e023f */
[----:B------:R-:W-:Y:S01]  /*a6c0*/  ISETP.GE.OR P1, PT, R2, UR10, P0 ;  /* 0x0000000a02007c0c */ /* 0x000fe20008726670 */
[----:B------:R-:W-:Y:S01]  /*a6d0*/  IMAD.U32 R33, RZ, RZ, UR6 ;  /* 0x00000006ff217e24 */ /* 0x000fe2000f8e00ff */
[----:B------:R-:W-:Y:S01]  /*a6e0*/  ISETP.GE.OR P2, PT, R17, UR10, P0 ;  /* 0x0000000a11007c0c */ /* 0x000fe20008746670 */
[----:B------:R-:W-:Y:S01]  /*a6f0*/  UIMAD UR4, UR46, UR7, UR4 ;  /* 0x000000072e0472a4 */ /* 0x000fe2000f8e0204 */
[----:B------:R-:W-:Y:S01]  /*a700*/  ISETP.GE.OR P0, PT, R16, UR10, P0 ;  /* 0x0000000a10007c0c */ /* 0x000fe20008706670 */
[----:B------:R-:W-:Y:S01]  /*a710*/  IMAD.WIDE.U32 R32, R33, UR46, R20 ;  /* 0x0000002e21207c25 */ /* 0x000fe2000f8e0014 */
[----:B------:R-:W-:Y:S01]  /*a720*/  PRMT R3, RZ, 0x654, R3 ;  /* 0x00000654ff037816 */ /* 0x000fe20000000003 */
[----:B------:R-:W-:Y:S01]  /*a730*/  BSSY B1, `(.L_x_1732) ;  /* 0x0000012000017945 */ /* 0x000fe20003800000 */
[----:B------:R-:W-:Y:S01]  /*a740*/  SHF.R.S32.HI R17, RZ, 0x1f, R16 ;  /* 0x0000001fff117819 */ /* 0x000fe20000011410 */
[----:B------:R-:W-:-:S02]  /*a750*/  IMAD.U32 R29, RZ, RZ, UR43 ;  /* 0x0000002bff1d7e24 */ /* 0x000fc4000f8e00ff */
[----:B------:R-:W-:Y:S01]  /*a760*/  VIADD R35, R33, UR4 ;  /* 0x0000000421237c36 */ /* 0x000fe20008000000 */
[----:B-1----:R0:W-:Y:S01]  /*a770*/  SYNCS.ARRIVE.TRANS64.RED.A1T0 RZ, [R3+URZ], RZ ;  /* 0x000000ff03ff79a7 */ /* 0x0021e2000810043f */
[----:B------:R-:W-:-:S04]  /*a780*/  IMAD.WIDE R28, R29, 0xc0, R16 ;  /* 0x000000c01d1c7825 */ /* 0x000fc800078e0210 */
[----:B------:R-:W-:Y:S05]  /*a790*/  @P0 BRA `(.L_x_1733) ;  /* 0x00000000002c0947 */ /* 0x000fea0003800000 */
        /* <DEDUP_REMOVED lines=11> */
.L_x_1733:
[----:B------:R-:W-:Y:S05]  /*a850*/  BSYNC B1 ;  /* 0x0000000000017941 */ /* 0x000fea0003800000 */
.L_x_1732:
[----:B------:R-:W-:Y:S04]  /*a860*/  BSSY B1, `(.L_x_1734) ;  /* 0x000000f000017945 */ /* 0x000fe80003800000 */
[----:B------:R-:W-:Y:S05]  /*a870*/  @P3 BRA `(.L_x_1735) ;  /* 0x0000000000343947 */ /* 0x000fea0003800000 */
[----:B-1----:R-:W-:Y:S01]  /*a880*/  IADD3 R21, P0, R28, 0x30, RZ ;  /* 0x000000301c157810 */ /* 0x002fe20007f1e0ff */
[----:B------:R-:W-:Y:S01]  /*a890*/  ULDC.64 UR6, c[0x0][0xad8] ;  /* 0x0002b60000067ab9 */ /* 0x000fe20000000a00 */
[----:B------:R-:W-:Y:S01]  /*a8a0*/  MOV R2, R32 ;  /* 0x0000002000027202 */ /* 0x000fe20000000f00 */
        /* <DEDUP_REMOVED lines=9> */
[----:B-----5:R2:W-:Y:S02]  /*a940*/  STG.E.128 desc[UR38][R20.64], R12 ;  /* 0x0000000c14007986 */ /* 0x0205e4000c101d26 */
.L_x_1735:
[----:B------:R-:W-:Y:S05]  /*a950*/  BSYNC B1 ;  /* 0x0000000000017941 */ /* 0x000fea0003800000 */
.L_x_1734:
        /* <DEDUP_REMOVED lines=15> */
.L_x_1737:
[----:B------:R-:W-:Y:S05]  /*aa50*/  BSYNC B1 ;  /* 0x0000000000017941 */ /* 0x000fea0003800000 */
.L_x_1736:
[----:B------:R-:W-:Y:S05]  /*aa60*/  @P2 BRA `(.L_x_1738) ;  /* 0x0000000800ac2947 */ /* 0x000fea0003800000 */
[----:B---3-5:R-:W-:Y:S01]  /*aa70*/  IADD3 R9, P0, R28, 0x90, RZ ;  /* 0x000000901c097810 */ /* 0x028fe20007f1e0ff */
        /* <DEDUP_REMOVED lines=13> */
.L_x_1730:
[----:B------:R-:W-:Y:S01]  /*ab50*/  ULDC.64 UR6, c[0x0][0xbe0] ;  /* 0x0002f80000067ab9 */ /* 0x000fe20000000a00 */
[----:B------:R-:W-:Y:S02]  /*ab60*/  USHF.L.U32 UR4, UR46, 0x2, URZ ;  /* 0x000000022e047899 */ /* 0x000fe4000800063f */
[----:B------:R-:W-:Y:S01]  /*ab70*/  UISETP.NE.U32.AND UP0, UPT, UR6, URZ, UPT ;  /* 0x0000003f0600728c */ /* 0x000fe2000bf05070 */
[----:B------:R-:W-:Y:S01]  /*ab80*/  ULDC.64 UR8, c[0x0][0xbd8] ;  /* 0x0002f60000087ab9 */ /* 0x000fe20000000a00 */
[----:B------:R-:W-:Y:S02]  /*ab90*/  USHF.L.U64.HI UR10, UR46, 0x2, UR45 ;  /* 0x000000022e0a7899 */ /* 0x000fe4000801022d */
[----:B------:R-:W-:Y:S02]  /*aba0*/  UISETP.NE.AND.EX UP1, UPT, UR7, URZ, UPT, UP0 ;  /* 0x0000003f0700728c */ /* 0x000fe4000bf25300 */
[----:B------:R-:W-:-:S04]  /*abb0*/  UISETP.NE.U32.AND UP0, UPT, UR8, URZ, UPT ;  /* 0x0000003f0800728c */ /* 0x000fc8000bf05070 */
[----:B------:R-:W-:Y:S01]  /*abc0*/  PLOP3.LUT P2, PT, PT, PT, UP1, 0x80, 0x0 ;  /* 0x000000000000781c */ /* 0x000fe20003f4f018 */
[----:B------:R-:W-:-:S04]  /*abd0*/  UISETP.NE.AND.EX UP0, UPT, UR9, URZ, UPT, UP0 ;  /* 0x0000003f0900728c */ /* 0x000fc8000bf05300 */
[----:B------:R-:W-:Y:S02]  /*abe0*/  @UP1 UIADD3 UR6, UP2, UR4, UR6, URZ ;  /* 0x0000000604061290 */ /* 0x000fe4000ff5e03f */
[----:B------:R-:W-:Y:S02]  /*abf0*/  PLOP3.LUT P1, PT, PT, PT, UP0, 0x80, 0x0 ;  /* 0x000000000000781c */ /* 0x000fe40003f2f008 */
[----:B------:R-:W-:Y:S02]  /*ac00*/  @UP1 UIADD3.X UR7, UR10, UR7, URZ, UP2, !UPT ;  /* 0x000000070a071290 */ /* 0x000fe400097fe43f */
[----:B------:R-:W-:Y:S01]  /*ac10*/  UIADD3 UR4, UP1, UR4, UR8, URZ ;  /* 0x0000000804047290 */ /* 0x000fe2000ff3e03f */
[----:B------:R-:W-:-:S03]  /*ac20*/  IMAD.U32 R4, RZ, RZ, UR6 ;  /* 0x00000006ff047e24 */ /* 0x000fc6000f8e00ff */
[----:B------:R-:W-:Y:S01]  /*ac30*/  IMAD.U32 R5, RZ, RZ, UR7 ;  /* 0x00000007ff057e24 */ /* 0x000fe2000f8e00ff */
[----:B------:R-:W-:Y:S01]  /*ac40*/  UIADD3.X UR6, UR10, UR9, URZ, UP1, !UPT ;  /* 0x000000090a067290 */ /* 0x000fe20008ffe43f */
[----:B------:R-:W-:-:S03]  /*ac50*/  IMAD.MOV.U32 R7, RZ, RZ, RZ ;  /* 0x000000ffff077224 */ /* 0x000fc600078e00ff */
[----:B------:R-:W2:Y:S01]  /*ac60*/  @P2 LDG.E R4, desc[UR38][R4.64] ;  /* 0x0000002604042981 */ /* 0x000ea2000c1e1900 */
[----:B------:R-:W-:Y:S02]  /*ac70*/  IMAD.U32 R2, RZ, RZ, UR4 ;  /* 0x00000004ff027e24 */ /* 0x000fe4000f8e00ff */
[----:B------:R-:W-:-:S05]  /*ac80*/  IMAD.U32 R3, RZ, RZ, UR6 ;  /* 0x00000006ff037e24 */ /* 0x000fca000f8e00ff */
[----:B------:R0:W5:Y:S01]  /*ac90*/  @P1 LDG.E R7, desc[UR38][R2.64] ;  /* 0x0000002602071981 */ /* 0x000162000c1e1900 */
[----:B------:R-:W-:Y:S01]  /*aca0*/  ULDC UR4, c[0x0][0xa88] ;  /* 0x0002a20000047ab9 */ /* 0x000fe20000000800 */
[----:B------:R-:W-:Y:S02]  /*acb0*/  ISETP.GT.AND P0, PT, R155, 0xbf, PT ;  /* 0x000000bf9b00780c */ /* 0x000fe40003f04270 */
[----:B--2---:R-:W-:Y:S01]  /*acc0*/  @P2 R2UR UR4, R4 ;  /* 0x00000000040422ca */ /* 0x004fe200000e0000 */
[----:B0-----:R-:W-:-:S14]  /*acd0*/  @P2 BRA `(.L_x_1739) ;  /* 0x0000000000182947 */ /* 0x001fdc0003800000 */
[----:B------:R-:W-:Y:S05]  /*ace0*/  @!P1 BRA `(.L_x_1739) ;  /* 0x0000000000149947 */ /* 0x000fea0003800000 */
[----:B------:R-:W2:Y:S04]  /*acf0*/  LDG.E R4, desc[UR38][R2.64] ;  /* 0x0000002602047981 */ /* 0x000ea8000c1e1900 */
[----:B------:R-:W3:Y:S01]  /*ad00*/  LDG.E R0, desc[UR38][R2.64+0x4] ;  /* 0x0000042602007981 */ /* 0x000ee2000c1e1900 */
[----:B--2---:R-:W-:Y:S02]  /*ad10*/  R2UR UR6, R4 ;  /* 0x00000000040672ca */ /* 0x004fe400000e0000 */
[----:B---3--:R-:W-:-:S13]  /*ad20*/  R2UR UR4, R0 ;  /* 0x00000000000472ca */ /* 0x008fda00000e0000 */
[----:B------:R-:W-:-:S12]  /*ad30*/  UIADD3 UR4, -UR6, UR4, URZ ;  /* 0x0000000406047290 */ /* 0x000fd8000fffe13f */
.L_x_1739:
[----:B------:R-:W-:Y:S01]  /*ad40*/  USHF.R.S32.HI UR8, URZ, 0x1f, UR44 ;  /* 0x0000001f3f087899 */ /* 0x000fe2000801142c */
[----:B------:R-:W-:Y:S01]  /*ad50*/  BSSY B1, `(.L_x_1740) ;  /* 0x000001f000017945 */ /* 0x000fe20003800000 */
[----:B------:R-:W-:Y:S01]  /*ad60*/  USEL UR46, UR46, URZ, !UP0 ;  /* 0x0000003f2e2e7287 */ /* 0x000fe2000c000000 */
[----:B------:R-:W-:Y:S01]  /*ad70*/  SHF.R.S32.HI R9, RZ, 0x1f, R22 ;  /* 0x0000001fff097819 */ /* 0x000fe20000011416 */
[----:B------:R-:W-:Y:S01]  /*ad80*/  USEL UR45, UR45, URZ, !UP0 ;  /* 0x0000003f2d2d7287 */ /* 0x000fe2000c000000 */
[----:B-----5:R-:W-:Y:S01]  /*ad90*/  SHF.R.S32.HI R6, RZ, 0x1f, R7 ;  /* 0x0000001fff067819 */ /* 0x020fe20000011407 */
[----:B------:R-:W-:Y:S10]  /*ada0*/  @P0 BRA `(.L_x_1741) ;  /* 0x0000000000640947 */ /* 0x000ff40003800000 */
[----:B------:R-:W0:Y:S01]  /*adb0*/  S2R R2, SR_TID.X ;  /* 0x0000000000027919 */ /* 0x000e220000002100 */
[----:B------:R-:W-:-:S05]  /*adc0*/  MOV R0, UR43 ;  /* 0x0000002b00007c02 */ /* 0x000fca0008000f00 */
[----:B0-----:R-:W-:-:S04]  /*add0*/  IMAD R0, R0, 0xc0, R2 ;  /* 0x000000c000007824 */ /* 0x001fc800078e0202 */
[----:B------:R-:W-:-:S05]  /*ade0*/  VIADD R0, R0, 0xffffff80 ;  /* 0xffffff8000007836 */ /* 0x000fca0000000000 */
[----:B------:R-:W-:-:S13]  /*adf0*/  ISETP.GE.AND P0, PT, R0, UR4, PT ;  /* 0x0000000400007c0c */ /* 0x000fda000bf06270 */
        /* <DEDUP_REMOVED lines=20> */
.L_x_1741:
[----:B------:R-:W-:Y:S05]  /*af40*/  BSYNC B1 ;  /* 0x0000000000017941 */ /* 0x000fea0003800000 */
.L_x_1740:
[----:B------:R-:W-:Y:S01]  /*af50*/  ULDC.64 UR6, c[0x0][0xaa0] ;  /* 0x0002a80000067ab9 */ /* 0x000fe20000000a00 */
[----:B0-----:R-:W-:Y:S01]  /*af60*/  MOV R3, R9 ;  /* 0x0000000900037202 */ /* 0x001fe20000000f00 */
[----:B------:R-:W-:Y:S01]  /*af70*/  IMAD.MOV.U32 R2, RZ, RZ, R22 ;  /* 0x000000ffff027224 */ /* 0x000fe200078e0016 */
[----:B------:R-:W-:Y:S01]  /*af80*/  ULDC UR9, c[0x0][0xa8c] ;  /* 0x0002a30000097ab9 */ /* 0x000fe20000000800 */
[----:B------:R-:W-:Y:S01]  /*af90*/  IMAD R0, R6, UR6, RZ ;  /* 0x0000000606007c24 */ /* 0x000fe2000f8e02ff */
[----:B------:R-:W-:Y:S01]  /*afa0*/  ISETP.GE.AND P0, PT, R22, UR9, PT ;  /* 0x0000000916007c0c */ /* 0x000fe2000bf06270 */
[C---:B------:R-:W-:Y:S01]  /*afb0*/  IMAD.WIDE.U32 R2, R7.reuse, UR6, R2 ;  /* 0x0000000607027c25 */ /* 0x040fe2000f8e0002 */
[----:B------:R-:W-:Y:S01]  /*afc0*/  ULDC.64 UR10, c[0x0][0xae0] ;  /* 0x0002b800000a7ab9 */ /* 0x000fe20000000a00 */
[----:B------:R-:W-:Y:S01]  /*afd0*/  MOV R9, UR43 ;  /* 0x0000002b00097c02 */ /* 0x000fe20008000f00 */
[----:B------:R-:W-:Y:S01]  /*afe0*/  UIMAD UR6, UR8, UR10, URZ ;  /* 0x0000000a080672a4 */ /* 0x000fe2000f8e023f */
[----:B------:R-:W-:Y:S01]  /*aff0*/  IMAD R7, R7, UR7, R0 ;  /* 0x0000000707077c24 */ /* 0x000fe2000f8e0200 */
[----:B------:R-:W-:Y:S01]  /*b000*/  UIMAD UR7, UR43, -0xc0, UR4 ;  /* 0xffffff402b0778a4 */ /* 0x000fe2000f8e0204 */
[C---:B------:R-:W-:Y:S01]  /*b010*/  VIADD R0, R16.reuse, 0x30 ;  /* 0x0000003010007836 */ /* 0x040fe20000000000 */
[----:B------:R-:W-:Y:S01]  /*b020*/  UIMAD UR6, UR44, UR11, UR6 ;  /* 0x0000000b2c0672a4 */ /* 0x000fe2000f8e0206 */
[----:B------:R-:W-:Y:S01]  /*b030*/  VIADD R4, R16, 0x90 ;  /* 0x0000009010047836 */ /* 0x000fe20000000000 */
[----:B------:R-:W-:Y:S01]  /*b040*/  ULDC.64 UR8, c[0x0][0xae8] ;  /* 0x0002ba0000087ab9 */ /* 0x000fe20000000a00 */
[----:B------:R-:W-:Y:S01]  /*b050*/  IMAD.IADD R3, R3, 0x1, R7 ;  /* 0x0000000103037824 */ /* 0x000fe200078e0207 */
[----:B------:R-:W-:Y:S01]  /*b060*/  ISETP.GE.OR P3, PT, R0, UR7, P0 ;  /* 0x0000000700007c0c */ /* 0x000fe20008766670 */
[----:B------:R-:W-:Y:S01]  /*b070*/  VIADD R0, R16, 0x60 ;  /* 0x0000006010007836 */ /* 0x000fe20000000000 */
[----:B------:R-:W-:Y:S01]  /*b080*/  ISETP.GE.OR P2, PT, R4, UR7, P0 ;  /* 0x0000000704007c0c */ /* 0x000fe20008746670 */
[----:B------:R-:W-:Y:S01]  /*b090*/  IMAD.U32 R5, RZ, RZ, UR10 ;  /* 0x0000000aff057e24 */ /* 0x000fe2000f8e00ff */
[----:B------:R-:W-:Y:S01]  /*b0a0*/  UIMAD UR4, UR45, UR8, URZ ;  /* 0x000000082d0472a4 */ /* 0x000fe2000f8e023f */
[--C-:B------:R-:W-:Y:S01]  /*b0b0*/  SHF.R.S32.HI R7, RZ, 0x1f, R16.reuse ;  /* 0x0000001fff077819 */ /* 0x100fe20000011410 */
[----:B------:R-:W-:Y:S01]  /*b0c0*/  IMAD.MOV.U32 R6, RZ, RZ, R16 ;  /* 0x000000ffff067224 */ /* 0x000fe200078e0010 */
[----:B------:R-:W-:Y:S01]  /*b0d0*/  ISETP.GE.OR P1, PT, R0, UR7, P0 ;  /* 0x0000000700007c0c */ /* 0x000fe20008726670 */
[----:B------:R-:W-:Y:S01]  /*b0e0*/  IMAD.WIDE.U32 R2, R5, UR44, R2 ;  /* 0x0000002c05027c25 */ /* 0x000fe2000f8e0002 */
[----:B------:R-:W-:Y:S01]  /*b0f0*/  ISETP.GE.OR P0, PT, R16, UR7, P0 ;  /* 0x0000000710007c0c */ /* 0x000fe20008706670 */
[----:B------:R-:W-:Y:S01]  /*b100*/  UIMAD UR4, UR46, UR9, UR4 ;  /* 0x000000092e0472a4 */ /* 0x000fe2000f8e0204 */
[----:B------:R-:W-:Y:S01]  /*b110*/  BSSY B1, `(.L_x_1742) ;  /* 0x0000012000017945 */ /* 0x000fe20003800000 */
[----:B------:R-:W-:-:S02]  /*b120*/  VIADD R3, R3, UR6 ;  /* 0x0000000603037c36 */ /* 0x000fc40008000000 */
[----:B------:R-:W-:Y:S02]  /*b130*/  IMAD.U32 R5, RZ, RZ, UR8 ;  /* 0x00000008ff057e24 */ /* 0x000fe4000f8e00ff */
[----:B------:R-:W-:-:S04]  /*b140*/  IMAD.WIDE R6, R9, 0xc0, R6 ;  /* 0x000000c009067825 */ /* 0x000fc800078e0206 */
[----:B------:R-:W-:-:S04]  /*b150*/  IMAD.WIDE.U32 R4, R5, UR46, R2 ;  /* 0x0000002e05047c25 */ /* 0x000fc8000f8e0002 */
        /* <DEDUP_REMOVED lines=13> */
.L_x_1743:
[----:B------:R-:W-:Y:S05]  /*b230*/  BSYNC B1 ;  /* 0x0000000000017941 */ /* 0x000fea0003800000 */
.L_x_1742:
[----:B------:R-:W-:Y:S04]  /*b240*/  BSSY B1, `(.L_x_1744) ;  /* 0x000000f000017945 */ /* 0x000fe80003800000 */
[----:B------:R-:W-:Y:S05]  /*b250*/  @P3 BRA `(.L_x_1745) ;  /* 0x0000000000343947 */ /* 0x000fea0003800000 */
[----:B0-----:R-:W-:Y:S01]  /*b260*/  IADD3 R9, P0, R6, 0x30, RZ ;  /* 0x0000003006097810 */ /* 0x001fe20007f1e0ff */
        /* <DEDUP_REMOVED lines=12> */
.L_x_1745:
[----:B------:R-:W-:Y:S05]  /*b330*/  BSYNC B1 ;  /* 0x0000000000017941 */ /* 0x000fea0003800000 */
.L_x_1744:
        /* <DEDUP_REMOVED lines=15> */
.L_x_1747:
[----:B------:R-:W-:Y:S05]  /*b430*/  BSYNC B1 ;  /* 0x0000000000017941 */ /* 0x000fea0003800000 */
.L_x_1746:
        /* <DEDUP_REMOVED lines=14> */
.L_x_1738:
[----:B------:R-:W-:Y:S05]  /*b520*/  BSYNC B0 ;  /* 0x0000000000007941 */ /* 0x000fea0003800000 */
.L_x_1729:
[----:B------:R-:W-:Y:S02]  /*b530*/  ULDC UR4, c[0x0][0xc14] ;  /* 0x0003050000047ab9 */ /* 0x000fe40000000800 */
[----:B------:R-:W-:-:S13]  /*b540*/  ISETP.GE.AND P0, PT, R31, UR4, PT ;  /* 0x000000041f007c0c */ /* 0x000fda000bf06270 */
[----:B------:R-:W-:Y:S05]  /*b550*/  @!P0 BRA `(.L_x_1748) ;  /* 0xffffff58000c8947 */ /* 0x000fea000383ffff */
[----:B------:R-:W-:Y:S05]  /*b560*/  EXIT ;  /* 0x000000000000794d */ /* 0x000fea0003800000 */
.L_x_1693:
        /* <DEDUP_REMOVED lines=61> */
.L_x_1753:
[----:B------:R-:W-:Y:S02]  /*b940*/  VIADD R0, R19, 0x1f ;  /* 0x0000001f13007836 */ /* 0x000fe40000000000 */
[----:B------:R-:W-:-:S03]  /*b950*/  IMAD.U32 R19, RZ, RZ, UR7 ;  /* 0x00000007ff137e24 */ /* 0x000fc6000f8e00ff */
[----:B------:R-:W-:-:S13]  /*b960*/  ISETP.GE.AND P0, PT, R0, UR5, PT ;  /* 0x0000000500007c0c */ /* 0x000fda000bf06270 */
[----:B------:R-:W-:Y:S05]  /*b970*/  @P0 BRA `(.L_x_1750) ;  /* 0x0000000400cc0947 */ /* 0x000fea0003800000 */
[----:B------:R-:W-:Y:S01]  /*b980*/  IMAD.MOV.U32 R19, RZ, RZ, R0 ;  /* 0x000000ffff137224 */ /* 0x000fe200078e0000 */
[C---:B------:R-:W-:Y:S01]  /*b990*/  ISETP.NE.AND P1, PT, R26.reuse, 0x1f, PT ;  /* 0x0000001f1a00780c */ /* 0x040fe20003f25270 */
[----:B------:R-:W-:Y:S01]  /*b9a0*/  BSSY B0, `(.L_x_1751) ;  /* 0x0000008000007945 */ /* 0x000fe20003800000 */
[----:B------:R-:W-:Y:S02]  /*b9b0*/  IMAD.MOV.U32 R0, RZ, RZ, RZ ;  /* 0x000000ffff007224 */ /* 0x000fe400078e00ff */
[----:B------:R-:W-:-:S04]  /*b9c0*/  IADD3 R7, R26, R19, RZ ;  /* 0x000000131a077210 */ /* 0x000fc80007ffe0ff */
[----:B------:R-:W-:-:S13]  /*b9d0*/  ISETP.GE.OR P0, PT, R7, UR5, !P1 ;  /* 0x0000000507007c0c */ /* 0x000fda000cf06670 */
[----:B------:R-:W-:Y:S05]  /*b9e0*/  @P0 BRA `(.L_x_1752) ;  /* 0x00000000000c0947 */ /* 0x000fea0003800000 */
[----:B------:R-:W0:Y:S02]  /*b9f0*/  LDC.64 R2, c[0x0][0xc58] ;  /* 0x00031600ff027b82 */ /* 0x000e240000000a00 */
[----:B0-----:R-:W-:-:S05]  /*ba00*/  IMAD.WIDE R2, R7, 0x4, R2 ;  /* 0x0000000407027825 */ /* 0x001fca00078e0202 */
[----:B------:R0:W5:Y:S02]  /*ba10*/  LDG.E R0, desc[UR38][R2.64] ;  /* 0x0000002602007981 */ /* 0x000164000c1e1900 */
.L_x_1752:
[----:B------:R-:W-:Y:S05]  /*ba20*/  BSYNC B0 ;  /* 0x0000000000007941 */ /* 0x000fea0003800000 */
.L_x_1751:
        /* <DEDUP_REMOVED lines=25> */
.L_x_1749:
[----:B------:R-:W-:-:S05]  /*bbc0*/  IADD3 R13, -R3, R4, RZ ;  /* 0x00000004030d7210 */ /* 0x000fca0007ffe1ff */
        /* <DEDUP_REMOVED lines=17> */
[----:B------:R-:W-:-:S05]  /*bce0*/  VIADD R7, R12, 0xffffffff ;  /* 0xffffffff0c077836 */ /* 0x000fca0000000000 */
[----:B------:R2:W3:Y:S02]  /*bcf0*/  SHFL.IDX PT, R16, R6, R7, 0x1f ;  /* 0x00001f0706107589 */ /* 0x0004e400000e0000 */
.L_x_1754:
[----:B---3--:R-:W-:Y:S01]  /*bd00*/  IMAD R16, R16, UR4, R13 ;  /* 0x0000000410107c24 */ /* 0x008fe2000f8e020d */
[----:B------:R-:W-:Y:S01]  /*bd10*/  IABS R2, R4 ;  /* 0x0000000400027213 */ /* 0x000fe20000000000 */
[----:B01----:R-:W-:-:S03]  /*bd20*/  IMAD.MOV R11, RZ, RZ, -R3 ;  /* 0x000000ffff0b7224 */ /* 0x003fc600078e0a03 */
[----:B--2---:R-:W-:Y:S01]  /*bd30*/  IADD3 R7, -R16, UR6, RZ ;  /* 0x0000000610077c10 */ /* 0x004fe2000fffe1ff */
[----:B------:R-:W-:Y:S02]  /*bd40*/  IMAD.MOV R10, RZ, RZ, -R2 ;  /* 0x000000ffff0a7224 */ /* 0x000fe400078e0a02 */
[----:B------:R-:W-:Y:S01]  /*bd50*/  IMAD R11, R11, R8, RZ ;  /* 0x000000080b0b7224 */ /* 0x000fe200078e02ff */
[----:B------:R-:W-:Y:S01]  /*bd60*/  IABS R6, R7 ;  /* 0x0000000700067213 */ /* 0x000fe20000000000 */
[----:B------:R-:W-:-:S04]  /*bd70*/  IMAD.MOV.U32 R2, RZ, RZ, RZ ;  /* 0x000000ffff027224 */ /* 0x000fc800078e00ff */
[----:B------:R-:W-:-:S04]  /*bd80*/  IMAD.HI.U32 R2, R3, R11, R2 ;  /* 0x0000000b03027227 */ /* 0x000fc800078e0002 */
[----:B------:R-:W-:Y:S01]  /*bd90*/  IMAD.MOV.U32 R3, RZ, RZ, R6 ;  /* 0x000000ffff037224 */ /* 0x000fe200078e0006 */
[----:B------:R-:W-:-:S03]  /*bda0*/  MOV R6, R10 ;  /* 0x0000000a00067202 */ /* 0x000fc60000000f00 */
        /* <DEDUP_REMOVED lines=17> */
[----:B------:R-:W-:-:S04]  /*bec0*/  VIADDMNMX R9, R8, UR4, R9, PT ;  /* 0x0000000408097c46 */ /* 0x000fc8000b800109 */
[-C--:B------:R-:W-:Y:S02]  /*bed0*/  IABS R8, R9.reuse ;  /* 0x0000000900087213 */ /* 0x080fe40000000000 */
[----:B------:R-:W-:Y:S02]  /*bee0*/  IABS R12, R9 ;  /* 0x00000009000c7213 */ /* 0x000fe40000000000 */
[----:B------:R-:W0:Y:S08]  /*bef0*/  I2F.RP R10, R8 ;  /* 0x00000008000a7306 */ /* 0x000e300000209400 */
[----:B0-----:R-:W0:Y:S02]  /*bf00*/  MUFU.RCP R10, R10 ;  /* 0x0000000a000a7308 */ /* 0x001e240000001000 */
[----:B0-----:R-:W-:-:S06]  /*bf10*/  VIADD R3, R10, 0xffffffe ;  /* 0x0ffffffe0a037836 */ /* 0x001fcc0000000000 */
[----:B------:R-:W0:Y:S02]  /*bf20*/  F2I.FTZ.U32.TRUNC.NTZ R3, R3 ;  /* 0x0000000300037305 */ /* 0x000e24000021f000 */
[----:B0-----:R-:W-:-:S05]  /*bf30*/  IADD3 R11, RZ, -R3, RZ ;  /* 0x80000003ff0b7210 */ /* 0x001fca0007ffe0ff */
        /* <DEDUP_REMOVED lines=13> */
[----:B------:R-:W-:Y:S02]  /*c010*/  ISETP.GE.AND P0, PT, R3, RZ, PT ;  /* 0x000000ff0300720c */ /* 0x000fe40003f06270 */
[----:B------:R-:W-:-:S11]  /*c020*/  IADD3 R3, R4, R6, RZ ;  /* 0x0000000604037210 */ /* 0x000fd60007ffe0ff */
        /* <DEDUP_REMOVED lines=8> */
.L_x_1750:
[----:B------:R-:W-:Y:S02]  /*c0b0*/  IMAD.MOV.U32 R17, RZ, RZ, RZ ;  /* 0x000000ffff117224 */ /* 0x000fe400078e00ff */
[----:B------:R-:W-:Y:S02]  /*c0c0*/  IMAD.U32 R16, RZ, RZ, UR6 ;  /* 0x00000006ff107e24 */ /* 0x000fe4000f8e00ff */
[----:B------:R-:W-:-:S07]  /*c0d0*/  IMAD.MOV.U32 R18, RZ, RZ, RZ ;  /* 0x000000ffff127224 */ /* 0x000fce00078e00ff */
.L_x_1755:
        /* <DEDUP_REMOVED lines=16> */
.L_x_1821:
[----:B--2---:R-:W2:Y:S02]  /*c1e0*/  LDC.64 R2, c[0x0][0xc60] ;  /* 0x00031800ff027b82 */ /* 0x004ea40000000a00 */
[----:B--2---:R-:W-:-:S05]  /*c1f0*/  IMAD.WIDE R2, R19, 0x4, R2 ;  /* 0x0000000413027825 */ /* 0x004fca00078e0202 */
[----:B------:R-:W2:Y:S01]  /*c200*/  LDG.E R27, desc[UR38][R2.64] ;  /* 0x00000026021b7981 */ /* 0x000ea2000c1e1900 */
[----:B------:R-:W-:Y:S05]  /*c210*/  YIELD ;  /* 0x0000000000007946 */ /* 0x000fea0003800000 */
[----:B------:R-:W-:Y:S01]  /*c220*/  ULDC.64 UR4, c[0x0][0xa28] ;  /* 0x00028a0000047ab9 */ /* 0x000fe20000000a00 */
[----:B0-----:R-:W-:Y:S01]  /*c230*/  IMAD.MOV.U32 R0, RZ, RZ, RZ ;  /* 0x000000ffff007224 */ /* 0x001fe200078e00ff */
[----:B------:R-:W-:Y:S01]  /*c240*/  ISETP.NE.U32.AND P0, PT, RZ, UR4, PT ;  /* 0x00000004ff007c0c */ /* 0x000fe2000bf05070 */
[----:B------:R-:W-:Y:S01]  /*c250*/  IMAD.MOV.U32 R8, RZ, RZ, RZ ;  /* 0x000000ffff087224 */ /* 0x000fe200078e00ff */
[----:B------:R-:W-:-:S02]  /*c260*/  ULDC.64 UR6, c[0x0][0xa08] ;  /* 0x0002820000067ab9 */ /* 0x000fc40000000a00 */
[----:B------:R-:W-:Y:S02]  /*c270*/  ISETP.NE.AND.EX P0, PT, RZ, UR5, PT, P0 ;  /* 0x00000005ff007c0c */ /* 0x000fe4000bf05300 */
[----:B--2---:R-:W-:-:S11]  /*c280*/  SHF.R.S32.HI R4, RZ, 0x1f, R27 ;  /* 0x0000001fff047819 */ /* 0x004fd6000001141b */
[----:B------:R-:W-:-:S04]  /*c290*/  @P0 LEA R2, P1, R27, UR4, 0x2 ;  /* 0x000000041b020c11 */ /* 0x000fc8000f8210ff */
[C-C-:B------:R-:W-:Y:S01]  /*c2a0*/  @P0 LEA.HI.X R3, R27.reuse, UR5, R4.reuse, 0x2, P1 ;  /* 0x000000051b030c11 */ /* 0x140fe200088f1404 */
[----:B------:R-:W-:Y:S02]  /*c2b0*/  ULDC.64 UR4, c[0x0][0xa18] ;  /* 0x0002860000047ab9 */ /* 0x000fe40000000a00 */
[----:B------:R-:W-:Y:S01]  /*c2c0*/  ISETP.NE.U32.AND P1, PT, RZ, UR4, PT ;  /* 0x00000004ff007c0c */ /* 0x000fe2000bf25070 */
[C---:B------:R-:W-:Y:S01]  /*c2d0*/  IMAD.SHL.U32 R29, R27.reuse, 0x4, RZ ;  /* 0x000000041b1d7824 */ /* 0x040fe200078e00ff */
[----:B------:R0:W5:Y:S01]  /*c2e0*/  @P0 LDG.E R0, desc[UR38][R2.64] ;  /* 0x0000002602000981 */ /* 0x000162000c1e1900 */
[----:B------:R-:W-:Y:S02]  /*c2f0*/  SHF.L.U64.HI R10, R27, 0x2, R4 ;  /* 0x000000021b0a7819 */ /* 0x000fe40000010204 */
[----:B------:R-:W-:-:S03]  /*c300*/  ISETP.NE.AND.EX P1, PT, RZ, UR5, PT, P1 ;  /* 0x00000005ff007c0c */ /* 0x000fc6000bf25310 */
[----:B------:R-:W-:Y:S10]  /*c310*/  STL [R1], R10 ;  /* 0x0000000a01007387 */ /* 0x000ff40000100800 */
[----:B------:R-:W-:-:S04]  /*c320*/  @P1 IADD3 R6, P0, R29, UR4, RZ ;  /* 0x000000041d061c10 */ /* 0x000fc8000ff1e0ff */
[C---:B------:R-:W-:Y:S01]  /*c330*/  @P1 IADD3.X R7, R10.reuse, UR5, RZ, P0, !PT ;  /* 0x000000050a071c10 */ /* 0x040fe200087fe4ff */
[----:B------:R-:W-:Y:S02]  /*c340*/  ULDC.64 UR4, c[0x0][0xa00] ;  /* 0x0002800000047ab9 */ /* 0x000fe40000000a00 */
[----:B------:R-:W-:Y:S02]  /*c350*/  ISETP.NE.U32.AND P2, PT, RZ, UR4, PT ;  /* 0x00000004ff007c0c */ /* 0x000fe4000bf45070 */
[C---:B0-----:R-:W-:Y:S02]  /*c360*/  IADD3 R2, P0, R29.reuse, UR4, RZ ;  /* 0x000000041d027c10 */ /* 0x041fe4000ff1e0ff */
[----:B------:R-:W-:Y:S02]  /*c370*/  ISETP.NE.AND.EX P2, PT, RZ, UR5, PT, P2 ;  /* 0x00000005ff007c0c */ /* 0x000fe4000bf45320 */
[----:B------:R-:W-:Y:S01]  /*c380*/  IADD3.X R3, R10, UR5, RZ, P0, !PT ;  /* 0x000000050a037c10 */ /* 0x000fe200087fe4ff */
[----:B------:R-:W-:Y:S01]  /*c390*/  ULDC UR4, c[0x0][0x288] ;  /* 0x0000a20000047ab9 */ /* 0x000fe20000000800 */
[----:B------:R-:W-:-:S04]  /*c3a0*/  IADD3 R4, P0, R29, UR6, RZ ;  /* 0x000000061d047c10 */ /* 0x000fc8000ff1e0ff */
[----:B------:R-:W-:-:S05]  /*c3b0*/  IADD3.X R5, R10, UR7, RZ, P0, !PT ;  /* 0x000000070a057c10 */ /* 0x000fca00087fe4ff */
[----:B------:R-:W2:Y:S01]  /*c3c0*/  @P2 LDG.E R8, desc[UR38][R2.64] ;  /* 0x0000002602082981 */ /* 0x000ea2000c1e1900 */
[----:B------:R-:W-:-:S03]  /*c3d0*/  ISETP.NE.U32.AND P0, PT, RZ, UR6, PT ;  /* 0x00000006ff007c0c */ /* 0x000fc6000bf05070 */
[----:B--2---:R0:W-:Y:S02]  /*c3e0*/  STL [R1+0x8], R8 ;  /* 0x0000080801007387 */ /* 0x0041e40000100800 */
[----:B0-----:R-:W-:Y:S01]  /*c3f0*/  IMAD.U32 R8, RZ, RZ, UR4 ;  /* 0x00000004ff087e24 */ /* 0x001fe2000f8e00ff */
[----:B------:R-:W-:-:S05]  /*c400*/  ULDC.64 UR4, c[0x0][0x3f8] ;  /* 0x0000fe0000047ab9 */ /* 0x000fca0000000a00 */
[----:B------:R0:W5:Y:S01]  /*c410*/  @P1 LDG.E R8, desc[UR38][R6.64] ;  /* 0x0000002606081981 */ /* 0x000162000c1e1900 */
[----:B------:R-:W-:Y:S01]  /*c420*/  UISETP.NE.U32.AND UP0, UPT, UR4, URZ, UPT ;  /* 0x0000003f0400728c */ /* 0x000fe2000bf05070 */
[----:B------:R-:W-:Y:S02]  /*c430*/  ISETP.NE.AND.EX P0, PT, RZ, UR7, PT, P0 ;  /* 0x00000007ff007c0c */ /* 0x000fe4000bf05300 */
[----:B------:R-:W-:Y:S01]  /*c440*/  ULDC UR4, c[0x0][0x404] ;  /* 0x0001010000047ab9 */ /* 0x000fe20000000800 */
[----:B------:R-:W-:-:S03]  /*c450*/  UISETP.NE.AND.EX UP0, UPT, UR5, URZ, UPT, UP0 ;  /* 0x0000003f0500728c */ /* 0x000fc6000bf05300 */
[----:B------:R-:W-:Y:S01]  /*c460*/  ULDC UR5, c[0x0][0x2e0] ;  /* 0x0000b80000057ab9 */ /* 0x000fe20000000800 */
[----:B------:R-:W-:-:S04]  /*c470*/  USEL UR4, UR4, 0x1, UP0 ;  /* 0x0000000104047887 */ /* 0x000fc80008000000 */
[----:B------:R-:W-:-:S06]  /*c480*/  UIMAD UR4, UR4, UR5, URZ ;  /* 0x00000005040472a4 */ /* 0x000fcc000f8e023f */
[----:B------:R-:W-:Y:S01]  /*c490*/  IMAD.U32 R9, RZ, RZ, UR4 ;  /* 0x00000004ff097e24 */ /* 0x000fe2000f8e00ff */
[----:B0-----:R-:W-:Y:S06]  /*c4a0*/  @P1 BRA `(.L_x_1757) ;  /* 0x0000000000101947 */ /* 0x001fec0003800000 */
[----:B------:R-:W-:Y:S05]  /*c4b0*/  @!P2 BRA `(.L_x_1757) ;  /* 0x00000000000ca947 */ /* 0x000fea0003800000 */
[----:B------:R-:W2:Y:S04]  /*c4c0*/  LDG.E R7, desc[UR38][R2.64] ;  /* 0x0000002602077981 */ /* 0x000ea8000c1e1900 */
[----:B-----5:R-:W2:Y:S02]  /*c4d0*/  LDG.E R8, desc[UR38][R2.64+0x4] ;  /* 0x0000042602087981 */ /* 0x020ea4000c1e1900 */
[----:B--2---:R-:W-:-:S07]  /*c4e0*/  IMAD.IADD R8, R8, 0x1, -R7 ;  /* 0x0000000108087824 */ /* 0x004fce00078e0a07 */
.L_x_1757:
[----:B------:R-:W-:Y:S01]  /*c4f0*/  MOV R23, RZ ;  /* 0x000000ff00177202 */ /* 0x000fe20000000f00 */
[----:B------:R-:W-:-:S05]  /*c500*/  ULDC.64 UR4, c[0x0][0xa20] ;  /* 0x0002880000047ab9 */ /* 0x000fca0000000a00 */
[----:B------:R-:W2:Y:S01]  /*c510*/  @P0 LDG.E R23, desc[UR38][R4.64] ;  /* 0x0000002604170981 */ /* 0x000ea2000c1e1900 */
[----:B------:R-:W-:-:S04]  /*c520*/  ISETP.NE.U32.AND P1, PT, RZ, UR4, PT ;  /* 0x00000004ff007c0c */ /* 0x000fc8000bf25070 */
[----:B------:R-:W-:Y:S01]  /*c530*/  ISETP.NE.AND.EX P1, PT, RZ, UR5, PT, P1 ;  /* 0x00000005ff007c0c */ /* 0x000fe2000bf25310 */
[----:B--2--5:R-:W-:-:S12]  /*c540*/  IMAD.IADD R23, R23, 0x1, R0 ;  /* 0x0000000117177824 */ /* 0x024fd800078e0200 */
[----:B------:R-:W-:Y:S05]  /*c550*/  @!P1 BRA `(.L_x_1758) ;  /* 0x0000000000109947 */ /* 0x000fea0003800000 */
[----:B------:R-:W-:-:S04]  /*c560*/  IADD3 R2, P0, R29, UR4, RZ ;  /* 0x000000041d027c10 */ /* 0x000fc8000ff1e0ff */
[----:B------:R-:W-:-:S05]  /*c570*/  IADD3.X R3, R10, UR5, RZ, P0, !PT ;  /* 0x000000050a037c10 */ /* 0x000fca00087fe4ff */
[----:B------:R0:W5:Y:S01]  /*c580*/  LDG.E R9, desc[UR38][R2.64] ;  /* 0x0000002602097981 */ /* 0x000162000c1e1900 */
[----:B------:R-:W-:Y:S05]  /*c590*/  BRA `(.L_x_1759) ;  /* 0x0000000000107947 */ /* 0x000fea0003800000 */
.L_x_1758:
[----:B------:R-:W-:Y:S05]  /*c5a0*/  @!P0 BRA `(.L_x_1759) ;  /* 0x00000000000c8947 */ /* 0x000fea0003800000 */
[----:B------:R-:W2:Y:S04]  /*c5b0*/  LDG.E R2, desc[UR38][R4.64] ;  /* 0x0000002604027981 */ /* 0x000ea8000c1e1900 */
[----:B------:R-:W2:Y:S02]  /*c5c0*/  LDG.E R9, desc[UR38][R4.64+0x4] ;  /* 0x0000042604097981 */ /* 0x000ea4000c1e1900 */
[----:B--2---:R-:W-:-:S07]  /*c5d0*/  IMAD.IADD R9, R9, 0x1, -R2 ;  /* 0x0000000109097824 */ /* 0x004fce00078e0a02 */
.L_x_1759:
[----:B0-----:R-:W-:Y:S01]  /*c5e0*/  IMAD R3, R17, 0xc0, RZ ;  /* 0x000000c011037824 */ /* 0x001fe200078e02ff */
[----:B------:R-:W-:Y:S01]  /*c5f0*/  BSSY B6, `(.L_x_1760) ;  /* 0x0000234000067945 */ /* 0x000fe20003800000 */
[----:B-----5:R-:W-:-:S03]  /*c600*/  IMAD.IADD R9, R9, 0x1, -R0 ;  /* 0x0000000109097824 */ /* 0x020fc600078e0a00 */
[----:B------:R-:W-:Y:S01]  /*c610*/  IADD3 R8, -R8, 0x13f, R3 ;  /* 0x0000013f08087810 */ /* 0x000fe20007ffe103 */
[----:B------:R-:W-:-:S04]  /*c620*/  VIADD R0, R9, 0x7f ;  /* 0x0000007f09007836 */ /* 0x000fc80000000000 */
[----:B------:R-:W-:Y:S01]  /*c630*/  IMAD.IADD R8, R9, 0x1, R8 ;  /* 0x0000000109087824 */ /* 0x000fe200078e0208 */
[----:B------:R-:W-:-:S04]  /*c640*/  SHF.R.S32.HI R3, RZ, 0x1f, R0 ;  /* 0x0000001fff037819 */ /* 0x000fc80000011400 */
[----:B------:R-:W-:Y:S02]  /*c650*/  SHF.R.S32.HI R5, RZ, 0x1f, R8 ;  /* 0x0000001fff057819 */ /* 0x000fe40000011408 */
[----:B------:R-:W-:Y:S02]  /*c660*/  LEA.HI R3, R3, R0, RZ, 0x7 ;  /* 0x0000000003037211 */ /* 0x000fe400078f38ff */
[----:B------:R-:W-:Y:S02]  /*c670*/  LEA.HI R5, R5, R8, RZ, 0x7 ;  /* 0x0000000805057211 */ /* 0x000fe400078f38ff */
[----:B------:R-:W-:Y:S02]  /*c680*/  SHF.R.S32.HI R3, RZ, 0x7, R3 ;  /* 0x00000007ff037819 */ /* 0x000fe40000011403 */
[----:B------:R-:W-:-:S04]  /*c690*/  SHF.R.S32.HI R28, RZ, 0x7, R5 ;  /* 0x00000007ff1c7819 */ /* 0x000fc80000011405 */
[----:B------:R-:W-:-:S04]  /*c6a0*/  VIMNMX R28, R3, R28, PT ;  /* 0x0000001c031c7248 */ /* 0x000fc80003fe0100 */
[----:B------:R-:W-:-:S13]  /*c6b0*/  ISETP.GT.AND P0, PT, R28, RZ, PT ;  /* 0x000000ff1c00720c */ /* 0x000fda0003f04270 */
[----:B------:R-:W-:Y:S05]  /*c6c0*/  @P0 BRA `(.L_x_1761) ;  /* 0x00000000003c0947 */ /* 0x000fea0003800000 */
        /* <DEDUP_REMOVED lines=15> */
.L_x_1761:
        /* <DEDUP_REMOVED lines=21> */
[----:B01----:R-:W-:Y:S05]  /*c910*/  CALL.ABS.NOINC R2 ;  /* 0x0000000002007343 */ /* 0x003fea0003c00000 */
.L_x_1763:
[----:B------:R-:W-:-:S04]  /*c920*/  IADD3 R0, R25, 0x400, RZ ;  /* 0x0000040019007810 */ /* 0x000fc80007ffe0ff */
        /* <DEDUP_REMOVED lines=8> */
[----:B------:R-:W-:Y:S01]  /*c9b0*/  MOV R12, 0x1 ;  /* 0x00000001000c7802 */ /* 0x000fe20000000f00 */
[----:B------:R-:W-:Y:S02]  /*c9c0*/  IMAD.U32 R5, RZ, RZ, UR7 ;  /* 0x00000007ff057e24 */ /* 0x000fe4000f8e00ff */
[----:B------:R-:W-:Y:S02]  /*c9d0*/  IMAD.U32 R6, RZ, RZ, UR8 ;  /* 0x00000008ff067e24 */ /* 0x000fe4000f8e00ff */
[----:B------:R-:W-:-:S02]  /*c9e0*/  IMAD.U32 R7, RZ, RZ, UR9 ;  /* 0x00000009ff077e24 */ /* 0x000fc4000f8e00ff */
[----:B------:R-:W-:Y:S02]  /*c9f0*/  IMAD.U32 R10, RZ, RZ, UR4 ;  /* 0x00000004ff0a7e24 */ /* 0x000fe4000f8e00ff */
[----:B------:R-:W-:Y:S02]  /*ca00*/  IMAD.U32 R11, RZ, RZ, UR5 ;  /* 0x00000005ff0b7e24 */ /* 0x000fe4000f8e00ff */
[----:B------:R-:W-:Y:S02]  /*ca10*/  IMAD.MOV.U32 R8, RZ, RZ, 0x70 ;  /* 0x00000070ff087424 */ /* 0x000fe400078e00ff */
[----:B0-----:R-:W-:-:S07]  /*ca20*/  IMAD.MOV.U32 R13, RZ, RZ, RZ ;  /* 0x000000ffff0d7224 */ /* 0x001fce00078e00ff */
[----:B------:R-:W-:-:S07]  /*ca30*/  LEPC R20, `(.L_x_1765) ;  /* 0x000000001014794e */ /* 0x000fce0000000000 */
[----:B-12---:R-:W-:Y:S05]  /*ca40*/  CALL.ABS.NOINC R2 ;  /* 0x0000000002007343 */ /* 0x006fea0003c00000 */
.L_x_1765:
[----:B------:R-:W-:Y:S01]  /*ca50*/  MOV R2, 0x0 ;  /* 0x0000000000027802 */ /* 0x000fe20000000f00 */
[----:B------:R-:W-:Y:S01]  /*ca60*/  ULDC.64 UR6, c[0x4][0xa8] ;  /* 0x01002a0000067ab9 */ /* 0x000fe20000000a00 */
[----:B------:R-:W-:Y:S01]  /*ca70*/  ULDC.64 UR8, c[0x4][0xb0] ;  /* 0x01002c0000087ab9 */ /* 0x000fe20000000a00 */
[----:B------:R-:W-:Y:S01]  /*ca80*/  ULDC.64 UR4, c[0x4][0x18] ;  /* 0x0100060000047ab9 */ /* 0x000fe20000000a00 */
[----:B------:R-:W-:Y:S01]  /*ca90*/  IMAD.U32 R4, RZ, RZ, UR6 ;  /* 0x00000006ff047e24 */ /* 0x000fe2000f8e00ff */
[----:B------:R-:W-:Y:S01]  /*caa0*/  MOV R8, 0x70 ;  /* 0x0000007000087802 */ /* 0x000fe20000000f00 */
[----:B------:R-:W0:Y:S01]  /*cab0*/  LDC.64 R2, c[0x4][R2] ;  /* 0x0100000002027b82 */ /* 0x000e220000000a00 */
[----:B------:R-:W-:Y:S02]  /*cac0*/  IMAD.U32 R5, RZ, RZ, UR7 ;  /* 0x00000007ff057e24 */ /* 0x000fe4000f8e00ff */
[----:B------:R-:W-:Y:S02]  /*cad0*/  IMAD.U32 R6, RZ, RZ, UR8 ;  /* 0x00000008ff067e24 */ /* 0x000fe4000f8e00ff */
[----:B------:R-:W-:-:S02]  /*cae0*/  IMAD.U32 R7, RZ, RZ, UR9 ;  /* 0x00000009ff077e24 */ /* 0x000fc4000f8e00ff */
[----:B------:R-:W-:Y:S02]  /*caf0*/  IMAD.U32 R10, RZ, RZ, UR4 ;  /* 0x00000004ff0a7e24 */ /* 0x000fe4000f8e00ff */
[----:B------:R-:W-:Y:S02]  /*cb00*/  IMAD.U32 R11, RZ, RZ, UR5 ;  /* 0x00000005ff0b7e24 */ /* 0x000fe4000f8e00ff */
[----:B------:R-:W-:Y:S02]  /*cb10*/  IMAD.MOV.U32 R12, RZ, RZ, 0x1 ;  /* 0x00000001ff0c7424 */ /* 0x000fe400078e00ff */
[----:B------:R-:W-:-:S07]  /*cb20*/  IMAD.MOV.U32 R13, RZ, RZ, RZ ;  /* 0x000000ffff0d7224 */ /* 0x000fce00078e00ff */
[----:B------:R-:W-:-:S07]  /*cb30*/  LEPC R20, `(.L_x_1764) ;  /* 0x000000001014794e */ /* 0x000fce0000000000 */
[----:B0-----:R-:W-:Y:S05]  /*cb40*/  CALL.ABS.NOINC R2 ;  /* 0x0000000002007343 */ /* 0x001fea0003c00000 */
.L_x_1764:
[----:B------:R-:W2:Y:S01]  /*cb50*/  LDL.LU R21, [R1] ;  /* 0x0000000001157983 */ /* 0x000ea20000300800 */
[----:B------:R-:W-:Y:S01]  /*cb60*/  ULDC.64 UR4, c[0x0][0x9f8] ;  /* 0x00027e0000047ab9 */ /* 0x000fe20000000a00 */
[----:B------:R-:W0:Y:S02]  /*cb70*/  LDC R0, c[0x0][0x428] ;  /* 0x00010a00ff007b82 */ /* 0x000e240000000800 */
[----:B------:R-:W3:Y:S01]  /*cb80*/  LDL.LU R20, [R1+0x8] ;  /* 0x0000080001147983 */ /* 0x000ee20000300800 */
[----:B------:R-:W-:Y:S01]  /*cb90*/  ISETP.NE.U32.AND P0, PT, RZ, UR4, PT ;  /* 0x00000004ff007c0c */ /* 0x000fe2000bf05070 */
[----:B------:R-:W-:-:S03]  /*cba0*/  IMAD.MOV.U32 R6, RZ, RZ, R27 ;  /* 0x000000ffff067224 */ /* 0x000fc600078e001b */
[----:B------:R-:W-:-:S13]  /*cbb0*/  ISETP.NE.AND.EX P0, PT, RZ, UR5, PT, P0 ;  /* 0x00000005ff007c0c */ /* 0x000fda000bf05300 */
[----:B------:R-:W-:Y:S02]  /*cbc0*/  @P0 IADD3 R2, P1, R29, UR4, RZ ;  /* 0x000000041d020c10 */ /* 0x000fe4000ff3e0ff */
[----:B------:R-:W-:-:S13]  /*cbd0*/  ISETP.NE.AND P6, PT, R26, RZ, PT ;  /* 0x000000ff1a00720c */ /* 0x000fda0003fc5270 */
[----:B------:R-:W-:-:S05]  /*cbe0*/  VOTEU.ALL UP1, P6 ;  /* 0x00000000003f7886 */ /* 0x000fca0003020000 */
[----:B------:R-:W-:-:S04]  /*cbf0*/  @!UP1 UIADD3 UR8, UP0, UR40, 0x270, URZ ;  /* 0x0000027028089890 */ /* 0x000fc8000ff1e03f */
[----:B------:R-:W-:-:S03]  /*cc00*/  @!UP1 UIADD3.X UR9, URZ, UR41, URZ, UP0, !UPT ;  /* 0x000000293f099290 */ /* 0x000fc600087fe43f */
[----:B------:R-:W-:Y:S01]  /*cc10*/  VOTEU.ALL UP0, P6 ;  /* 0x00000000003f7886 */ /* 0x000fe20003000000 */
[----:B--2---:R-:W-:Y:S01]  /*cc20*/  @P0 IADD3.X R3, R21, UR5, RZ, P1, !PT ;  /* 0x0000000515030c10 */ /* 0x004fe20008ffe4ff */
[----:B------:R-:W-:-:S04]  /*cc30*/  ULDC.64 UR4, c[0x0][0xa00] ;  /* 0x0002800000047ab9 */ /* 0x000fc80000000a00 */
[----:B------:R2:W5:Y:S01]  /*cc40*/  @P0 LDG.E R6, desc[UR38][R2.64] ;  /* 0x0000002602060981 */ /* 0x000562000c1e1900 */
[----:B0-----:R-:W-:Y:S01]  /*cc50*/  ISETP.NE.AND P0, PT, R0, 0x1, PT ;  /* 0x000000010000780c */ /* 0x001fe20003f05270 */
[----:B------:R-:W-:Y:S01]  /*cc60*/  IMAD.MOV.U32 R0, RZ, RZ, R18 ;  /* 0x000000ffff007224 */ /* 0x000fe200078e0012 */
[----:B------:R-:W-:Y:S01]  /*cc70*/  PLOP3.LUT P1, PT, P6, PT, PT, 0x8, 0x0 ;  /* 0x000000000000781c */ /* 0x000fe2000372e170 */
[----:B---3--:R-:W-:-:S10]  /*cc80*/  IMAD R17, R17, 0xc0, R20 ;  /* 0x000000c011117824 */ /* 0x008fd400078e0214 */
[----:B------:R-:W0:Y:S08]  /*cc90*/  @P0 LDC R5, c[0x0][0x42c] ;  /* 0x00010b00ff050b82 */ /* 0x000e300000000800 */
[----:B------:R-:W3:Y:S01]  /*cca0*/  @P0 LDC R7, c[0x0][0x430] ;  /* 0x00010c00ff070b82 */ /* 0x000ee20000000800 */
[----:B0-----:R-:W-:-:S05]  /*ccb0*/  @P0 IMAD.HI.U32 R4, R18, R5, RZ ;  /* 0x0000000512040227 */ /* 0x001fca00078e00ff */
[----:B---3--:R-:W-:Y:S02]  /*ccc0*/  @P0 SHF.R.U32.HI R0, RZ, R7, R4 ;  /* 0x00000007ff000219 */ /* 0x008fe40000011604 */
[----:B------:R-:W-:-:S04]  /*ccd0*/  ISETP.NE.U32.AND P0, PT, RZ, UR4, PT ;  /* 0x00000004ff007c0c */ /* 0x000fc8000bf05070 */
[----:B------:R-:W-:-:S04]  /*cce0*/  ISETP.NE.AND.EX P0, PT, RZ, UR5, PT, P0 ;  /* 0x00000005ff007c0c */ /* 0x000fc8000bf05300 */
[----:B--2---:R-:W-:-:S09]  /*ccf0*/  SEL R10, R27, RZ, !P0 ;  /* 0x000000ff1b0a7207 */ /* 0x004fd20004000000 */
.L_x_1766:
        /* <DEDUP_REMOVED lines=18> */
.L_x_1837:
[----:B------:R-:W-:Y:S01]  /*ce20*/  UMOV UR4, 0xffffffff ;  /* 0xffffffff00047882 */ /* 0x000fe20000000000 */
[----:B------:R-:W-:Y:S02]  /*ce30*/  SHF.R.S32.HI R9, RZ, 0x1f, R6 ;  /* 0x0000001fff097819 */ /* 0x000fe40000011406 */
[----:B------:R-:W-:Y:S05]  /*ce40*/  BRA.DIV UR4, `(.L_x_1768) ;  /* 0x0000002e04647947 */ /* 0x000fea000b800000 */
[----:B------:R-:W-:-:S13]  /*ce50*/  ELECT P6, URZ, PT ;  /* 0x00000000003f782f */ /* 0x000fda00038c0000 */
.L_x_1840:
        /* <DEDUP_REMOVED lines=15> */
[----:B------:R-:W-:-:S05]  /*cf50*/  IMAD.WIDE.U32 R4, R6, UR4, R4 ;  /* 0x0000000406047c25 */ /* 0x000fca000f8e0004 */
[----:B------:R-:W-:Y:S02]  /*cf60*/  IADD3 R5, R5, R13, RZ ;  /* 0x0000000d05057210 */ /* 0x000fe40007ffe0ff */
[----:B------:R-:W-:-:S04]  /*cf70*/  LEA R12, P0, R4, R2, 0x2 ;  /* 0x00000002040c7211 */ /* 0x000fc800078010ff */
[----:B------:R-:W-:-:S05]  /*cf80*/  LEA.HI.X R13, R4, R3, R5, 0x2, P0 ;  /* 0x00000003040d7211 */ /* 0x000fca00000f1405 */
[----:B------:R0:W5:Y:S01]  /*cf90*/  LDG.E R8, desc[UR38][R12.64] ;  /* 0x000000260c087981 */ /* 0x000162000c1e1900 */
[----:B------:R-:W-:-:S04]  /*cfa0*/  IMAD.MOV R4, RZ, RZ, -R14 ;  /* 0x000000ffff047224 */ /* 0x000fc800078e0a0e */
[----:B------:R-:W-:-:S07]  /*cfb0*/  IMAD R7, R11, R4, R7 ;  /* 0x000000040b077224 */ /* 0x000fce00078e0207 */
.L_x_1770:
[----:B------:R-:W-:Y:S01]  /*cfc0*/  IMAD R5, R22, 0x8, R25 ;  /* 0x0000000816057824 */ /* 0x000fe200078e0219 */
[----:B------:R-:W-:-:S04]  /*cfd0*/  SHF.L.U32 R4, R24, 0x1f, RZ ;  /* 0x0000001f18047819 */ /* 0x000fc800000006ff */
[----:B------:R-:W2:Y:S02]  /*cfe0*/  SYNCS.PHASECHK.TRANS64.TRYWAIT P0, [R5+URZ+0x16840], R4 ;  /* 0x01684004050075a7 */ /* 0x000ea4000800017f */
[----:B--2---:R-:W-:Y:S05]  /*cff0*/  @!P0 BRA `(.L_x_1771) ;  /* 0x0000002c00188947 */ /* 0x004fea0003800000 */
.L_x_1841:
        /* <DEDUP_REMOVED lines=9> */
.L_x_1772:
        /* <DEDUP_REMOVED lines=16> */
[----:B--2---:R-:W-:Y:S01]  /*d190*/  NOP ;  /* 0x0000000000007918 */ /* 0x004fe20000000000 */
.L_x_1769:
        /* <DEDUP_REMOVED lines=20> */
[----:B---3--:R-:W-:Y:S01]  /*d2e0*/  LEA.HI R4, R5, R5, RZ, 0x1 ;  /* 0x0000000505047211 */ /* 0x008fe200078f08ff */
[----:B------:R4:W-:Y:S03]  /*d2f0*/  STL [R1+0x4], R5 ;  /* 0x0000040501007387 */ /* 0x0009e60000100800 */
[----:B------:R-:W-:-:S05]  /*d300*/  LOP3.LUT R4, R4, 0xfffffffe, RZ, 0xc0, !PT ;  /* 0xfffffffe04047812 */ /* 0x000fca00078ec0ff */
[----:B------:R-:W-:-:S05]  /*d310*/  IMAD.IADD R4, R5, 0x1, -R4 ;  /* 0x0000000105047824 */ /* 0x000fca00078e0a04 */
[----:B------:R-:W-:-:S04]  /*d320*/  SHF.L.U32 R4, R4, 0x1f, RZ ;  /* 0x0000001f04047819 */ /* 0x000fc800000006ff */
[----:B------:R-:W2:Y:S02]  /*d330*/  SYNCS.PHASECHK.TRANS64.TRYWAIT P0, [R25+URZ+0x16820], R4 ;  /* 0x01682004190075a7 */ /* 0x000ea4000800017f */
[----:B--2-4-:R-:W-:Y:S05]  /*d340*/  @!P0 BRA `(.L_x_1774) ;  /* 0x0000002800588947 */ /* 0x014fea0003800000 */
.L_x_1842:
[----:B------:R-:W-:Y:S05]  /*d350*/  BSYNC B0 ;  /* 0x0000000000007941 */ /* 0x000fea0003800000 */
.L_x_1773:
[----:B------:R-:W-:Y:S01]  /*d360*/  ISETP.GE.AND P0, PT, R28, 0x2, PT ;  /* 0x000000021c00780c */ /* 0x000fe20003f06270 */
[----:B------:R-:W-:-:S12]  /*d370*/  BSSY B0, `(.L_x_1775) ;  /* 0x0000125000007945 */ /* 0x000fd80003800000 */
[----:B------:R-:W-:Y:S05]  /*d380*/  @!P0 BRA `(.L_x_1776) ;  /* 0x00000010008c8947 */ /* 0x000fea0003800000 */
[C---:B--2---:R-:W-:Y:S01]  /*d390*/  LOP3.LUT R4, R28.reuse, 0x1, RZ, 0xc0, !PT ;  /* 0x000000011c047812 */ /* 0x044fe200078ec0ff */
[----:B------:R-:W-:Y:S01]  /*d3a0*/  BSSY B1, `(.L_x_1777) ;  /* 0x0000064000017945 */ /* 0x000fe20003800000 */
[----:B------:R-:W-:Y:S02]  /*d3b0*/  IADD3 R11, R28, -0x2, RZ ;  /* 0xfffffffe1c0b7810 */ /* 0x000fe40007ffe0ff */
[----:B------:R-:W-:-:S03]  /*d3c0*/  ISETP.NE.U32.AND P0, PT, R4, 0x1, PT ;  /* 0x000000010400780c */ /* 0x000fc60003f05070 */
[----:B------:R-:W-:-:S10]  /*d3d0*/  IMAD.MOV.U32 R10, RZ, RZ, R11 ;  /* 0x000000ffff0a7224 */ /* 0x000fd400078e000b */
[----:B------:R-:W-:Y:S05]  /*d3e0*/  @!P0 BRA `(.L_x_1778) ;  /* 0x00000004007c8947 */ /* 0x000fea0003800000 */
        /* <DEDUP_REMOVED lines=8> */
[----:B------:R-:W-:Y:S02]  /*d470*/  IMAD.MOV.U32 R4, RZ, RZ, R8 ;  /* 0x000000ffff047224 */ /* 0x000fe400078e0008 */
[----:B------:R-:W-:Y:S01]  /*d480*/  IMAD.MOV.U32 R10, RZ, RZ, R11 ;  /* 0x000000ffff0a7224 */ /* 0x000fe200078e000b */
        /* <DEDUP_REMOVED lines=18> */
[----:B------:R-:W-:-:S05]  /*d5b0*/  IADD3 R5, -R14, RZ, RZ ;  /* 0x000000ff0e057210 */ /* 0x000fca0007ffe1ff */
[----:B------:R-:W-:-:S07]  /*d5c0*/  IMAD R10, R10, R5, R11 ;  /* 0x000000050a0a7224 */ /* 0x000fce00078e020b */
.L_x_1781:
[----:B0-----:R-:W-:Y:S01]  /*d5d0*/  IMAD R3, R12, 0x8, R25 ;  /* 0x000000080c037824 */ /* 0x001fe200078e0219 */
[----:B------:R-:W-:-:S04]  /*d5e0*/  SHF.L.U32 R2, R13, 0x1f, RZ ;  /* 0x0000001f0d027819 */ /* 0x000fc800000006ff */
[----:B------:R-:W0:Y:S02]  /*d5f0*/  SYNCS.PHASECHK.TRANS64.TRYWAIT P0, [R3+URZ+0x16840], R2 ;  /* 0x01684002030075a7 */ /* 0x000e24000800017f */
[----:B0-----:R-:W-:Y:S05]  /*d600*/  @!P0 BRA `(.L_x_1782) ;  /* 0x0000002400bc8947 */ /* 0x001fea0003800000 */
.L_x_1843:
        /* <DEDUP_REMOVED lines=9> */
.L_x_1783:
        /* <DEDUP_REMOVED lines=21> */
.L_x_1844:
[----:B------:R-:W-:Y:S05]  /*d7f0*/  @P1 BRA `(.L_x_1785) ;  /* 0x0000000000181947 */ /* 0x000fea0003800000 */
[----:B------:R-:W-:Y:S01]  /*d800*/  ISETP.NE.AND P0, PT, R26, RZ, PT ;  /* 0x000000ff1a00720c */ /* 0x000fe20003f05270 */
[----:B0-----:R-:W-:Y:S02]  /*d810*/  IMAD R2, R22, 0x8, R25 ;  /* 0x0000000816027824 */ /* 0x001fe400078e0219 */
[----:B------:R-:W-:-:S04]  /*d820*/  IMAD.MOV.U32 R3, RZ, RZ, 0x4000 ;  /* 0x00004000ff037424 */ /* 0x000fc800078e00ff */
[----:B------:R2:W-:Y:S06]  /*d830*/  SYNCS.ARRIVE.TRANS64 RZ, [R2+URZ+0x16850], R3 ;  /* 0x0168500302ff79a7 */ /* 0x0005ec000800003f */
[----:B------:R-:W-:Y:S05]  /*d840*/  @!P0 BRA `(.L_x_1785) ;  /* 0x0000000000048947 */ /* 0x000fea0003800000 */
[----:B------:R-:W-:Y:S01]  /*d850*/  BPT.TRAP 0x1 ;  /* 0x000000040000795c */ /* 0x000fe20000300000 */
.L_x_1785:
[C---:B--2---:R-:W-:Y:S01]  /*d860*/  IMAD R3, R22.reuse, 0x4000, R25 ;  /* 0x0000400016037824 */ /* 0x044fe200078e0219 */
[----:B0-----:R-:W-:Y:S01]  /*d870*/  LEA R2, R22, R25, 0x3 ;  /* 0x0000001916027211 */ /* 0x001fe200078e18ff */
        /* <DEDUP_REMOVED lines=10> */
[----:B------:R-:W-:Y:S01]  /*d920*/  IMAD.MOV.U32 R8, RZ, RZ, R4 ;  /* 0x000000ffff087224 */ /* 0x000fe200078e0004 */
[----:B------:R-:W-:-:S05]  /*d930*/  R2UR UR12, R0 ;  /* 0x00000000000c72ca */ /* 0x000fca00000e0000 */
[----:B------:R-:W-:Y:S02]  /*d940*/  UIADD3 UR9, UR9, 0x16850, URZ ;  /* 0x0001685009097890 */ /* 0x000fe4000fffe03f */
[----:B------:R-:W-:Y:S02]  /*d950*/  UIADD3 UR8, UR8, 0x400, URZ ;  /* 0x0000040008087890 */ /* 0x000fe4000fffe03f */
[----:B------:R-:W-:-:S03]  /*d960*/  ULEA UR11, UR11, UR4, 0x7 ;  /* 0x000000040b0b7291 */ /* 0x000fc6000f8e383f */
[----:B------:R-:W-:-:S06]  /*d970*/  UMOV UR4, 0x0 ;  /* 0x0000000000047882 */ /* 0x000fcc0000000000 */
[----:B------:R0:W-:Y:S02]  /*d980*/  UTMALDG.4D [UR8], [UR6], desc[UR4] ;  /* 0x00000408060075b4 */ /* 0x0001e40008019000 */
[----:B0-----:R-:W-:Y:S01]  /*d990*/  NOP ;  /* 0x0000000000007918 */ /* 0x001fe20000000000 */
.L_x_1780:
[----:B------:R-:W-:Y:S05]  /*d9a0*/  BSYNC B2 ;  /* 0x0000000000027941 */ /* 0x000fea0003800000 */
.L_x_1779:
[----:B------:R-:W-:Y:S02]  /*d9b0*/  VIADD R10, R28, 0xfffffffd ;  /* 0xfffffffd1c0a7836 */ /* 0x000fe40000000000 */
[----:B------:R-:W-:Y:S02]  /*d9c0*/  IMAD.MOV.U32 R22, RZ, RZ, R12 ;  /* 0x000000ffff167224 */ /* 0x000fe400078e000c */
[----:B------:R-:W-:-:S07]  /*d9d0*/  IMAD.MOV.U32 R24, RZ, RZ, R13 ;  /* 0x000000ffff187224 */ /* 0x000fce00078e000d */
.L_x_1778:
[----:B------:R-:W-:Y:S05]  /*d9e0*/  BSYNC B1 ;  /* 0x0000000000017941 */ /* 0x000fea0003800000 */
.L_x_1777:
[----:B------:R-:W-:-:S13]  /*d9f0*/  ISETP.NE.AND P0, PT, R11, RZ, PT ;  /* 0x000000ff0b00720c */ /* 0x000fda0003f05270 */
[----:B------:R-:W-:Y:S05]  /*da00*/  @!P0 BRA `(.L_x_1776) ;  /* 0x0000000800ec8947 */ /* 0x000fea0003800000 */
[----:B------:R-:W-:-:S07]  /*da10*/  IMAD.MOV.U32 R4, RZ, RZ, R8 ;  /* 0x000000ffff047224 */ /* 0x000fce00078e0008 */
.L_x_1800:
[----:B------:R-:W-:Y:S01]  /*da20*/  IADD3 R11, R22, 0x1, RZ ;  /* 0x00000001160b7810 */ /* 0x000fe20007ffe0ff */
[----:B------:R-:W-:Y:S05]  /*da30*/  YIELD ;  /* 0x0000000000007946 */ /* 0x000fea0003800000 */
[----:B------:R-:W-:Y:S01]  /*da40*/  ISETP.NE.AND P0, PT, R11, 0x2, PT ;  /* 0x000000020b00780c */ /* 0x000fe20003f05270 */
[----:B------:R-:W-:Y:S03]  /*da50*/  BSSY B1, `(.L_x_1786) ;  /* 0x0000057000017945 */ /* 0x000fe60003800000 */
[----:B------:R-:W-:-:S02]  /*da60*/  SEL R3, RZ, 0x1, P0 ;  /* 0x00000001ff037807 */ /* 0x000fc40000000000 */
        /* <DEDUP_REMOVED lines=26> */
.L_x_1788:
[----:B------:R-:W-:Y:S01]  /*dc10*/  IMAD R3, R11, 0x8, R25 ;  /* 0x000000080b037824 */ /* 0x000fe200078e0219 */
[----:B------:R-:W-:-:S04]  /*dc20*/  SHF.L.U32 R2, R12, 0x1f, RZ ;  /* 0x0000001f0c027819 */ /* 0x000fc800000006ff */
[----:B------:R-:W2:Y:S02]  /*dc30*/  SYNCS.PHASECHK.TRANS64.TRYWAIT P0, [R3+URZ+0x16840], R2 ;  /* 0x01684002030075a7 */ /* 0x000ea4000800017f */
[----:B--2---:R-:W-:Y:S05]  /*dc40*/  @!P0 BRA `(.L_x_1789) ;  /* 0x0000002000548947 */ /* 0x004fea0003800000 */
.L_x_1845:
        /* <DEDUP_REMOVED lines=9> */
.L_x_1790:
[----:B0-2---:R-:W-:Y:S01]  /*dce0*/  LEA R2, R11, R25, 0xe ;  /* 0x000000190b027211 */ /* 0x005fe200078e70ff */
        /* <DEDUP_REMOVED lines=9> */
[----:B------:R-:W-:Y:S01]  /*dd80*/  R2UR UR12, R0 ;  /* 0x00000000000c72ca */ /* 0x000fe200000e0000 */
[----:B------:R-:W-:Y:S01]  /*dd90*/  UMOV UR10, URZ ;  /* 0x0000003f000a7c82 */ /* 0x000fe20008000000 */
[----:B-----5:R-:W-:-:S02]  /*dda0*/  R2UR UR13, R4 ;  /* 0x00000000040d72ca */ /* 0x020fc400000e0000 */
        /* <DEDUP_REMOVED lines=8> */
.L_x_1846:
[----:B------:R-:W-:Y:S05]  /*de30*/  @P0 BRA `(.L_x_1792) ;  /* 0x0000000000140947 */ /* 0x000fea0003800000 */
[----:B------:R-:W-:Y:S01]  /*de40*/  ISETP.NE.AND P1, PT, R26, RZ, PT ;  /* 0x000000ff1a00720c */ /* 0x000fe20003f25270 */
[----:B------:R-:W-:-:S04]  /*de50*/  IMAD.MOV.U32 R2, RZ, RZ, 0x4000 ;  /* 0x00004000ff027424 */ /* 0x000fc800078e00ff */
[----:B------:R2:W-:Y:S08]  /*de60*/  SYNCS.ARRIVE.TRANS64 RZ, [R3+URZ+0x50], R2 ;  /* 0x0000500203ff79a7 */ /* 0x0005f0000800003f */
[----:B------:R-:W-:Y:S05]  /*de70*/  @!P1 BRA `(.L_x_1792) ;  /* 0x0000000000049947 */ /* 0x000fea0003800000 */
[----:B------:R-:W-:Y:S01]  /*de80*/  BPT.TRAP 0x1 ;  /* 0x000000040000795c */ /* 0x000fe20000300000 */
.L_x_1792:
        /* <DEDUP_REMOVED lines=19> */
.L_x_1787:
[----:B------:R-:W-:Y:S05]  /*dfc0*/  BSYNC B1 ;  /* 0x0000000000017941 */ /* 0x000fea0003800000 */
.L_x_1786:
        /* <DEDUP_REMOVED lines=30> */
.L_x_1795:
[----:B------:R-:W-:Y:S01]  /*e1b0*/  IMAD R2, R22, 0x8, R25 ;  /* 0x0000000816027824 */ /* 0x000fe200078e0219 */
[----:B------:R-:W-:-:S04]  /*e1c0*/  SHF.L.U32 R3, R24, 0x1f, RZ ;  /* 0x0000001f18037819 */ /* 0x000fc800000006ff */
[----:B------:R-:W2:Y:S02]  /*e1d0*/  SYNCS.PHASECHK.TRANS64.TRYWAIT P0, [R2+URZ+0x16840], R3 ;  /* 0x01684003020075a7 */ /* 0x000ea4000800017f */
[----:B--2---:R-:W-:Y:S05]  /*e1e0*/  @!P0 BRA `(.L_x_1796) ;  /* 0x0000001c00148947 */ /* 0x004fea0003800000 */
.L_x_1847:
        /* <DEDUP_REMOVED lines=9> */
.L_x_1797:
        /* <DEDUP_REMOVED lines=13> */
[----:B------:R-:W-:Y:S01]  /*e350*/  ULEA UR11, UR11, UR4, 0x7 ;  /* 0x000000040b0b7291 */ /* 0x000fe2000f8e383f */
        /* <DEDUP_REMOVED lines=8> */
.L_x_1848:
[----:B------:R-:W-:Y:S05]  /*e3e0*/  @P0 BRA `(.L_x_1799) ;  /* 0x0000000000140947 */ /* 0x000fea0003800000 */
[----:B------:R-:W-:Y:S01]  /*e3f0*/  ISETP.NE.AND P1, PT, R26, RZ, PT ;  /* 0x000000ff1a00720c */ /* 0x000fe20003f25270 */
[----:B0-----:R-:W-:-:S04]  /*e400*/  IMAD.MOV.U32 R3, RZ, RZ, 0x4000 ;  /* 0x00004000ff037424 */ /* 0x001fc800078e00ff */
[----:B------:R2:W-:Y:S08]  /*e410*/  SYNCS.ARRIVE.TRANS64 RZ, [R2+URZ+0x50], R3 ;  /* 0x0000500302ff79a7 */ /* 0x0005f0000800003f */
[----:B------:R-:W-:Y:S05]  /*e420*/  @!P1 BRA `(.L_x_1799) ;  /* 0x0000000000049947 */ /* 0x000fea0003800000 */
[----:B------:R-:W-:Y:S01]  /*e430*/  BPT.TRAP 0x1 ;  /* 0x000000040000795c */ /* 0x000fe20000300000 */
.L_x_1799:
        /* <DEDUP_REMOVED lines=19> */
.L_x_1794:
[----:B------:R-:W-:Y:S05]  /*e570*/  BSYNC B1 ;  /* 0x0000000000017941 */ /* 0x000fea0003800000 */
.L_x_1793:
[C---:B------:R-:W-:Y:S01]  /*e580*/  ISETP.GT.AND P0, PT, R10.reuse, 0x1, PT ;  /* 0x000000010a00780c */ /* 0x040fe20003f04270 */
[----:B0-2---:R-:W-:-:S05]  /*e590*/  VIADD R2, R10, 0xfffffffe ;  /* 0xfffffffe0a027836 */ /* 0x005fca0000000000 */
[----:B------:R-:W-:-:S07]  /*e5a0*/  MOV R10, R2 ;  /* 0x00000002000a7202 */ /* 0x000fce0000000f00 */
[----:B------:R-:W-:Y:S05]  /*e5b0*/  @P0 BRA `(.L_x_1800) ;  /* 0xfffffff400180947 */ /* 0x000fea000383ffff */
.L_x_1776:
[----:B------:R-:W-:Y:S05]  /*e5c0*/  BSYNC B0 ;  /* 0x0000000000007941 */ /* 0x000fea0003800000 */
.L_x_1775:
[----:B------:R-:W-:Y:S01]  /*e5d0*/  ISETP.NE.AND P0, PT, R26, RZ, PT ;  /* 0x000000ff1a00720c */ /* 0x000fe20003f05270 */
[----:B------:R-:W-:-:S12]  /*e5e0*/  BSSY B0, `(.L_x_1801) ;  /* 0x000000e000007945 */ /* 0x000fd80003800000 */
[----:B------:R-:W-:Y:S05]  /*e5f0*/  @P0 BRA `(.L_x_1802) ;  /* 0x0000000000300947 */ /* 0x000fea0003800000 */
[----:B------:R-:W3:Y:S01]  /*e600*/  S2R R9, SR_LANEID ;  /* 0x0000000000097919 */ /* 0x000ee20000000000 */
[----:B------:R-:W-:Y:S01]  /*e610*/  VOTEU.ANY UR4, UPT, PT ;  /* 0x0000000000047886 */ /* 0x000fe200038e0100 */
[----:B------:R-:W4:Y:S01]  /*e620*/  LDC.64 R2, c[0x0][0xc38] ;  /* 0x00030e00ff027b82 */ /* 0x000f220000000a00 */
[----:B--2---:R-:W3:Y:S08]  /*e630*/  FLO.U32 R4, UR4 ;  /* 0x0000000400047d00 */ /* 0x004ef000080e0000 */
[----:B------:R-:W4:Y:S01]  /*e640*/  POPC R5, UR4 ;  /* 0x0000000400057d09 */ /* 0x000f220008000000 */
[----:B---3--:R-:W-:-:S13]  /*e650*/  ISETP.EQ.U32.AND P0, PT, R4, R9, PT ;  /* 0x000000090400720c */ /* 0x008fda0003f02070 */
[----:B----4-:R-:W2:Y:S01]  /*e660*/  @P0 ATOMG.E.ADD.STRONG.GPU PT, R3, desc[UR38][R2.64], R5 ;  /* 0x00000005020309a8 */ /* 0x010ea200081ee1e6 */
[----:B------:R-:W3:Y:S02]  /*e670*/  S2R R6, SR_LTMASK ;  /* 0x0000000000067919 */ /* 0x000ee40000003900 */
[----:B---3--:R-:W-:-:S04]  /*e680*/  LOP3.LUT R6, R6, UR4, RZ, 0xc0, !PT ;  /* 0x0000000406067c12 */ /* 0x008fc8000f8ec0ff */
[----:B------:R-:W3:Y:S01]  /*e690*/  POPC R9, R6 ;  /* 0x0000000600097309 */ /* 0x000ee20000000000 */
[----:B--2---:R-:W3:Y:S02]  /*e6a0*/  SHFL.IDX PT, R4, R3, R4, 0x1f ;  /* 0x00001f0403047589 */ /* 0x004ee400000e0000 */
[----:B---3--:R-:W-:-:S07]  /*e6b0*/  IADD3 R16, R4, UR37, R9 ;  /* 0x0000002504107c10 */ /* 0x008fce000fffe009 */
.L_x_1802:
[----:B------:R-:W-:Y:S05]  /*e6c0*/  BSYNC B0 ;  /* 0x0000000000007941 */ /* 0x000fea0003800000 */
.L_x_1801:
[----:B------:R-:W-:Y:S04]  /*e6d0*/  BSSY B0, `(.L_x_1803) ;  /* 0x0000020000007945 */ /* 0x000fe80003800000 */
[----:B------:R-:W-:Y:S05]  /*e6e0*/  @!P6 BRA `(.L_x_1804) ;  /* 0x000000000078e947 */ /* 0x000fea0003800000 */
[----:B------:R-:W-:Y:S01]  /*e6f0*/  IMAD R3, R22, 0x8, R25 ;  /* 0x0000000816037824 */ /* 0x000fe200078e0219 */
[----:B------:R-:W-:-:S04]  /*e700*/  SHF.L.U32 R2, R24, 0x1f, RZ ;  /* 0x0000001f18027819 */ /* 0x000fc800000006ff */
[----:B------:R-:W3:Y:S02]  /*e710*/  SYNCS.PHASECHK.TRANS64.TRYWAIT P0, [R3+URZ+0x16860], R2 ;  /* 0x01686002030075a7 */ /* 0x000ee4000800017f */
[----:B---3--:R-:W-:Y:S05]  /*e720*/  @!P0 BRA `(.L_x_1805) ;  /* 0x0000001400ec8947 */ /* 0x008fea0003800000 */
.L_x_1849:
[----:B--2---:R-:W2:Y:S02]  /*e730*/  S2R R4, SR_TID.X ;  /* 0x0000000000047919 */ /* 0x004ea40000002100 */
[----:B--2---:R-:W-:-:S04]  /*e740*/  LOP3.LUT R4, R4, 0x7f, RZ, 0xc0, !PT ;  /* 0x0000007f04047812 */ /* 0x004fc800078ec0ff */
[----:B------:R-:W-:-:S13]  /*e750*/  ISETP.NE.AND P0, PT, R4, RZ, PT ;  /* 0x000000ff0400720c */ /* 0x000fda0003f05270 */
[----:B------:R-:W-:Y:S05]  /*e760*/  @P0 BRA `(.L_x_1806) ;  /* 0x0000000000140947 */ /* 0x000fea0003800000 */
[----:B------:R-:W-:Y:S01]  /*e770*/  ISETP.NE.AND P1, PT, R26, RZ, PT ;  /* 0x000000ff1a00720c */ /* 0x000fe20003f25270 */
[----:B---3--:R-:W-:-:S04]  /*e780*/  IMAD.MOV.U32 R2, RZ, RZ, 0x4000 ;  /* 0x00004000ff027424 */ /* 0x008fc800078e00ff */
[----:B------:R2:W-:Y:S08]  /*e790*/  SYNCS.ARRIVE.TRANS64 RZ, [R3+URZ+0x16850], R2 ;  /* 0x0168500203ff79a7 */ /* 0x0005f0000800003f */
[----:B------:R-:W-:Y:S05]  /*e7a0*/  @!P1 BRA `(.L_x_1806) ;  /* 0x0000000000049947 */ /* 0x000fea0003800000 */
[----:B------:R-:W-:Y:S01]  /*e7b0*/  BPT.TRAP 0x1 ;  /* 0x000000040000795c */ /* 0x000fe20000300000 */
.L_x_1806:
        /* <DEDUP_REMOVED lines=16> */
[----:B----4-:R-:W-:Y:S01]  /*e8c0*/  NOP ;  /* 0x0000000000007918 */ /* 0x010fe20000000000 */
.L_x_1804:
[----:B------:R-:W-:Y:S05]  /*e8d0*/  BSYNC B0 ;  /* 0x0000000000007941 */ /* 0x000fea0003800000 */
.L_x_1803:
[----:B------:R-:W-:-:S05]  /*e8e0*/  VIADD R22, R22, 0x1 ;  /* 0x0000000116167836 */ /* 0x000fca0000000000 */
[----:B------:R-:W-:-:S04]  /*e8f0*/  ISETP.NE.AND P0, PT, R22, 0x2, PT ;  /* 0x000000021600780c */ /* 0x000fc80003f05270 */
[----:B--23--:R-:W-:Y:S02]  /*e900*/  SEL R3, RZ, 0x1, P0 ;  /* 0x00000001ff037807 */ /* 0x00cfe40000000000 */
[----:B------:R-:W-:Y:S02]  /*e910*/  SEL R22, R22, RZ, P0 ;  /* 0x000000ff16167207 */ /* 0x000fe40000000000 */
[----:B------:R-:W-:-:S07]  /*e920*/  LOP3.LUT R24, R24, R3, RZ, 0x3c, !PT ;  /* 0x0000000318187212 */ /* 0x000fce00078e3cff */
.L_x_1762:
[----:B------:R-:W-:Y:S05]  /*e930*/  BSYNC B6 ;  /* 0x0000000000067941 */ /* 0x000fea0003800000 */
.L_x_1760:
[----:B------:R-:W-:-:S03]  /*e940*/  UMOV UR4, 0xffffffff ;  /* 0xffffffff00047882 */ /* 0x000fc60000000000 */
[----:B------:R-:W-:Y:S05]  /*e950*/  BRA.DIV UR4, `(.L_x_1807) ;  /* 0x0000001604747947 */ /* 0x000fea000b800000 */
[----:B------:R2:W3:Y:S04]  /*e960*/  SHFL.IDX PT, R5, R16, RZ, 0x1f ;  /* 0x00001fff10057589 */ /* 0x0004e800000e0000 */
[----:B------:R2:W4:Y:S02]  /*e970*/  SHFL.IDX PT, R4, R16, 0x1, 0x1f ;  /* 0x00201f0010047f89 */ /* 0x00052400000e0000 */
.L_x_1853:
        /* <DEDUP_REMOVED lines=8> */
[----:B------:R-:W0:Y:S02]  /*ea00*/  LDC.64 R2, c[0x0][0xc58] ;  /* 0x00031600ff027b82 */ /* 0x000e240000000a00 */
[----:B0-----:R-:W-:-:S06]  /*ea10*/  IMAD.WIDE R2, R7, 0x4, R2 ;  /* 0x0000000407027825 */ /* 0x001fcc00078e0202 */
[----:B------:R0:W5:Y:S02]  /*ea20*/  LDG.E R2, desc[UR38][R2.64] ;  /* 0x0000002602027981 */ /* 0x000164000c1e1900 */
.L_x_1809:
[----:B------:R-:W-:Y:S05]  /*ea30*/  BSYNC B0 ;  /* 0x0000000000007941 */ /* 0x000fea0003800000 */
.L_x_1808:
[----:B------:R-:W-:-:S03]  /*ea40*/  UMOV UR4, 0xffffffff ;  /* 0xffffffff00047882 */ /* 0x000fc60000000000 */
[----:B------:R-:W-:Y:S05]  /*ea50*/  BRA.DIV UR4, `(.L_x_1810) ;  /* 0x0000001604807947 */ /* 0x000fea000b800000 */
[----:B-----5:R-:W0:Y:S01]  /*ea60*/  SHFL.UP PT, R14, R2, 0x1, RZ ;  /* 0x04200000020e7989 */ /* 0x020e2200000e00ff */
[C---:B------:R-:W-:Y:S02]  /*ea70*/  ISETP.NE.AND P0, PT, R26.reuse, RZ, PT ;  /* 0x000000ff1a00720c */ /* 0x040fe40003f05270 */
[----:B------:R-:W-:Y:S02]  /*ea80*/  ISETP.GE.U32.AND P1, PT, R26, 0x2, PT ;  /* 0x000000021a00780c */ /* 0x000fe40003f26070 */
        /* <DEDUP_REMOVED lines=18> */
.L_x_1861:
[----:B------:R-:W-:Y:S02]  /*ebb0*/  ULDC UR4, c[0x0][0xc10] ;  /* 0x0003040000047ab9 */ /* 0x000fe40000000800 */
[----:B------:R-:W-:-:S04]  /*ebc0*/  IMAD.U32 R7, RZ, RZ, UR4 ;  /* 0x00000004ff077e24 */ /* 0x000fc8000f8e00ff */
[----:B0-----:R-:W-:-:S04]  /*ebd0*/  IMAD R3, R14, R7, RZ ;  /* 0x000000070e037224 */ /* 0x001fc800078e02ff */
[----:B----4-:R-:W-:-:S05]  /*ebe0*/  IMAD.IADD R6, R4, 0x1, R3 ;  /* 0x0000000104067824 */ /* 0x010fca00078e0203 */
[----:B---3--:R-:W-:-:S13]  /*ebf0*/  ISETP.GT.AND P0, PT, R6, R5, PT ;  /* 0x000000050600720c */ /* 0x008fda0003f04270 */
[----:B------:R-:W-:Y:S05]  /*ec00*/  @P0 BRA `(.L_x_1811) ;  /* 0x0000000000ac0947 */ /* 0x000fea0003800000 */
[----:B------:R-:W0:Y:S02]  /*ec10*/  LDC R0, c[0x0][0xc14] ;  /* 0x00030500ff007b82 */ /* 0x000e240000000800 */
.L_x_1816:
[----:B------:R-:W-:-:S05]  /*ec20*/  VIADD R19, R19, 0x1f ;  /* 0x0000001f13137836 */ /* 0x000fca0000000000 */
[----:B0-----:R-:W-:-:S13]  /*ec30*/  ISETP.GE.AND P0, PT, R19, R0, PT ;  /* 0x000000001300720c */ /* 0x001fda0003f06270 */
[----:B------:R-:W-:Y:S05]  /*ec40*/  @P0 BRA `(.L_x_1812) ;  /* 0x0000000400e00947 */ /* 0x000fea0003800000 */
[C---:B------:R-:W-:Y:S01]  /*ec50*/  ISETP.NE.AND P1, PT, R26.reuse, 0x1f, PT ;  /* 0x0000001f1a00780c */ /* 0x040fe20003f25270 */
[----:B------:R-:W-:Y:S01]  /*ec60*/  BSSY B0, `(.L_x_1813) ;  /* 0x0000008000007945 */ /* 0x000fe20003800000 */
[----:B------:R-:W-:Y:S01]  /*ec70*/  IADD3 R7, R26, R19, RZ ;  /* 0x000000131a077210 */ /* 0x000fe20007ffe0ff */
[----:B------:R-:W-:-:S03]  /*ec80*/  IMAD.MOV.U32 R2, RZ, RZ, RZ ;  /* 0x000000ffff027224 */ /* 0x000fc600078e00ff */
[----:B------:R-:W-:-:S13]  /*ec90*/  ISETP.GE.OR P0, PT, R7, R0, !P1 ;  /* 0x000000000700720c */ /* 0x000fda0004f06670 */
[----:B------:R-:W-:Y:S05]  /*eca0*/  @P0 BRA `(.L_x_1814) ;  /* 0x00000000000c0947 */ /* 0x000fea0003800000 */
[----:B------:R-:W0:Y:S02]  /*ecb0*/  LDC.64 R2, c[0x0][0xc58] ;  /* 0x00031600ff027b82 */ /* 0x000e240000000a00 */
[----:B0-----:R-:W-:-:S06]  /*ecc0*/  IMAD.WIDE R2, R7, 0x4, R2 ;  /* 0x0000000407027825 */ /* 0x001fcc00078e0202 */
[----:B------:R0:W5:Y:S02]  /*ecd0*/  LDG.E R2, desc[UR38][R2.64] ;  /* 0x0000002602027981 */ /* 0x000164000c1e1900 */
.L_x_1814:
[----:B------:R-:W-:Y:S05]  /*ece0*/  BSYNC B0 ;  /* 0x0000000000007941 */ /* 0x000fea0003800000 */
.L_x_1813:
        /* <DEDUP_REMOVED lines=23> */
.L_x_1869:
[----:B------:R-:W-:Y:S02]  /*ee60*/  ULDC UR4, c[0x0][0xc10] ;  /* 0x0003040000047ab9 */ /* 0x000fe40000000800 */
[----:B------:R-:W-:-:S04]  /*ee70*/  IMAD.U32 R7, RZ, RZ, UR4 ;  /* 0x00000004ff077e24 */ /* 0x000fc8000f8e00ff */
[----:B---3--:R-:W-:-:S05]  /*ee80*/  IMAD R3, R14, R7, RZ ;  /* 0x000000070e037224 */ /* 0x008fca00078e02ff */
[----:B------:R-:W-:-:S04]  /*ee90*/  IADD3 R6, R3, R6, RZ ;  /* 0x0000000603067210 */ /* 0x000fc80007ffe0ff */
[----:B------:R-:W-:-:S13]  /*eea0*/  ISETP.GT.AND P0, PT, R6, R5, PT ;  /* 0x000000050600720c */ /* 0x000fda0003f04270 */
[----:B------:R-:W-:Y:S05]  /*eeb0*/  @!P0 BRA `(.L_x_1816) ;  /* 0xfffffffc00588947 */ /* 0x000fea000383ffff */
.L_x_1811:
        /* <DEDUP_REMOVED lines=8> */
.L_x_1873:
[----:B------:R-:W-:Y:S01]  /*ef40*/  ISETP.NE.AND P0, PT, R3, RZ, PT ;  /* 0x000000ff0300720c */ /* 0x000fe20003f05270 */
[----:B------:R-:W-:-:S12]  /*ef50*/  IMAD.MOV.U32 R14, RZ, RZ, RZ ;  /* 0x000000ffff0e7224 */ /* 0x000fd800078e00ff */
[----:B------:R-:W-:Y:S05]  /*ef60*/  @!P0 BRA `(.L_x_1818) ;  /* 0x0000000000108947 */ /* 0x000fea0003800000 */
[----:B------:R-:W-:Y:S01]  /*ef70*/  UMOV UR4, 0xffffffff ;  /* 0xffffffff00047882 */ /* 0x000fe20000000000 */
[----:B------:R-:W-:Y:S02]  /*ef80*/  VIADD R12, R4, 0xffffffff ;  /* 0xffffffff040c7836 */ /* 0x000fe40000000000 */
[----:B------:R-:W-:Y:S05]  /*ef90*/  BRA.DIV UR4, `(.L_x_1819) ;  /* 0x0000001a04187947 */ /* 0x000fea000b800000 */
[----:B------:R0:W0:Y:S02]  /*efa0*/  SHFL.IDX PT, R14, R8, R12, 0x1f ;  /* 0x00001f0c080e7589 */ /* 0x00002400000e0000 */
.L_x_1818:
[----:B---3--:R-:W3:Y:S01]  /*efb0*/  LDC.64 R2, c[0x0][0xc68] ;  /* 0x00031a00ff027b82 */ /* 0x008ee20000000a00 */
[----:B------:R-:W-:-:S04]  /*efc0*/  IMAD.IADD R19, R4, 0x1, R19 ;  /* 0x0000000104137824 */ /* 0x000fc800078e0213 */
[----:B---3--:R-:W-:-:S05]  /*efd0*/  IMAD.WIDE R2, R19, 0x4, R2 ;  /* 0x0000000413027825 */ /* 0x008fca00078e0202 */
[----:B0-----:R0:W4:Y:S01]  /*efe0*/  LDG.E R8, desc[UR38][R2.64] ;  /* 0x0000002602087981 */ /* 0x001122000c1e1900 */
[----:B--2---:R-:W-:-:S05]  /*eff0*/  IMAD R16, R14, R7, R6 ;  /* 0x000000070e107224 */ /* 0x004fca00078e0206 */
[----:B------:R-:W-:Y:S01]  /*f000*/  IADD3 R5, R5, -R16, RZ ;  /* 0x8000001005057210 */ /* 0x000fe20007ffe0ff */
[----:B0-----:R-:W-:Y:S02]  /*f010*/  IMAD.MOV.U32 R2, RZ, RZ, RZ ;  /* 0x000000ffff027224 */ /* 0x001fe400078e00ff */
[----:B----4-:R-:W-:-:S05]  /*f020*/  IMAD R4, R17, R8, RZ ;  /* 0x0000000811047224 */ /* 0x010fca00078e02ff */
[-C--:B------:R-:W-:Y:S02]  /*f030*/  IABS R9, R4.reuse ;  /* 0x0000000400097213 */ /* 0x080fe40000000000 */
[----:B------:R-:W-:Y:S02]  /*f040*/  IABS R6, R4 ;  /* 0x0000000400067213 */ /* 0x000fe40000000000 */
[----:B------:R-:W0:Y:S03]  /*f050*/  I2F.RP R10, R9 ;  /* 0x00000009000a7306 */ /* 0x000e260000209400 */
[----:B------:R-:W-:-:S05]  /*f060*/  IMAD.MOV R6, RZ, RZ, -R6 ;  /* 0x000000ffff067224 */ /* 0x000fca00078e0a06 */
[----:B0-----:R-:W0:Y:S02]  /*f070*/  MUFU.RCP R10, R10 ;  /* 0x0000000a000a7308 */ /* 0x001e240000001000 */
[----:B0-----:R-:W-:-:S06]  /*f080*/  VIADD R11, R10, 0xffffffe ;  /* 0x0ffffffe0a0b7836 */ /* 0x001fcc0000000000 */
[----:B------:R-:W0:Y:S02]  /*f090*/  F2I.FTZ.U32.TRUNC.NTZ R3, R11 ;  /* 0x0000000b00037305 */ /* 0x000e24000021f000 */
[----:B0-----:R-:W-:-:S04]  /*f0a0*/  IMAD.MOV R12, RZ, RZ, -R3 ;  /* 0x000000ffff0c7224 */ /* 0x001fc800078e0a03 */
        /* <DEDUP_REMOVED lines=20> */
[----:B------:R-:W-:-:S04]  /*f1f0*/  VIADDMNMX R7, R3, R7, R8, PT ;  /* 0x0000000703077246 */ /* 0x000fc80003800108 */
[----:B------:R-:W-:-:S04]  /*f200*/  IABS R8, R7 ;  /* 0x0000000700087213 */ /* 0x000fc80000000000 */
[----:B------:R-:W0:Y:S08]  /*f210*/  I2F.RP R9, R8 ;  /* 0x0000000800097306 */ /* 0x000e300000209400 */
[----:B0-----:R-:W0:Y:S02]  /*f220*/  MUFU.RCP R9, R9 ;  /* 0x0000000900097308 */ /* 0x001e240000001000 */
[----:B0-----:R-:W-:Y:S01]  /*f230*/  VIADD R3, R9, 0xffffffe ;  /* 0x0ffffffe09037836 */ /* 0x001fe20000000000 */
[----:B------:R-:W-:-:S05]  /*f240*/  IABS R9, R7 ;  /* 0x0000000700097213 */ /* 0x000fca0000000000 */
[----:B------:R-:W0:Y:S02]  /*f250*/  F2I.FTZ.U32.TRUNC.NTZ R3, R3 ;  /* 0x0000000300037305 */ /* 0x000e24000021f000 */
[----:B0-----:R-:W-:-:S05]  /*f260*/  IADD3 R11, RZ, -R3, RZ ;  /* 0x80000003ff0b7210 */ /* 0x001fca0007ffe0ff */
        /* <DEDUP_REMOVED lines=22> */
.L_x_1812:
[----:B------:R-:W-:Y:S01]  /*f3d0*/  UMOV UR4, URZ ;  /* 0x0000003f00047c82 */ /* 0x000fe20008000000 */
[----:B------:R-:W-:Y:S01]  /*f3e0*/  UMOV UR5, URZ ;  /* 0x0000003f00057c82 */ /* 0x000fe20008000000 */
[----:B------:R-:W-:Y:S01]  /*f3f0*/  ULDC UR6, c[0x0][0xc14] ;  /* 0x0003050000067ab9 */ /* 0x000fe20000000800 */
[----:B--2---:R-:W-:Y:S02]  /*f400*/  IMAD.MOV.U32 R16, RZ, RZ, R5 ;  /* 0x000000ffff107224 */ /* 0x004fe400078e0005 */
[----:B------:R-:W-:Y:S02]  /*f410*/  IMAD.U32 R17, RZ, RZ, UR4 ;  /* 0x00000004ff117e24 */ /* 0x000fe4000f8e00ff */
[----:B------:R-:W-:Y:S02]  /*f420*/  IMAD.U32 R18, RZ, RZ, UR5 ;  /* 0x00000005ff127e24 */ /* 0x000fe4000f8e00ff */
[----:B------:R-:W-:-:S07]  /*f430*/  IMAD.U32 R19, RZ, RZ, UR6 ;  /* 0x00000006ff137e24 */ /* 0x000fce000f8e00ff */
.L_x_1820:
        /* <DEDUP_REMOVED lines=10> */
.L_x_1756:
        /* <DEDUP_REMOVED lines=12> */
.L_x_1876:
[----:B------:R-:W-:Y:S05]  /*f5a0*/  BSYNC B0 ;  /* 0x0000000000007941 */ /* 0x000fea0003800000 */
.L_x_1822:
[----:B------:R-:W-:-:S03]  /*f5b0*/  UMOV UR4, 0xffffffff ;  /* 0xffffffff00047882 */ /* 0x000fc60000000000 */
[----:B------:R-:W-:Y:S05]  /*f5c0*/  BRA.DIV UR4, `(.L_x_1824) ;  /* 0x0000001204c47947 */ /* 0x000fea000b800000 */
[----:B0-----:R-:W0:Y:S02]  /*f5d0*/  S2R R0, SR_TID.X ;  /* 0x0000000000007919 */ /* 0x001e240000002100 */
[----:B0-----:R-:W-:-:S04]  /*f5e0*/  SHF.R.U32.HI R0, RZ, 0x5, R0 ;  /* 0x00000005ff007819 */ /* 0x001fc80000011600 */
[----:B------:R-:W-:-:S05]  /*f5f0*/  LOP3.LUT R0, R0, 0x3, RZ, 0xc0, !PT ;  /* 0x0000000300007812 */ /* 0x000fca00078ec0ff */
[----:B------:R0:W2:Y:S02]  /*f600*/  SHFL.IDX PT, R14, R0, RZ, 0x1f ;  /* 0x00001fff000e7589 */ /* 0x0000a400000e0000 */
.L_x_1879:
[----:B--2---:R-:W-:Y:S01]  /*f610*/  ISETP.NE.AND P0, PT, R14, RZ, PT ;  /* 0x000000ff0e00720c */ /* 0x004fe20003f05270 */
[----:B------:R-:W-:-:S12]  /*f620*/  BSSY B0, `(.L_x_1825) ;  /* 0x0000024000007945 */ /* 0x000fd80003800000 */
[----:B------:R-:W-:Y:S05]  /*f630*/  @P0 BRA `(.L_x_1826) ;  /* 0x0000000000880947 */ /* 0x000fea0003800000 */
[----:B------:R-:W-:-:S03]  /*f640*/  UMOV UR4, 0xffffffff ;  /* 0xffffffff00047882 */ /* 0x000fc60000000000 */
[----:B------:R-:W-:Y:S05]  /*f650*/  BRA.DIV UR4, `(.L_x_1827) ;  /* 0x0000001204d47947 */ /* 0x000fea000b800000 */
[----:B------:R-:W-:-:S13]  /*f660*/  ELECT P6, URZ, PT ;  /* 0x00000000003f782f */ /* 0x000fda00038c0000 */
.L_x_1882:
[----:B------:R-:W-:Y:S05]  /*f670*/  @!P6 BRA `(.L_x_1826) ;  /* 0x000000000078e947 */ /* 0x000fea0003800000 */
[----:B------:R-:W-:-:S06]  /*f680*/  ULOP3.LUT UR4, UR36, 0x2, URZ, 0xfc, !UPT ;  /* 0x0000000224047892 */ /* 0x000fcc000f8efc3f */
[----:B0-----:R-:W-:-:S05]  /*f690*/  IMAD.U32 R0, RZ, RZ, UR4 ;  /* 0x00000004ff007e24 */ /* 0x001fca000f8e00ff */
[----:B------:R-:W-:-:S13]  /*f6a0*/  ISETP.NE.AND P2, PT, R0, 0x3, PT ;  /* 0x000000030000780c */ /* 0x000fda0003f45270 */
[----:B------:R-:W-:Y:S05]  /*f6b0*/  @!P2 BRA `(.L_x_1828) ;  /* 0x000000000004a947 */ /* 0x000fea0003800000 */
[----:B------:R-:W-:Y:S01]  /*f6c0*/  BPT.TRAP 0x1 ;  /* 0x000000040000795c */ /* 0x000fe20000300000 */
.L_x_1828:
        /* <DEDUP_REMOVED lines=12> */
.L_x_1883:
[----:B------:R-:W2:Y:S02]  /*f790*/  SYNCS.PHASECHK.TRANS64.TRYWAIT P0, [R3+URZ], R0 ;  /* 0x00000000030075a7 */ /* 0x000ea4000800017f */
[----:B--2---:R-:W-:Y:S05]  /*f7a0*/  @!P0 BRA `(.L_x_1830) ;  /* 0x0000001000b48947 */ /* 0x004fea0003800000 */
.L_x_1884:
[----:B------:R-:W-:Y:S05]  /*f7b0*/  @!P2 BRA `(.L_x_1831) ;  /* 0x000000000004a947 */ /* 0x000fea0003800000 */
[----:B------:R-:W-:Y:S01]  /*f7c0*/  BPT.TRAP 0x1 ;  /* 0x000000040000795c */ /* 0x000fe20000300000 */
.L_x_1831:
[----:B--2---:R-:W-:-:S04]  /*f7d0*/  VIADD R3, R9, 0x16860 ;  /* 0x0001686009037836 */ /* 0x004fc80000000000 */
[----:B------:R-:W-:-:S04]  /*f7e0*/  IMAD R5, R22, 0x8, R3 ;  /* 0x0000000816057824 */ /* 0x000fc800078e0203 */
[----:B------:R-:W2:Y:S02]  /*f7f0*/  SYNCS.PHASECHK.TRANS64.TRYWAIT P0, [R5+URZ], R2 ;  /* 0x00000002050075a7 */ /* 0x000ea4000800017f */
[----:B--2---:R-:W-:Y:S05]  /*f800*/  @!P0 BRA `(.L_x_1832) ;  /* 0x0000001000b08947 */ /* 0x004fea0003800000 */
.L_x_1885:
[----:B------:R-:W-:-:S07]  /*f810*/  LEA R3, R4, R3, 0x3 ;  /* 0x0000000304037211 */ /* 0x000fce00078e18ff */
.L_x_1833:
[----:B---3--:R3:W4:Y:S02]  /*f820*/  SYNCS.PHASECHK.TRANS64.TRYWAIT P0, [R3+URZ], R0 ;  /* 0x00000000030075a7 */ /* 0x008724000800017f */
[----:B----4-:R-:W-:Y:S05]  /*f830*/  @!P0 NANOSLEEP.SYNCS 0x989680 ;  /* 0x009896800000895d */ /* 0x010fea0003900000 */
[----:B------:R-:W4:Y:S02]  /*f840*/  @!P0 SYNCS.PHASECHK.TRANS64 P0, [R3+URZ], R0 ;  /* 0x00000000030085a7 */ /* 0x000f24000800007f */
[----:B----4-:R-:W-:Y:S05]  /*f850*/  @!P0 BRA `(.L_x_1833) ;  /* 0xfffffffc00f08947 */ /* 0x010fea000383ffff */
.L_x_1826:
[----:B------:R-:W-:Y:S05]  /*f860*/  BSYNC B0 ;  /* 0x0000000000007941 */ /* 0x000fea0003800000 */
.L_x_1825:
[----:B------:R-:W-:Y:S05]  /*f870*/  EXIT ;  /* 0x000000000000794d */ /* 0x000fea0003800000 */
.L_x_1700:
[----:B0-----:R-:W-:-:S04]  /*f880*/  IMAD.U32 R3, RZ, RZ, UR41 ;  /* 0x00000029ff037e24 */ /* 0x001fc8000f8e00ff */
[----:B------:R0:W1:Y:S03]  /*f890*/  SYNCS.PHASECHK.TRANS64.TRYWAIT P1, [R3+URZ+0x16800], R0 ;  /* 0x01680000030075a7 */ /* 0x000066000802017f */
[----:B-1----:R-:W-:Y:S05]  /*f8a0*/  @!P1 NANOSLEEP.SYNCS 0x989680 ;  /* 0x009896800000995d */ /* 0x002fea0003900000 */
[----:B------:R-:W1:Y:S02]  /*f8b0*/  @!P1 SYNCS.PHASECHK.TRANS64 P1, [R3+URZ+0x16800], R0 ;  /* 0x01680000030095a7 */ /* 0x000e64000802007f */
[----:B-1----:R-:W-:Y:S05]  /*f8c0*/  @!P1 BRA `(.L_x_1700) ;  /* 0xfffffffc00ec9947 */ /* 0x002fea000383ffff */
[----:B------:R-:W-:Y:S05]  /*f8d0*/  BRA `(.L_x_1834) ;  /* 0xffffff1c00847947 */ /* 0x000fea000383ffff */
.L_x_1704:
[----:B-1----:R1:W2:Y:S02]  /*f8e0*/  SYNCS.PHASECHK.TRANS64.TRYWAIT P2, [R0+URZ+0x16830], R3 ;  /* 0x01683003000075a7 */ /* 0x0022a4000804017f */
[----:B--2---:R-:W-:Y:S05]  /*f8f0*/  @!P2 NANOSLEEP.SYNCS 0x989680 ;  /* 0x009896800000a95d */ /* 0x004fea0003900000 */
[----:B------:R-:W2:Y:S02]  /*f900*/  @!P2 SYNCS.PHASECHK.TRANS64 P2, [R0+URZ+0x16830], R3 ;  /* 0x016830030000a5a7 */ /* 0x000ea4000804007f */
[----:B--2---:R-:W-:Y:S05]  /*f910*/  @!P2 BRA `(.L_x_1704) ;  /* 0xfffffffc00f0a947 */ /* 0x004fea000383ffff */
[----:B------:R-:W-:Y:S05]  /*f920*/  BRA `(.L_x_1703) ;  /* 0xffffff1c00ac7947 */ /* 0x000fea000383ffff */
.L_x_1709:
[----:B-1----:R-:W-:-:S04]  /*f930*/  IMAD.U32 R6, RZ, RZ, UR6 ;  /* 0x00000006ff067e24 */ /* 0x002fc8000f8e00ff */
[----:B------:R1:W2:Y:S03]  /*f940*/  SYNCS.PHASECHK.TRANS64.TRYWAIT P2, [R6+URZ+0x16830], R5 ;  /* 0x01683005060075a7 */ /* 0x0002a6000804017f */
[----:B--2---:R-:W-:Y:S05]  /*f950*/  @!P2 NANOSLEEP.SYNCS 0x989680 ;  /* 0x009896800000a95d */ /* 0x004fea0003900000 */
[----:B------:R-:W2:Y:S02]  /*f960*/  @!P2 SYNCS.PHASECHK.TRANS64 P2, [R6+URZ+0x16830], R5 ;  /* 0x016830050600a5a7 */ /* 0x000ea4000804007f */
[----:B--2---:R-:W-:Y:S05]  /*f970*/  @!P2 BRA `(.L_x_1709) ;  /* 0xfffffffc00eca947 */ /* 0x004fea000383ffff */
[----:B------:R-:W-:Y:S05]  /*f980*/  BRA `(.L_x_1706) ;  /* 0xffffff4800507947 */ /* 0x000fea000383ffff */
.L_x_1713:
[----:B-1----:R-:W-:-:S04]  /*f990*/  IMAD.U32 R6, RZ, RZ, UR6 ;  /* 0x00000006ff067e24 */ /* 0x002fc8000f8e00ff */
[----:B------:R1:W2:Y:S03]  /*f9a0*/  SYNCS.PHASECHK.TRANS64.TRYWAIT P2, [R6+URZ+0x16850], R5 ;  /* 0x01685005060075a7 */ /* 0x0002a6000804017f */
[----:B--2---:R-:W-:Y:S05]  /*f9b0*/  @!P2 NANOSLEEP.SYNCS 0x989680 ;  /* 0x009896800000a95d */ /* 0x004fea0003900000 */
[----:B------:R-:W2:Y:S02]  /*f9c0*/  @!P2 SYNCS.PHASECHK.TRANS64 P2, [R6+URZ+0x16850], R5 ;  /* 0x016850050600a5a7 */ /* 0x000ea4000804007f */
[----:B--2---:R-:W-:Y:S05]  /*f9d0*/  @!P2 BRA `(.L_x_1713) ;  /* 0xfffffffc00eca947 */ /* 0x004fea000383ffff */
[----:B------:R-:W-:Y:S05]  /*f9e0*/  BRA `(.L_x_1710) ;  /* 0xffffff4800c07947 */ /* 0x000fea000383ffff */
.L_x_1719:
[----:B-1----:R-:W-:-:S04]  /*f9f0*/  IMAD.U32 R6, RZ, RZ, UR6 ;  /* 0x00000006ff067e24 */ /* 0x002fc8000f8e00ff */
[----:B------:R1:W2:Y:S03]  /*fa00*/  SYNCS.PHASECHK.TRANS64.TRYWAIT P2, [R6+URZ+0x16830], R5 ;  /* 0x01683005060075a7 */ /* 0x0002a6000804017f */
[----:B--2---:R-:W-:Y:S05]  /*fa10*/  @!P2 NANOSLEEP.SYNCS 0x989680 ;  /* 0x009896800000a95d */ /* 0x004fea0003900000 */
[----:B------:R-:W2:Y:S02]  /*fa20*/  @!P2 SYNCS.PHASECHK.TRANS64 P2, [R6+URZ+0x16830], R5 ;  /* 0x016830050600a5a7 */ /* 0x000ea4000804007f */
[----:B--2---:R-:W-:Y:S05]  /*fa30*/  @!P2 BRA `(.L_x_1719) ;  /* 0xfffffffc00eca947 */ /* 0x004fea000383ffff */
[----:B------:R-:W-:Y:S05]  /*fa40*/  BRA `(.L_x_1716) ;  /* 0xffffff7400987947 */ /* 0x000fea000383ffff */
.L_x_1723:
[----:B-1----:R-:W-:-:S04]  /*fa50*/  IMAD.U32 R6, RZ, RZ, UR6 ;  /* 0x00000006ff067e24 */ /* 0x002fc8000f8e00ff */
[----:B------:R1:W2:Y:S03]  /*fa60*/  SYNCS.PHASECHK.TRANS64.TRYWAIT P2, [R6+URZ+0x16850], R5 ;  /* 0x01685005060075a7 */ /* 0x0002a6000804017f */
[----:B--2---:R-:W-:Y:S05]  /*fa70*/  @!P2 NANOSLEEP.SYNCS 0x989680 ;  /* 0x009896800000a95d */ /* 0x004fea0003900000 */
[----:B------:R-:W2:Y:S02]  /*fa80*/  @!P2 SYNCS.PHASECHK.TRANS64 P2, [R6+URZ+0x16850], R5 ;  /* 0x016850050600a5a7 */ /* 0x000ea4000804007f */
[----:B--2---:R-:W-:Y:S05]  /*fa90*/  @!P2 BRA `(.L_x_1723) ;  /* 0xfffffffc00eca947 */ /* 0x004fea000383ffff */
[----:B------:R-:W-:Y:S05]  /*faa0*/  BRA `(.L_x_1720) ;  /* 0xffffff7800087947 */ /* 0x000fea000383ffff */
.L_x_1728:
[----:B-1----:R-:W-:-:S04]  /*fab0*/  IMAD.U32 R4, RZ, RZ, UR5 ;  /* 0x00000005ff047e24 */ /* 0x002fc8000f8e00ff */
[----:B------:R1:W2:Y:S03]  /*fac0*/  SYNCS.PHASECHK.TRANS64.TRYWAIT P0, [R4+URZ+0x16850], R3 ;  /* 0x01685003040075a7 */ /* 0x0002a6000800017f */
[----:B--2---:R-:W-:Y:S05]  /*fad0*/  @!P0 NANOSLEEP.SYNCS 0x989680 ;  /* 0x009896800000895d */ /* 0x004fea0003900000 */
[----:B------:R-:W2:Y:S02]  /*fae0*/  @!P0 SYNCS.PHASECHK.TRANS64 P0, [R4+URZ+0x16850], R3 ;  /* 0x01685003040085a7 */ /* 0x000ea4000800007f */
[----:B--2---:R-:W-:Y:S05]  /*faf0*/  @!P0 BRA `(.L_x_1728) ;  /* 0xfffffffc00ec8947 */ /* 0x004fea000383ffff */
[----:B------:R-:W-:Y:S05]  /*fb00*/  BRA `(.L_x_1727) ;  /* 0xffffff9800707947 */ /* 0x000fea000383ffff */
.L_x_1767:
        /* <DEDUP_REMOVED lines=11> */
.L_x_1836:
[----:B------:R-:W-:Y:S05]  /*fbc0*/  BSYNC B0 ;  /* 0x0000000000007941 */ /* 0x000fea0003800000 */
.L_x_1835:
[----:B------:R-:W-:Y:S05]  /*fbd0*/  BRA `(.L_x_1837) ;  /* 0xffffffd000907947 */ /* 0x000fea000383ffff */
.L_x_1768:
[----:B------:R-:W-:Y:S01]  /*fbe0*/  BSSY B0, `(.L_x_1838) ;  /* 0x0000006000007945 */ /* 0x000fe20003800000 */
[----:B------:R-:W-:-:S07]  /*fbf0*/  IMAD.MOV.U32 R15, RZ, RZ, -0x1 ;  /* 0xffffffffff0f7424 */ /* 0x000fce00078e00ff */
[----:B-1----:R-:W-:Y:S05]  /*fc00*/  WARPSYNC.COLLECTIVE R15, `(.L_x_1839) ;  /* 0x000000000f0c7348 */ /* 0x002fea0003c00000 */
[----:B------:R-:W-:Y:S02]  /*fc10*/  ELECT P6, UR62, PT ;  /* 0x00000000003e782f */ /* 0x000fe400038c0000 */
[----:B------:R-:W-:Y:S01]  /*fc20*/  MOV R14, UR62 ;  /* 0x0000003e000e7c02 */ /* 0x000fe20008000f00 */
[----:B-1----:R-:W-:Y:S10]  /*fc30*/  ENDCOLLECTIVE ;  /* 0x000000000000791b */ /* 0x002ff40003800000 */
.L_x_1839:
[----:B------:R-:W-:Y:S05]  /*fc40*/  BSYNC B0 ;  /* 0x0000000000007941 */ /* 0x000fea0003800000 */
.L_x_1838:
[----:B------:R-:W-:Y:S05]  /*fc50*/  BRA `(.L_x_1840) ;  /* 0xffffffd000807947 */ /* 0x000fea000383ffff */
.L_x_1771:
[----:B--2---:R2:W3:Y:S02]  /*fc60*/  SYNCS.PHASECHK.TRANS64.TRYWAIT P0, [R5+URZ+0x16840], R4 ;  /* 0x01684004050075a7 */ /* 0x0044e4000800017f */
[----:B---3--:R-:W-:Y:S05]  /*fc70*/  @!P0 NANOSLEEP.SYNCS 0x989680 ;  /* 0x009896800000895d */ /* 0x008fea0003900000 */
[----:B------:R-:W3:Y:S02]  /*fc80*/  @!P0 SYNCS.PHASECHK.TRANS64 P0, [R5+URZ+0x16840], R4 ;  /* 0x01684004050085a7 */ /* 0x000ee4000800007f */
[----:B---3--:R-:W-:Y:S05]  /*fc90*/  @!P0 BRA `(.L_x_1771) ;  /* 0xfffffffc00f08947 */ /* 0x008fea000383ffff */
[----:B------:R-:W-:Y:S05]  /*fca0*/  BRA `(.L_x_1841) ;  /* 0xffffffd000d47947 */ /* 0x000fea000383ffff */
.L_x_1774:
[----:B--2---:R2:W3:Y:S02]  /*fcb0*/  SYNCS.PHASECHK.TRANS64.TRYWAIT P0, [R25+URZ+0x16820], R4 ;  /* 0x01682004190075a7 */ /* 0x0044e4000800017f */
[----:B---3--:R-:W-:Y:S05]  /*fcc0*/  @!P0 NANOSLEEP.SYNCS 0x989680 ;  /* 0x009896800000895d */ /* 0x008fea0003900000 */
[----:B------:R-:W3:Y:S02]  /*fcd0*/  @!P0 SYNCS.PHASECHK.TRANS64 P0, [R25+URZ+0x16820], R4 ;  /* 0x01682004190085a7 */ /* 0x000ee4000800007f */
[----:B---3--:R-:W-:Y:S05]  /*fce0*/  @!P0 BRA `(.L_x_1774) ;  /* 0xfffffffc00f08947 */ /* 0x008fea000383ffff */
[----:B------:R-:W-:Y:S05]  /*fcf0*/  BRA `(.L_x_1842) ;  /* 0xffffffd400947947 */ /* 0x000fea000383ffff */
.L_x_1782:
[----:B0-----:R0:W2:Y:S02]  /*fd00*/  SYNCS.PHASECHK.TRANS64.TRYWAIT P0, [R3+URZ+0x16840], R2 ;  /* 0x01684002030075a7 */ /* 0x0010a4000800017f */
[----:B--2---:R-:W-:Y:S05]  /*fd10*/  @!P0 NANOSLEEP.SYNCS 0x989680 ;  /* 0x009896800000895d */ /* 0x004fea0003900000 */
[----:B------:R-:W2:Y:S02]  /*fd20*/  @!P0 SYNCS.PHASECHK.TRANS64 P0, [R3+URZ+0x16840], R2 ;  /* 0x01684002030085a7 */ /* 0x000ea4000800007f */
[----:B--2---:R-:W-:Y:S05]  /*fd30*/  @!P0 BRA `(.L_x_1782) ;  /* 0xfffffffc00f08947 */ /* 0x004fea000383ffff */
[----:B------:R-:W-:Y:S05]  /*fd40*/  BRA `(.L_x_1843) ;  /* 0xffffffd800307947 */ /* 0x000fea000383ffff */
.L_x_1784:
[----:B0-----:R0:W2:Y:S02]  /*fd50*/  SYNCS.PHASECHK.TRANS64.TRYWAIT P0, [R2+URZ+0x60], R5 ;  /* 0x00006005020075a7 */ /* 0x0010a4000800017f */
[----:B--2---:R-:W-:Y:S05]  /*fd60*/  @!P0 NANOSLEEP.SYNCS 0x989680 ;  /* 0x009896800000895d */ /* 0x004fea0003900000 */
[----:B------:R-:W2:Y:S02]  /*fd70*/  @!P0 SYNCS.PHASECHK.TRANS64 P0, [R2+URZ+0x60], R5 ;  /* 0x00006005020085a7 */ /* 0x000ea4000800007f */
[----:B--2---:R-:W-:Y:S05]  /*fd80*/  @!P0 BRA `(.L_x_1784) ;  /* 0xfffffffc00f08947 */ /* 0x004fea000383ffff */
[----:B------:R-:W-:Y:S05]  /*fd90*/  BRA `(.L_x_1844) ;  /* 0xffffffd800947947 */ /* 0x000fea000383ffff */
.L_x_1789:
[----:B--2---:R2:W3:Y:S02]  /*fda0*/  SYNCS.PHASECHK.TRANS64.TRYWAIT P0, [R3+URZ+0x16840], R2 ;  /* 0x01684002030075a7 */ /* 0x0044e4000800017f */
[----:B---3--:R-:W-:Y:S05]  /*fdb0*/  @!P0 NANOSLEEP.SYNCS 0x989680 ;  /* 0x009896800000895d */ /* 0x008fea0003900000 */
[----:B------:R-:W3:Y:S02]  /*fdc0*/  @!P0 SYNCS.PHASECHK.TRANS64 P0, [R3+URZ+0x16840], R2 ;  /* 0x01684002030085a7 */ /* 0x000ee4000800007f */
[----:B---3--:R-:W-:Y:S05]  /*fdd0*/  @!P0 BRA `(.L_x_1789) ;  /* 0xfffffffc00f08947 */ /* 0x008fea000383ffff */
[----:B------:R-:W-:Y:S05]  /*fde0*/  BRA `(.L_x_1845) ;  /* 0xffffffdc00987947 */ /* 0x000fea000383ffff */
.L_x_1791:
[----:B0-----:R0:W2:Y:S02]  /*fdf0*/  SYNCS.PHASECHK.TRANS64.TRYWAIT P1, [R3+URZ+0x60], R24 ;  /* 0x00006018030075a7 */ /* 0x0010a4000802017f */
[----:B--2---:R-:W-:Y:S05]  /*fe00*/  @!P1 NANOSLEEP.SYNCS 0x989680 ;  /* 0x009896800000995d */ /* 0x004fea0003900000 */
[----:B------:R-:W2:Y:S02]  /*fe10*/  @!P1 SYNCS.PHASECHK.TRANS64 P1, [R3+URZ+0x60], R24 ;  /* 0x00006018030095a7 */ /* 0x000ea4000802007f */
[----:B--2---:R-:W-:Y:S05]  /*fe20*/  @!P1 BRA `(.L_x_1791) ;  /* 0xfffffffc00f09947 */ /* 0x004fea000383ffff */
[----:B------:R-:W-:Y:S05]  /*fe30*/  BRA `(.L_x_1846) ;  /* 0xffffffdc00fc7947 */ /* 0x000fea000383ffff */
.L_x_1796:
[----:B--2---:R2:W3:Y:S02]  /*fe40*/  SYNCS.PHASECHK.TRANS64.TRYWAIT P0, [R2+URZ+0x16840], R3 ;  /* 0x01684003020075a7 */ /* 0x0044e4000800017f */
[----:B---3--:R-:W-:Y:S05]  /*fe50*/  @!P0 NANOSLEEP.SYNCS 0x989680 ;  /* 0x009896800000895d */ /* 0x008fea0003900000 */
[----:B------:R-:W3:Y:S02]  /*fe60*/  @!P0 SYNCS.PHASECHK.TRANS64 P0, [R2+URZ+0x16840], R3 ;  /* 0x01684003020085a7 */ /* 0x000ee4000800007f */
[----:B---3--:R-:W-:Y:S05]  /*fe70*/  @!P0 BRA `(.L_x_1796) ;  /* 0xfffffffc00f08947 */ /* 0x008fea000383ffff */
[----:B------:R-:W-:Y:S05]  /*fe80*/  BRA `(.L_x_1847) ;  /* 0xffffffe000d87947 */ /* 0x000fea000383ffff */
.L_x_1798:
[----:B0-----:R0:W2:Y:S02]  /*fe90*/  SYNCS.PHASECHK.TRANS64.TRYWAIT P1, [R2+URZ+0x60], R3 ;  /* 0x00006003020075a7 */ /* 0x0010a4000802017f */
[----:B--2---:R-:W-:Y:S05]  /*fea0*/  @!P1 NANOSLEEP.SYNCS 0x989680 ;  /* 0x009896800000995d */ /* 0x004fea0003900000 */
[----:B------:R-:W2:Y:S02]  /*feb0*/  @!P1 SYNCS.PHASECHK.TRANS64 P1, [R2+URZ+0x60], R3 ;  /* 0x00006003020095a7 */ /* 0x000ea4000802007f */
[----:B--2---:R-:W-:Y:S05]  /*fec0*/  @!P1 BRA `(.L_x_1798) ;  /* 0xfffffffc00f09947 */ /* 0x004fea000383ffff */
[----:B------:R-:W-:Y:S05]  /*fed0*/  BRA `(.L_x_1848) ;  /* 0xffffffe400407947 */ /* 0x000fea000383ffff */
.L_x_1805:
[----:B---3--:R3:W4:Y:S02]  /*fee0*/  SYNCS.PHASECHK.TRANS64.TRYWAIT P0, [R3+URZ+0x16860], R2 ;  /* 0x01686002030075a7 */ /* 0x008724000800017f */
[----:B----4-:R-:W-:Y:S05]  /*fef0*/  @!P0 NANOSLEEP.SYNCS 0x989680 ;  /* 0x009896800000895d */ /* 0x010fea0003900000 */
[----:B------:R-:W4:Y:S02]  /*ff00*/  @!P0 SYNCS.PHASECHK.TRANS64 P0, [R3+URZ+0x16860], R2 ;  /* 0x01686002030085a7 */ /* 0x000f24000800007f */
[----:B----4-:R-:W-:Y:S05]  /*ff10*/  @!P0 BRA `(.L_x_1805) ;  /* 0xfffffffc00f08947 */ /* 0x010fea000383ffff */
[----:B------:R-:W-:Y:S05]  /*ff20*/  BRA `(.L_x_1849) ;  /* 0xffffffe800007947 */ /* 0x000fea000383ffff */
.L_x_1807:
[----:B------:R-:W-:Y:S01]  /*ff30*/  BSSY B0, `(.L_x_1850) ;  /* 0x0000008000007945 */ /* 0x000fe20003800000 */
[----:B0-----:R-:W-:Y:S02]  /*ff40*/  IMAD.MOV.U32 R13, RZ, RZ, R16 ;  /* 0x000000ffff0d7224 */ /* 0x001fe400078e0010 */
[----:B------:R-:W-:Y:S02]  /*ff50*/  IMAD.MOV.U32 R12, RZ, RZ, RZ ;  /* 0x000000ffff0c7224 */ /* 0x000fe400078e00ff */
[----:B------:R-:W-:Y:S02]  /*ff60*/  IMAD.MOV.U32 R11, RZ, RZ, 0x1f ;  /* 0x0000001fff0b7424 */ /* 0x000fe400078e00ff */
[----:B------:R-:W-:-:S07]  /*ff70*/  IMAD.MOV.U32 R15, RZ, RZ, -0x1 ;  /* 0xffffffffff0f7424 */ /* 0x000fce00078e00ff */
[----:B-1----:R-:W-:Y:S05]  /*ff80*/  WARPSYNC.COLLECTIVE R15, `(.L_x_1851) ;  /* 0x000000000f087348 */ /* 0x002fea0003c00000 */
[----:B------:R0:W2:Y:S02]  /*ff90*/  SHFL.IDX P6, R14, R13, R12, R11 ;  /* 0x0000000c0d0e7389 */ /* 0x0000a400000c000b */
[----:B012---:R-:W-:Y:S01]  /*ffa0*/  ENDCOLLECTIVE ;  /* 0x000000000000791b */ /* 0x007fe20003800000 */
.L_x_1851:
[----:B------:R-:W-:Y:S05]  /*ffb0*/  BSYNC B0 ;  /* 0x0000000000007941 */ /* 0x000fea0003800000 */
.L_x_1850:
[----:B------:R-:W-:Y:S01]  /*ffc0*/  IMAD.MOV.U32 R13, RZ, RZ, R16 ;  /* 0x000000ffff0d7224 */ /* 0x000fe200078e0010 */
[----:B------:R-:W-:Y:S01]  /*ffd0*/  MOV R5, R14 ;  /* 0x0000000e00057202 */ /* 0x000fe20000000f00 */
[----:B------:R-:W-:Y:S02]  /*ffe0*/  IMAD.MOV.U32 R12, RZ, RZ, 0x1 ;  /* 0x00000001ff0c7424 */ /* 0x000fe400078e00ff */
[----:B------:R-:W-:Y:S02]  /*fff0*/  IMAD.MOV.U32 R11, RZ, RZ, 0x1f ;  /* 0x0000001fff0b7424 */ /* 0x000fe400078e00ff */
[----:B------:R-:W-:-:S07]  /*10000*/  IMAD.MOV.U32 R15, RZ, RZ, -0x1 ;  /* 0xffffffffff0f7424 */ /* 0x000fce00078e00ff */
[----:B------:R-:W-:Y:S05]  /*10010*/  WARPSYNC.COLLECTIVE R15, `(.L_x_1852) ;  /* 0x000000000f087348 */ /* 0x000fea0003c00000 */
[----:B------:R0:W1:Y:S02]  /*10020*/  SHFL.IDX P6, R14, R13, R12, R11 ;  /* 0x0000000c0d0e7389 */ /* 0x00006400000c000b */
[----:B01----:R-:W-:Y:S01]  /*10030*/  ENDCOLLECTIVE ;  /* 0x000000000000791b */ /* 0x003fe20003800000 */
.L_x_1852:
[----:B------:R-:W-:Y:S01]  /*10040*/  IMAD.MOV.U32 R4, RZ, RZ, R14 ;  /* 0x000000ffff047224 */ /* 0x000fe200078e000e */
[----:B------:R-:W-:Y:S06]  /*10050*/  BRA `(.L_x_1853) ;  /* 0xffffffe800487947 */ /* 0x000fec000383ffff */
.L_x_1810:
        /* <DEDUP_REMOVED lines=8> */
.L_x_1855:
[----:B------:R-:W-:Y:S05]  /*100e0*/  BSYNC B0 ;  /* 0x0000000000007941 */ /* 0x000fea0003800000 */
.L_x_1854:
        /* <DEDUP_REMOVED lines=10> */
.L_x_1856:
        /* <DEDUP_REMOVED lines=8> */
.L_x_1857:
        /* <DEDUP_REMOVED lines=8> */
.L_x_1858:
        /* <DEDUP_REMOVED lines=8> */
.L_x_1859:
        /* <DEDUP_REMOVED lines=8> */
.L_x_1860:
[----:B------:R-:W-:Y:S05]  /*10390*/  BRA `(.L_x_1861) ;  /* 0xffffffe800047947 */ /* 0x000fea000383ffff */
.L_x_1815:
[----:B------:R-:W-:Y:S01]  /*103a0*/  BSSY B0, `(.L_x_1862) ;  /* 0x0000008000007945 */ /* 0x000fe20003800000 */
[----:B-----5:R-:W-:Y:S02]  /*103b0*/  IMAD.MOV.U32 R13, RZ, RZ, R2 ;  /* 0x000000ffff0d7224 */ /* 0x020fe400078e0002 */
[----:B------:R-:W-:Y:S02]  /*103c0*/  IMAD.MOV.U32 R12, RZ, RZ, 0x1 ;  /* 0x00000001ff0c7424 */ /* 0x000fe400078e00ff */
[----:B------:R-:W-:Y:S02]  /*103d0*/  IMAD.MOV.U32 R11, RZ, RZ, RZ ;  /* 0x000000ffff0b7224 */ /* 0x000fe400078e00ff */
[----:B------:R-:W-:-:S07]  /*103e0*/  IMAD.MOV.U32 R15, RZ, RZ, -0x1 ;  /* 0xffffffffff0f7424 */ /* 0x000fce00078e00ff */
[----:B012---:R-:W-:Y:S05]  /*103f0*/  WARPSYNC.COLLECTIVE R15, `(.L_x_1863) ;  /* 0x000000000f087348 */ /* 0x007fea0003c00000 */
[----:B------:R3:W4:Y:S02]  /*10400*/  SHFL.UP P6, R14, R13, R12, R11 ;  /* 0x0400000c0d0e7389 */ /* 0x00072400000c000b */
[----:B01234-:R-:W-:Y:S01]  /*10410*/  ENDCOLLECTIVE ;  /* 0x000000000000791b */ /* 0x01ffe20003800000 */
.L_x_1863:
[----:B------:R-:W-:Y:S05]  /*10420*/  BSYNC B0 ;  /* 0x0000000000007941 */ /* 0x000fea0003800000 */
.L_x_1862:
[----:B------:R-:W-:Y:S01]  /*10430*/  ISETP.NE.AND P0, PT, R26, RZ, PT ;  /* 0x000000ff1a00720c */ /* 0x000fe20003f05270 */
        /* <DEDUP_REMOVED lines=9> */
.L_x_1864:
        /* <DEDUP_REMOVED lines=8> */
.L_x_1865:
        /* <DEDUP_REMOVED lines=8> */
.L_x_1866:
        /* <DEDUP_REMOVED lines=8> */
.L_x_1867:
        /* <DEDUP_REMOVED lines=8> */
.L_x_1868:
[----:B------:R-:W-:Y:S05]  /*106d0*/  BRA `(.L_x_1869) ;  /* 0xffffffe400e07947 */ /* 0x000fea000383ffff */
.L_x_1817:
[----:B------:R-:W-:Y:S01]  /*106e0*/  BSSY B0, `(.L_x_1870) ;  /* 0x0000006000007945 */ /* 0x000fe20003800000 */
[----:B------:R-:W-:Y:S02]  /*106f0*/  PLOP3.LUT P6, PT, P6, PT, PT, 0x8, 0x0 ;  /* 0x000000000000781c */ /* 0x000fe400037ce170 */
[----:B------:R-:W-:-:S11]  /*10700*/  MOV R15, 0xffffffff ;  /* 0xffffffff000f7802 */ /* 0x000fd60000000f00 */
[----:B012---:R-:W-:Y:S05]  /*10710*/  WARPSYNC.COLLECTIVE R15, `(.L_x_1871) ;  /* 0x000000000f087348 */ /* 0x007fea0003c00000 */
[----:B------:R-:W-:Y:S01]  /*10720*/  VOTE.ANY R14, PT, P6 ;  /* 0x00000000000e7806 */ /* 0x000fe200030e0100 */
[----:B012---:R-:W-:Y:S06]  /*10730*/  ENDCOLLECTIVE ;  /* 0x000000000000791b */ /* 0x007fec0003800000 */
.L_x_1871:
[----:B------:R-:W-:Y:S05]  /*10740*/  BSYNC B0 ;  /* 0x0000000000007941 */ /* 0x000fea0003800000 */
.L_x_1870:
        /* <DEDUP_REMOVED lines=9> */
.L_x_1872:
[----:B------:R-:W-:Y:S01]  /*107e0*/  IMAD.MOV.U32 R17, RZ, RZ, R14 ;  /* 0x000000ffff117224 */ /* 0x000fe200078e000e */
[----:B------:R-:W-:Y:S06]  /*107f0*/  BRA `(.L_x_1873) ;  /* 0xffffffe400d07947 */ /* 0x000fec000383ffff */
.L_x_1819:
[----:B------:R-:W-:Y:S01]  /*10800*/  BSSY B0, `(.L_x_1874) ;  /* 0x0000007000007945 */ /* 0x000fe20003800000 */
[----:B------:R-:W-:Y:S01]  /*10810*/  IMAD.MOV.U32 R13, RZ, RZ, R8 ;  /* 0x000000ffff0d7224 */ /* 0x000fe200078e0008 */
[----:B------:R-:W-:Y:S01]  /*10820*/  MOV R11, 0x1f ;  /* 0x0000001f000b7802 */ /* 0x000fe20000000f00 */
[----:B------:R-:W-:-:S07]  /*10830*/  IMAD.MOV.U32 R15, RZ, RZ, -0x1 ;  /* 0xffffffffff0f7424 */ /* 0x000fce00078e00ff */
[----:B01234-:R-:W-:Y:S05]  /*10840*/  WARPSYNC.COLLECTIVE R15, `(.L_x_1875) ;  /* 0x000000000f087348 */ /* 0x01ffea0003c00000 */
[----:B------:R0:W0:Y:S02]  /*10850*/  SHFL.IDX P6, R14, R13, R12, R11 ;  /* 0x0000000c0d0e7389 */ /* 0x00002400000c000b */
[----:B01234-:R-:W-:Y:S01]  /*10860*/  ENDCOLLECTIVE ;  /* 0x000000000000791b */ /* 0x01ffe20003800000 */
.L_x_1875:
[----:B------:R-:W-:Y:S05]  /*10870*/  BSYNC B0 ;  /* 0x0000000000007941 */ /* 0x000fea0003800000 */
.L_x_1874:
[----:B------:R-:W-:Y:S05]  /*10880*/  BRA `(.L_x_1818) ;  /* 0xffffffe400c87947 */ /* 0x000fea000383ffff */
.L_x_1823:
[----:B0-----:R0:W2:Y:S02]  /*10890*/  SYNCS.PHASECHK.TRANS64.TRYWAIT P0, [R9+URZ+0x16820], R0 ;  /* 0x01682000090075a7 */ /* 0x0010a4000800017f */
[----:B--2---:R-:W-:Y:S05]  /*108a0*/  @!P0 NANOSLEEP.SYNCS 0x989680 ;  /* 0x009896800000895d */ /* 0x004fea0003900000 */
[----:B------:R-:W2:Y:S02]  /*108b0*/  @!P0 SYNCS.PHASECHK.TRANS64 P0, [R9+URZ+0x16820], R0 ;  /* 0x01682000090085a7 */ /* 0x000ea4000800007f */
[----:B--2---:R-:W-:Y:S05]  /*108c0*/  @!P0 BRA `(.L_x_1823) ;  /* 0xfffffffc00f08947 */ /* 0x004fea000383ffff */
[----:B------:R-:W-:Y:S05]  /*108d0*/  BRA `(.L_x_1876) ;  /* 0xffffffec00307947 */ /* 0x000fea000383ffff */
.L_x_1824:
        /* <DEDUP_REMOVED lines=11> */
.L_x_1878:
[----:B------:R-:W-:Y:S05]  /*10990*/  BSYNC B0 ;  /* 0x0000000000007941 */ /* 0x000fea0003800000 */
.L_x_1877:
[----:B------:R-:W-:Y:S05]  /*109a0*/  BRA `(.L_x_1879) ;  /* 0xffffffec00187947 */ /* 0x000fea000383ffff */
.L_x_1827:
[----:B------:R-:W-:Y:S01]  /*109b0*/  BSSY B1, `(.L_x_1880) ;  /* 0x0000006000017945 */ /* 0x000fe20003800000 */
[----:B------:R-:W-:-:S07]  /*109c0*/  IMAD.MOV.U32 R15, RZ, RZ, -0x1 ;  /* 0xffffffffff0f7424 */ /* 0x000fce00078e00ff */
[----:B01----:R-:W-:Y:S05]  /*109d0*/  WARPSYNC.COLLECTIVE R15, `(.L_x_1881) ;  /* 0x000000000f0c7348 */ /* 0x003fea0003c00000 */
[----:B------:R-:W-:Y:S02]  /*109e0*/  ELECT P6, UR62, PT ;  /* 0x00000000003e782f */ /* 0x000fe400038c0000 */
[----:B------:R-:W-:Y:S01]  /*109f0*/  MOV R14, UR62 ;  /* 0x0000003e000e7c02 */ /* 0x000fe20008000f00 */
[----:B01----:R-:W-:Y:S10]  /*10a00*/  ENDCOLLECTIVE ;  /* 0x000000000000791b */ /* 0x003ff40003800000 */
.L_x_1881:
[----:B------:R-:W-:Y:S05]  /*10a10*/  BSYNC B1 ;  /* 0x0000000000017941 */ /* 0x000fea0003800000 */
.L_x_1880:
[----:B------:R-:W-:Y:S05]  /*10a20*/  BRA `(.L_x_1882) ;  /* 0xffffffec00107947 */ /* 0x000fea000383ffff */
.L_x_1829:
[----:B0-----:R0:W2:Y:S02]  /*10a30*/  SYNCS.PHASECHK.TRANS64.TRYWAIT P0, [R7+URZ], R2 ;  /* 0x00000002070075a7 */ /* 0x0010a4000800017f */
[----:B--2---:R-:W-:Y:S05]  /*10a40*/  @!P0 NANOSLEEP.SYNCS 0x989680 ;  /* 0x009896800000895d */ /* 0x004fea0003900000 */
[----:B------:R-:W2:Y:S02]  /*10a50*/  @!P0 SYNCS.PHASECHK.TRANS64 P0, [R7+URZ], R2 ;  /* 0x00000002070085a7 */ /* 0x000ea4000800007f */
[----:B--2---:R-:W-:Y:S05]  /*10a60*/  @!P0 BRA `(.L_x_1829) ;  /* 0xfffffffc00f08947 */ /* 0x004fea000383ffff */
[----:B------:R-:W-:Y:S05]  /*10a70*/  BRA `(.L_x_1883) ;  /* 0xffffffec00447947 */ /* 0x000fea000383ffff */
.L_x_1830:
[----:B--2---:R2:W3:Y:S02]  /*10a80*/  SYNCS.PHASECHK.TRANS64.TRYWAIT P0, [R3+URZ], R0 ;  /* 0x00000000030075a7 */ /* 0x0044e4000800017f */
[----:B---3--:R-:W-:Y:S05]  /*10a90*/  @!P0 NANOSLEEP.SYNCS 0x989680 ;  /* 0x009896800000895d */ /* 0x008fea0003900000 */
[----:B------:R-:W3:Y:S02]  /*10aa0*/  @!P0 SYNCS.PHASECHK.TRANS64 P0, [R3+URZ], R0 ;  /* 0x00000000030085a7 */ /* 0x000ee4000800007f */
[----:B---3--:R-:W-:Y:S05]  /*10ab0*/  @!P0 BRA `(.L_x_1830) ;  /* 0xfffffffc00f08947 */ /* 0x008fea000383ffff */
[----:B------:R-:W-:Y:S05]  /*10ac0*/  BRA `(.L_x_1884) ;  /* 0xffffffec00387947 */ /* 0x000fea000383ffff */
.L_x_1832:
[----:B--2---:R2:W3:Y:S02]  /*10ad0*/  SYNCS.PHASECHK.TRANS64.TRYWAIT P0, [R5+URZ], R2 ;  /* 0x00000002050075a7 */ /* 0x0044e4000800017f */
[----:B---3--:R-:W-:Y:S05]  /*10ae0*/  @!P0 NANOSLEEP.SYNCS 0x989680 ;  /* 0x009896800000895d */ /* 0x008fea0003900000 */
[----:B------:R-:W3:Y:S02]  /*10af0*/  @!P0 SYNCS.PHASECHK.TRANS64 P0, [R5+URZ], R2 ;  /* 0x00000002050085a7 */ /* 0x000ee4000800007f */
[----:B---3--:R-:W-:Y:S05]  /*10b00*/  @!P0 BRA `(.L_x_1832) ;  /* 0xfffffffc00f08947 */ /* 0x008fea000383ffff */
[----:B------:R-:W-:Y:S05]  /*10b10*/  BRA `(.L_x_1885) ;  /* 0xffffffec003c7947 */ /* 0x000fea000383ffff */
.L_x_1886:
        /* <DEDUP_REMOVED lines=14> */
.L_x_2282:


//--------------------- .text._ZN7cutlass13device_kernelIN5flash11enable_sm90INS1_16FlashAttnFwdSm90INS1_25CollectiveMainloopFwdSm90ILi2EN4cute5tupleIJNS5_1CILi1EEES8_S8_EEENS6_IJNS7_ILi192EEENS7_ILi128EEENS7_ILi64EEEEEELi64ENS_6half_tEfNS_4arch4Sm90ELb1ELb0ELb1ELb1ELb0ELb1ELb0ELb1ELb1ELb0ELb0ELb0EEENS1_21CollectiveEpilogueFwdINS6_IJSA_SC_SB_EEES9_SE_SG_Li384ELb1ELb0ELb0ELb0EEENS1_36VarlenDynamicPersistentTileSchedulerILi192ELi128ELi384ELi32ELb0ELb0ELb1ELb1ELb1ELb1EEEEEEEEEvNT_6ParamsE --------------------------
	.section	.text._ZN7cutlass13device_kernelIN5flash11enable_sm90INS1_16FlashAttnFwdSm90INS1_25CollectiveMainloopFwdSm90ILi2EN4cute5tupleIJNS5_1CILi1EEES8_S8_EEENS6_IJNS7_ILi192EEENS7_ILi128EEENS7_ILi64EEEEEELi64ENS_6half_tEfNS_4arch4Sm90ELb1ELb0ELb1ELb1ELb0ELb1ELb0ELb1ELb1ELb0ELb0ELb0EEENS1_21CollectiveEpilogueFwdINS6_IJSA_SC_SB_EEES9_SE_SG_Li384ELb1ELb0ELb0ELb0EEENS1_36VarlenDynamicPersistentTileSchedulerILi192ELi128ELi384ELi32ELb0ELb0ELb1ELb1ELb1ELb1EEEEEEEEEvNT_6ParamsE,"ax",@progbits
	.align	128
.text._ZN7cutlass13device_kernelIN5flash11enable_sm90INS1_16FlashAttnFwdSm90INS1_25CollectiveMainloopFwdSm90ILi2EN4cute5tupleIJNS5_1CILi1EEES8_S8_EEENS6_IJNS7_ILi192EEENS7_ILi128EEENS7_ILi64EEEEEELi64ENS_6half_tEfNS_4arch4Sm90ELb1ELb0ELb1ELb1ELb0ELb1ELb0ELb1ELb1ELb0ELb0ELb0EEENS1_21CollectiveEpilogueFwdINS6_IJSA_SC_SB_EEES9_SE_SG_Li384ELb1ELb0ELb0ELb0EEENS1_36VarlenDynamicPersistentTileSchedulerILi192ELi128ELi384ELi32ELb0ELb0ELb1ELb1ELb1ELb1EEEEEEEEEvNT_6ParamsE:
        .type           _ZN7cutlass13device_kernelIN5flash11enable_sm90INS1_16FlashAttnFwdSm90INS1_25CollectiveMainloopFwdSm90ILi2EN4cute5tupleIJNS5_1CILi1EEES8_S8_EEENS6_IJNS7_ILi192EEENS7_ILi128EEENS7_ILi64EEEEEELi64ENS_6half_tEfNS_4arch4Sm90ELb1ELb0ELb1ELb1ELb0ELb1ELb0ELb1ELb1ELb0ELb0ELb0EEENS1_21CollectiveEpilogueFwdINS6_IJSA_SC_SB_EEES9_SE_SG_Li384ELb1ELb0ELb0ELb0EEENS1_36VarlenDynamicPersistentTileSchedulerILi192ELi128ELi384ELi32ELb0ELb0ELb1ELb1ELb1ELb1EEEEEEEEEvNT_6ParamsE,@function
        .size           _ZN7cutlass13device_kernelIN5flash11enable_sm90INS1_16FlashAttnFwdSm90INS1_25CollectiveMainloopFwdSm90ILi2EN4cute5tupleIJNS5_1CILi1EEES8_S8_EEENS6_IJNS7_ILi192EEENS7_ILi128EEENS7_ILi64EEEEEELi64ENS_6half_tEfNS_4arch4Sm90ELb1ELb0ELb1ELb1ELb0ELb1ELb0ELb1ELb1ELb0ELb0ELb0EEENS1_21CollectiveEpilogueFwdINS6_IJSA_SC_SB_EEES9_SE_SG_Li384ELb1ELb0ELb0ELb0EEENS1_36VarlenDynamicPersistentTileSchedulerILi192ELi128ELi384ELi32ELb0ELb0ELb1ELb1ELb1ELb1EEEEEEEEEvNT_6ParamsE,(.L_x_2283 - _ZN7cutlass13device_kernelIN5flash11enable_sm90INS1_16FlashAttnFwdSm90INS1_25CollectiveMainloopFwdSm90ILi2EN4cute5tupleIJNS5_1CILi1EEES8_S8_EEENS6_IJNS7_ILi192EEENS7_ILi128EEENS7_ILi64EEEEEELi64ENS_6half_tEfNS_4arch4Sm90ELb1ELb0ELb1ELb1ELb0ELb1ELb0ELb1ELb1ELb0ELb0ELb0EEENS1_21CollectiveEpilogueFwdINS6_IJSA_SC_SB_EEES9_SE_SG_Li384ELb1ELb0ELb0ELb0EEENS1_36VarlenDynamicPersistentTileSchedulerILi192ELi128ELi384ELi32ELb0ELb0ELb1ELb1ELb1ELb1EEEEEEEEEvNT_6ParamsE)
        .other          _ZN7cutlass13device_kernelIN5flash11enable_sm90INS1_16FlashAttnFwdSm90INS1_25CollectiveMainloopFwdSm90ILi2EN4cute5tupleIJNS5_1CILi1EEES8_S8_EEENS6_IJNS7_ILi192EEENS7_ILi128EEENS7_ILi64EEEEEELi64ENS_6half_tEfNS_4arch4Sm90ELb1ELb0ELb1ELb1ELb0ELb1ELb0ELb1ELb1ELb0ELb0ELb0EEENS1_21CollectiveEpilogueFwdINS6_IJSA_SC_SB_EEES9_SE_SG_Li384ELb1ELb0ELb0ELb0EEENS1_36VarlenDynamicPersistentTileSchedulerILi192ELi128ELi384ELi32ELb0ELb0ELb1ELb1ELb1ELb1EEEEEEEEEvNT_6ParamsE,@"STO_CUDA_ENTRY STV_DEFAULT"
_ZN7cutlass13device_kernelIN5flash11enable_sm90INS1_16FlashAttnFwdSm90INS1_25CollectiveMainloopFwdSm90ILi2EN4cute5tupleIJNS5_1CILi1EEES8_S8_EEENS6_IJNS7_ILi192EEENS7_ILi128EEENS7_ILi64EEEEEELi64ENS_6half_tEfNS_4arch4Sm90ELb1ELb0ELb1ELb1ELb0ELb1ELb0ELb1ELb1ELb0ELb0ELb0EEENS1_21CollectiveEpilogueFwdINS6_IJSA_SC_SB_EEES9_SE_SG_Li384ELb1ELb0ELb0ELb0EEENS1_36VarlenDynamicPersistentTileSchedulerILi192ELi128ELi384ELi32ELb0ELb0ELb1ELb1ELb1ELb1EEEEEEEEEvNT_6ParamsE:
        /* <DEDUP_REMOVED lines=26> */
.L_x_1888:
[----:B------:R-:W-:Y:S05]  /*01a0*/  BSYNC B0 ;  /* 0x0000000000007941 */ /* 0x000fea0003800000 */
.L_x_1887:
        /* <DEDUP_REMOVED lines=40> */
.L_x_1889:
        /* <DEDUP_REMOVED lines=22> */
.L_x_1890:
        /* <DEDUP_REMOVED lines=18> */
.L_x_1891:
        /* <DEDUP_REMOVED lines=22> */
.L_x_1892:
        /* <DEDUP_REMOVED lines=22> */
.L_x_1893:
        /* <DEDUP_REMOVED lines=9> */
.L_x_1896:
        /* <DEDUP_REMOVED lines=23> */
[----:B------:R-:W2:Y:S01]  /*0b70*/  LDL R14, [R1+0x14] ;  /* 0x00001400010e7983 */ /* 0x000ea20000100800 */
[----:B------:R-:W0:Y:S02]  /*0b80*/  S2R R0, SR_TID.X ;  /* 0x0000000000007919 */ /* 0x000e240000002100 */
[----:B0-----:R-:W-:-:S05]  /*0b90*/  VIADD R13, R0, 0xffffff80 ;  /* 0xffffff80000d7836 */ /* 0x001fca0000000000 */
[----:B------:R-:W-:-:S04]  /*0ba0*/  SHF.R.S32.HI R0, RZ, 0x1f, R13 ;  /* 0x0000001fff007819 */ /* 0x000fc8000001140d */
[----:B------:R-:W-:-:S04]  /*0bb0*/  LEA.HI R3, R0, R13, RZ, 0x7 ;  /* 0x0000000d00037211 */ /* 0x000fc800078f38ff */
[----:B------:R-:W-:-:S04]  /*0bc0*/  LOP3.LUT R4, R3, 0xffffff80, RZ, 0xc0, !PT ;  /* 0xffffff8003047812 */ /* 0x000fc800078ec0ff */
[----:B------:R-:W-:-:S04]  /*0bd0*/  IADD3 R12, R13, -R4, RZ ;  /* 0x800000040d0c7210 */ /* 0x000fc80007ffe0ff */
[----:B------:R-:W-:-:S04]  /*0be0*/  SHF.R.S32.HI R8, RZ, 0x1f, R12 ;  /* 0x0000001fff087819 */ /* 0x000fc8000001140c */
[----:B------:R-:W-:-:S04]  /*0bf0*/  LEA.HI R9, R8, R12, RZ, 0x2 ;  /* 0x0000000c08097211 */ /* 0x000fc800078f10ff */
[--C-:B------:R-:W-:Y:S02]  /*0c00*/  SHF.R.S32.HI R10, RZ, 0x2, R9.reuse ;  /* 0x00000002ff0a7819 */ /* 0x100fe40000011409 */
[----:B------:R-:W-:Y:S02]  /*0c10*/  SHF.R.S32.HI R11, RZ, 0x1f, R9 ;  /* 0x0000001fff0b7819 */ /* 0x000fe40000011409 */
[----:B------:R-:W-:Y:S02]  /*0c20*/  SHF.R.S32.HI R3, RZ, 0x7, R3 ;  /* 0x00000007ff037819 */ /* 0x000fe40000011403 */
[----:B------:R-:W-:Y:S02]  /*0c30*/  LEA.HI R11, R11, R10, RZ, 0x3 ;  /* 0x0000000a0b0b7211 */ /* 0x000fe400078f18ff */
[----:B------:R-:W-:Y:S01]  /*0c40*/  LEA.HI R8, R8, R12, RZ, 0x5 ;  /* 0x0000000c08087211 */ /* 0x000fe200078f28ff */
[----:B------:R-:W-:Y:S01]  /*0c50*/  IMAD.HI R6, R3, 0x55555556, RZ ;  /* 0x5555555603067827 */ /* 0x000fe200078e02ff */
[----:B------:R-:W-:-:S02]  /*0c60*/  LOP3.LUT R11, R11, 0xfffffff8, RZ, 0xc0, !PT ;  /* 0xfffffff80b0b7812 */ /* 0x000fc400078ec0ff */
[----:B------:R-:W-:Y:S02]  /*0c70*/  SHF.R.S32.HI R8, RZ, 0x5, R8 ;  /* 0x00000005ff087819 */ /* 0x000fe40000011408 */
[----:B------:R-:W-:Y:S01]  /*0c80*/  LEA.HI R6, R6, R6, RZ, 0x1 ;  /* 0x0000000606067211 */ /* 0x000fe200078f08ff */
[----:B------:R-:W-:Y:S01]  /*0c90*/  IMAD.IADD R11, R10, 0x1, -R11 ;  /* 0x000000010a0b7824 */ /* 0x000fe200078e0a0b */
[----:B------:R-:W-:-:S03]  /*0ca0*/  LEA.HI R4, R0, R13, RZ, 0x4 ;  /* 0x0000000d00047211 */ /* 0x000fc600078f20ff */
[----:B------:R-:W-:Y:S01]  /*0cb0*/  IMAD R6, R6, -0x3, R3 ;  /* 0xfffffffd06067824 */ /* 0x000fe200078e0203 */
[----:B------:R-:W-:Y:S02]  /*0cc0*/  LEA R11, R8, R11, 0x4 ;  /* 0x0000000b080b7211 */ /* 0x000fe400078e20ff */
[----:B------:R-:W-:Y:S02]  /*0cd0*/  LEA.HI R5, R0, R13, RZ, 0x5 ;  /* 0x0000000d00057211 */ /* 0x000fe400078f28ff */
[----:B------:R-:W-:Y:S01]  /*0ce0*/  SHF.R.S32.HI R7, RZ, 0x4, R4 ;  /* 0x00000004ff077819 */ /* 0x000fe20000011404 */
[----:B------:R-:W-:Y:S01]  /*0cf0*/  IMAD R3, R6, 0x40, R11 ;  /* 0x0000004006037824 */ /* 0x000fe200078e020b */
[----:B------:R-:W-:Y:S02]  /*0d00*/  SHF.R.S32.HI R15, RZ, 0x5, R5 ;  /* 0x00000005ff0f7819 */ /* 0x000fe40000011405 */
[C---:B------:R-:W-:Y:S02]  /*0d10*/  LOP3.LUT R5, R4.reuse, 0x3fffff0, RZ, 0xc0, !PT ;  /* 0x03fffff004057812 */ /* 0x040fe400078ec0ff */
[----:B------:R-:W-:Y:S01]  /*0d20*/  LEA.HI R4, R4, R7, RZ, 0x1 ;  /* 0x0000000704047211 */ /* 0x000fe200078f08ff */
[----:B------:R0:W-:Y:S02]  /*0d30*/  STL [R1+0x24], R3 ;  /* 0x0000240301007387 */ /* 0x0001e40000100800 */
[----:B------:R-:W-:Y:S01]  /*0d40*/  IMAD.IADD R5, R13, 0x1, -R5 ;  /* 0x000000010d057824 */ /* 0x000fe200078e0a05 */
[----:B------:R-:W-:-:S02]  /*0d50*/  LOP3.LUT R4, R4, 0x1ffffffe, RZ, 0xc0, !PT ;  /* 0x1ffffffe04047812 */ /* 0x000fc400078ec0ff */
[----:B0-----:R-:W-:-:S03]  /*0d60*/  LEA.HI R3, R0, R13, RZ, 0x2 ;  /* 0x0000000d00037211 */ /* 0x001fc600078f10ff */
[----:B------:R-:W-:Y:S01]  /*0d70*/  IMAD.IADD R4, R7, 0x1, -R4 ;  /* 0x0000000107047824 */ /* 0x000fe200078e0a04 */
[----:B------:R-:W-:Y:S01]  /*0d80*/  SHF.R.S32.HI R19, RZ, 0x2, R3 ;  /* 0x00000002ff137819 */ /* 0x000fe20000011403 */
[----:B------:R-:W-:-:S03]  /*0d90*/  IMAD R5, R15, 0x10, R5 ;  /* 0x000000100f057824 */ /* 0x000fc600078e0205 */
[----:B------:R-:W-:Y:S01]  /*0da0*/  IADD3 R8, R19, 0x60, RZ ;  /* 0x0000006013087810 */ /* 0x000fe20007ffe0ff */
[----:B------:R-:W-:Y:S01]  /*0db0*/  IMAD R7, R5, 0x8, R4 ;  /* 0x0000000805077824 */ /* 0x000fe200078e0204 */
[----:B------:R-:W-:Y:S02]  /*0dc0*/  LEA.HI R0, R0, R13, RZ, 0x3 ;  /* 0x0000000d00007211 */ /* 0x000fe400078f18ff */
[----:B------:R-:W-:Y:S02]  /*0dd0*/  SHF.R.S32.HI R5, RZ, 0x1f, R8 ;  /* 0x0000001fff057819 */ /* 0x000fe40000011408 */
[----:B------:R-:W-:Y:S02]  /*0de0*/  LOP3.LUT R4, R3, 0xfffffffc, RZ, 0xc0, !PT ;  /* 0xfffffffc03047812 */ /* 0x000fe400078ec0ff */
[----:B------:R-:W-:Y:S02]  /*0df0*/  LOP3.LUT R0, R0, 0x1ffffff8, RZ, 0xc0, !PT ;  /* 0x1ffffff800007812 */ /* 0x000fe400078ec0ff */
[----:B------:R-:W-:Y:S01]  /*0e00*/  LEA.HI R5, R5, R8, RZ, 0x3 ;  /* 0x0000000805057211 */ /* 0x000fe200078f18ff */
[----:B------:R-:W-:Y:S01]  /*0e10*/  IMAD.IADD R4, R13, 0x1, -R4 ;  /* 0x000000010d047824 */ /* 0x000fe200078e0a04 */
[----:B------:R-:W-:Y:S01]  /*0e20*/  SHF.R.S32.HI R6, RZ, 0x1f, R3 ;  /* 0x0000001fff067819 */ /* 0x000fe20000011403 */
[----:B------:R-:W-:Y:S01]  /*0e30*/  IMAD.SHL.U32 R3, R8, 0x40, RZ ;  /* 0x0000004008037824 */ /* 0x000fe200078e00ff */
[----:B------:R-:W-:Y:S01]  /*0e40*/  SHF.L.U32 R5, R5, 0x6, RZ ;  /* 0x0000000605057819 */ /* 0x000fe200000006ff */
[----:B------:R-:W-:Y:S01]  /*0e50*/  IMAD.IADD R0, R13, 0x1, -R0 ;  /* 0x000000010d007824 */ /* 0x000fe200078e0a00 */
[----:B------:R-:W-:Y:S01]  /*0e60*/  LEA.HI R6, R6, R19, RZ, 0x3 ;  /* 0x0000001306067211 */ /* 0x000fe200078f18ff */
[----:B------:R-:W-:Y:S01]  /*0e70*/  IMAD.SHL.U32 R16, R4, 0x8, RZ ;  /* 0x0000000804107824 */ /* 0x000fe200078e00ff */
[----:B------:R-:W-:Y:S01]  /*0e80*/  SHF.R.S32.HI R4, RZ, 0x1f, R19 ;  /* 0x0000001fff047819 */ /* 0x000fe20000011413 */
[----:B------:R-:W-:Y:S01]  /*0e90*/  IMAD.SHL.U32 R0, R0, 0x8, RZ ;  /* 0x0000000800007824 */ /* 0x000fe200078e00ff */
[----:B------:R-:W-:-:S02]  /*0ea0*/  LOP3.LUT R3, R3, 0x1c0, RZ, 0xc0, !PT ;  /* 0x000001c003037812 */ /* 0x000fc400078ec0ff */
[----:B------:R-:W-:Y:S02]  /*0eb0*/  LOP3.LUT R4, R5, 0xfffffe00, RZ, 0xc0, !PT ;  /* 0xfffffe0005047812 */ /* 0x000fe400078ec0ff */
[----:B------:R-:W-:Y:S01]  /*0ec0*/  LOP3.LUT R6, R6, 0xfffffff8, RZ, 0xc0, !PT ;  /* 0xfffffff806067812 */ /* 0x000fe200078ec0ff */
[----:B------:R-:W-:Y:S01]  /*0ed0*/  STL [R1+0x34], RZ ;  /* 0x000034ff01007387 */ /* 0x000fe20000100800 */
[----:B------:R-:W-:Y:S02]  /*0ee0*/  SHF.R.U32.HI R8, RZ, 0x3, R3 ;  /* 0x00000003ff087819 */ /* 0x000fe40000011603 */
[----:B------:R-:W-:Y:S01]  /*0ef0*/  LOP3.LUT R3, R3, 0x38, R16, 0xf8, !PT ;  /* 0x0000003803037812 */ /* 0x000fe200078ef810 */
[----:B------:R-:W-:Y:S01]  /*0f00*/  STL [R1+0x1c], R4 ;  /* 0x00001c0401007387 */ /* 0x000fe20000100800 */
[----:B------:R-:W-:-:S03]  /*0f10*/  LOP3.LUT R9, R9, 0x7ffffffc, RZ, 0xc0, !PT ;  /* 0x7ffffffc09097812 */ /* 0x000fc600078ec0ff */
[----:B------:R0:W-:Y:S01]  /*0f20*/  STL [R1+0x30], R0 ;  /* 0x0000300001007387 */ /* 0x0001e20000100800 */
[----:B------:R-:W-:Y:S01]  /*0f30*/  LOP3.LUT R3, R4, R3, R8, 0xf6, !PT ;  /* 0x0000000304037212 */ /* 0x000fe200078ef608 */
[----:B------:R-:W-:Y:S02]  /*0f40*/  IMAD.IADD R5, R12, 0x1, -R9 ;  /* 0x000000010c057824 */ /* 0x000fe400078e0a09 */
[----:B0-----:R-:W-:Y:S02]  /*0f50*/  IMAD.IADD R0, R19, 0x1, -R6 ;  /* 0x0000000113007824 */ /* 0x001fe400078e0a06 */
[----:B------:R-:W-:-:S03]  /*0f60*/  IMAD.SHL.U32 R4, R7, 0x8, RZ ;  /* 0x0000000807047824 */ /* 0x000fc600078e00ff */
[----:B------:R0:W-:Y:S04]  /*0f70*/  STL [R1+0x18], R0 ;  /* 0x0000180001007387 */ /* 0x0001e80000100800 */
[----:B------:R1:W-:Y:S01]  /*0f80*/  STL [R1+0x20], R5 ;  /* 0x0000200501007387 */ /* 0x0003e20000100800 */
[----:B0-----:R-:W-:-:S05]  /*0f90*/  LEA R0, R3, R2, 0x1 ;  /* 0x0000000203007211 */ /* 0x001fca00078e08ff */
[----:B------:R1:W-:Y:S04]  /*0fa0*/  STL [R1+0x3c], R0 ;  /* 0x00003c0001007387 */ /* 0x0003e80000100800 */
[----:B------:R1:W-:Y:S01]  /*0fb0*/  STL [R1+0x40], R4 ;  /* 0x0000400401007387 */ /* 0x0003e20000100800 */
[----:B------:R-:W-:Y:S01]  /*0fc0*/  CS2R R22, SRZ ;  /* 0x0000000000167805 */ /* 0x000fe2000001ff00 */
[----:B------:R-:W-:Y:S02]  /*0fd0*/  IMAD.MOV.U32 R156, RZ, RZ, RZ ;  /* 0x000000ffff9c7224 */ /* 0x000fe400078e00ff */
[----:B------:R-:W-:Y:S01]  /*0fe0*/  IMAD.MOV.U32 R18, RZ, RZ, RZ ;  /* 0x000000ffff127224 */ /* 0x000fe200078e00ff */
[----:B-12---:R-:W-:-:S07]  /*0ff0*/  LOP3.LUT R157, R14, 0x1, RZ, 0xfc, !PT ;  /* 0x000000010e9d7812 */ /* 0x006fce00078efcff */
.L_x_2052:
[----:B0----5:R-:W0:Y:S02]  /*1000*/  LDC.64 R4, c[0x0][0xc60] ;  /* 0x00031800ff047b82 */ /* 0x021e240000000a00 */
[----:B0-----:R-:W-:-:S05]  /*1010*/  IMAD.WIDE R4, R155, 0x4, R4 ;  /* 0x000000049b047825 */ /* 0x001fca00078e0204 */
[----:B-12---:R-:W2:Y:S01]  /*1020*/  LDG.E R10, desc[UR40][R4.64] ;  /* 0x00000028040a7981 */ /* 0x006ea2000c1e1900 */
[----:B------:R-:W-:Y:S05]  /*1030*/  YIELD ;  /* 0x0000000000007946 */ /* 0x000fea0003800000 */
[----:B------:R-:W-:Y:S01]  /*1040*/  ULDC.64 UR4, c[0x0][0xa28] ;  /* 0x00028a0000047ab9 */ /* 0x000fe20000000a00 */
[----:B------:R-:W-:Y:S01]  /*1050*/  ULDC.64 UR8, c[0x0][0xa18] ;  /* 0x0002860000087ab9 */ /* 0x000fe20000000a00 */
[----:B------:R-:W-:Y:S01]  /*1060*/  ISETP.NE.U32.AND P1, PT, RZ, UR4, PT ;  /* 0x00000004ff007c0c */ /* 0x000fe2000bf25070 */
[----:B------:R-:W-:Y:S01]  /*1070*/  IMAD.MOV.U32 R3, RZ, RZ, RZ ;  /* 0x000000ffff037224 */ /* 0x000fe200078e00ff */
[----:B------:R-:W-:Y:S01]  /*1080*/  ULDC.64 UR6, c[0x0][0xa08] ;  /* 0x0002820000067ab9 */ /* 0x000fe20000000a00 */
[----:B------:R-:W-:Y:S01]  /*1090*/  IMAD.MOV.U32 R31, RZ, RZ, RZ ;  /* 0x000000ffff1f7224 */ /* 0x000fe200078e00ff */
[----:B------:R-:W-:-:S02]  /*10a0*/  ISETP.NE.AND.EX P1, PT, RZ, UR5, PT, P1 ;  /* 0x00000005ff007c0c */ /* 0x000fc4000bf25310 */
[----:B------:R-:W-:-:S04]  /*10b0*/  ISETP.NE.U32.AND P0, PT, RZ, UR6, PT ;  /* 0x00000006ff007c0c */ /* 0x000fc8000bf05070 */
[----:B------:R-:W-:Y:S02]  /*10c0*/  ISETP.NE.AND.EX P0, PT, RZ, UR7, PT, P0 ;  /* 0x00000007ff007c0c */ /* 0x000fe4000bf05300 */
[----:B--2---:R-:W-:Y:S01]  /*10d0*/  SHF.R.S32.HI R0, RZ, 0x1f, R10 ;  /* 0x0000001fff007819 */ /* 0x004fe2000001140a */
[----:B------:R-:W-:-:S04]  /*10e0*/  IMAD.SHL.U32 R32, R10, 0x4, RZ ;  /* 0x000000040a207824 */ /* 0x000fc800078e00ff */
        /* <DEDUP_REMOVED lines=8> */
[----:B------:R-:W-:Y:S01]  /*1170*/  ISETP.NE.AND.EX P2, PT, RZ, UR9, PT, P2 ;  /* 0x00000009ff007c0c */ /* 0x000fe2000bf45320 */
[----:B------:R-:W-:Y:S01]  /*1180*/  IMAD.U32 R11, RZ, RZ, UR4 ;  /* 0x00000004ff0b7e24 */ /* 0x000fe2000f8e00ff */
[----:B------:R-:W-:Y:S01]  /*1190*/  IADD3.X R9, R33, UR7, RZ, P3, !PT ;  /* 0x0000000721097c10 */ /* 0x000fe20009ffe4ff */
[----:B------:R-:W-:-:S04]  /*11a0*/  ULDC.64 UR4, c[0x0][0x3f8] ;  /* 0x0000fe0000047ab9 */ /* 0x000fc80000000a00 */
[----:B------:R0:W5:Y:S06]  /*11b0*/  @P0 LDG.E R31, desc[UR40][R8.64] ;  /* 0x00000028081f0981 */ /* 0x00016c000c1e1900 */
[----:B------:R-:W-:-:S04]  /*11c0*/  @P2 IADD3 R4, P1, R32, UR8, RZ ;  /* 0x0000000820042c10 */ /* 0x000fc8000ff3e0ff */
[----:B------:R-:W-:-:S05]  /*11d0*/  @P2 IADD3.X R5, R33, UR9, RZ, P1, !PT ;  /* 0x0000000921052c10 */ /* 0x000fca0008ffe4ff */
[----:B------:R-:W2:Y:S01]  /*11e0*/  @P2 LDG.E R11, desc[UR40][R4.64] ;  /* 0x00000028040b2981 */ /* 0x000ea2000c1e1900 */
[----:B------:R-:W-:-:S03]  /*11f0*/  UISETP.NE.U32.AND UP0, UPT, UR4, URZ, UPT ;  /* 0x0000003f0400728c */ /* 0x000fc6000bf05070 */
[----:B------:R-:W-:Y:S01]  /*1200*/  ULDC UR4, c[0x0][0x404] ;  /* 0x0001010000047ab9 */ /* 0x000fe20000000800 */
[----:B------:R-:W-:-:S03]  /*1210*/  UISETP.NE.AND.EX UP0, UPT, UR5, URZ, UPT, UP0 ;  /* 0x0000003f0500728c */ /* 0x000fc6000bf05300 */
[----:B------:R-:W-:Y:S01]  /*1220*/  ULDC UR5, c[0x0][0x2e0] ;  /* 0x0000b80000057ab9 */ /* 0x000fe20000000800 */
[----:B------:R-:W-:-:S04]  /*1230*/  USEL UR4, UR4, 0x1, UP0 ;  /* 0x0000000104047887 */ /* 0x000fc80008000000 */
[----:B------:R-:W-:-:S03]  /*1240*/  UIMAD UR4, UR4, UR5, URZ ;  /* 0x00000005040472a4 */ /* 0x000fc6000f8e023f */
[----:B------:R-:W-:Y:S02]  /*1250*/  ULDC UR5, c[0x0][0x338] ;  /* 0x0000ce0000057ab9 */ /* 0x000fe40000000800 */
[----:B------:R-:W-:Y:S01]  /*1260*/  MOV R28, UR5 ;  /* 0x00000005001c7c02 */ /* 0x000fe20008000f00 */
[----:B------:R-:W-:Y:S02]  /*1270*/  IMAD.U32 R30, RZ, RZ, UR4 ;  /* 0x00000004ff1e7e24 */ /* 0x000fe4000f8e00ff */
[----:B------:R-:W-:Y:S01]  /*1280*/  IMAD.MOV.U32 R29, RZ, RZ, R10 ;  /* 0x000000ffff1d7224 */ /* 0x000fe200078e000a */
[----:B--2---:R0:W-:Y:S01]  /*1290*/  STL [R1+0x8], R11 ;  /* 0x0000080b01007387 */ /* 0x0041e20000100800 */
[----:B------:R-:W-:Y:S05]  /*12a0*/  @P2 BRA `(.L_x_1898) ;  /* 0x0000000000282947 */ /* 0x000fea0003800000 */
[----:B------:R-:W-:Y:S02]  /*12b0*/  ULDC.64 UR4, c[0x0][0xa00] ;  /* 0x0002800000047ab9 */ /* 0x000fe40000000a00 */
[----:B------:R-:W-:-:S04]  /*12c0*/  ISETP.NE.U32.AND P1, PT, RZ, UR4, PT ;  /* 0x00000004ff007c0c */ /* 0x000fc8000bf25070 */
[----:B------:R-:W-:-:S13]  /*12d0*/  ISETP.NE.AND.EX P1, PT, RZ, UR5, PT, P1 ;  /* 0x00000005ff007c0c */ /* 0x000fda000bf25310 */
[----:B------:R-:W-:Y:S05]  /*12e0*/  @!P1 BRA `(.L_x_1898) ;  /* 0x0000000000189947 */ /* 0x000fea0003800000 */
[----:B------:R-:W1:Y:S02]  /*12f0*/  LDC.64 R4, c[0x0][0xa00] ;  /* 0x00028000ff047b82 */ /* 0x000e640000000a00 */
[----:B-1----:R-:W-:-:S05]  /*1300*/  IMAD.WIDE R4, R29, 0x4, R4 ;  /* 0x000000041d047825 */ /* 0x002fca00078e0204 */
[----:B------:R-:W2:Y:S04]  /*1310*/  LDG.E R0, desc[UR40][R4.64] ;  /* 0x0000002804007981 */ /* 0x000ea8000c1e1900 */
[----:B0-----:R-:W2:Y:S02]  /*1320*/  LDG.E R7, desc[UR40][R4.64+0x4] ;  /* 0x0000042804077981 */ /* 0x001ea4000c1e1900 */
[----:B--2---:R-:W-:-:S05]  /*1330*/  IMAD.IADD R11, R7, 0x1, -R0 ;  /* 0x00000001070b7824 */ /* 0x004fca00078e0a00 */
[----:B------:R1:W-:Y:S02]  /*1340*/  STL [R1+0x8], R11 ;  /* 0x0000080b01007387 */ /* 0x0003e40000100800 */
.L_x_1898:
[----:B------:R-:W-:Y:S01]  /*1350*/  ULDC.64 UR4, c[0x0][0xa20] ;  /* 0x0002880000047ab9 */ /* 0x000fe20000000a00 */
[----:B------:R2:W-:Y:S01]  /*1360*/  STL [R1+0x38], R153 ;  /* 0x0000389901007387 */ /* 0x0005e20000100800 */
[----:B------:R-:W-:-:S03]  /*1370*/  ISETP.NE.U32.AND P1, PT, RZ, UR4, PT ;  /* 0x00000004ff007c0c */ /* 0x000fc6000bf25070 */
[----:B------:R2:W-:Y:S01]  /*1380*/  STL [R1+0x2c], R154 ;  /* 0x00002c9a01007387 */ /* 0x0005e20000100800 */
[----:B------:R-:W-:-:S13]  /*1390*/  ISETP.NE.AND.EX P1, PT, RZ, UR5, PT, P1 ;  /* 0x00000005ff007c0c */ /* 0x000fda000bf25310 */
[----:B--2---:R-:W-:Y:S05]  /*13a0*/  @!P1 BRA `(.L_x_1899) ;  /* 0x0000000000109947 */ /* 0x004fea0003800000 */
[----:B------:R-:W-:-:S04]  /*13b0*/  IADD3 R4, P0, R32, UR4, RZ ;  /* 0x0000000420047c10 */ /* 0x000fc8000ff1e0ff */
[----:B------:R-:W-:-:S05]  /*13c0*/  IADD3.X R5, R33, UR5, RZ, P0, !PT ;  /* 0x0000000521057c10 */ /* 0x000fca00087fe4ff */
[----:B------:R2:W5:Y:S01]  /*13d0*/  LDG.E R30, desc[UR40][R4.64] ;  /* 0x00000028041e7981 */ /* 0x000562000c1e1900 */
[----:B------:R-:W-:Y:S05]  /*13e0*/  BRA `(.L_x_1900) ;  /* 0x0000000000107947 */ /* 0x000fea0003800000 */
.L_x_1899:
[----:B------:R-:W-:Y:S05]  /*13f0*/  @!P0 BRA `(.L_x_1900) ;  /* 0x00000000000c8947 */ /* 0x000fea0003800000 */
[----:B------:R-:W2:Y:S04]  /*1400*/  LDG.E R5, desc[UR40][R8.64] ;  /* 0x0000002808057981 */ /* 0x000ea8000c1e1900 */
[----:B------:R-:W2:Y:S02]  /*1410*/  LDG.E R30, desc[UR40][R8.64+0x4] ;  /* 0x00000428081e7981 */ /* 0x000ea4000c1e1900 */
[----:B--2---:R-:W-:-:S07]  /*1420*/  IMAD.IADD R30, R30, 0x1, -R5 ;  /* 0x000000011e1e7824 */ /* 0x004fce00078e0a05 */
.L_x_1900:
[----:B------:R-:W-:Y:S02]  /*1430*/  ULDC.64 UR4, c[0x0][0xa10] ;  /* 0x0002840000047ab9 */ /* 0x000fe40000000a00 */
[----:B------:R-:W-:-:S04]  /*1440*/  ISETP.NE.U32.AND P0, PT, RZ, UR4, PT ;  /* 0x00000004ff007c0c */ /* 0x000fc8000bf05070 */
[----:B------:R-:W-:Y:S01]  /*1450*/  ISETP.NE.AND.EX P0, PT, RZ, UR5, PT, P0 ;  /* 0x00000005ff007c0c */ /* 0x000fe2000bf05300 */
[----:B0-----:R-:W-:Y:S01]  /*1460*/  IMAD.MOV.U32 R8, RZ, RZ, 0xc0 ;  /* 0x000000c0ff087424 */ /* 0x001fe200078e00ff */
[----:B------:R-:W-:-:S11]  /*1470*/  ULDC.64 UR4, c[0x0][0xa30] ;  /* 0x00028c0000047ab9 */ /* 0x000fd60000000a00 */
[----:B--2---:R-:W0:Y:S02]  /*1480*/  @P0 LDC.64 R4, c[0x0][0xa10] ;  /* 0x00028400ff040b82 */ /* 0x004e240000000a00 */
[----:B0-----:R-:W-:-:S05]  /*1490*/  @P0 IMAD.WIDE R4, R29, 0x4, R4 ;  /* 0x000000041d040825 */ /* 0x001fca00078e0204 */
[----:B------:R-:W2:Y:S04]  /*14a0*/  @P0 LDG.E R0, desc[UR40][R4.64] ;  /* 0x0000002804000981 */ /* 0x000ea8000c1e1900 */
[----:B------:R-:W2:Y:S01]  /*14b0*/  @P0 LDG.E R9, desc[UR40][R4.64+0x4] ;  /* 0x0000042804090981 */ /* 0x000ea2000c1e1900 */
[----:B------:R-:W-:Y:S02]  /*14c0*/  ISETP.NE.U32.AND P1, PT, RZ, UR4, PT ;  /* 0x00000004ff007c0c */ /* 0x000fe4000bf25070 */
[----:B-----5:R-:W-:Y:S02]  /*14d0*/  MOV R24, R30 ;  /* 0x0000001e00187202 */ /* 0x020fe40000000f00 */
[----:B------:R-:W-:-:S13]  /*14e0*/  ISETP.NE.AND.EX P1, PT, RZ, UR5, PT, P1 ;  /* 0x00000005ff007c0c */ /* 0x000fda000bf25310 */
[----:B------:R-:W-:-:S04]  /*14f0*/  @P1 IADD3 R6, P2, R32, UR4, RZ ;  /* 0x0000000420061c10 */ /* 0x000fc8000ff5e0ff */
[----:B------:R-:W-:-:S05]  /*1500*/  @P1 IADD3.X R7, R33, UR5, RZ, P2, !PT ;  /* 0x0000000521071c10 */ /* 0x000fca00097fe4ff */
[----:B------:R0:W5:Y:S01]  /*1510*/  @P1 LDG.E R24, desc[UR40][R6.64] ;  /* 0x0000002806181981 */ /* 0x000162000c1e1900 */
[----:B--2---:R-:W-:Y:S02]  /*1520*/  @P0 IMAD.IADD R28, R9, 0x1, -R0 ;  /* 0x00000001091c0824 */ /* 0x004fe400078e0a00 */
[----:B------:R-:W-:Y:S02]  /*1530*/  IMAD.IADD R9, R30, 0x1, -R3 ;  /* 0x000000011e097824 */ /* 0x000fe400078e0a03 */
[----:B------:R-:W-:Y:S02]  /*1540*/  IMAD R3, R153, R8, 0x13f ;  /* 0x0000013f99037424 */ /* 0x000fe400078e0208 */
[----:B------:R-:W-:Y:S02]  /*1550*/  IMAD.IADD R10, R9, 0x1, R28 ;  /* 0x00000001090a7824 */ /* 0x000fe400078e021c */
[----:B------:R-:W-:-:S03]  /*1560*/  IMAD.MOV R27, RZ, RZ, -R9 ;  /* 0x000000ffff1b7224 */ /* 0x000fc600078e0a09 */
[C---:B------:R-:W-:Y:S01]  /*1570*/  IADD3 R0, R10.reuse, 0x7f, RZ ;  /* 0x0000007f0a007810 */ /* 0x040fe20007ffe0ff */
[----:B------:R0:W-:Y:S01]  /*1580*/  STL [R1+0x10], R10 ;  /* 0x0000100a01007387 */ /* 0x0001e20000100800 */
[----:B------:R-:W-:Y:S02]  /*1590*/  IADD3 R4, R10, R3, -R11 ;  /* 0x000000030a047210 */ /* 0x000fe40007ffe80b */
[----:B------:R-:W-:Y:S02]  /*15a0*/  SHF.R.S32.HI R3, RZ, 0x1f, R0 ;  /* 0x0000001fff037819 */ /* 0x000fe40000011400 */
[----:B------:R-:W-:Y:S02]  /*15b0*/  SHF.R.S32.HI R5, RZ, 0x1f, R4 ;  /* 0x0000001fff057819 */ /* 0x000fe40000011404 */
[----:B------:R-:W-:Y:S02]  /*15c0*/  LEA.HI R3, R3, R0, RZ, 0x7 ;  /* 0x0000000003037211 */ /* 0x000fe400078f38ff */
[----:B------:R-:W-:-:S02]  /*15d0*/  LEA.HI R5, R5, R4, RZ, 0x7 ;  /* 0x0000000405057211 */ /* 0x000fc400078f38ff */
[----:B------:R-:W-:Y:S02]  /*15e0*/  SHF.R.S32.HI R3, RZ, 0x7, R3 ;  /* 0x00000007ff037819 */ /* 0x000fe40000011403 */
[----:B------:R-:W-:Y:S02]  /*15f0*/  SHF.R.S32.HI R152, RZ, 0x7, R5 ;  /* 0x00000007ff987819 */ /* 0x000fe40000011405 */
[----:B------:R-:W-:Y:S02]  /*1600*/  VIMNMX R27, RZ, R27, !PT ;  /* 0x0000001bff1b7248 */ /* 0x000fe40007fe0100 */
[----:B------:R-:W-:-:S05]  /*1610*/  VIMNMX R152, R3, R152, PT ;  /* 0x0000009803987248 */ /* 0x000fca0003fe0100 */
[----:B------:R-:W-:-:S05]  /*1620*/  IMAD R3, R152, 0x80, -R9 ;  /* 0x0000008098037824 */ /* 0x000fca00078e0a09 */
[----:B------:R-:W-:-:S04]  /*1630*/  VIMNMX R0, R3, R28, PT ;  /* 0x0000001c03007248 */ /* 0x000fc80003fe0100 */
[----:B------:R-:W-:Y:S02]  /*1640*/  ISETP.GT.AND P0, PT, R0, R27, PT ;  /* 0x0000001b0000720c */ /* 0x000fe40003f04270 */
[----:B------:R-:W-:-:S04]  /*1650*/  SHF.R.U32.HI R27, RZ, 0x7, R27 ;  /* 0x00000007ff1b7819 */ /* 0x000fc8000001161b */
[----:B------:R-:W-:-:S07]  /*1660*/  MOV R26, R27 ;  /* 0x0000001b001a7202 */ /* 0x000fce0000000f00 */
[----:B------:R-:W-:-:S05]  /*1670*/  @P0 VIADD R0, R0, 0x7f ;  /* 0x0000007f00000836 */ /* 0x000fca0000000000 */
[----:B------:R-:W-:-:S04]  /*1680*/  @P0 SHF.R.S32.HI R3, RZ, 0x1f, R0 ;  /* 0x0000001fff030819 */ /* 0x000fc80000011400 */
[----:B------:R-:W-:-:S04]  /*1690*/  @P0 LEA.HI R3, R3, R0, RZ, 0x7 ;  /* 0x0000000003030211 */ /* 0x000fc800078f38ff */
[----:B------:R-:W-:Y:S02]  /*16a0*/  @P0 SHF.R.S32.HI R26, RZ, 0x7, R3 ;  /* 0x00000007ff1a0819 */ /* 0x000fe40000011403 */
        /* <DEDUP_REMOVED lines=16> */
[----:B------:R-:W-:Y:S01]  /*17b0*/  IMAD.U32 R7, RZ, RZ, UR5 ;  /* 0x00000005ff077e24 */ /* 0x000fe2000f8e00ff */
[----:B------:R-:W-:Y:S01]  /*17c0*/  MOV R8, 0x70 ;  /* 0x0000007000087802 */ /* 0x000fe20000000f00 */
[----:B-1----:R-:W-:-:S02]  /*17d0*/  IMAD.U32 R11, RZ, RZ, UR7 ;  /* 0x00000007ff0b7e24 */ /* 0x002fc4000f8e00ff */
[----:B------:R-:W-:Y:S02]  /*17e0*/  IMAD.MOV.U32 R12, RZ, RZ, 0x1 ;  /* 0x00000001ff0c7424 */ /* 0x000fe400078e00ff */
[----:B0-----:R-:W-:-:S07]  /*17f0*/  IMAD.MOV.U32 R13, RZ, RZ, RZ ;  /* 0x000000ffff0d7224 */ /* 0x001fce00078e00ff */
[----:B------:R-:W-:-:S07]  /*1800*/  LEPC R20, `(.L_x_1903) ;  /* 0x000000001014794e */ /* 0x000fce0000000000 */
[----:B--2--5:R-:W-:Y:S05]  /*1810*/  CALL.ABS.NOINC R14 ;  /* 0x000000000e007343 */ /* 0x024fea0003c00000 */
.L_x_1903:
[----:B------:R-:W-:Y:S05]  /*1820*/  BSYNC B6 ;  /* 0x0000000000067941 */ /* 0x000fea0003800000 */
.L_x_1902:
[----:B------:R-:W-:Y:S01]  /*1830*/  VIADD R25, R2, 0x400 ;  /* 0x0000040002197836 */ /* 0x000fe20000000000 */
[----:B------:R-:W-:Y:S04]  /*1840*/  BSSY B6, `(.L_x_1904) ;  /* 0x0000013000067945 */ /* 0x000fe80003800000 */
[----:B------:R-:W-:-:S13]  /*1850*/  LOP3.LUT P0, RZ, R25, 0x3ff, RZ, 0xc0, !PT ;  /* 0x000003ff19ff7812 */ /* 0x000fda000780c0ff */
[----:B------:R-:W-:Y:S05]  /*1860*/  @!P0 BRA `(.L_x_1905) ;  /* 0x0000000000408947 */ /* 0x000fea0003800000 */
[----:B------:R-:W-:Y:S01]  /*1870*/  MOV R0, 0x0 ;  /* 0x0000000000007802 */ /* 0x000fe20000000f00 */
[----:B------:R-:W-:Y:S01]  /*1880*/  ULDC.64 UR4, c[0x4][0xa8] ;  /* 0x01002a0000047ab9 */ /* 0x000fe20000000a00 */
[----:B------:R-:W-:Y:S01]  /*1890*/  ULDC.64 UR6, c[0x4][0x18] ;  /* 0x0100060000067ab9 */ /* 0x000fe20000000a00 */
[----:B------:R-:W-:Y:S01]  /*18a0*/  MOV R4, UR4 ;  /* 0x0000000400047c02 */ /* 0x000fe20008000f00 */
[----:B------:R0:W2:Y:S01]  /*18b0*/  LDC.64 R14, c[0x4][R0] ;  /* 0x01000000000e7b82 */ /* 0x0000a20000000a00 */
[----:B------:R-:W-:Y:S01]  /*18c0*/  IMAD.U32 R5, RZ, RZ, UR5 ;  /* 0x00000005ff057e24 */ /* 0x000fe2000f8e00ff */
[----:B------:R-:W-:Y:S01]  /*18d0*/  ULDC.64 UR4, c[0x4][0xb0] ;  /* 0x01002c0000047ab9 */ /* 0x000fe20000000a00 */
[----:B------:R-:W-:Y:S01]  /*18e0*/  MOV R10, UR6 ;  /* 0x00000006000a7c02 */ /* 0x000fe20008000f00 */
[----:B------:R-:W-:Y:S01]  /*18f0*/  IMAD.U32 R6, RZ, RZ, UR4 ;  /* 0x00000004ff067e24 */ /* 0x000fe2000f8e00ff */
[----:B------:R-:W-:Y:S01]  /*1900*/  MOV R13, RZ ;  /* 0x000000ff000d7202 */ /* 0x000fe20000000f00 */
[----:B------:R-:W-:-:S02]  /*1910*/  IMAD.U32 R7, RZ, RZ, UR5 ;  /* 0x00000005ff077e24 */ /* 0x000fc4000f8e00ff */
[----:B-1----:R-:W-:Y:S02]  /*1920*/  IMAD.U32 R11, RZ, RZ, UR7 ;  /* 0x00000007ff0b7e24 */ /* 0x002fe4000f8e00ff */
[----:B------:R-:W-:Y:S02]  /*1930*/  IMAD.MOV.U32 R8, RZ, RZ, 0x70 ;  /* 0x00000070ff087424 */ /* 0x000fe400078e00ff */
[----:B0-----:R-:W-:-:S07]  /*1940*/  IMAD.MOV.U32 R12, RZ, RZ, 0x1 ;  /* 0x00000001ff0c7424 */ /* 0x001fce00078e00ff */
[----:B------:R-:W-:-:S07]  /*1950*/  LEPC R20, `(.L_x_1905) ;  /* 0x000000001014794e */ /* 0x000fce0000000000 */
[----:B--2--5:R-:W-:Y:S05]  /*1960*/  CALL.ABS.NOINC R14 ;  /* 0x000000000e007343 */ /* 0x024fea0003c00000 */
.L_x_1905:
[----:B------:R-:W-:Y:S05]  /*1970*/  BSYNC B6 ;  /* 0x0000000000067941 */ /* 0x000fea0003800000 */
.L_x_1904:
[----:B------:R-:W-:Y:S01]  /*1980*/  ULDC.64 UR4, c[0x0][0x9f8] ;  /* 0x00027e0000047ab9 */ /* 0x000fe20000000a00 */
[----:B------:R-:W2:Y:S01]  /*1990*/  LDL R34, [R1+0x18] ;  /* 0x0000180001227983 */ /* 0x000ea20000100800 */
[----:B------:R-:W-:Y:S01]  /*19a0*/  ISETP.NE.U32.AND P0, PT, RZ, UR4, PT ;  /* 0x00000004ff007c0c */ /* 0x000fe2000bf05070 */
[----:B------:R-:W0:Y:S08]  /*19b0*/  LDC R0, c[0x0][0x428] ;  /* 0x00010a00ff007b82 */ /* 0x000e300000000800 */
[----:B------:R-:W3:Y:S01]  /*19c0*/  LDC.64 R74, c[0x0][0x2f0] ;  /* 0x0000bc00ff4a7b82 */ /* 0x000ee20000000a00 */
[----:B------:R-:W-:Y:S01]  /*19d0*/  ISETP.NE.AND.EX P0, PT, RZ, UR5, PT, P0 ;  /* 0x00000005ff007c0c */ /* 0x000fe2000bf05300 */
[----:B------:R-:W4:Y:S01]  /*19e0*/  LDL.LU R40, [R1] ;  /* 0x0000000001287983 */ /* 0x000f220000300800 */
[----:B------:R-:W-:Y:S01]  /*19f0*/  IMAD.IADD R14, R31, 0x1, R30 ;  /* 0x000000011f0e7824 */ /* 0x000fe200078e021e */
[----:B------:R-:W-:Y:S01]  /*1a00*/  ULDC.64 UR6, c[0x0][0xa08] ;  /* 0x0002820000067ab9 */ /* 0x000fe20000000a00 */
[----:B------:R-:W1:Y:S03]  /*1a10*/  S2R R20, SR_TID.X ;  /* 0x0000000000147919 */ /* 0x000e660000002100 */
[----:B------:R-:W2:Y:S06]  /*1a20*/  LDC.64 R72, c[0x0][0x3d8] ;  /* 0x0000f600ff487b82 */ /* 0x000eac0000000a00 */
[----:B------:R-:W-:-:S02]  /*1a30*/  @P0 IADD3 R4, P1, R32, UR4, RZ ;  /* 0x0000000420040c10 */ /* 0x000fc4000ff3e0ff */
[----:B------:R-:W4:Y:S02]  /*1a40*/  LDL R32, [R1+0x1c] ;  /* 0x00001c0001207983 */ /* 0x000f240000100800 */
[----:B------:R-:W-:Y:S01]  /*1a50*/  @P0 IADD3.X R5, R33, UR5, RZ, P1, !PT ;  /* 0x0000000521050c10 */ /* 0x000fe20008ffe4ff */
[----:B------:R-:W-:-:S04]  /*1a60*/  ULDC.64 UR4, c[0x0][0x2f8] ;  /* 0x0000be0000047ab9 */ /* 0x000fc80000000a00 */
[----:B------:R3:W4:Y:S01]  /*1a70*/  @P0 LDG.E R29, desc[UR40][R4.64] ;  /* 0x00000028041d0981 */ /* 0x000722000c1e1900 */
[----:B0-----:R-:W-:Y:S02]  /*1a80*/  ISETP.NE.AND P0, PT, R0, 0x1, PT ;  /* 0x000000010000780c */ /* 0x001fe40003f05270 */
[----:B------:R-:W-:Y:S02]  /*1a90*/  SHF.R.S32.HI R37, RZ, 0x1f, R14 ;  /* 0x0000001fff257819 */ /* 0x000fe4000001140e */
[----:B------:R-:W-:Y:S02]  /*1aa0*/  SHF.R.S32.HI R17, RZ, 0x1f, R16 ;  /* 0x0000001fff117819 */ /* 0x000fe40000011410 */
[----:B------:R-:W-:Y:S01]  /*1ab0*/  SHF.R.S32.HI R36, RZ, 0x1f, R19 ;  /* 0x0000001fff247819 */ /* 0x000fe20000011413 */
[-C--:B---3--:R-:W-:Y:S02]  /*1ac0*/  IMAD R6, R37, R74.reuse, RZ ;  /* 0x0000004a25067224 */ /* 0x088fe400078e02ff */
[----:B------:R-:W-:-:S04]  /*1ad0*/  IMAD.WIDE.U32 R4, R14, R74, RZ ;  /* 0x0000004a0e047225 */ /* 0x000fc800078e00ff */
[----:B------:R-:W0:Y:S01]  /*1ae0*/  @P0 LDC R3, c[0x0][0x42c] ;  /* 0x00010b00ff030b82 */ /* 0x000e220000000800 */
[----:B-1----:R-:W-:Y:S01]  /*1af0*/  SHF.R.U32.HI R38, RZ, 0x7, R20 ;  /* 0x00000007ff267819 */ /* 0x002fe20000011614 */
[----:B------:R-:W-:-:S03]  /*1b00*/  VIADD R21, R20, 0xffffff80 ;  /* 0xffffff8014157836 */ /* 0x000fc60000000000 */
[----:B------:R-:W-:Y:S02]  /*1b10*/  ISETP.NE.AND P6, PT, R38, 0x1, PT ;  /* 0x000000012600780c */ /* 0x000fe40003fc5270 */
[----:B------:R-:W-:Y:S01]  /*1b20*/  SHF.R.S32.HI R20, RZ, 0x1f, R21 ;  /* 0x0000001fff147819 */ /* 0x000fe20000011415 */
[----:B------:R-:W1:Y:S01]  /*1b30*/  @P0 LDC R7, c[0x0][0x430] ;  /* 0x00010c00ff070b82 */ /* 0x000e620000000800 */
[----:B------:R-:W3:Y:S02]  /*1b40*/  S2R R39, SR_TID.X ;  /* 0x0000000000277919 */ /* 0x000ee40000002100 */
[----:B------:R-:W-:-:S04]  /*1b50*/  LEA.HI R20, R20, R21, RZ, 0x2 ;  /* 0x0000001514147211 */ /* 0x000fc800078f10ff */
[----:B------:R-:W-:-:S05]  /*1b60*/  LOP3.LUT R20, R20, 0xfffffffc, RZ, 0xc0, !PT ;  /* 0xfffffffc14147812 */ /* 0x000fca00078ec0ff */
[----:B------:R-:W-:Y:S02]  /*1b70*/  IMAD.IADD R20, R21, 0x1, -R20 ;  /* 0x0000000115147824 */ /* 0x000fe400078e0a14 */
[----:B0-----:R-:W-:-:S03]  /*1b80*/  @P0 IMAD.HI.U32 R0, R154, R3, RZ ;  /* 0x000000039a000227 */ /* 0x001fc600078e00ff */
[----:B------:R-:W-:Y:S01]  /*1b90*/  SHF.L.U32 R56, R20, 0x2, RZ ;  /* 0x0000000214387819 */ /* 0x000fe200000006ff */
[----:B------:R-:W-:Y:S01]  /*1ba0*/  IMAD R3, R14, R75, R6 ;  /* 0x0000004b0e037224 */ /* 0x000fe200078e0206 */
[----:B-1----:R-:W-:-:S03]  /*1bb0*/  @P0 SHF.R.U32.HI R154, RZ, R7, R0 ;  /* 0x00000007ff9a0219 */ /* 0x002fc60000011600 */
[----:B------:R-:W-:Y:S01]  /*1bc0*/  IMAD.IADD R5, R5, 0x1, R3 ;  /* 0x0000000105057824 */ /* 0x000fe200078e0203 */
[----:B------:R-:W-:Y:S01]  /*1bd0*/  ISETP.NE.U32.AND P0, PT, RZ, UR6, PT ;  /* 0x00000006ff007c0c */ /* 0x000fe2000bf05070 */
[----:B------:R-:W-:Y:S01]  /*1be0*/  IMAD.WIDE.U32 R6, R19, R74, R16 ;  /* 0x0000004a13067225 */ /* 0x000fe200078e0010 */
[----:B------:R-:W-:Y:S02]  /*1bf0*/  SHF.R.S32.HI R9, RZ, 0x1f, R154 ;  /* 0x0000001fff097819 */ /* 0x000fe4000001149a */
[----:B------:R-:W-:Y:S01]  /*1c00*/  ISETP.NE.AND.EX P0, PT, RZ, UR7, PT, P0 ;  /* 0x00000007ff007c0c */ /* 0x000fe2000bf05300 */
[----:B------:R-:W-:-:S04]  /*1c10*/  IMAD.WIDE.U32 R4, R154, UR4, R4 ;  /* 0x000000049a047c25 */ /* 0x000fc8000f8e0004 */
[----:B------:R-:W-:-:S04]  /*1c20*/  IMAD R3, R9, UR4, RZ ;  /* 0x0000000409037c24 */ /* 0x000fc8000f8e02ff */
[----:B------:R-:W-:Y:S01]  /*1c30*/  IMAD R3, R154, UR5, R3 ;  /* 0x000000059a037c24 */ /* 0x000fe2000f8e0203 */
[----:B------:R-:W-:-:S03]  /*1c40*/  ULDC.64 UR4, c[0x0][0x300] ;  /* 0x0000c00000047ab9 */ /* 0x000fc60000000a00 */
[----:B------:R-:W-:Y:S01]  /*1c50*/  IMAD.IADD R5, R5, 0x1, R3 ;  /* 0x0000000105057824 */ /* 0x000fe200078e0203 */
[----:B------:R-:W-:Y:S02]  /*1c60*/  SHF.R.S32.HI R57, RZ, 0x1f, R56 ;  /* 0x0000001fff397819 */ /* 0x000fe40000011438 */
[----:B---3--:R-:W-:Y:S01]  /*1c70*/  IADD3 R39, R39, -0x80, RZ ;  /* 0xffffff8027277810 */ /* 0x008fe20007ffe0ff */
[----:B------:R-:W-:Y:S02]  /*1c80*/  VIADD R67, R16, 0x20 ;  /* 0x0000002010437836 */ /* 0x000fe40000000000 */
[----:B------:R-:W-:Y:S01]  /*1c90*/  VIADD R65, R38, 0x8 ;  /* 0x0000000826417836 */ /* 0x000fe20000000000 */
[----:B--2---:R-:W-:Y:S02]  /*1ca0*/  LOP3.LUT P1, RZ, R34, 0x4, RZ, 0xc0, !PT ;  /* 0x0000000422ff7812 */ /* 0x004fe4000782c0ff */
[----:B----4-:R-:W-:Y:S02]  /*1cb0*/  SEL R55, R29, RZ, !P0 ;  /* 0x000000ff1d377207 */ /* 0x010fe40004000000 */
[----:B------:R-:W-:-:S02]  /*1cc0*/  SHF.R.S32.HI R0, RZ, 0x1f, R29 ;  /* 0x0000001fff007819 */ /* 0x000fc4000001141d */
[----:B------:R-:W0:Y:S01]  /*1cd0*/  LDC R29, c[0x0][0x3d4] ;  /* 0x0000f500ff1d7b82 */ /* 0x000e220000000800 */
[----:B------:R-:W-:Y:S01]  /*1ce0*/  IMAD.WIDE.U32 R58, R55, UR4, R4 ;  /* 0x00000004373a7c25 */ /* 0x000fe2000f8e0004 */
[----:B------:R-:W-:Y:S02]  /*1cf0*/  SEL R10, R0, RZ, !P0 ;  /* 0x000000ff000a7207 */ /* 0x000fe40004000000 */
[----:B------:R-:W-:-:S03]  /*1d00*/  IADD3 R77, P0, R58, R6, RZ ;  /* 0x000000063a4d7210 */ /* 0x000fc60007f1e0ff */
[----:B------:R-:W-:Y:S01]  /*1d10*/  IMAD R0, R10, UR4, RZ ;  /* 0x000000040a007c24 */ /* 0x000fe2000f8e02ff */
[----:B------:R-:W1:Y:S03]  /*1d20*/  LDC.64 R4, c[0x0][0x3e8] ;  /* 0x0000fa00ff047b82 */ /* 0x000e660000000a00 */
[----:B------:R-:W-:Y:S01]  /*1d30*/  IMAD R3, R55, UR5, R0 ;  /* 0x0000000537037c24 */ /* 0x000fe2000f8e0200 */
[----:B------:R-:W-:Y:S05]  /*1d40*/  @!P6 WARPSYNC.ALL ;  /* 0x000000000000e948 */ /* 0x000fea0003800000 */
[----:B------:R-:W-:Y:S01]  /*1d50*/  ULDC.64 UR4, c[0x0][0x320] ;  /* 0x0000c80000047ab9 */ /* 0x000fe20000000a00 */
[----:B------:R-:W-:Y:S01]  /*1d60*/  IMAD R0, R36, R74, RZ ;  /* 0x0000004a24007224 */ /* 0x000fe200078e02ff */
[----:B------:R-:W-:Y:S01]  /*1d70*/  IADD3 R78, R59, R3, RZ ;  /* 0x000000033b4e7210 */ /* 0x000fe20007ffe0ff */
[----:B------:R-:W-:-:S02]  /*1d80*/  IMAD R9, R9, UR4, RZ ;  /* 0x0000000409097c24 */ /* 0x000fc4000f8e02ff */
[----:B------:R-:W-:Y:S02]  /*1d90*/  IMAD R11, R19, R75, R0 ;  /* 0x0000004b130b7224 */ /* 0x000fe400078e0200 */
[C---:B------:R-:W-:Y:S02]  /*1da0*/  IMAD R13, R154.reuse, UR5, R9 ;  /* 0x000000059a0d7c24 */ /* 0x040fe4000f8e0209 */
[----:B------:R-:W-:Y:S01]  /*1db0*/  IMAD.WIDE.U32 R8, R154, UR4, R16 ;  /* 0x000000049a087c25 */ /* 0x000fe2000f8e0010 */
[----:B------:R-:W-:Y:S01]  /*1dc0*/  ULDC.64 UR4, c[0x0][0x328] ;  /* 0x0000ca0000047ab9 */ /* 0x000fe20000000a00 */
[----:B------:R-:W-:Y:S02]  /*1dd0*/  IADD3.X R76, R78, R7, R11, P0, !PT ;  /* 0x000000074e4c7210 */ /* 0x000fe400007fe40b */
[----:B------:R-:W-:Y:S01]  /*1de0*/  IMAD R0, R36, R72, RZ ;  /* 0x0000004824007224 */ /* 0x000fe200078e02ff */
[----:B0-----:R-:W-:Y:S01]  /*1df0*/  ISETP.GE.AND P0, PT, R16, R29, PT ;  /* 0x0000001d1000720c */ /* 0x001fe20003f06270 */
[----:B------:R-:W-:-:S02]  /*1e00*/  IMAD R3, R10, UR4, RZ ;  /* 0x000000040a037c24 */ /* 0x000fc4000f8e02ff */
[----:B------:R-:W-:Y:S02]  /*1e10*/  IMAD.IADD R9, R9, 0x1, R13 ;  /* 0x0000000109097824 */ /* 0x000fe400078e020d */
[----:B------:R-:W-:Y:S02]  /*1e20*/  IMAD R15, R19, R73, R0 ;  /* 0x00000049130f7224 */ /* 0x000fe400078e0200 */
[----:B-1----:R-:W-:Y:S02]  /*1e30*/  IMAD R0, R36, R4, RZ ;  /* 0x0000000424007224 */ /* 0x002fe400078e02ff */
[----:B------:R-:W-:Y:S01]  /*1e40*/  IMAD R35, R55, UR5, R3 ;  /* 0x0000000537237c24 */ /* 0x000fe2000f8e0203 */
[----:B------:R-:W-:Y:S01]  /*1e50*/  SEL R3, R29, RZ, P0 ;  /* 0x000000ff1d037207 */ /* 0x000fe20000000000 */
[----:B------:R-:W-:Y:S01]  /*1e60*/  IMAD.WIDE.U32 R54, R55, UR4, R8 ;  /* 0x0000000437367c25 */ /* 0x000fe2000f8e0008 */
[----:B------:R-:W-:Y:S01]  /*1e70*/  LOP3.LUT R40, R40, 0xfffffffb, RZ, 0xc0, !PT ;  /* 0xfffffffb28287812 */ /* 0x000fe200078ec0ff */
[----:B------:R-:W-:-:S02]  /*1e80*/  ULDC UR4, c[0x0][0x2e4] ;  /* 0x0000b90000047ab9 */ /* 0x000fc40000000800 */
[----:B------:R-:W-:-:S04]  /*1e90*/  IMAD.WIDE.U32 R10, R19, R72, R16 ;  /* 0x00000048130a7225 */ /* 0x000fc800078e0010 */
[C---:B------:R-:W-:Y:S02]  /*1ea0*/  IMAD R21, R19.reuse, R5, R0 ;  /* 0x0000000513157224 */ /* 0x040fe400078e0200 */
[----:B------:R-:W-:-:S04]  /*1eb0*/  IMAD.WIDE.U32 R8, R19, R4, R56 ;  /* 0x0000000413087225 */ /* 0x000fc800078e0038 */
[----:B------:R-:W-:Y:S02]  /*1ec0*/  IMAD.IADD R11, R15, 0x1, R11 ;  /* 0x000000010f0b7824 */ /* 0x000fe400078e020b */
[----:B------:R-:W-:-:S04]  /*1ed0*/  IMAD.WIDE.U32 R6, R19, R72, R56 ;  /* 0x0000004813067225 */ /* 0x000fc800078e0038 */
[----:B------:R-:W-:Y:S02]  /*1ee0*/  IMAD.IADD R3, R16, 0x1, R3 ;  /* 0x0000000110037824 */ /* 0x000fe400078e0203 */
[----:B------:R-:W-:Y:S01]  /*1ef0*/  IMAD.IADD R9, R9, 0x1, R21 ;  /* 0x0000000109097824 */ /* 0x000fe200078e0215 */
[----:B------:R-:W-:Y:S01]  /*1f00*/  @P1 LOP3.LUT R40, R40, 0x4, RZ, 0xfc, !PT ;  /* 0x0000000428281812 */ /* 0x000fe200078efcff */
[----:B------:R-:W-:Y:S01]  /*1f10*/  IMAD.IADD R7, R7, 0x1, R15 ;  /* 0x0000000107077824 */ /* 0x000fe200078e020f */
[----:B-----5:R-:W-:Y:S01]  /*1f20*/  SHF.R.S32.HI R15, RZ, 0x1f, R24 ;  /* 0x0000001fff0f7819 */ /* 0x020fe20000011418 */
[----:B------:R-:W-:Y:S01]  /*1f30*/  IMAD.SHL.U32 R71, R34, 0x40, RZ ;  /* 0x0000004022477824 */ /* 0x000fe200078e00ff */
[----:B------:R-:W-:Y:S01]  /*1f40*/  SHF.R.S32.HI R0, RZ, 0x1f, R3 ;  /* 0x0000001fff007819 */ /* 0x000fe20000011403 */
[----:B------:R-:W-:-:S04]  /*1f50*/  IMAD.WIDE.U32 R52, R24, R72, R10 ;  /* 0x0000004818347225 */ /* 0x000fc800078e000a */
[----:B------:R-:W-:Y:S01]  /*1f60*/  IMAD.WIDE.U32 R10, R24, R4, R8 ;  /* 0x00000004180a7225 */ /* 0x000fe200078e0008 */
[----:B------:R-:W-:-:S03]  /*1f70*/  IADD3 R8, P1, R19, R14, RZ ;  /* 0x0000000e13087210 */ /* 0x000fc60007f3e0ff */
[----:B------:R-:W-:Y:S01]  /*1f80*/  VIADD R34, R19, 0x60 ;  /* 0x0000006013227836 */ /* 0x000fe20000000000 */
[----:B------:R-:W-:Y:S01]  /*1f90*/  LEA.HI R0, R0, R3, RZ, 0x3 ;  /* 0x0000000300007211 */ /* 0x000fe200078f18ff */
[----:B------:R-:W-:Y:S01]  /*1fa0*/  IMAD R3, R15, R72, RZ ;  /* 0x000000480f037224 */ /* 0x000fe200078e02ff */
[----:B------:R-:W-:Y:S01]  /*1fb0*/  LOP3.LUT R71, R71, 0x1c0, RZ, 0xc0, !PT ;  /* 0x000001c047477812 */ /* 0x000fe200078ec0ff */
[----:B------:R-:W-:Y:S01]  /*1fc0*/  IMAD.X R9, R36, 0x1, R37, P1 ;  /* 0x0000000124097824 */ /* 0x000fe200008e0625 */
[----:B------:R-:W-:Y:S01]  /*1fd0*/  SHF.R.S32.HI R66, RZ, 0x1f, R34 ;  /* 0x0000001fff427819 */ /* 0x000fe20000011422 */
[----:B------:R-:W-:Y:S01]  /*1fe0*/  VIADD R36, R19, 0x60 ;  /* 0x0000006013247836 */ /* 0x000fe20000000000 */
[----:B------:R-:W-:Y:S01]  /*1ff0*/  SHF.R.S32.HI R34, RZ, 0x1f, R39 ;  /* 0x0000001fff227819 */ /* 0x000fe20000011427 */
[----:B------:R-:W-:Y:S01]  /*2000*/  IMAD R33, R24, R73, R3 ;  /* 0x0000004918217224 */ /* 0x000fe200078e0203 */
[----:B------:R-:W-:Y:S02]  /*2010*/  SHF.R.U32.HI R68, RZ, 0x3, R71 ;  /* 0x00000003ff447819 */ /* 0x000fe40000011647 */
[----:B------:R-:W-:-:S02]  /*2020*/  LOP3.LUT R3, R71, 0x18, R16, 0xf8, !PT ;  /* 0x0000001847037812 */ /* 0x000fc400078ef810 */
[----:B------:R-:W-:Y:S02]  /*2030*/  LEA.HI R34, R34, R39, RZ, 0x5 ;  /* 0x0000002722227211 */ /* 0x000fe400078f28ff */
[----:B------:R-:W-:Y:S02]  /*2040*/  SHF.L.U32 R36, R36, 0x6, RZ ;  /* 0x0000000624247819 */ /* 0x000fe400000006ff */
[----:B------:R-:W-:Y:S02]  /*2050*/  LOP3.LUT R3, R3, R68, RZ, 0x3c, !PT ;  /* 0x0000004403037212 */ /* 0x000fe400078e3cff */
[----:B------:R-:W-:Y:S02]  /*2060*/  SHF.R.S32.HI R34, RZ, 0x5, R34 ;  /* 0x00000005ff227819 */ /* 0x000fe40000011422 */
[----:B------:R-:W-:Y:S01]  /*2070*/  LOP3.LUT R36, R36, 0x1c0, RZ, 0xc0, !PT ;  /* 0x000001c024247812 */ /* 0x000fe200078ec0ff */
[----:B------:R-:W-:Y:S01]  /*2080*/  IMAD.SHL.U32 R64, R29, 0x2, RZ ;  /* 0x000000021d407824 */ /* 0x000fe200078e00ff */
[----:B------:R-:W-:-:S02]  /*2090*/  LEA R63, R34, R3, 0x9 ;  /* 0x00000003223f7211 */ /* 0x000fc400078e48ff */
[--C-:B------:R-:W-:Y:S02]  /*20a0*/  LOP3.LUT R3, R71, 0x38, R0.reuse, 0xf8, !PT ;  /* 0x0000003847037812 */ /* 0x100fe400078ef800 */
[--C-:B------:R-:W-:Y:S02]  /*20b0*/  SHF.R.S32.HI R60, RZ, 0x3, R0.reuse ;  /* 0x00000003ff3c7819 */ /* 0x100fe40000011400 */
[----:B------:R-:W-:Y:S02]  /*20c0*/  LOP3.LUT R29, R0, 0xfffffff8, RZ, 0xc0, !PT ;  /* 0xfffffff8001d7812 */ /* 0x000fe400078ec0ff */
[----:B------:R-:W-:Y:S01]  /*20d0*/  LOP3.LUT R0, R36, 0x38, R0, 0xf8, !PT ;  /* 0x0000003824007812 */ /* 0x000fe200078ef800 */
[----:B------:R-:W-:Y:S01]  /*20e0*/  VIADD R36, R19, 0x60 ;  /* 0x0000006013247836 */ /* 0x000fe20000000000 */
[----:B------:R0:W-:Y:S03]  /*20f0*/  STL [R1], R40 ;  /* 0x0000002801007387 */ /* 0x0001e60000100800 */
[----:B------:R-:W-:-:S02]  /*2100*/  IMAD.SHL.U32 R36, R36, 0x40, RZ ;  /* 0x0000004024247824 */ /* 0x000fc400078e00ff */
[----:B------:R-:W-:-:S03]  /*2110*/  IMAD.WIDE.U32 R12, R19, R4, R16 ;  /* 0x00000004130c7225 */ /* 0x000fc600078e0010 */
[----:B------:R-:W-:Y:S01]  /*2120*/  LOP3.LUT R36, R36, 0x1c0, RZ, 0xc0, !PT ;  /* 0x000001c024247812 */ /* 0x000fe200078ec0ff */
[----:B------:R-:W-:Y:S01]  /*2130*/  IMAD R15, R15, R4, RZ ;  /* 0x000000040f0f7224 */ /* 0x000fe200078e02ff */
[----:B------:R-:W-:Y:S02]  /*2140*/  IADD3 R13, R21, R13, RZ ;  /* 0x0000000d150d7210 */ /* 0x000fe40007ffe0ff */
[----:B------:R-:W-:Y:S02]  /*2150*/  SHF.R.U32.HI R36, RZ, 0x3, R36 ;  /* 0x00000003ff247819 */ /* 0x000fe40000011624 */
[----:B------:R-:W-:Y:S01]  /*2160*/  LOP3.LUT R3, R3, R68, RZ, 0x3c, !PT ;  /* 0x0000004403037212 */ /* 0x000fe200078e3cff */
[----:B------:R-:W-:Y:S01]  /*2170*/  IMAD R15, R24, R5, R15 ;  /* 0x00000005180f7224 */ /* 0x000fe200078e020f */
[----:B------:R-:W-:Y:S01]  /*2180*/  LOP3.LUT R0, R0, R36, RZ, 0x3c, !PT ;  /* 0x0000002400007212 */ /* 0x000fe200078e3cff */
[----:B------:R-:W-:Y:S01]  /*2190*/  IMAD.WIDE.U32 R30, R24, R72, R6 ;  /* 0x00000048181e7225 */ /* 0x000fe200078e0006 */
[----:B------:R-:W-:-:S03]  /*21a0*/  SHF.L.U64.HI R70, R4, 0x7, R5 ;  /* 0x0000000704467819 */ /* 0x000fc60000010205 */
[----:B------:R-:W-:Y:S01]  /*21b0*/  IMAD.WIDE.U32 R20, R24, R4, R12 ;  /* 0x0000000418147225 */ /* 0x000fe200078e000c */
[----:B------:R-:W-:-:S03]  /*21c0*/  SHF.L.U64.HI R75, R74, 0x7, R75 ;  /* 0x000000074a4b7819 */ /* 0x000fc6000001024b */
[----:B------:R-:W-:Y:S01]  /*21d0*/  IMAD.SHL.U32 R69, R4, 0x80, RZ ;  /* 0x0000008004457824 */ /* 0x000fe200078e00ff */
[----:B------:R-:W-:Y:S01]  /*21e0*/  SHF.L.U64.HI R73, R72, 0x7, R73 ;  /* 0x0000000748497819 */ /* 0x000fe20000010249 */
[----:B------:R-:W-:Y:S01]  /*21f0*/  IMAD R4, R34, 0x200, R3 ;  /* 0x0000020022047824 */ /* 0x000fe200078e0203 */
[----:B------:R-:W-:Y:S01]  /*2200*/  SHF.L.U32 R72, R72, 0x7, RZ ;  /* 0x0000000748487819 */ /* 0x000fe200000006ff */
[----:B------:R-:W-:Y:S01]  /*2210*/  IMAD.IADD R3, R32, 0x1, R0 ;  /* 0x0000000120037824 */ /* 0x000fe200078e0200 */
[----:B------:R-:W-:Y:S01]  /*2220*/  ISETP.GE.AND P1, PT, R16, UR4, PT ;  /* 0x0000000410007c0c */ /* 0x000fe2000bf26270 */
[----:B------:R-:W-:Y:S01]  /*2230*/  IMAD.SHL.U32 R74, R74, 0x80, RZ ;  /* 0x000000804a4a7824 */ /* 0x000fe200078e00ff */
[----:B------:R-:W-:Y:S01]  /*2240*/  @!P6 BAR.SYNC.DEFER_BLOCKING 0x9, 0x100 ;  /* 0x024400000000eb1d */ /* 0x000fe20000010000 */
[----:B------:R-:W-:Y:S01]  /*2250*/  IMAD.IADD R62, R33, 0x1, R53 ;  /* 0x00000001213e7824 */ /* 0x000fe200078e0235 */
[----:B------:R-:W-:Y:S01]  /*2260*/  ISETP.GE.AND P2, PT, R67, UR4, PT ;  /* 0x0000000443007c0c */ /* 0x000fe2000bf46270 */
[----:B------:R-:W-:Y:S01]  /*2270*/  IMAD.IADD R61, R15, 0x1, R21 ;  /* 0x000000010f3d7824 */ /* 0x000fe200078e0215 */
[----:B------:R-:W-:Y:S01]  /*2280*/  IADD3 R6, R11, R15, RZ ;  /* 0x0000000f0b067210 */ /* 0x000fe20007ffe0ff */
[----:B------:R-:W-:Y:S01]  /*2290*/  IMAD.IADD R7, R31, 0x1, R33 ;  /* 0x000000011f077824 */ /* 0x000fe200078e0221 */
[----:B------:R-:W-:Y:S01]  /*22a0*/  SHF.R.S32.HI R5, RZ, 0x1f, R29 ;  /* 0x0000001fff057819 */ /* 0x000fe2000001141d */
[----:B0-----:R-:W-:-:S08]  /*22b0*/  IMAD.IADD R0, R55, 0x1, R35 ;  /* 0x0000000137007824 */ /* 0x001fd000078e0223 */
.L_x_1955:
[----:B------:R-:W2:Y:S01]  /*22c0*/  LDL R35, [R1+0x18] ;  /* 0x0000180001237983 */ /* 0x000ea20000100800 */
[----:B------:R-:W0:Y:S03]  /*22d0*/  LDC.64 R86, c[0x0][0x2f0] ;  /* 0x0000bc00ff567b82 */ /* 0x000e260000000a00 */
[----:B------:R-:W3:Y:S01]  /*22e0*/  LDL.LU R34, [R1] ;  /* 0x0000000001227983 */ /* 0x000ee20000300800 */
[----:B------:R-:W-:Y:S01]  /*22f0*/  IADD3 R32, R26, -0x1, RZ ;  /* 0xffffffff1a207810 */ /* 0x000fe20007ffe0ff */
[----:B------:R-:W-:Y:S05]  /*2300*/  YIELD ;  /* 0x0000000000007946 */ /* 0x000fea0003800000 */
[----:B------:R-:W1:Y:S01]  /*2310*/  LDC.64 R80, c[0x0][0x2d8] ;  /* 0x0000b600ff507b82 */ /* 0x000e620000000a00 */
[----:B------:R-:W-:Y:S01]  /*2320*/  SHF.R.S32.HI R79, RZ, 0x1f, R32 ;  /* 0x0000001fff4f7819 */ /* 0x000fe20000011420 */
[-C--:B------:R-:W-:Y:S01]  /*2330*/  IMAD R13, R75, R32.reuse, RZ ;  /* 0x000000204b0d7224 */ /* 0x080fe200078e02ff */
[----:B------:R-:W-:Y:S01]  /*2340*/  BSSY B0, `(.L_x_1906) ;  /* 0x00002d1000007945 */ /* 0x000fe20003800000 */
[----:B------:R-:W-:-:S04]  /*2350*/  IMAD.WIDE.U32 R84, R74, R32, RZ ;  /* 0x000000204a547225 */ /* 0x000fc800078e00ff */
[----:B------:R-:W-:Y:S01]  /*2360*/  IMAD R13, R79, R74, R13 ;  /* 0x0000004a4f0d7224 */ /* 0x000fe200078e020d */
[----:B------:R-:W4:Y:S01]  /*2370*/  LDC R88, c[0x0][0x3d4] ;  /* 0x0000f500ff587b82 */ /* 0x000f220000000800 */
[----:B------:R-:W-:Y:S02]  /*2380*/  IADD3 R15, P3, R77, R84, RZ ;  /* 0x000000544d0f7210 */ /* 0x000fe40007f7e0ff */
[----:B------:R-:W-:Y:S02]  /*2390*/  IMAD.IADD R85, R85, 0x1, R13 ;  /* 0x0000000155557824 */ /* 0x000fe400078e020d */
[----:B0-----:R-:W-:Y:S02]  /*23a0*/  IMAD R33, R87, 0x60, RZ ;  /* 0x0000006057217824 */ /* 0x001fe400078e02ff */
[----:B------:R-:W-:-:S04]  /*23b0*/  IMAD.WIDE.U32 R12, R86, 0x60, R84 ;  /* 0x00000060560c7825 */ /* 0x000fc800078e0054 */
[----:B------:R-:W-:Y:S01]  /*23c0*/  IMAD.X R26, R85, 0x1, R76, P3 ;  /* 0x00000001551a7824 */ /* 0x000fe200018e064c */
[----:B------:R-:W-:Y:S01]  /*23d0*/  IADD3 R14, P4, R77, R12, RZ ;  /* 0x0000000c4d0e7210 */ /* 0x000fe20007f9e0ff */
[----:B------:R-:W-:Y:S01]  /*23e0*/  IMAD R12, R22, 0x2000, R63 ;  /* 0x00002000160c7824 */ /* 0x000fe200078e023f */
[CC--:B-1----:R-:W-:Y:S02]  /*23f0*/  LEA R38, P3, R15.reuse, R80.reuse, 0x1 ;  /* 0x000000500f267211 */ /* 0x0c2fe400078608ff */
[----:B------:R-:W-:Y:S01]  /*2400*/  IADD3.X R13, R76, R13, R33, P4, !PT ;  /* 0x0000000d4c0d7210 */ /* 0x000fe200027fe421 */
[----:B------:R-:W-:Y:S01]  /*2410*/  IMAD R83, R12, 0x2, R25 ;  /* 0x000000020c537824 */ /* 0x000fe200078e0219 */
[C---:B------:R-:W-:Y:S02]  /*2420*/  LEA R36, P4, R14.reuse, R80, 0x1 ;  /* 0x000000500e247211 */ /* 0x040fe400078808ff */
[-C--:B------:R-:W-:Y:S01]  /*2430*/  LEA.HI.X R39, R15, R81.reuse, R26, 0x1, P3 ;  /* 0x000000510f277211 */ /* 0x080fe200018f0c1a */
[----:B------:R-:W-:Y:S01]  /*2440*/  IMAD.MOV.U32 R26, RZ, RZ, R32 ;  /* 0x000000ffff1a7224 */ /* 0x000fe200078e0020 */
[----:B------:R-:W-:-:S02]  /*2450*/  LEA.HI.X R37, R14, R81, R13, 0x1, P4 ;  /* 0x000000510e257211 */ /* 0x000fc400020f0c0d */
[----:B------:R-:W-:Y:S02]  /*2460*/  ISETP.GT.AND P4, PT, R32, R27, PT ;  /* 0x0000001b2000720c */ /* 0x000fe40003f84270 */
[----:B----4-:R-:W-:Y:S02]  /*2470*/  ISETP.GE.AND P3, PT, R88, 0x1, PT ;  /* 0x000000015800780c */ /* 0x010fe40003f66270 */
[----:B------:R-:W-:Y:S02]  /*2480*/  IADD3 R82, R12, 0x20, RZ ;  /* 0x000000200c527810 */ /* 0x000fe40007ffe0ff */
[----:B--2---:R-:W-:Y:S02]  /*2490*/  LOP3.LUT P5, RZ, R35, 0x4, RZ, 0xc0, !PT ;  /* 0x0000000423ff7812 */ /* 0x004fe400078ac0ff */
[----:B---3--:R-:W-:-:S05]  /*24a0*/  LOP3.LUT R34, R34, 0xfffffffd, RZ, 0xc0, !PT ;  /* 0xfffffffd22227812 */ /* 0x008fca00078ec0ff */
[----:B------:R-:W-:-:S05]  /*24b0*/  @P4 LOP3.LUT R34, R34, 0x2, RZ, 0xfc, !PT ;  /* 0x0000000222224812 */ /* 0x000fca00078efcff */
[----:B------:R0:W-:Y:S01]  /*24c0*/  STL [R1], R34 ;  /* 0x0000002201007387 */ /* 0x0001e20000100800 */
[----:B------:R-:W-:-:S05]  /*24d0*/  @P5 VIADD R82, R12, 0xffffffe0 ;  /* 0xffffffe00c525836 */ /* 0x000fca0000000000 */
[----:B------:R-:W-:Y:S01]  /*24e0*/  LEA R82, R82, R25, 0x1 ;  /* 0x0000001952527211 */ /* 0x000fe200078e08ff */
[----:B------:R-:W-:Y:S06]  /*24f0*/  @!P3 BRA `(.L_x_1907) ;  /* 0x00000028006cb947 */ /* 0x000fec0003800000 */
[----:B------:R-:W-:Y:S01]  /*2500*/  ULDC.U8 UR4, c[0x0][0x3f0] ;  /* 0x0000fc0000047ab9 */ /* 0x000fe20000000000 */
[-C--:B------:R-:W-:Y:S01]  /*2510*/  IMAD R13, R73, R32.reuse, RZ ;  /* 0x00000020490d7224 */ /* 0x080fe200078e02ff */
[----:B------:R-:W-:Y:S01]  /*2520*/  ISETP.NE.AND P3, PT, RZ, UR4, PT ;  /* 0x00000004ff007c0c */ /* 0x000fe2000bf65270 */
[----:B------:R-:W-:Y:S02]  /*2530*/  IMAD R12, R70, R32, RZ ;  /* 0x00000020460c7224 */ /* 0x000fe400078e02ff */
[C---:B------:R-:W-:Y:S02]  /*2540*/  IMAD R13, R79.reuse, R72, R13 ;  /* 0x000000484f0d7224 */ /* 0x040fe400078e020d */
[----:B------:R-:W-:Y:S02]  /*2550*/  IMAD R90, R26, -0x80, R28 ;  /* 0xffffff801a5a7824 */ /* 0x000fe400078e021c */
[----:B------:R-:W-:Y:S02]  /*2560*/  IMAD R79, R79, R69, R12 ;  /* 0x000000454f4f7224 */ /* 0x000fe400078e020c */
[----:B------:R-:W-:Y:S01]  /*2570*/  IMAD.WIDE.U32 R46, R72, R32, RZ ;  /* 0x00000020482e7225 */ /* 0x000fe200078e00ff */
[----:B------:R-:W-:-:S03]  /*2580*/  VIMNMX R90, R90, 0x80, PT ;  /* 0x000000805a5a7848 */ /* 0x000fc60003fe0100 */
        /* <DEDUP_REMOVED lines=20> */
[----:B------:R-:W-:-:S04]  /*26d0*/  IADD3 R15, P3, R10, R44, RZ ;  /* 0x0000002c0a0f7210 */ /* 0x000fc80007f7e0ff */
[----:B------:R-:W-:Y:S02]  /*26e0*/  IADD3.X R48, R79, R6, RZ, P3, !PT ;  /* 0x000000064f307210 */ /* 0x000fe40001ffe4ff */
        /* <DEDUP_REMOVED lines=14> */
.L_x_1910:
[----:B------:R-:W-:Y:S05]  /*27d0*/  BSYNC B1 ;  /* 0x0000000000017941 */ /* 0x000fea0003800000 */
.L_x_1909:
[----:B0-----:R-:W-:Y:S01]  /*27e0*/  VIADD R12, R19, 0x60 ;  /* 0x00000060130c7836 */ /* 0x001fe20000000000 */
[----:B------:R-:W-:Y:S01]  /*27f0*/  BSSY B1, `(.L_x_1911) ;  /* 0x0000022000017945 */ /* 0x000fe20003800000 */
[----:B-----5:R-:W-:Y:S01]  /*2800*/  IMAD.MOV.U32 R86, RZ, RZ, R48 ;  /* 0x000000ffff567224 */ /* 0x020fe200078e0030 */
[----:B------:R-:W-:Y:S02]  /*2810*/  MOV R87, R49 ;  /* 0x0000003100577202 */ /* 0x000fe40000000f00 */
[----:B------:R-:W-:-:S13]  /*2820*/  ISETP.GE.AND P5, PT, R12, R90, PT ;  /* 0x0000005a0c00720c */ /* 0x000fda0003fa6270 */
        /* <DEDUP_REMOVED lines=30> */
.L_x_1912:
[----:B------:R-:W-:Y:S05]  /*2a10*/  BSYNC B1 ;  /* 0x0000000000017941 */ /* 0x000fea0003800000 */
.L_x_1911:
[----:B0-----:R-:W-:Y:S01]  /*2a20*/  IMAD.MOV.U32 R13, RZ, RZ, R81 ;  /* 0x000000ffff0d7224 */ /* 0x001fe200078e0051 */
[----:B------:R-:W-:Y:S01]  /*2a30*/  MOV R12, R80 ;  /* 0x00000050000c7202 */ /* 0x000fe20000000f00 */
[----:B------:R-:W-:Y:S01]  /*2a40*/  IMAD.MOV.U32 R15, RZ, RZ, R85 ;  /* 0x000000ffff0f7224 */ /* 0x000fe200078e0055 */
[----:B------:R-:W-:Y:S02]  /*2a50*/  PRMT R87, R87, 0x5410, R86 ;  /* 0x0000541057577816 */ /* 0x000fe40000000056 */
[----:B------:R-:W-:Y:S01]  /*2a60*/  PRMT R95, R12, 0x5410, R13 ;  /* 0x000054100c5f7816 */ /* 0x000fe2000000000d */
[----:B------:R-:W-:Y:S01]  /*2a70*/  IMAD.MOV.U32 R12, RZ, RZ, R50 ;  /* 0x000000ffff0c7224 */ /* 0x000fe200078e0032 */
[----:B------:R-:W-:Y:S01]  /*2a80*/  PRMT R86, R87, 0x7610, R86 ;  /* 0x0000761057567816 */ /* 0x000fe20000000056 */
[----:B------:R-:W-:Y:S01]  /*2a90*/  IMAD.MOV.U32 R13, RZ, RZ, R51 ;  /* 0x000000ffff0d7224 */ /* 0x000fe200078e0033 */
[----:B------:R-:W-:Y:S02]  /*2aa0*/  MOV R14, R84 ;  /* 0x00000054000e7202 */ /* 0x000fe40000000f00 */
[----:B------:R-:W-:-:S02]  /*2ab0*/  ISETP.NE.AND P3, PT, R157, 0x3, PT ;  /* 0x000000039d00780c */ /* 0x000fc40003f65270 */
[----:B------:R-:W-:Y:S01]  /*2ac0*/  PRMT R87, R12, 0x7610, R87 ;  /* 0x000076100c577816 */ /* 0x000fe20000000057 */
[----:B-----5:R-:W-:Y:S01]  /*2ad0*/  IMAD.MOV.U32 R12, RZ, RZ, R32 ;  /* 0x000000ffff0c7224 */ /* 0x020fe200078e0020 */
[----:B------:R-:W-:Y:S01]  /*2ae0*/  PRMT R86, R86, 0x5410, R13 ;  /* 0x0000541056567816 */ /* 0x000fe2000000000d */
        /* <DEDUP_REMOVED lines=10> */
[----:B------:R-:W-:Y:S02]  /*2b90*/  PRMT R45, R12, 0x5410, R13 ;  /* 0x000054100c2d7816 */ /* 0x000fe4000000000d */
[----:B------:R-:W-:Y:S01]  /*2ba0*/  PRMT R47, R14, 0x5410, R15 ;  /* 0x000054100e2f7816 */ /* 0x000fe2000000000f */
[----:B------:R-:W-:Y:S06]  /*2bb0*/  @!P3 BRA `(.L_x_1913) ;  /* 0x000000000004b947 */ /* 0x000fec0003800000 */
[----:B------:R-:W-:Y:S01]  /*2bc0*/  BPT.TRAP 0x1 ;  /* 0x000000040000795c */ /* 0x000fe20000300000 */
.L_x_1913:
[----:B------:R-:W-:Y:S01]  /*2bd0*/  IMAD R79, R22, 0x8, R2 ;  /* 0x00000008164f7824 */ /* 0x000fe200078e0202 */
[----:B------:R-:W-:Y:S01]  /*2be0*/  SHF.L.U32 R91, R156, 0x1f, RZ ;  /* 0x0000001f9c5b7819 */ /* 0x000fe200000006ff */
[----:B------:R-:W-:Y:S03]  /*2bf0*/  BSSY B1, `(.L_x_1914) ;  /* 0x0000003000017945 */ /* 0x000fe60003800000 */
[----:B------:R-:W0:Y:S02]  /*2c00*/  SYNCS.PHASECHK.TRANS64.TRYWAIT P6, [R79+URZ+0x16890], R91 ;  /* 0x0168905b4f0075a7 */ /* 0x000e2400080c017f */
[----:B0-----:R-:W-:Y:S05]  /*2c10*/  @!P6 BRA `(.L_x_1915) ;  /* 0x0000015000e0e947 */ /* 0x001fea0003800000 */
.L_x_2155:
[----:B------:R-:W-:Y:S05]  /*2c20*/  BSYNC B1 ;  /* 0x0000000000017941 */ /* 0x000fea0003800000 */
.L_x_1914:
        /* <DEDUP_REMOVED lines=49> */
.L_x_1921:
[----:B------:R-:W-:Y:S05]  /*2f40*/  BSYNC B3 ;  /* 0x0000000000037941 */ /* 0x000fea0003800000 */
.L_x_1920:
[----:B--2---:R1:W-:Y:S02]  /*2f50*/  STG.E.128 desc[UR40][R38.64], R12 ;  /* 0x0000000c26007986 */ /* 0x0043e4000c101d28 */
.L_x_1919:
[----:B------:R-:W-:Y:S05]  /*2f60*/  BSYNC B2 ;  /* 0x0000000000027941 */ /* 0x000fea0003800000 */
.L_x_1918:
[----:B------:R-:W-:Y:S05]  /*2f70*/  @P2 BRA `(.L_x_1917) ;  /* 0x0000000000c02947 */ /* 0x000fea0003800000 */
[----:B-1----:R1:W2:Y:S01]  /*2f80*/  LDS.128 R12, [R82+0xe000] ;  /* 0x00e00000520c7984 */ /* 0x0022a20000000c00 */
[----:B------:R-:W-:Y:S01]  /*2f90*/  IADD3 R81, R56, 0x10, RZ ;  /* 0x0000001038517810 */ /* 0x000fe20007ffe0ff */
[----:B------:R-:W-:Y:S03]  /*2fa0*/  BSSY B2, `(.L_x_1922) ;  /* 0x000002c000027945 */ /* 0x000fe60003800000 */
        /* <DEDUP_REMOVED lines=43> */
.L_x_1923:
[----:B------:R-:W-:Y:S05]  /*3260*/  BSYNC B2 ;  /* 0x0000000000027941 */ /* 0x000fea0003800000 */
.L_x_1922:
[----:B--2---:R2:W-:Y:S02]  /*3270*/  STG.E.128 desc[UR40][R38.64+0x40], R12 ;  /* 0x0000400c26007986 */ /* 0x0045e4000c101d28 */
.L_x_1917:
[----:B------:R-:W-:Y:S05]  /*3280*/  BSYNC B1 ;  /* 0x0000000000017941 */ /* 0x000fea0003800000 */
.L_x_1916:
        /* <DEDUP_REMOVED lines=48> */
.L_x_1928:
[----:B------:R-:W-:Y:S05]  /*3590*/  BSYNC B2 ;  /* 0x0000000000027941 */ /* 0x000fea0003800000 */
.L_x_1927:
[----:B--2---:R3:W-:Y:S02]  /*35a0*/  STG.E.128 desc[UR40][R36.64], R12 ;  /* 0x0000000c24007986 */ /* 0x0047e4000c101d28 */
.L_x_1926:
[----:B------:R-:W-:Y:S05]  /*35b0*/  BSYNC B1 ;  /* 0x0000000000017941 */ /* 0x000fea0003800000 */
.L_x_1925:
[----:B------:R-:W-:Y:S05]  /*35c0*/  @P2 BRA `(.L_x_1924) ;  /* 0x0000001800a02947 */ /* 0x000fea0003800000 */
[----:B-123--:R1:W2:Y:S01]  /*35d0*/  LDS.128 R12, [R82+0x11000] ;  /* 0x01100000520c7984 */ /* 0x00e2a20000000c00 */
[----:B------:R-:W-:Y:S01]  /*35e0*/  VIADD R39, R56, 0x10 ;  /* 0x0000001038277836 */ /* 0x000fe20000000000 */
[----:B------:R-:W-:Y:S04]  /*35f0*/  BSSY B1, `(.L_x_1929) ;  /* 0x000002c000017945 */ /* 0x000fe80003800000 */
[----:B------:R-:W-:-:S13]  /*3600*/  ISETP.GE.AND P4, PT, R39, R88, PT ;  /* 0x000000582700720c */ /* 0x000fda0003f86270 */
[----:B-1----:R-:W-:Y:S05]  /*3610*/  @P4 BRA `(.L_x_1930) ;  /* 0x0000000000a44947 */ /* 0x002fea0003800000 */
[--C-:B------:R-:W-:Y:S02]  /*3620*/  SHF.R.U64 R39, R32, 0x10, R33.reuse ;  /* 0x0000001020277819 */ /* 0x100fe40000001221 */
[----:B------:R-:W-:Y:S02]  /*3630*/  SHF.R.U32.HI R38, RZ, 0x10, R33 ;  /* 0x00000010ff267819 */ /* 0x000fe40000011621 */
[--C-:B------:R-:W-:Y:S01]  /*3640*/  SHF.R.U64 R33, R34, 0x10, R35.reuse ;  /* 0x0000001022217819 */ /* 0x100fe20000001223 */
[----:B------:R-:W-:Y:S01]  /*3650*/  HADD2.F32 R34, -RZ, R39.H0_H0 ;  /* 0x20000027ff227230 */ /* 0x000fe20000004100 */
[----:B------:R-:W-:Y:S01]  /*3660*/  SHF.R.U32.HI R40, RZ, 0x10, R35 ;  /* 0x00000010ff287819 */ /* 0x000fe20000011623 */
[----:B------:R-:W-:Y:S01]  /*3670*/  HADD2.F32 R38, -RZ, R38.H0_H0 ;  /* 0x20000026ff267230 */ /* 0x000fe20000004100 */
[----:B--2---:R-:W-:Y:S01]  /*3680*/  MOV R32, R14 ;  /* 0x0000000e00207202 */ /* 0x004fe20000000f00 */
[----:B------:R-:W-:Y:S02]  /*3690*/  HADD2.F32 R35, -RZ, R33.H0_H0 ;  /* 0x20000021ff237230 */ /* 0x000fe40000004100 */
[----:B------:R-:W-:-:S02]  /*36a0*/  HADD2.F32 R14, -RZ, R13.H1_H1 ;  /* 0x3000000dff0e7230 */ /* 0x000fc40000004100 */
[----:B------:R-:W-:Y:S02]  /*36b0*/  HADD2.F32 R13, -RZ, R13.H0_H0 ;  /* 0x2000000dff0d7230 */ /* 0x000fe40000004100 */
[----:B------:R-:W-:Y:S02]  /*36c0*/  HADD2.F32 R40, -RZ, R40.H0_H0 ;  /* 0x20000028ff287230 */ /* 0x000fe40000004100 */
[-C--:B------:R-:W-:Y:S01]  /*36d0*/  FMUL.FTZ R42, R14, R35.reuse ;  /* 0x000000230e2a7220 */ /* 0x080fe20000410000 */
[--C-:B------:R-:W-:Y:S02]  /*36e0*/  HADD2.F32 R33, -RZ, R15.reuse.H1_H1 ;  /* 0x3000000fff217230 */ /* 0x100fe40000004100 */
[C---:B------:R-:W-:Y:S01]  /*36f0*/  FMUL.FTZ R35, R13.reuse, R35 ;  /* 0x000000230d237220 */ /* 0x040fe20000410000 */
[----:B------:R-:W-:Y:S02]  /*3700*/  HADD2.F32 R15, -RZ, R15.H0_H0 ;  /* 0x2000000fff0f7230 */ /* 0x000fe40000004100 */
[----:B------:R-:W-:Y:S01]  /*3710*/  FFMA.FTZ R42, R13, R34, -R42 ;  /* 0x000000220d2a7223 */ /* 0x000fe2000001082a */
[----:B------:R-:W-:-:S02]  /*3720*/  HADD2.F32 R13, -RZ, R12.H1_H1 ;  /* 0x3000000cff0d7230 */ /* 0x000fc40000004100 */
[----:B------:R-:W-:Y:S01]  /*3730*/  FFMA.FTZ R39, R14, R34, R35 ;  /* 0x000000220e277223 */ /* 0x000fe20000010023 */
[-C--:B------:R-:W-:Y:S01]  /*3740*/  FMUL.FTZ R46, R33, R40.reuse ;  /* 0x00000028212e7220 */ /* 0x080fe20000410000 */
[--C-:B------:R-:W-:Y:S02]  /*3750*/  HADD2.F32 R34, -RZ, R45.reuse.H0_H0 ;  /* 0x2000002dff227230 */ /* 0x100fe40000004100 */
[C---:B------:R-:W-:Y:S01]  /*3760*/  FMUL.FTZ R40, R15.reuse, R40 ;  /* 0x000000280f287220 */ /* 0x040fe20000410000 */
[----:B------:R-:W-:Y:S02]  /*3770*/  HADD2.F32 R45, -RZ, R45.H1_H1 ;  /* 0x3000002dff2d7230 */ /* 0x000fe40000004100 */
[-C--:B------:R-:W-:Y:S01]  /*3780*/  FFMA.FTZ R46, R15, R38.reuse, -R46 ;  /* 0x000000260f2e7223 */ /* 0x080fe2000001082e */
[----:B------:R-:W-:Y:S02]  /*3790*/  HADD2.F32 R14, -RZ, R32.H1_H1 ;  /* 0x30000020ff0e7230 */ /* 0x000fe40000004100 */
[----:B------:R-:W-:Y:S01]  /*37a0*/  FFMA.FTZ R43, R33, R38, R40 ;  /* 0x00000026212b7223 */ /* 0x000fe20000010028 */
[----:B------:R-:W-:-:S02]  /*37b0*/  HADD2.F32 R12, -RZ, R12.H0_H0 ;  /* 0x2000000cff0c7230 */ /* 0x000fc40000004100 */
[CC--:B------:R-:W-:Y:S01]  /*37c0*/  FMUL.FTZ R35, R13.reuse, R34.reuse ;  /* 0x000000220d237220 */ /* 0x0c0fe20000410000 */
[----:B------:R-:W-:Y:S02]  /*37d0*/  HADD2.F32 R32, -RZ, R32.H0_H0 ;  /* 0x20000020ff207230 */ /* 0x000fe40000004100 */
        /* <DEDUP_REMOVED lines=13> */
.L_x_1930:
[----:B------:R-:W-:Y:S05]  /*38b0*/  BSYNC B1 ;  /* 0x0000000000017941 */ /* 0x000fea0003800000 */
.L_x_1929:
[----:B--2---:R1:W-:Y:S01]  /*38c0*/  STG.E.128 desc[UR40][R36.64+0x40], R12 ;  /* 0x0000400c24007986 */ /* 0x0043e2000c101d28 */
[----:B------:R-:W-:Y:S05]  /*38d0*/  BRA `(.L_x_1924) ;  /* 0x0000001400dc7947 */ /* 0x000fea0003800000 */
.L_x_1908:
        /* <DEDUP_REMOVED lines=29> */
[----:B------:R-:W-:Y:S01]  /*3ab0*/  MOV R47, R89 ;  /* 0x00000059002f7202 */ /* 0x000fe20000000f00 */
[----:B------:R-:W-:Y:S01]  /*3ac0*/  IMAD.MOV.U32 R45, RZ, RZ, R79 ;  /* 0x000000ffff2d7224 */ /* 0x000fe200078e004f */
[----:B------:R-:W-:Y:S01]  /*3ad0*/  ULDC.64 UR4, c[0x0][0x3c8] ;  /* 0x0000f20000047ab9 */ /* 0x000fe20000000a00 */
        /* <DEDUP_REMOVED lines=16> */
.L_x_1932:
[----:B------:R-:W-:Y:S05]  /*3be0*/  BSYNC B1 ;  /* 0x0000000000017941 */ /* 0x000fea0003800000 */
.L_x_1931:
[----:B-----5:R-:W-:Y:S01]  /*3bf0*/  IMAD.MOV.U32 R44, RZ, RZ, R38 ;  /* 0x000000ffff2c7224 */ /* 0x020fe200078e0026 */
[----:B------:R-:W-:Y:S01]  /*3c00*/  MOV R46, R36 ;  /* 0x00000024002e7202 */ /* 0x000fe20000000f00 */
[----:B------:R-:W-:Y:S01]  /*3c10*/  IMAD.MOV.U32 R45, RZ, RZ, R39 ;  /* 0x000000ffff2d7224 */ /* 0x000fe200078e0027 */
[----:B------:R-:W-:Y:S01]  /*3c20*/  ISETP.NE.AND P3, PT, R157, 0x3, PT ;  /* 0x000000039d00780c */ /* 0x000fe20003f65270 */
[----:B------:R-:W-:-:S03]  /*3c30*/  IMAD.MOV.U32 R47, RZ, RZ, R37 ;  /* 0x000000ffff2f7224 */ /* 0x000fc600078e0025 */
        /* <DEDUP_REMOVED lines=10> */
[----:B------:R-:W-:Y:S01]  /*3ce0*/  MOV R46, R12 ;  /* 0x0000000c002e7202 */ /* 0x000fe20000000f00 */
        /* <DEDUP_REMOVED lines=8> */
[----:B------:R-:W-:Y:S02]  /*3d70*/  MOV R46, R32 ;  /* 0x00000020002e7202 */ /* 0x000fe40000000f00 */
[----:B------:R-:W-:Y:S02]  /*3d80*/  PRMT R102, R102, 0x5410, R44 ;  /* 0x0000541066667816 */ /* 0x000fe4000000002c */
[----:B------:R-:W-:Y:S02]  /*3d90*/  PRMT R107, R45, 0x7610, R107 ;  /* 0x000076102d6b7816 */ /* 0x000fe4000000006b */
[----:B------:R-:W-:Y:S02]  /*3da0*/  PRMT R106, R46, 0x7610, R106 ;  /* 0x000076102e6a7816 */ /* 0x000fe4000000006a */
[----:B------:R-:W-:Y:S01]  /*3db0*/  PRMT R109, R47, 0x7610, R109 ;  /* 0x000076102f6d7816 */ /* 0x000fe2000000006d */
[----:B------:R-:W-:Y:S06]  /*3dc0*/  @!P3 BRA `(.L_x_1933) ;  /* 0x000000000004b947 */ /* 0x000fec0003800000 */
[----:B------:R-:W-:Y:S01]  /*3dd0*/  BPT.TRAP 0x1 ;  /* 0x000000040000795c */ /* 0x000fe20000300000 */
.L_x_1933:
[----:B------:R-:W-:Y:S01]  /*3de0*/  IMAD R79, R22, 0x8, R2 ;  /* 0x00000008164f7824 */ /* 0x000fe200078e0202 */
[----:B------:R-:W-:Y:S01]  /*3df0*/  SHF.L.U32 R91, R156, 0x1f, RZ ;  /* 0x0000001f9c5b7819 */ /* 0x000fe200000006ff */
[----:B------:R-:W0:Y:S01]  /*3e00*/  LDC R93, c[0x0][0x2e4] ;  /* 0x0000b900ff5d7b82 */ /* 0x000e220000000800 */
[----:B------:R-:W-:Y:S02]  /*3e10*/  BSSY B1, `(.L_x_1934) ;  /* 0x0000004000017945 */ /* 0x000fe40003800000 */
[----:B------:R-:W1:Y:S01]  /*3e20*/  SYNCS.PHASECHK.TRANS64.TRYWAIT P5, [R79+URZ+0x16890], R91 ;  /* 0x0168905b4f0075a7 */ /* 0x000e6200080a017f */
[----:B0-----:R-:W-:Y:S01]  /*3e30*/  IMAD.IADD R95, R93, 0x1, -R64 ;  /* 0x000000015d5f7824 */ /* 0x001fe200078e0a40 */
[----:B-1----:R-:W-:Y:S06]  /*3e40*/  @!P5 BRA `(.L_x_1935) ;  /* 0x000001400068d947 */ /* 0x002fec0003800000 */
.L_x_2156:
[----:B------:R-:W-:Y:S05]  /*3e50*/  BSYNC B1 ;  /* 0x0000000000017941 */ /* 0x000fea0003800000 */
.L_x_1934:
        /* <DEDUP_REMOVED lines=10> */
[----:B------:R-:W-:-:S04]  /*3f00*/  SEL R44, R64, R95, !P0 ;  /* 0x0000005f402c7207 */ /* 0x000fc80004000000 */
[----:B------:R-:W-:-:S04]  /*3f10*/  IADD3 R97, R97, R89, RZ ;  /* 0x0000005961617210 */ /* 0x000fc80007ffe0ff */
[----:B------:R-:W-:Y:S01]  /*3f20*/  IADD3.X R94, R78, R97, R5, P5, P6 ;  /* 0x000000614e5e7210 */ /* 0x000fe20002fec405 */
[----:B-1----:R-:W-:Y:S01]  /*3f30*/  VIADD R47, R45, 0xffffff80 ;  /* 0xffffff802d2f7836 */ /* 0x002fe20000000000 */
[----:B------:R-:W-:-:S04]  /*3f40*/  SHF.R.S32.HI R45, RZ, 0x1f, R44 ;  /* 0x0000001fff2d7819 */ /* 0x000fc8000001142c */
[----:B------:R-:W-:Y:S02]  /*3f50*/  LEA.HI R45, R45, R44, RZ, 0x4 ;  /* 0x0000002c2d2d7211 */ /* 0x000fe400078f20ff */
[----:B------:R-:W-:Y:S02]  /*3f60*/  SHF.R.S32.HI R46, RZ, 0x1f, R47 ;  /* 0x0000001fff2e7819 */ /* 0x000fe4000001142f */
[----:B------:R-:W-:Y:S02]  /*3f70*/  LEA.HI.SX32 R45, R45, R60, 0x1c ;  /* 0x0000003c2d2d7211 */ /* 0x000fe400078fe2ff */
[----:B------:R-:W-:-:S03]  /*3f80*/  LEA.HI R46, R46, R47, RZ, 0x5 ;  /* 0x0000002f2e2e7211 */ /* 0x000fc600078f28ff */
[----:B------:R-:W-:Y:S01]  /*3f90*/  IMAD.SHL.U32 R96, R45, 0x8, RZ ;  /* 0x000000082d607824 */ /* 0x000fe200078e00ff */
[----:B------:R-:W-:-:S04]  /*3fa0*/  SHF.R.S32.HI R46, RZ, 0x5, R46 ;  /* 0x00000005ff2e7819 */ /* 0x000fc8000001142e */
[----:B------:R-:W-:-:S04]  /*3fb0*/  LOP3.LUT R45, R71, 0x38, R96, 0xf8, !PT ;  /* 0x00000038472d7812 */ /* 0x000fc800078ef860 */
[----:B------:R-:W-:-:S05]  /*3fc0*/  LOP3.LUT R45, R45, R68, RZ, 0x3c, !PT ;  /* 0x000000442d2d7212 */ /* 0x000fca00078e3cff */
[----:B------:R-:W-:Y:S01]  /*3fd0*/  IMAD R47, R46, 0x200, R45 ;  /* 0x000002002e2f7824 */ /* 0x000fe200078e022d */
[----:B------:R-:W-:-:S03]  /*3fe0*/  LEA R45, R22, R4, 0xd ;  /* 0x00000004162d7211 */ /* 0x000fc600078e68ff */
[----:B------:R-:W-:Y:S02]  /*3ff0*/  IMAD R47, R22, 0x2000, R47 ;  /* 0x00002000162f7824 */ /* 0x000fe400078e022f */
[--C-:B------:R-:W-:Y:S02]  /*4000*/  IMAD R45, R45, 0x2, R2.reuse ;  /* 0x000000022d2d7824 */ /* 0x100fe400078e0202 */
[----:B------:R-:W-:-:S04]  /*4010*/  IMAD R48, R47, 0x2, R2 ;  /* 0x000000022f307824 */ /* 0x000fc800078e0202 */
[----:B------:R-:W1:Y:S04]  /*4020*/  LDS.128 R44, [R45+0xe400] ;  /* 0x00e400002d2c7984 */ /* 0x000e680000000c00 */
[----:B------:R-:W2:Y:S01]  /*4030*/  LDS.128 R48, [R48+0xe400] ;  /* 0x00e4000030307984 */ /* 0x000ea20000000c00 */
[----:B------:R-:W-:Y:S05]  /*4040*/  @P4 BRA `(.L_x_1939) ;  /* 0x00000004004c4947 */ /* 0x000fea0003800000 */
[--C-:B------:R-:W-:Y:S01]  /*4050*/  SHF.R.U64 R32, R32, 0x10, R33.reuse ;  /* 0x0000001020207819 */ /* 0x100fe20000001221 */
[----:B------:R-:W-:Y:S01]  /*4060*/  HADD2.F32 R109, -RZ, R109.H0_H0 ;  /* 0x2000006dff6d7230 */ /* 0x000fe20000004100 */
[----:B------:R-:W-:Y:S01]  /*4070*/  SHF.R.U32.HI R33, RZ, 0x10, R33 ;  /* 0x00000010ff217819 */ /* 0x000fe20000011621 */
[----:B------:R-:W-:Y:S01]  /*4080*/  HADD2.F32 R104, -RZ, R104.H0_H0 ;  /* 0x20000068ff687230 */ /* 0x000fe20000004100 */
[--C-:B------:R-:W-:Y:S02]  /*4090*/  SHF.R.U64 R12, R12, 0x10, R13.reuse ;  /* 0x000000100c0c7819 */ /* 0x100fe4000000120d */
[----:B------:R-:W-:Y:S01]  /*40a0*/  SHF.R.U32.HI R103, RZ, 0x10, R13 ;  /* 0x00000010ff677819 */ /* 0x000fe2000001160d */
[----:B------:R-:W-:Y:S01]  /*40b0*/  HADD2.F32 R110, -RZ, R33.H0_H0 ;  /* 0x20000021ff6e7230 */ /* 0x000fe20000004100 */
[----:B------:R-:W-:Y:S02]  /*40c0*/  SHF.R.U64 R13, R14, 0x10, R15 ;  /* 0x000000100e0d7819 */ /* 0x000fe4000000120f */
[--C-:B------:R-:W-:Y:S01]  /*40d0*/  SHF.R.U64 R14, R34, 0x10, R35.reuse ;  /* 0x00000010220e7819 */ /* 0x100fe20000001223 */
[----:B-1----:R-:W-:Y:S01]  /*40e0*/  HADD2.F32 R34, -RZ, R45.H0_H0 ;  /* 0x2000002dff227230 */ /* 0x002fe20000004100 */
[----:B------:R-:W-:Y:S01]  /*40f0*/  SHF.R.U32.HI R105, RZ, 0x10, R35 ;  /* 0x00000010ff697819 */ /* 0x000fe20000011623 */
[--C-:B--2---:R-:W-:Y:S01]  /*4100*/  HADD2.F32 R35, -RZ, R49.reuse.H0_H0 ;  /* 0x20000031ff237230 */ /* 0x104fe20000004100 */
[----:B------:R-:W-:Y:S01]  /*4110*/  SHF.R.U32.HI R15, RZ, 0x10, R15 ;  /* 0x00000010ff0f7819 */ /* 0x000fe2000001160f */
[----:B------:R-:W-:-:S02]  /*4120*/  HADD2.F32 R49, -RZ, R49.H1_H1 ;  /* 0x30000031ff317230 */ /* 0x000fc40000004100 */
[CC--:B------:R-:W-:Y:S01]  /*4130*/  FMUL.FTZ R112, R34.reuse, R109.reuse ;  /* 0x0000006d22707220 */ /* 0x0c0fe20000410000 */
[----:B------:R-:W-:Y:S02]  /*4140*/  HADD2.F32 R45, -RZ, R45.H1_H1 ;  /* 0x3000002dff2d7230 */ /* 0x000fe40000004100 */
[----:B------:R-:W-:Y:S01]  /*4150*/  FMUL.FTZ R33, R35, R109 ;  /* 0x0000006d23217220 */ /* 0x000fe20000410000 */
[----:B------:R-:W-:Y:S02]  /*4160*/  HADD2.F32 R108, -RZ, R103.H0_H0 ;  /* 0x20000067ff6c7230 */ /* 0x000fe40000004100 */
[-C--:B------:R-:W-:Y:S01]  /*4170*/  FMUL.FTZ R114, R49, R110.reuse ;  /* 0x0000006e31727220 */ /* 0x080fe20000410000 */
[----:B------:R-:W-:Y:S02]  /*4180*/  HADD2.F32 R103, -RZ, R32.H0_H0 ;  /* 0x20000020ff677230 */ /* 0x000fe40000004100 */
[----:B------:R-:W-:Y:S01]  /*4190*/  FMUL.FTZ R110, R45, R110 ;  /* 0x0000006e2d6e7220 */ /* 0x000fe20000410000 */
[-C--:B------:R-:W-:Y:S01]  /*41a0*/  FFMA.FTZ R33, R34, R104.reuse, -R33 ;  /* 0x0000006822217223 */ /* 0x080fe20000010821 */
[----:B------:R-:W-:Y:S01]  /*41b0*/  FFMA.FTZ R34, R35, R104, R112 ;  /* 0x0000006823227223 */ /* 0x000fe20000010070 */
[-C--:B------:R-:W-:Y:S01]  /*41c0*/  FFMA.FTZ R104, R45, R108.reuse, -R114 ;  /* 0x0000006c2d687223 */ /* 0x080fe20000010872 */
[----:B------:R-:W-:Y:S01]  /*41d0*/  FFMA.FTZ R35, R49, R108, R110 ;  /* 0x0000006c31237223 */ /* 0x000fe2000001006e */
[----:B------:R-:W-:-:S02]  /*41e0*/  HADD2.F32 R112, -RZ, R107.H0_H0 ;  /* 0x2000006bff707230 */ /* 0x000fc40000004100 */
[----:B------:R-:W-:Y:S01]  /*41f0*/  HADD2.F32 R49, -RZ, R51.H0_H0 ;  /* 0x20000033ff317230 */ /* 0x000fe20000004100 */
[----:B------:R-:W-:Y:S01]  /*4200*/  F2FP.F16.F32.PACK_AB R33, R104, R33 ;  /* 0x000000216821723e */ /* 0x000fe200000000ff */
[----:B------:R-:W-:Y:S02]  /*4210*/  HADD2.F32 R45, -RZ, R47.H0_H0 ;  /* 0x2000002fff2d7230 */ /* 0x000fe40000004100 */
[----:B------:R-:W-:Y:S02]  /*4220*/  HADD2.F32 R51, -RZ, R51.H1_H1 ;  /* 0x30000033ff337230 */ /* 0x000fe40000004100 */
[-C--:B------:R-:W-:Y:S01]  /*4230*/  FMUL.FTZ R116, R49, R112.reuse ;  /* 0x0000007031747220 */ /* 0x080fe20000410000 */
[----:B------:R-:W-:Y:S02]  /*4240*/  HADD2.F32 R114, -RZ, R105.H0_H0 ;  /* 0x20000069ff727230 */ /* 0x000fe40000004100 */
[----:B------:R-:W-:Y:S01]  /*4250*/  FMUL.FTZ R112, R45, R112 ;  /* 0x000000702d707220 */ /* 0x000fe20000410000 */
[----:B------:R-:W-:-:S02]  /*4260*/  HADD2.F32 R108, -RZ, R107.H1_H1 ;  /* 0x3000006bff6c7230 */ /* 0x000fc40000004100 */
[----:B------:R-:W-:Y:S02]  /*4270*/  HADD2.F32 R47, -RZ, R47.H1_H1 ;  /* 0x3000002fff2f7230 */ /* 0x000fe40000004100 */
[----:B------:R-:W-:Y:S01]  /*4280*/  FMUL.FTZ R118, R51, R114 ;  /* 0x0000007233767220 */ /* 0x000fe20000410000 */
[----:B------:R-:W-:Y:S02]  /*4290*/  HADD2.F32 R110, -RZ, R15.H0_H0 ;  /* 0x2000000fff6e7230 */ /* 0x000fe40000004100 */
[-C--:B------:R-:W-:Y:S01]  /*42a0*/  FFMA.FTZ R15, R45, R108.reuse, -R116 ;  /* 0x0000006c2d0f7223 */ /* 0x080fe20000010874 */
[----:B------:R-:W-:Y:S01]  /*42b0*/  FFMA.FTZ R45, R49, R108, R112 ;  /* 0x0000006c312d7223 */ /* 0x000fe20000010070 */
[C---:B------:R-:W-:Y:S01]  /*42c0*/  FMUL.FTZ R114, R47.reuse, R114 ;  /* 0x000000722f727220 */ /* 0x040fe20000410000 */
[--C-:B------:R-:W-:Y:S02]  /*42d0*/  HADD2.F32 R49, -RZ, R106.reuse.H1_H1 ;  /* 0x3000006aff317230 */ /* 0x100fe40000004100 */
[----:B------:R-:W-:Y:S01]  /*42e0*/  FFMA.FTZ R108, R47, R110, -R118 ;  /* 0x0000006e2f6c7223 */ /* 0x000fe20000010876 */
[----:B------:R-:W-:-:S02]  /*42f0*/  HADD2.F32 R106, -RZ, R106.H0_H0 ;  /* 0x2000006aff6a7230 */ /* 0x000fc40000004100 */
[----:B------:R-:W-:Y:S01]  /*4300*/  FFMA.FTZ R110, R51, R110, R114 ;  /* 0x0000006e336e7223 */ /* 0x000fe20000010072 */
[----:B------:R-:W-:Y:S02]  /*4310*/  HADD2.F32 R47, -RZ, R48.H0_H0 ;  /* 0x20000030ff2f7230 */ /* 0x000fe40000004100 */
[----:B------:R-:W-:Y:S01]  /*4320*/  HADD2.F32 R32, -RZ, R44.H0_H0 ;  /* 0x2000002cff207230 */ /* 0x000fe20000004100 */
[----:B------:R-:W-:Y:S01]  /*4330*/  F2FP.F16.F32.PACK_AB R15, R108, R15 ;  /* 0x0000000f6c0f723e */ /* 0x000fe200000000ff */
[----:B------:R-:W-:Y:S02]  /*4340*/  HADD2.F32 R48, -RZ, R48.H1_H1 ;  /* 0x30000030ff307230 */ /* 0x000fe40000004100 */
[-C--:B------:R-:W-:Y:S01]  /*4350*/  FMUL.FTZ R105, R47, R106.reuse ;  /* 0x0000006a2f697220 */ /* 0x080fe20000410000 */
[----:B------:R-:W-:Y:S02]  /*4360*/  HADD2.F32 R44, -RZ, R44.H1_H1 ;  /* 0x3000002cff2c7230 */ /* 0x000fe40000004100 */
[----:B------:R-:W-:Y:S01]  /*4370*/  FMUL.FTZ R106, R32, R106 ;  /* 0x0000006a206a7220 */ /* 0x000fe20000410000 */
[----:B------:R-:W-:-:S02]  /*4380*/  HADD2.F32 R51, -RZ, R12.H0_H0 ;  /* 0x2000000cff337230 */ /* 0x000fc40000004100 */
[----:B------:R-:W-:Y:S01]  /*4390*/  FMUL.FTZ R107, R48, R103 ;  /* 0x00000067306b7220 */ /* 0x000fe20000410000 */
[----:B------:R-:W-:Y:S01]  /*43a0*/  FFMA.FTZ R12, R32, R49, -R105 ;  /* 0x00000031200c7223 */ /* 0x000fe20000010869 */
[C---:B------:R-:W-:Y:S01]  /*43b0*/  FMUL.FTZ R103, R44.reuse, R103 ;  /* 0x000000672c677220 */ /* 0x040fe20000410000 */
[----:B------:R-:W-:Y:S01]  /*43c0*/  FFMA.FTZ R32, R47, R49, R106 ;  /* 0x000000312f207223 */ /* 0x000fe2000001006a */
[-C--:B------:R-:W-:Y:S01]  /*43d0*/  FFMA.FTZ R47, R44, R51.reuse, -R107 ;  /* 0x000000332c2f7223 */ /* 0x080fe2000001086b */
[----:B------:R-:W-:Y:S02]  /*43e0*/  HADD2.F32 R44, -RZ, R50.H0_H0 ;  /* 0x20000032ff2c7230 */ /* 0x000fe40000004100 */
[----:B------:R-:W-:Y:S01]  /*43f0*/  FFMA.FTZ R105, R48, R51, R103 ;  /* 0x0000003330697223 */ /* 0x000fe20000010067 */
[----:B------:R-:W-:Y:S01]  /*4400*/  HADD2.F32 R103, -RZ, R14.H0_H0 ;  /* 0x2000000eff677230 */ /* 0x000fe20000004100 */
[----:B------:R-:W-:Y:S01]  /*4410*/  F2FP.F16.F32.PACK_AB R110, R110, R45 ;  /* 0x0000002d6e6e723e */ /* 0x000fe200000000ff */
[----:B------:R-:W-:Y:S01]  /*4420*/  HADD2.F32 R51, -RZ, R102.H1_H1 ;  /* 0x30000066ff337230 */ /* 0x000fe20000004100 */
[----:B------:R-:W-:Y:S01]  /*4430*/  MOV R45, R33 ;  /* 0x00000021002d7202 */ /* 0x000fe20000000f00 */
[----:B------:R-:W-:Y:S01]  /*4440*/  HADD2.F32 R14, -RZ, R46.H0_H0 ;  /* 0x2000002eff0e7230 */ /* 0x000fe20000004100 */
[----:B------:R-:W-:Y:S01]  /*4450*/  F2FP.F16.F32.PACK_AB R48, R105, R32 ;  /* 0x000000206930723e */ /* 0x000fe200000000ff */
[----:B------:R-:W-:-:S02]  /*4460*/  HADD2.F32 R50, -RZ, R50.H1_H1 ;  /* 0x30000032ff327230 */ /* 0x000fc40000004100 */
[-C--:B------:R-:W-:Y:S01]  /*4470*/  FMUL.FTZ R107, R44, R51.reuse ;  /* 0x000000332c6b7220 */ /* 0x080fe20000410000 */
[----:B------:R-:W-:Y:S02]  /*4480*/  HADD2.F32 R46, -RZ, R46.H1_H1 ;  /* 0x3000002eff2e7230 */ /* 0x000fe40000004100 */
[----:B------:R-:W-:Y:S01]  /*4490*/  FMUL.FTZ R51, R14, R51 ;  /* 0x000000330e337220 */ /* 0x000fe20000410000 */
[----:B------:R-:W-:Y:S02]  /*44a0*/  HADD2.F32 R49, -RZ, R102.H0_H0 ;  /* 0x20000066ff317230 */ /* 0x000fe40000004100 */
[-C--:B------:R-:W-:Y:S01]  /*44b0*/  FMUL.FTZ R109, R50, R103.reuse ;  /* 0x00000067326d7220 */ /* 0x080fe20000410000 */
[----:B------:R-:W-:Y:S02]  /*44c0*/  HADD2.F32 R13, -RZ, R13.H0_H0 ;  /* 0x2000000dff0d7230 */ /* 0x000fe40000004100 */
[----:B------:R-:W-:Y:S01]  /*44d0*/  FMUL.FTZ R103, R46, R103 ;  /* 0x000000672e677220 */ /* 0x000fe20000410000 */
[-C--:B------:R-:W-:Y:S01]  /*44e0*/  FFMA.FTZ R51, R44, R49.reuse, R51 ;  /* 0x000000312c337223 */ /* 0x080fe20000010033 */
[----:B------:R-:W-:-:S02]  /*44f0*/  FFMA.FTZ R107, R14, R49, -R107 ;  /* 0x000000310e6b7223 */ /* 0x000fc4000001086b */
[-C--:B------:R-:W-:Y:S01]  /*4500*/  FFMA.FTZ R50, R50, R13.reuse, R103 ;  /* 0x0000000d32327223 */ /* 0x080fe20000010067 */
[----:B------:R-:W-:Y:S01]  /*4510*/  FFMA.FTZ R46, R46, R13, -R109 ;  /* 0x0000000d2e2e7223 */ /* 0x000fe2000001086d */
[----:B------:R-:W-:Y:S01]  /*4520*/  F2FP.F16.F32.PACK_AB R44, R47, R12 ;  /* 0x0000000c2f2c723e */ /* 0x000fe200000000ff */
[----:B------:R-:W-:Y:S01]  /*4530*/  IMAD.MOV.U32 R47, RZ, RZ, R15 ;  /* 0x000000ffff2f7224 */ /* 0x000fe200078e000f */
[----:B------:R-:W-:Y:S02]  /*4540*/  F2FP.F16.F32.PACK_AB R49, R35, R34 ;  /* 0x000000222331723e */ /* 0x000fe400000000ff */
[----:B------:R-:W-:Y:S01]  /*4550*/  F2FP.F16.F32.PACK_AB R50, R50, R51 ;  /* 0x000000333232723e */ /* 0x000fe200000000ff */
[----:B------:R-:W-:Y:S01]  /*4560*/  IMAD.MOV.U32 R51, RZ, RZ, R110 ;  /* 0x000000ffff337224 */ /* 0x000fe200078e006e */
[----:B------:R-:W-:-:S07]  /*4570*/  F2FP.F16.F32.PACK_AB R46, R46, R107 ;  /* 0x0000006b2e2e723e */ /* 0x000fce00000000ff */
.L_x_1939:
[----:B------:R-:W-:Y:S05]  /*4580*/  BSYNC B2 ;  /* 0x0000000000027941 */ /* 0x000fea0003800000 */
.L_x_1938:
        /* <DEDUP_REMOVED lines=12> */
.L_x_1937:
[----:B------:R-:W-:Y:S05]  /*4650*/  BSYNC B1 ;  /* 0x0000000000017941 */ /* 0x000fea0003800000 */
.L_x_1936:
[----:B-1----:R-:W-:Y:S02]  /*4660*/  VIADD R13, R19, 0x60 ;  /* 0x00000060130d7836 */ /* 0x002fe40000000000 */
[-C--:B------:R-:W-:Y:S02]  /*4670*/  IMAD R12, R66, R86.reuse, RZ ;  /* 0x00000056420c7224 */ /* 0x080fe400078e02ff */
[C---:B------:R-:W-:Y:S01]  /*4680*/  IMAD.WIDE.U32 R84, R13.reuse, R86, R84 ;  /* 0x000000560d547225 */ /* 0x040fe200078e0054 */
[----:B------:R-:W-:-:S03]  /*4690*/  ISETP.GE.OR P5, PT, R13, R90, P1 ;  /* 0x0000005a0d00720c */ /* 0x000fc60000fa6670 */
[----:B------:R-:W-:-:S10]  /*46a0*/  IMAD R47, R13, R87, R12 ;  /* 0x000000570d2f7224 */ /* 0x000fd400078e020c */
[----:B------:R-:W-:Y:S05]  /*46b0*/  @P5 BRA `(.L_x_1924) ;  /* 0x0000000800645947 */ /* 0x000fea0003800000 */
[----:B------:R-:W2:Y:S01]  /*46c0*/  LDL R14, [R1+0x1c] ;  /* 0x00001c00010e7983 */ /* 0x000ea20000100800 */
[----:B------:R-:W-:Y:S01]  /*46d0*/  IADD3 R47, R85, R47, RZ ;  /* 0x0000002f552f7210 */ /* 0x000fe20007ffe0ff */
[C---:B------:R-:W-:Y:S01]  /*46e0*/  VIADD R15, R19.reuse, 0x60 ;  /* 0x00000060130f7836 */ /* 0x040fe20000000000 */
[----:B------:R-:W-:Y:S01]  /*46f0*/  IADD3 R12, P5, P6, R58, R84, R29 ;  /* 0x000000543a0c7210 */ /* 0x000fe20007ebe01d */
[----:B------:R-:W-:Y:S01]  /*4700*/  VIADD R32, R19, 0x60 ;  /* 0x0000006013207836 */ /* 0x000fe20000000000 */
[----:B------:R-:W-:Y:S01]  /*4710*/  SEL R95, R64, R95, !P0 ;  /* 0x0000005f405f7207 */ /* 0x000fe20004000000 */
[----:B------:R-:W-:Y:S01]  /*4720*/  IMAD.SHL.U32 R15, R15, 0x40, RZ ;  /* 0x000000400f0f7824 */ /* 0x000fe200078e00ff */
[----:B------:R-:W-:Y:S01]  /*4730*/  IADD3.X R13, R78, R47, R5, P5, P6 ;  /* 0x0000002f4e0d7210 */ /* 0x000fe20002fec405 */
[----:B------:R-:W-:Y:S01]  /*4740*/  BSSY B1, `(.L_x_1940) ;  /* 0x000006c000017945 */ /* 0x000fe20003800000 */
[----:B------:R-:W-:Y:S02]  /*4750*/  LEA R44, P5, R12, R80, 0x1 ;  /* 0x000000500c2c7211 */ /* 0x000fe400078a08ff */
[----:B------:R-:W-:-:S02]  /*4760*/  SHF.L.U32 R32, R32, 0x6, RZ ;  /* 0x0000000620207819 */ /* 0x000fc400000006ff */
[----:B------:R-:W-:Y:S01]  /*4770*/  LEA.HI.X R45, R12, R81, R13, 0x1, P5 ;  /* 0x000000510c2d7211 */ /* 0x000fe200028f0c0d */
[----:B------:R-:W-:Y:S01]  /*4780*/  IMAD R13, R22, 0x2000, R3 ;  /* 0x00002000160d7824 */ /* 0x000fe200078e0203 */
[----:B------:R-:W-:Y:S02]  /*4790*/  SHF.R.S32.HI R12, RZ, 0x1f, R95 ;  /* 0x0000001fff0c7819 */ /* 0x000fe4000001145f */
[----:B------:R-:W-:Y:S01]  /*47a0*/  LOP3.LUT R15, R15, 0x1c0, RZ, 0xc0, !PT ;  /* 0x000001c00f0f7812 */ /* 0x000fe200078ec0ff */
[----:B------:R-:W-:Y:S01]  /*47b0*/  IMAD R13, R13, 0x2, R2 ;  /* 0x000000020d0d7824 */ /* 0x000fe200078e0202 */
[----:B------:R-:W-:Y:S02]  /*47c0*/  LEA.HI R95, R12, R95, RZ, 0x4 ;  /* 0x0000005f0c5f7211 */ /* 0x000fe400078f20ff */
[----:B------:R-:W-:Y:S02]  /*47d0*/  LOP3.LUT R32, R32, 0x1c0, RZ, 0xc0, !PT ;  /* 0x000001c020207812 */ /* 0x000fe400078ec0ff */
[----:B------:R-:W-:-:S02]  /*47e0*/  LEA.HI.SX32 R49, R95, R60, 0x1c ;  /* 0x0000003c5f317211 */ /* 0x000fc400078fe2ff */
[----:B------:R-:W-:-:S03]  /*47f0*/  SHF.R.U32.HI R15, RZ, 0x3, R15 ;  /* 0x00000003ff0f7819 */ /* 0x000fc6000001160f */
[----:B------:R-:W-:-:S05]  /*4800*/  IMAD.SHL.U32 R49, R49, 0x8, RZ ;  /* 0x0000000831317824 */ /* 0x000fca00078e00ff */
[----:B------:R-:W-:-:S04]  /*4810*/  LOP3.LUT R12, R32, 0x38, R49, 0xf8, !PT ;  /* 0x00000038200c7812 */ /* 0x000fc800078ef831 */
[----:B------:R-:W-:-:S05]  /*4820*/  LOP3.LUT R12, R12, R15, RZ, 0x3c, !PT ;  /* 0x0000000f0c0c7212 */ /* 0x000fca00078e3cff */
[----:B--2---:R-:W-:-:S05]  /*4830*/  IMAD.IADD R15, R14, 0x1, R12 ;  /* 0x000000010e0f7824 */ /* 0x004fca00078e020c */
[----:B------:R-:W-:-:S05]  /*4840*/  LEA R15, R22, R15, 0xd ;  /* 0x0000000f160f7211 */ /* 0x000fca00078e68ff */
[----:B------:R-:W-:Y:S02]  /*4850*/  IMAD R32, R15, 0x2, R2 ;  /* 0x000000020f207824 */ /* 0x000fe400078e0202 */
[----:B------:R-:W1:Y:S04]  /*4860*/  LDS.128 R12, [R13+0xe400] ;  /* 0x00e400000d0c7984 */ /* 0x000e680000000c00 */
[----:B------:R-:W2:Y:S01]  /*4870*/  LDS.128 R32, [R32+0xe400] ;  /* 0x00e4000020207984 */ /* 0x000ea20000000c00 */
[----:B------:R-:W-:Y:S05]  /*4880*/  @P4 BRA `(.L_x_1941) ;  /* 0x00000004005c4947 */ /* 0x000fea0003800000 */
[----:B------:R-:W-:Y:S01]  /*4890*/  SHF.R.U64 R46, R36, 0x10, R37 ;  /* 0x00000010242e7819 */ /* 0x000fe20000001225 */
[----:B------:R-:W-:Y:S01]  /*48a0*/  HADD2.F32 R51, -RZ, R101.H1_H1 ;  /* 0x30000065ff337230 */ /* 0x000fe20000004100 */
[----:B------:R-:W-:Y:S01]  /*48b0*/  SHF.R.U64 R36, R38, 0x10, R39 ;  /* 0x0000001026247819 */ /* 0x000fe20000001227 */
[----:B-1----:R-:W-:Y:S01]  /*48c0*/  IMAD.MOV.U32 R38, RZ, RZ, R12 ;  /* 0x000000ffff267224 */ /* 0x002fe200078e000c */
[----:B--2---:R-:W-:Y:S01]  /*48d0*/  MOV R12, R33 ;  /* 0x00000021000c7202 */ /* 0x004fe20000000f00 */
[----:B------:R-:W-:Y:S01]  /*48e0*/  IMAD.MOV.U32 R33, RZ, RZ, R15 ;  /* 0x000000ffff217224 */ /* 0x000fe200078e000f */
[--C-:B------:R-:W-:Y:S01]  /*48f0*/  SHF.R.U32.HI R48, RZ, 0x10, R41.reuse ;  /* 0x00000010ff307819 */ /* 0x100fe20000011629 */
[--C-:B------:R-:W-:Y:S01]  /*4900*/  HADD2.F32 R15, -RZ, R13.reuse.H1_H1 ;  /* 0x3000000dff0f7230 */ /* 0x100fe20000004100 */
[----:B------:R-:W-:Y:S01]  /*4910*/  SHF.R.U64 R40, R40, 0x10, R41 ;  /* 0x0000001028287819 */ /* 0x000fe20000001229 */
[----:B------:R-:W-:Y:S01]  /*4920*/  IMAD.MOV.U32 R41, RZ, RZ, R35 ;  /* 0x000000ffff297224 */ /* 0x000fe200078e0023 */
[----:B------:R-:W-:Y:S01]  /*4930*/  SHF.R.U32.HI R87, RZ, 0x10, R39 ;  /* 0x00000010ff577819 */ /* 0x000fe20000011627 */
[----:B------:R-:W-:Y:S01]  /*4940*/  IMAD.MOV.U32 R39, RZ, RZ, R32 ;  /* 0x000000ffff277224 */ /* 0x000fe200078e0020 */
[----:B------:R-:W-:Y:S01]  /*4950*/  SHF.R.U32.HI R50, RZ, 0x10, R37 ;  /* 0x00000010ff327819 */ /* 0x000fe20000011625 */
[--C-:B------:R-:W-:Y:S01]  /*4960*/  HADD2.F32 R32, -RZ, R12.reuse.H0_H0 ;  /* 0x2000000cff207230 */ /* 0x100fe20000004100 */
[--C-:B------:R-:W-:Y:S01]  /*4970*/  SHF.R.U64 R37, R42, 0x10, R43.reuse ;  /* 0x000000102a257819 */ /* 0x100fe2000000122b */
[----:B------:R-:W-:Y:S01]  /*4980*/  HADD2.F32 R35, -RZ, R12.H1_H1 ;  /* 0x3000000cff237230 */ /* 0x000fe20000004100 */
[----:B------:R-:W-:Y:S01]  /*4990*/  SHF.R.U32.HI R86, RZ, 0x10, R43 ;  /* 0x00000010ff567819 */ /* 0x000fe2000001162b */
[----:B------:R-:W-:-:S02]  /*49a0*/  HADD2.F32 R12, -RZ, R13.H0_H0 ;  /* 0x2000000dff0c7230 */ /* 0x000fc40000004100 */
[-C--:B------:R-:W-:Y:S01]  /*49b0*/  FMUL.FTZ R13, R32, R51.reuse ;  /* 0x00000033200d7220 */ /* 0x080fe20000410000 */
[----:B------:R-:W-:Y:S02]  /*49c0*/  HADD2.F32 R48, -RZ, R48.H0_H0 ;  /* 0x20000030ff307230 */ /* 0x000fe40000004100 */
[----:B------:R-:W-:Y:S02]  /*49d0*/  HADD2.F32 R43, -RZ, R99.H1_H1 ;  /* 0x30000063ff2b7230 */ /* 0x000fe40000004100 */
[C---:B------:R-:W-:Y:S01]  /*49e0*/  FMUL.FTZ R51, R12.reuse, R51 ;  /* 0x000000330c337220 */ /* 0x040fe20000410000 */
[----:B------:R-:W-:Y:S02]  /*49f0*/  HADD2.F32 R42, -RZ, R50.H0_H0 ;  /* 0x20000032ff2a7230 */ /* 0x000fe40000004100 */
[-C--:B------:R-:W-:Y:S01]  /*4a00*/  FMUL.FTZ R50, R35, R48.reuse ;  /* 0x0000003023327220 */ /* 0x080fe20000410000 */
[C---:B------:R-:W-:Y:S01]  /*4a10*/  FMUL.FTZ R48, R15.reuse, R48 ;  /* 0x000000300f307220 */ /* 0x040fe20000410000 */
        /* <DEDUP_REMOVED lines=16> */
[----:B------:R-:W-:Y:S01]  /*4b20*/  FFMA.FTZ R101, R42, R48, R101 ;  /* 0x000000302a657223 */ /* 0x000fe20000010065 */
[----:B------:R-:W-:Y:S02]  /*4b30*/  HADD2.F32 R42, -RZ, R40.H0_H0 ;  /* 0x20000028ff2a7230 */ /* 0x000fe40000004100 */
[----:B------:R-:W-:Y:S01]  /*4b40*/  FMUL.FTZ R86, R41, R86 ;  /* 0x0000005629567220 */ /* 0x000fe20000410000 */
[----:B------:R-:W-:Y:S01]  /*4b50*/  FFMA.FTZ R33, R35, R48, -R88 ;  /* 0x0000003023217223 */ /* 0x000fe20000010858 */
[----:B------:R-:W-:Y:S01]  /*4b60*/  FFMA.FTZ R92, R41, R50, -R92 ;  /* 0x00000032295c7223 */ /* 0x000fe2000001085c */
[----:B------:R-:W-:-:S02]  /*4b70*/  HADD2.F32 R41, -RZ, R100.H1_H1 ;  /* 0x30000064ff297230 */ /* 0x000fc40000004100 */
[----:B------:R-:W-:Y:S01]  /*4b80*/  FFMA.FTZ R86, R43, R50, R86 ;  /* 0x000000322b567223 */ /* 0x000fe20000010056 */
[--C-:B------:R-:W-:Y:S02]  /*4b90*/  HADD2.F32 R40, -RZ, R39.reuse.H0_H0 ;  /* 0x20000027ff287230 */ /* 0x100fe40000004100 */
[----:B------:R-:W-:Y:S01]  /*4ba0*/  HADD2.F32 R35, -RZ, R38.H0_H0 ;  /* 0x20000026ff237230 */ /* 0x000fe20000004100 */
[----:B------:R-:W-:Y:S01]  /*4bb0*/  F2FP.F16.F32.PACK_AB R92, R92, R33 ;  /* 0x000000215c5c723e */ /* 0x000fe200000000ff */
[----:B------:R-:W-:Y:S02]  /*4bc0*/  HADD2.F32 R98, -RZ, R98.H0_H0 ;  /* 0x20000062ff627230 */ /* 0x000fe40000004100 */
[-C--:B------:R-:W-:Y:S01]  /*4bd0*/  FMUL.FTZ R48, R40, R41.reuse ;  /* 0x0000002928307220 */ /* 0x080fe20000410000 */
[----:B------:R-:W-:Y:S02]  /*4be0*/  HADD2.F32 R39, -RZ, R39.H1_H1 ;  /* 0x30000027ff277230 */ /* 0x000fe40000004100 */
[----:B------:R-:W-:Y:S01]  /*4bf0*/  FMUL.FTZ R41, R35, R41 ;  /* 0x0000002923297220 */ /* 0x000fe20000410000 */
[----:B------:R-:W-:-:S02]  /*4c00*/  HADD2.F32 R38, -RZ, R38.H1_H1 ;  /* 0x30000026ff267230 */ /* 0x000fc40000004100 */
[-C--:B------:R-:W-:Y:S01]  /*4c10*/  FFMA.FTZ R48, R35, R98.reuse, -R48 ;  /* 0x0000006223307223 */ /* 0x080fe20000010830 */
[----:B------:R-:W-:Y:S02]  /*4c20*/  HADD2.F32 R46, -RZ, R46.H0_H0 ;  /* 0x2000002eff2e7230 */ /* 0x000fe40000004100 */
[----:B------:R-:W-:Y:S01]  /*4c30*/  FFMA.FTZ R40, R40, R98, R41 ;  /* 0x0000006228287223 */ /* 0x000fe20000010029 */
[-C--:B------:R-:W-:Y:S01]  /*4c40*/  FMUL.FTZ R43, R39, R42.reuse ;  /* 0x0000002a272b7220 */ /* 0x080fe20000410000 */
[----:B------:R-:W-:Y:S02]  /*4c50*/  HADD2.F32 R41, -RZ, R37.H0_H0 ;  /* 0x20000025ff297230 */ /* 0x000fe40000004100 */
[C---:B------:R-:W-:Y:S01]  /*4c60*/  FMUL.FTZ R42, R38.reuse, R42 ;  /* 0x0000002a262a7220 */ /* 0x040fe20000410000 */
[----:B------:R-:W-:Y:S02]  /*4c70*/  HADD2.F32 R37, -RZ, R34.H0_H0 ;  /* 0x20000022ff257230 */ /* 0x000fe40000004100 */
[----:B------:R-:W-:Y:S01]  /*4c80*/  FFMA.FTZ R43, R38, R46, -R43 ;  /* 0x0000002e262b7223 */ /* 0x000fe2000001082b */
[----:B------:R-:W-:-:S02]  /*4c90*/  HADD2.F32 R100, -RZ, R100.H0_H0 ;  /* 0x20000064ff647230 */ /* 0x000fc40000004100 */
[----:B------:R-:W-:Y:S01]  /*4ca0*/  FFMA.FTZ R51, R39, R46, R42 ;  /* 0x0000002e27337223 */ /* 0x000fe2000001002a */
[----:B------:R-:W-:Y:S01]  /*4cb0*/  HADD2.F32 R35, -RZ, R14.H0_H0 ;  /* 0x2000000eff237230 */ /* 0x000fe20000004100 */
[----:B------:R-:W-:Y:S01]  /*4cc0*/  F2FP.F16.F32.PACK_AB R33, R32, R13 ;  /* 0x0000000d2021723e */ /* 0x000fe200000000ff */
[----:B------:R-:W-:Y:S01]  /*4cd0*/  HADD2.F32 R34, -RZ, R34.H1_H1 ;  /* 0x30000022ff227230 */ /* 0x000fe20000004100 */
[----:B------:R-:W-:Y:S01]  /*4ce0*/  MOV R13, R15 ;  /* 0x0000000f000d7202 */ /* 0x000fe20000000f00 */
[----:B------:R-:W-:Y:S01]  /*4cf0*/  HADD2.F32 R14, -RZ, R14.H1_H1 ;  /* 0x3000000eff0e7230 */ /* 0x000fe20000004100 */
[----:B------:R-:W-:Y:S01]  /*4d00*/  F2FP.F16.F32.PACK_AB R12, R43, R48 ;  /* 0x000000302b0c723e */ /* 0x000fe200000000ff */
[----:B------:R-:W-:Y:S02]  /*4d10*/  HADD2.F32 R39, -RZ, R36.H0_H0 ;  /* 0x20000024ff277230 */ /* 0x000fe40000004100 */
[----:B------:R-:W-:Y:S01]  /*4d20*/  FMUL.FTZ R36, R37, R100 ;  /* 0x0000006425247220 */ /* 0x000fe20000410000 */
[----:B------:R-:W-:-:S02]  /*4d30*/  HADD2.F32 R38, -RZ, R99.H0_H0 ;  /* 0x20000063ff267230 */ /* 0x000fc40000004100 */
[-C--:B------:R-:W-:Y:S01]  /*4d40*/  FMUL.FTZ R87, R34, R41.reuse ;  /* 0x0000002922577220 */ /* 0x080fe20000410000 */
[----:B------:R-:W-:Y:S01]  /*4d50*/  FMUL.FTZ R100, R35, R100 ;  /* 0x0000006423647220 */ /* 0x000fe20000410000 */
[C---:B------:R-:W-:Y:S01]  /*4d60*/  FMUL.FTZ R41, R14.reuse, R41 ;  /* 0x000000290e297220 */ /* 0x040fe20000410000 */
[----:B------:R-:W-:Y:S01]  /*4d70*/  F2FP.F16.F32.PACK_AB R32, R51, R40 ;  /* 0x000000283320723e */ /* 0x000fe200000000ff */
[-C--:B------:R-:W-:Y:S01]  /*4d80*/  FFMA.FTZ R36, R35, R38.reuse, -R36 ;  /* 0x0000002623247223 */ /* 0x080fe20000010824 */
[----:B------:R-:W-:Y:S01]  /*4d90*/  FFMA.FTZ R100, R37, R38, R100 ;  /* 0x0000002625647223 */ /* 0x000fe20000010064 */
[-C--:B------:R-:W-:Y:S01]  /*4da0*/  FFMA.FTZ R87, R14, R39.reuse, -R87 ;  /* 0x000000270e577223 */ /* 0x080fe20000010857 */
[----:B------:R-:W-:Y:S01]  /*4db0*/  FFMA.FTZ R41, R34, R39, R41 ;  /* 0x0000002722297223 */ /* 0x000fe20000010029 */
[----:B------:R-:W-:Y:S01]  /*4dc0*/  F2FP.F16.F32.PACK_AB R35, R86, R101 ;  /* 0x000000655623723e */ /* 0x000fe200000000ff */
[----:B------:R-:W-:Y:S02]  /*4dd0*/  IMAD.MOV.U32 R15, RZ, RZ, R92 ;  /* 0x000000ffff0f7224 */ /* 0x000fe400078e005c */
[----:B------:R-:W-:-:S02]  /*4de0*/  F2FP.F16.F32.PACK_AB R14, R87, R36 ;  /* 0x00000024570e723e */ /* 0x000fc400000000ff */
[----:B------:R-:W-:-:S07]  /*4df0*/  F2FP.F16.F32.PACK_AB R34, R41, R100 ;  /* 0x000000642922723e */ /* 0x000fce00000000ff */
.L_x_1941:
[----:B------:R-:W-:Y:S05]  /*4e00*/  BSYNC B1 ;  /* 0x0000000000017941 */ /* 0x000fea0003800000 */
.L_x_1940:
        /* <DEDUP_REMOVED lines=10> */
.L_x_1907:
[----:B------:R-:W-:-:S13]  /*4eb0*/  ISETP.NE.AND P3, PT, R157, 0x3, PT ;  /* 0x000000039d00780c */ /* 0x000fda0003f65270 */
[----:B------:R-:W-:Y:S05]  /*4ec0*/  @!P3 BRA `(.L_x_1942) ;  /* 0x000000000004b947 */ /* 0x000fea0003800000 */
[----:B------:R-:W-:Y:S01]  /*4ed0*/  BPT.TRAP 0x1 ;  /* 0x000000040000795c */ /* 0x000fe20000300000 */
.L_x_1942:
[----:B------:R-:W-:Y:S01]  /*4ee0*/  IMAD R79, R22, 0x8, R2 ;  /* 0x00000008164f7824 */ /* 0x000fe200078e0202 */
[----:B------:R-:W-:Y:S01]  /*4ef0*/  SHF.L.U32 R91, R156, 0x1f, RZ ;  /* 0x0000001f9c5b7819 */ /* 0x000fe200000006ff */
[----:B------:R-:W-:Y:S01]  /*4f00*/  IMAD R90, R26, -0x80, R28 ;  /* 0xffffff801a5a7824 */ /* 0x000fe200078e021c */
[----:B------:R-:W-:Y:S02]  /*4f10*/  BSSY B1, `(.L_x_1943) ;  /* 0x0000004000017945 */ /* 0x000fe40003800000 */
[----:B------:R-:W1:Y:S02]  /*4f20*/  SYNCS.PHASECHK.TRANS64.TRYWAIT P4, [R79+URZ+0x16890], R91 ;  /* 0x0168905b4f0075a7 */ /* 0x000e64000808017f */
[----:B------:R-:W-:Y:S01]  /*4f30*/  VIMNMX R90, R90, 0x80, PT ;  /* 0x000000805a5a7848 */ /* 0x000fe20003fe0100 */
[----:B-1----:R-:W-:Y:S06]  /*4f40*/  @!P4 BRA `(.L_x_1944) ;  /* 0x00000130003cc947 */ /* 0x002fec0003800000 */
.L_x_2157:
[----:B------:R-:W-:Y:S05]  /*4f50*/  BSYNC B1 ;  /* 0x0000000000017941 */ /* 0x000fea0003800000 */
.L_x_1943:
[----:B------:R-:W-:Y:S01]  /*4f60*/  ISETP.GE.AND P4, PT, R19, R90, PT ;  /* 0x0000005a1300720c */ /* 0x000fe20003f86270 */
[----:B------:R-:W-:-:S12]  /*4f70*/  BSSY B1, `(.L_x_1945) ;  /* 0x0000006000017945 */ /* 0x000fd80003800000 */
[----:B------:R-:W-:Y:S05]  /*4f80*/  @P4 BRA `(.L_x_1946) ;  /* 0x0000000000104947 */ /* 0x000fea0003800000 */
[----:B------:R-:W2:Y:S04]  /*4f90*/  @!P1 LDS.128 R12, [R83+0xe000] ;  /* 0x00e00000530c9984 */ /* 0x000ea80000000c00 */
[----:B0-----:R-:W0:Y:S04]  /*4fa0*/  @!P2 LDS.128 R32, [R82+0xe000] ;  /* 0x00e000005220a984 */ /* 0x001e280000000c00 */
[----:B--2---:R2:W-:Y:S04]  /*4fb0*/  @!P1 STG.E.128 desc[UR40][R38.64], R12 ;  /* 0x0000000c26009986 */ /* 0x0045e8000c101d28 */
[----:B0-----:R2:W-:Y:S02]  /*4fc0*/  @!P2 STG.E.128 desc[UR40][R38.64+0x40], R32 ;  /* 0x000040202600a986 */ /* 0x0015e4000c101d28 */
.L_x_1946:
[----:B------:R-:W-:Y:S05]  /*4fd0*/  BSYNC B1 ;  /* 0x0000000000017941 */ /* 0x000fea0003800000 */
.L_x_1945:
[----:B--2---:R-:W-:-:S05]  /*4fe0*/  VIADD R12, R19, 0x60 ;  /* 0x00000060130c7836 */ /* 0x004fca0000000000 */
[----:B------:R-:W-:-:S13]  /*4ff0*/  ISETP.GE.AND P4, PT, R12, R90, PT ;  /* 0x0000005a0c00720c */ /* 0x000fda0003f86270 */
[----:B------:R-:W-:Y:S05]  /*5000*/  @P4 BRA `(.L_x_1924) ;  /* 0x0000000000104947 */ /* 0x000fea0003800000 */
[----:B------:R-:W2:Y:S04]  /*5010*/  @!P1 LDS.128 R12, [R83+0x11000] ;  /* 0x01100000530c9984 */ /* 0x000ea80000000c00 */
[----:B0-----:R-:W0:Y:S04]  /*5020*/  @!P2 LDS.128 R32, [R82+0x11000] ;  /* 0x011000005220a984 */ /* 0x001e280000000c00 */
[----:B--2---:R2:W-:Y:S04]  /*5030*/  @!P1 STG.E.128 desc[UR40][R36.64], R12 ;  /* 0x0000000c24009986 */ /* 0x0045e8000c101d28 */
[----:B0-----:R2:W-:Y:S02]  /*5040*/  @!P2 STG.E.128 desc[UR40][R36.64+0x40], R32 ;  /* 0x000040202400a986 */ /* 0x0015e4000c101d28 */
.L_x_1924:
[----:B------:R-:W-:Y:S05]  /*5050*/  BSYNC B0 ;  /* 0x0000000000007941 */ /* 0x000fea0003800000 */
.L_x_1906:
        /* <DEDUP_REMOVED lines=12> */
[----:B------:R-:W-:-:S04]  /*5120*/  @!P4 IADD3 R12, R79, 0x168a0, RZ ;  /* 0x000168a04f0cc810 */ /* 0x000fc80007ffe0ff */
[----:B------:R-:W-:-:S04]  /*5130*/  @!P4 PRMT R12, RZ, 0x654, R12 ;  /* 0x00000654ff0cc816 */ /* 0x000fc8000000000c */
[----:B------:R1:W-:Y:S01]  /*5140*/  @!P4 SYNCS.ARRIVE.TRANS64.RED.A1T0 RZ, [R12+URZ], RZ ;  /* 0x000000ff0cffc9a7 */ /* 0x0003e2000810043f */
[----:B------:R-:W-:Y:S05]  /*5150*/  @!P3 BRA `(.L_x_1948) ;  /* 0x000000000004b947 */ /* 0x000fea0003800000 */
[----:B------:R-:W-:Y:S01]  /*5160*/  BPT.TRAP 0x1 ;  /* 0x000000040000795c */ /* 0x000fe20000300000 */
.L_x_1948:
[----:B------:R-:W-:Y:S05]  /*5170*/  BSYNC B0 ;  /* 0x0000000000007941 */ /* 0x000fea0003800000 */
.L_x_1947:
[----:B------:R-:W2:Y:S01]  /*5180*/  SYNCS.PHASECHK.TRANS64.TRYWAIT P3, [R79+URZ+0x168b0], R91 ;  /* 0x0168b05b4f0075a7 */ /* 0x000ea2000806017f */
[----:B------:R-:W-:Y:S01]  /*5190*/  ULDC UR42, c[0x0][0x2e4] ;  /* 0x0000b900002a7ab9 */ /* 0x000fe20000000800 */
[----:B------:R-:W-:Y:S01]  /*51a0*/  ULDC.64 UR38, c[0x0][0x318] ;  /* 0x0000c60000267ab9 */ /* 0x000fe20000000a00 */
[----:B------:R-:W-:Y:S01]  /*51b0*/  ULDC.64 UR36, c[0x0][0x308] ;  /* 0x0000c20000247ab9 */ /* 0x000fe20000000a00 */
[----:B------:R-:W-:Y:S01]  /*51c0*/  BSSY B0, `(.L_x_1949) ;  /* 0x0000003000007945 */ /* 0x000fe20003800000 */
[----:B----4-:R-:W-:-:S03]  /*51d0*/  IMAD.WIDE R32, R26, 0x80, R8 ;  /* 0x000000801a207825 */ /* 0x010fc600078e0208 */
[----:B--2---:R-:W-:Y:S05]  /*51e0*/  @!P3 BRA `(.L_x_1950) ;  /* 0x0000012c00a8b947 */ /* 0x004fea0003800000 */
.L_x_2158:
[----:B------:R-:W-:Y:S05]  /*51f0*/  BSYNC B0 ;  /* 0x0000000000007941 */ /* 0x000fea0003800000 */
.L_x_1949:
        /* <DEDUP_REMOVED lines=9> */
[----:B0-----:R-:W-:-:S04]  /*5290*/  LEA R34, P3, R12, UR36, 0x1 ;  /* 0x000000240c227c11 */ /* 0x001fc8000f8608ff */
[----:B------:R-:W-:Y:S02]  /*52a0*/  LEA.HI.X R35, R12, UR37, R13, 0x1, P3 ;  /* 0x000000250c237c11 */ /* 0x000fe400098f0c0d */
[----:B------:R-:W-:-:S13]  /*52b0*/  ISETP.GE.AND P3, PT, R16, UR42, PT ;  /* 0x0000002a10007c0c */ /* 0x000fda000bf66270 */
[----:B------:R-:W0:Y:S04]  /*52c0*/  @!P3 LDS.128 R12, [R83] ;  /* 0x00000000530cb984 */ /* 0x000e280000000c00 */
[----:B0-----:R-:W-:Y:S01]  /*52d0*/  @!P3 STG.E.128 desc[UR40][R34.64], R12 ;  /* 0x0000000c2200b986 */ /* 0x001fe2000c101d28 */
[----:B------:R-:W-:-:S13]  /*52e0*/  ISETP.GE.AND P3, PT, R67, UR42, PT ;  /* 0x0000002a43007c0c */ /* 0x000fda000bf66270 */
[----:B------:R-:W0:Y:S04]  /*52f0*/  @!P3 LDS.128 R12, [R82] ;  /* 0x00000000520cb984 */ /* 0x000e280000000c00 */
[----:B0-----:R3:W-:Y:S02]  /*5300*/  @!P3 STG.E.128 desc[UR40][R34.64+0x40], R12 ;  /* 0x0000400c2200b986 */ /* 0x0017e4000c101d28 */
.L_x_1952:
[----:B------:R-:W-:Y:S05]  /*5310*/  BSYNC B0 ;  /* 0x0000000000007941 */ /* 0x000fea0003800000 */
.L_x_1951:
[----:B-1-3--:R-:W-:Y:S01]  /*5320*/  IADD3 R12, R19, 0x60, RZ ;  /* 0x00000060130c7810 */ /* 0x00afe20007ffe0ff */
[----:B------:R-:W-:Y:S03]  /*5330*/  BSSY B0, `(.L_x_1953) ;  /* 0x0000013000007945 */ /* 0x000fe60003800000 */
        /* <DEDUP_REMOVED lines=9> */
[----:B------:R-:W-:-:S04]  /*53d0*/  LEA R32, P3, R12, UR36, 0x1 ;  /* 0x000000240c207c11 */ /* 0x000fc8000f8608ff */
[----:B------:R-:W-:-:S04]  /*53e0*/  IADD3 R13, R13, R15, RZ ;  /* 0x0000000f0d0d7210 */ /* 0x000fc80007ffe0ff */
[----:B------:R-:W-:Y:S02]  /*53f0*/  LEA.HI.X R33, R12, UR37, R13, 0x1, P3 ;  /* 0x000000250c217c11 */ /* 0x000fe400098f0c0d */
[----:B------:R-:W-:-:S13]  /*5400*/  ISETP.GE.AND P3, PT, R16, UR42, PT ;  /* 0x0000002a10007c0c */ /* 0x000fda000bf66270 */
[----:B------:R-:W1:Y:S04]  /*5410*/  @!P3 LDS.128 R12, [R83+0x3000] ;  /* 0x00300000530cb984 */ /* 0x000e680000000c00 */
[----:B-1----:R-:W-:Y:S01]  /*5420*/  @!P3 STG.E.128 desc[UR40][R32.64], R12 ;  /* 0x0000000c2000b986 */ /* 0x002fe2000c101d28 */
[----:B------:R-:W-:-:S13]  /*5430*/  ISETP.GE.AND P3, PT, R67, UR42, PT ;  /* 0x0000002a43007c0c */ /* 0x000fda000bf66270 */
[----:B------:R-:W1:Y:S04]  /*5440*/  @!P3 LDS.128 R12, [R82+0x3000] ;  /* 0x00300000520cb984 */ /* 0x000e680000000c00 */
[----:B-1----:R1:W-:Y:S02]  /*5450*/  @!P3 STG.E.128 desc[UR40][R32.64+0x40], R12 ;  /* 0x0000400c2000b986 */ /* 0x0023e4000c101d28 */
.L_x_1954:
[----:B------:R-:W-:Y:S05]  /*5460*/  BSYNC B0 ;  /* 0x0000000000007941 */ /* 0x000fea0003800000 */
.L_x_1953:
        /* <DEDUP_REMOVED lines=13> */
[----:B------:R-:W-:Y:S02]  /*5540*/  SEL R22, R22, RZ, P3 ;  /* 0x000000ff16167207 */ /* 0x000fe40001800000 */
[----:B------:R-:W-:Y:S01]  /*5550*/  LOP3.LUT R156, R156, R13, RZ, 0x3c, !PT ;  /* 0x0000000d9c9c7212 */ /* 0x000fe200078e3cff */
[----:B------:R0:W-:Y:S01]  /*5560*/  @!P4 SYNCS.ARRIVE.TRANS64.RED.A1T0 RZ, [R79+URZ], RZ ;  /* 0x000000ff4fffc9a7 */ /* 0x0001e2000810043f */
[----:B---3--:R-:W-:-:S13]  /*5570*/  LOP3.LUT P5, RZ, R12, 0x2, RZ, 0xc0, !PT ;  /* 0x000000020cff7812 */ /* 0x008fda00078ac0ff */
[----:B0-----:R-:W-:Y:S05]  /*5580*/  @P5 BRA `(.L_x_1955) ;  /* 0xffffffcc004c5947 */ /* 0x001fea000383ffff */
[----:B------:R-:W0:Y:S01]  /*5590*/  S2R R12, SR_TID.X ;  /* 0x00000000000c7919 */ /* 0x000e220000002100 */
[----:B------:R-:W-:Y:S02]  /*55a0*/  PLOP3.LUT P0, PT, PT, PT, PT, 0x8, 0x0 ;  /* 0x000000000000781c */ /* 0x000fe40003f0e170 */
[----:B0-----:R-:W-:-:S04]  /*55b0*/  SHF.R.U32.HI R12, RZ, 0x7, R12 ;  /* 0x00000007ff0c7819 */ /* 0x001fc8000001160c */
[----:B------:R-:W-:-:S13]  /*55c0*/  ISETP.NE.AND P5, PT, R12, 0x1, PT ;  /* 0x000000010c00780c */ /* 0x000fda0003fa5270 */
[----:B------:R-:W-:Y:S06]  /*55d0*/  @!P5 BAR.ARV 0x9, 0x100 ;  /* 0x024400000000db1d */ /* 0x000fec0000002000 */
.L_x_1901:
[----:B------:R-:W-:Y:S01]  /*55e0*/  ISETP.GE.AND P2, PT, R152, 0x1, PT ;  /* 0x000000019800780c */ /* 0x000fe20003f46270 */
[----:B------:R-:W-:Y:S01]  /*55f0*/  IMAD.MOV.U32 R3, RZ, RZ, RZ ;  /* 0x000000ffff037224 */ /* 0x000fe200078e00ff */
[----:B------:R-:W-:Y:S01]  /*5600*/  PLOP3.LUT P1, PT, PT, PT, PT, 0x80, 0x0 ;  /* 0x000000000000781c */ /* 0x000fe20003f2f070 */
[----:B------:R-:W-:Y:S01]  /*5610*/  IMAD.MOV.U32 R119, RZ, RZ, RZ ;  /* 0x000000ffff777224 */ /* 0x000fe200078e00ff */
[----:B------:R-:W-:Y:S02]  /*5620*/  MOV R0, RZ ;  /* 0x000000ff00007202 */ /* 0x000fe40000000f00 */
[----:B------:R-:W-:Y:S01]  /*5630*/  CS2R R26, SRZ ;  /* 0x00000000001a7805 */ /* 0x000fe2000001ff00 */
[----:B------:R-:W-:Y:S01]  /*5640*/  IMAD.MOV.U32 R21, RZ, RZ, RZ ;  /* 0x000000ffff157224 */ /* 0x000fe200078e00ff */
        /* <DEDUP_REMOVED lines=12> */
[----:B------:R-:W-:Y:S01]  /*5710*/  MOV R50, RZ ;  /* 0x000000ff00327202 */ /* 0x000fe20000000f00 */
[----:B------:R-:W-:Y:S02]  /*5720*/  IMAD.MOV.U32 R13, RZ, RZ, RZ ;  /* 0x000000ffff0d7224 */ /* 0x000fe400078e00ff */
[----:B------:R-:W-:Y:S01]  /*5730*/  IMAD.MOV.U32 R52, RZ, RZ, RZ ;  /* 0x000000ffff347224 */ /* 0x000fe200078e00ff */
[----:B------:R-:W-:Y:S06]  /*5740*/  @P0 BRA `(.L_x_1956) ;  /* 0x00000000000c0947 */ /* 0x000fec0003800000 */
[----:B------:R-:W0:Y:S01]  /*5750*/  FENCE.VIEW.ASYNC.G ;  /* 0x00000000000073c6 */ /* 0x000e220000000100 */
[----:B------:R-:W-:Y:S05]  /*5760*/  WARPSYNC.ALL ;  /* 0x0000000000007948 */ /* 0x000fea0003800000 */
[----:B0-----:R-:W-:Y:S06]  /*5770*/  BAR.ARV 0xc, 0x1a0 ;  /* 0x0306800000007b1d */ /* 0x001fec0000002000 */
.L_x_1956:
[----:B------:R-:W-:Y:S01]  /*5780*/  IMAD.MOV.U32 R12, RZ, RZ, RZ ;  /* 0x000000ffff0c7224 */ /* 0x000fe200078e00ff */
[----:B------:R-:W-:Y:S01]  /*5790*/  MOV R49, RZ ;  /* 0x000000ff00317202 */ /* 0x000fe20000000f00 */
[----:B------:R-:W-:Y:S06]  /*57a0*/  @!P2 BRA `(.L_x_1957) ;  /* 0x000000bc00eca947 */ /* 0x000fec0003800000 */
[----:B------:R-:W0:Y:S01]  /*57b0*/  S2R R4, SR_TID.X ;  /* 0x0000000000047919 */ /* 0x000e220000002100 */
[----:B------:R-:W-:Y:S01]  /*57c0*/  UMOV UR4, 0xffffffff ;  /* 0xffffffff00047882 */ /* 0x000fe20000000000 */
[----:B0-----:R-:W-:-:S05]  /*57d0*/  VIADD R4, R4, 0xffffff80 ;  /* 0xffffff8004047836 */ /* 0x001fca0000000000 */
[----:B------:R-:W-:-:S04]  /*57e0*/  SHF.R.S32.HI R0, RZ, 0x1f, R4 ;  /* 0x0000001fff007819 */ /* 0x000fc80000011404 */
[----:B------:R-:W-:-:S04]  /*57f0*/  LEA.HI R0, R0, R4, RZ, 0x7 ;  /* 0x0000000400007211 */ /* 0x000fc800078f38ff */
[----:B------:R-:W-:Y:S01]  /*5800*/  SHF.R.S32.HI R13, RZ, 0x7, R0 ;  /* 0x00000007ff0d7819 */ /* 0x000fe20000011400 */
[----:B------:R-:W-:Y:S06]  /*5810*/  BRA.DIV UR4, `(.L_x_1958) ;  /* 0x0000012a04307947 */ /* 0x000fec000b800000 */
[----:B------:R0:W2:Y:S02]  /*5820*/  SHFL.IDX PT, R155, R13, RZ, 0x1f ;  /* 0x00001fff0d9b7589 */ /* 0x0000a400000e0000 */
.L_x_2161:
[----:B------:R-:W3:Y:S01]  /*5830*/  LDL.LU R4, [R1] ;  /* 0x0000000001047983 */ /* 0x000ee20000300800 */
[----:B------:R-:W-:Y:S01]  /*5840*/  VIADD R3, R2, 0x8400 ;  /* 0x0000840002037836 */ /* 0x000fe20000000000 */
[----:B------:R-:W-:Y:S01]  /*5850*/  BSSY B6, `(.L_x_1959) ;  /* 0x000001c000067945 */ /* 0x000fe20003800000 */
[----:B--2---:R-:W-:-:S03]  /*5860*/  IMAD.HI R0, R155, 0x55555556, RZ ;  /* 0x555555569b007827 */ /* 0x004fc600078e02ff */
[----:B------:R-:W-:Y:S02]  /*5870*/  LOP3.LUT P0, RZ, R3, 0x3ff, RZ, 0xc0, !PT ;  /* 0x000003ff03ff7812 */ /* 0x000fe4000780c0ff */
[----:B------:R-:W-:-:S05]  /*5880*/  LEA.HI R0, R0, R0, RZ, 0x1 ;  /* 0x0000000000007211 */ /* 0x000fca00078f08ff */
[----:B------:R-:W-:-:S04]  /*5890*/  IMAD R0, R0, -0x3, R155 ;  /* 0xfffffffd00007824 */ /* 0x000fc800078e029b */
[----:B------:R-:W-:-:S05]  /*58a0*/  IMAD R0, R0, 0x2000, R3 ;  /* 0x0000200000007824 */ /* 0x000fca00078e0203 */
[----:B------:R-:W-:-:S04]  /*58b0*/  SHF.R.U32.HI R0, RZ, 0x4, R0 ;  /* 0x00000004ff007819 */ /* 0x000fc80000011600 */
[----:B------:R-:W-:Y:S02]  /*58c0*/  LOP3.LUT R36, R0, 0x3fff, RZ, 0xc0, !PT ;  /* 0x00003fff00247812 */ /* 0x000fe400078ec0ff */
[----:B---3--:R-:W-:-:S04]  /*58d0*/  LOP3.LUT R4, R4, 0xfffffffe, RZ, 0xc0, !PT ;  /* 0xfffffffe04047812 */ /* 0x008fc800078ec0ff */
[----:B------:R-:W-:-:S05]  /*58e0*/  @P0 LOP3.LUT R4, R4, 0x1, RZ, 0xfc, !PT ;  /* 0x0000000104040812 */ /* 0x000fca00078efcff */
[----:B------:R2:W-:Y:S01]  /*58f0*/  STL [R1], R4 ;  /* 0x0000000401007387 */ /* 0x0005e20000100800 */
[----:B------:R-:W-:Y:S05]  /*5900*/  @!P0 BRA `(.L_x_1960) ;  /* 0x0000000000408947 */ /* 0x000fea0003800000 */
[----:B------:R-:W-:Y:S01]  /*5910*/  MOV R0, 0x0 ;  /* 0x0000000000007802 */ /* 0x000fe20000000f00 */
[----:B------:R-:W-:Y:S01]  /*5920*/  ULDC.64 UR4, c[0x4][0xa8] ;  /* 0x01002a0000047ab9 */ /* 0x000fe20000000a00 */
[----:B------:R-:W-:Y:S01]  /*5930*/  ULDC.64 UR6, c[0x4][0xb0] ;  /* 0x01002c0000067ab9 */ /* 0x000fe20000000a00 */
[----:B--2---:R-:W-:Y:S01]  /*5940*/  MOV R4, UR4 ;  /* 0x0000000400047c02 */ /* 0x004fe20008000f00 */
[----:B------:R2:W3:Y:S01]  /*5950*/  LDC.64 R14, c[0x4][R0] ;  /* 0x01000000000e7b82 */ /* 0x0004e20000000a00 */
[----:B------:R-:W-:Y:S01]  /*5960*/  IMAD.U32 R5, RZ, RZ, UR5 ;  /* 0x00000005ff057e24 */ /* 0x000fe2000f8e00ff */
[----:B------:R-:W-:Y:S01]  /*5970*/  ULDC.64 UR4, c[0x4][0x20] ;  /* 0x0100080000047ab9 */ /* 0x000fe20000000a00 */
[----:B------:R-:W-:Y:S01]  /*5980*/  IMAD.U32 R6, RZ, RZ, UR6 ;  /* 0x00000006ff067e24 */ /* 0x000fe2000f8e00ff */
[----:B------:R-:W-:Y:S01]  /*5990*/  MOV R10, UR4 ;  /* 0x00000004000a7c02 */ /* 0x000fe20008000f00 */
[----:B------:R-:W-:Y:S01]  /*59a0*/  IMAD.U32 R7, RZ, RZ, UR7 ;  /* 0x00000007ff077e24 */ /* 0x000fe2000f8e00ff */
[----:B0-----:R-:W-:Y:S01]  /*59b0*/  MOV R13, RZ ;  /* 0x000000ff000d7202 */ /* 0x001fe20000000f00 */
[----:B-1----:R-:W-:-:S02]  /*59c0*/  IMAD.U32 R11, RZ, RZ, UR5 ;  /* 0x00000005ff0b7e24 */ /* 0x002fc4000f8e00ff */
[----:B------:R-:W-:Y:S02]  /*59d0*/  IMAD.MOV.U32 R8, RZ, RZ, 0x70 ;  /* 0x00000070ff087424 */ /* 0x000fe400078e00ff */
[----:B--2---:R-:W-:-:S07]  /*59e0*/  IMAD.MOV.U32 R12, RZ, RZ, 0x1 ;  /* 0x00000001ff0c7424 */ /* 0x004fce00078e00ff */
[----:B------:R-:W-:-:S07]  /*59f0*/  LEPC R20, `(.L_x_1960) ;  /* 0x000000001014794e */ /* 0x000fce0000000000 */
[----:B---3-5:R-:W-:Y:S05]  /*5a00*/  CALL.ABS.NOINC R14 ;  /* 0x000000000e007343 */ /* 0x028fea0003c00000 */
.L_x_1960:
[----:B------:R-:W-:Y:S05]  /*5a10*/  BSYNC B6 ;  /* 0x0000000000067941 */ /* 0x000fea0003800000 */
.L_x_1959:
[----:B------:R-:W-:Y:S02]  /*5a20*/  ULDC UR4, c[0x0][0x3d4] ;  /* 0x0000f50000047ab9 */ /* 0x000fe40000000800 */
[----:B------:R-:W-:-:S13]  /*5a30*/  ISETP.LT.AND P0, PT, RZ, UR4, PT ;  /* 0x00000004ff007c0c */ /* 0x000fda000bf01270 */
[----:B------:R-:W-:Y:S05]  /*5a40*/  @P0 BRA `(.L_x_1961) ;  /* 0x0000000000400947 */ /* 0x000fea0003800000 */
[----:B------:R-:W3:Y:S02]  /*5a50*/  LDL R20, [R1+0x34] ;  /* 0x0000340001147983 */ /* 0x000ee40000100800 */
[----:B---3--:R-:W-:-:S04]  /*5a60*/  LEA.HI R0, R20, R20, RZ, 0x1 ;  /* 0x0000001414007211 */ /* 0x008fc800078f08ff */
[----:B------:R-:W-:-:S05]  /*5a70*/  LOP3.LUT R0, R0, 0xfffffffe, RZ, 0xc0, !PT ;  /* 0xfffffffe00007812 */ /* 0x000fca00078ec0ff */
[----:B------:R-:W-:-:S05]  /*5a80*/  IMAD.IADD R0, R20, 0x1, -R0 ;  /* 0x0000000114007824 */ /* 0x000fca00078e0a00 */
[----:B------:R-:W-:-:S04]  /*5a90*/  SHF.L.U32 R3, R0, 0x1f, RZ ;  /* 0x0000001f00037819 */ /* 0x000fc800000006ff */
[----:B------:R3:W4:Y:S03]  /*5aa0*/  SYNCS.PHASECHK.TRANS64.TRYWAIT P0, [R2+URZ+0x16800], R3 ;  /* 0x01680003020075a7 */ /* 0x000726000800017f */
[----:B----4-:R-:W-:Y:S05]  /*5ab0*/  @!P0 NANOSLEEP.SYNCS 0x989680 ;  /* 0x009896800000895d */ /* 0x010fea0003900000 */
[----:B------:R-:W4:Y:S01]  /*5ac0*/  @!P0 SYNCS.PHASECHK.TRANS64 P0, [R2+URZ+0x16800], R3 ;  /* 0x01680003020085a7 */ /* 0x000f22000800007f */
[----:B------:R-:W-:Y:S04]  /*5ad0*/  BSSY B0, `(.L_x_1962) ;  /* 0x0000006000007945 */ /* 0x000fe80003800000 */
[----:B----4-:R-:W-:Y:S05]  /*5ae0*/  @P0 BRA `(.L_x_1963) ;  /* 0x0000000000100947 */ /* 0x010fea0003800000 */
.L_x_1964:
[----:B----4-:R4:W0:Y:S02]  /*5af0*/  SYNCS.PHASECHK.TRANS64.TRYWAIT P0, [R2+URZ+0x16800], R3 ;  /* 0x01680003020075a7 */ /* 0x010824000800017f */
[----:B0-----:R-:W-:Y:S05]  /*5b00*/  @!P0 NANOSLEEP.SYNCS 0x989680 ;  /* 0x009896800000895d */ /* 0x001fea0003900000 */
[----:B------:R-:W0:Y:S02]  /*5b10*/  @!P0 SYNCS.PHASECHK.TRANS64 P0, [R2+URZ+0x16800], R3 ;  /* 0x01680003020085a7 */ /* 0x000e24000800007f */
[----:B0-----:R-:W-:Y:S05]  /*5b20*/  @!P0 BRA `(.L_x_1964) ;  /* 0xfffffffc00f08947 */ /* 0x001fea000383ffff */
.L_x_1963:
[----:B------:R-:W-:Y:S05]  /*5b30*/  BSYNC B0 ;  /* 0x0000000000007941 */ /* 0x000fea0003800000 */
.L_x_1962:
[----:B------:R-:W-:Y:S05]  /*5b40*/  BRA `(.L_x_1965) ;  /* 0x0000003000207947 */ /* 0x000fea0003800000 */
.L_x_1961:
[----:B------:R-:W3:Y:S01]  /*5b50*/  S2R R0, SR_TID.X ;  /* 0x0000000000007919 */ /* 0x000ee20000002100 */
[----:B------:R-:W-:Y:S01]  /*5b60*/  ULDC.64 UR6, c[0x0][0x3e8] ;  /* 0x0000fa0000067ab9 */ /* 0x000fe20000000a00 */
[--C-:B------:R-:W-:Y:S01]  /*5b70*/  SHF.R.S32.HI R7, RZ, 0x1f, R16.reuse ;  /* 0x0000001fff077819 */ /* 0x100fe20000011410 */
[----:B------:R-:W-:Y:S01]  /*5b80*/  ULDC.64 UR4, c[0x0][0x3d8] ;  /* 0x0000f60000047ab9 */ /* 0x000fe20000000a00 */
[----:B---3--:R-:W-:Y:S02]  /*5b90*/  VIADD R3, R0, 0xffffff80 ;  /* 0xffffff8000037836 */ /* 0x008fe40000000000 */
[----:B------:R-:W3:Y:S01]  /*5ba0*/  LDL R0, [R1] ;  /* 0x0000000001007983 */ /* 0x000ee20000100800 */
[----:B------:R-:W-:Y:S01]  /*5bb0*/  SHF.R.S32.HI R10, RZ, 0x1f, R19 ;  /* 0x0000001fff0a7819 */ /* 0x000fe20000011413 */
[----:B------:R-:W-:Y:S01]  /*5bc0*/  IMAD.MOV.U32 R6, RZ, RZ, R16 ;  /* 0x000000ffff067224 */ /* 0x000fe200078e0010 */
[----:B------:R-:W-:Y:S01]  /*5bd0*/  SHF.R.S32.HI R34, RZ, 0x1f, R3 ;  /* 0x0000001fff227819 */ /* 0x000fe20000011403 */
[----:B-----5:R-:W-:Y:S01]  /*5be0*/  IMAD.WIDE.U32 R40, R24, UR4, RZ ;  /* 0x0000000418287c25 */ /* 0x020fe2000f8e00ff */
[----:B------:R-:W-:Y:S02]  /*5bf0*/  BSSY B6, `(.L_x_1966) ;  /* 0x0000030000067945 */ /* 0x000fe40003800000 */
[----:B------:R-:W-:Y:S01]  /*5c00*/  LEA.HI R34, R34, R3, RZ, 0x2 ;  /* 0x0000000322227211 */ /* 0x000fe200078f10ff */
[----:B------:R-:W-:-:S02]  /*5c10*/  IMAD R12, R10, UR6, RZ ;  /* 0x000000060a0c7c24 */ /* 0x000fc4000f8e02ff */
[----:B------:R-:W-:Y:S01]  /*5c20*/  IMAD.WIDE.U32 R8, R19, UR4, R6 ;  /* 0x0000000413087c25 */ /* 0x000fe2000f8e0006 */
[----:B------:R-:W-:-:S03]  /*5c30*/  LOP3.LUT R34, R34, 0xfffffffc, RZ, 0xc0, !PT ;  /* 0xfffffffc22227812 */ /* 0x000fc600078ec0ff */
[----:B------:R-:W-:Y:S01]  /*5c40*/  IMAD.WIDE.U32 R38, R24, UR6, RZ ;  /* 0x0000000618267c25 */ /* 0x000fe2000f8e00ff */
[----:B------:R-:W-:-:S03]  /*5c50*/  IADD3 R35, P2, R8, R40, RZ ;  /* 0x0000002808237210 */ /* 0x000fc60007f5e0ff */
[----:B------:R-:W-:Y:S02]  /*5c60*/  IMAD.IADD R34, R3, 0x1, -R34 ;  /* 0x0000000103227824 */ /* 0x000fe400078e0a22 */
[----:B------:R-:W-:-:S03]  /*5c70*/  IMAD R12, R19, UR7, R12 ;  /* 0x00000007130c7c24 */ /* 0x000fc6000f8e020c */
[----:B------:R-:W-:-:S04]  /*5c80*/  SHF.L.U32 R26, R34, 0x2, RZ ;  /* 0x00000002221a7819 */ /* 0x000fc800000006ff */
[----:B------:R-:W-:-:S03]  /*5c90*/  SHF.R.S32.HI R27, RZ, 0x1f, R26 ;  /* 0x0000001fff1b7819 */ /* 0x000fc6000001141a */
[----:B--2---:R-:W-:-:S03]  /*5ca0*/  IMAD.WIDE.U32 R4, R19, UR4, R26 ;  /* 0x0000000413047c25 */ /* 0x004fc6000f8e001a */
[----:B------:R-:W-:Y:S02]  /*5cb0*/  IADD3 R32, P0, R4, R40, RZ ;  /* 0x0000002804207210 */ /* 0x000fe40007f1e0ff */
[----:B---3--:R-:W-:Y:S02]  /*5cc0*/  LOP3.LUT P4, RZ, R0, 0x1, RZ, 0xc0, !PT ;  /* 0x0000000100ff7812 */ /* 0x008fe4000788c0ff */
[----:B------:R-:W-:-:S05]  /*5cd0*/  SHF.R.S32.HI R0, RZ, 0x1f, R24 ;  /* 0x0000001fff007819 */ /* 0x000fca0000011418 */
[C---:B-1----:R-:W-:Y:S02]  /*5ce0*/  IMAD R11, R0.reuse, UR6, RZ ;  /* 0x00000006000b7c24 */ /* 0x042fe4000f8e02ff */
[----:B------:R-:W-:Y:S02]  /*5cf0*/  IMAD R3, R0, UR4, RZ ;  /* 0x0000000400037c24 */ /* 0x000fe4000f8e02ff */
[----:B------:R-:W-:Y:S02]  /*5d00*/  IMAD R0, R10, UR4, RZ ;  /* 0x000000040a007c24 */ /* 0x000fe4000f8e02ff */
[----:B------:R-:W-:Y:S02]  /*5d10*/  IMAD R45, R24, UR7, R11 ;  /* 0x00000007182d7c24 */ /* 0x000fe4000f8e020b */
[----:B------:R-:W-:-:S04]  /*5d20*/  IMAD.WIDE.U32 R10, R19, UR6, R6 ;  /* 0x00000006130a7c25 */ /* 0x000fc8000f8e0006 */
[----:B------:R-:W-:Y:S01]  /*5d30*/  IMAD R3, R24, UR5, R3 ;  /* 0x0000000518037c24 */ /* 0x000fe2000f8e0203 */
[----:B------:R-:W-:Y:S01]  /*5d40*/  IADD3 R49, P3, R10, R38, RZ ;  /* 0x000000260a317210 */ /* 0x000fe20007f7e0ff */
[----:B------:R-:W-:-:S04]  /*5d50*/  IMAD.WIDE.U32 R6, R19, UR6, R26 ;  /* 0x0000000613067c25 */ /* 0x000fc8000f8e001a */
[----:B------:R-:W-:Y:S01]  /*5d60*/  IMAD R0, R19, UR5, R0 ;  /* 0x0000000513007c24 */ /* 0x000fe2000f8e0200 */
[----:B------:R-:W-:Y:S01]  /*5d70*/  IADD3 R30, P1, R6, R38, RZ ;  /* 0x00000026061e7210 */ /* 0x000fe20007f3e0ff */
[----:B------:R-:W-:Y:S02]  /*5d80*/  IMAD.IADD R37, R3, 0x1, R41 ;  /* 0x0000000103257824 */ /* 0x000fe400078e0229 */
[----:B------:R-:W-:-:S03]  /*5d90*/  IMAD.IADD R45, R45, 0x1, R39 ;  /* 0x000000012d2d7824 */ /* 0x000fc600078e0227 */
[----:B------:R-:W-:Y:S02]  /*5da0*/  IADD3.X R43, R37, R0, R9, P2, !PT ;  /* 0x00000000252b7210 */ /* 0x000fe400017fe409 */
[----:B------:R-:W-:Y:S02]  /*5db0*/  IADD3.X R51, R45, R12, R11, P3, !PT ;  /* 0x0000000c2d337210 */ /* 0x000fe40001ffe40b */
[----:B------:R-:W-:Y:S02]  /*5dc0*/  IADD3.X R33, R37, R5, R0, P0, !PT ;  /* 0x0000000525217210 */ /* 0x000fe400007fe400 */
[----:B------:R-:W-:Y:S01]  /*5dd0*/  IADD3.X R31, R45, R7, R12, P1, !PT ;  /* 0x000000072d1f7210 */ /* 0x000fe20000ffe40c */
[----:B------:R-:W-:Y:S06]  /*5de0*/  @!P4 BRA `(.L_x_1967) ;  /* 0x000000000040c947 */ /* 0x000fec0003800000 */
[----:B------:R-:W-:Y:S01]  /*5df0*/  MOV R0, 0x0 ;  /* 0x0000000000007802 */ /* 0x000fe20000000f00 */
        /* <DEDUP_REMOVED lines=9> */
[----:B0-----:R-:W-:Y:S01]  /*5e90*/  MOV R13, RZ ;  /* 0x000000ff000d7202 */ /* 0x001fe20000000f00 */
[----:B------:R-:W-:-:S02]  /*5ea0*/  IMAD.U32 R11, RZ, RZ, UR5 ;  /* 0x00000005ff0b7e24 */ /* 0x000fc4000f8e00ff */
[----:B------:R-:W-:Y:S02]  /*5eb0*/  IMAD.MOV.U32 R8, RZ, RZ, 0x70 ;  /* 0x00000070ff087424 */ /* 0x000fe400078e00ff */
[----:B-1----:R-:W-:-:S07]  /*5ec0*/  IMAD.MOV.U32 R12, RZ, RZ, 0x1 ;  /* 0x00000001ff0c7424 */ /* 0x002fce00078e00ff */
[----:B------:R-:W-:-:S07]  /*5ed0*/  LEPC R20, `(.L_x_1967) ;  /* 0x000000001014794e */ /* 0x000fce0000000000 */
[----:B--2---:R-:W-:Y:S05]  /*5ee0*/  CALL.ABS.NOINC R14 ;  /* 0x000000000e007343 */ /* 0x004fea0003c00000 */
.L_x_1967:
[----:B------:R-:W-:Y:S05]  /*5ef0*/  BSYNC B6 ;  /* 0x0000000000067941 */ /* 0x000fea0003800000 */
.L_x_1966:
[----:B------:R-:W2:Y:S01]  /*5f00*/  LDL R24, [R1+0x8] ;  /* 0x0000080001187983 */ /* 0x000ea20000100800 */
[----:B0-----:R-:W0:Y:S01]  /*5f10*/  LDC.64 R12, c[0x0][0x3e8] ;  /* 0x0000fa00ff0c7b82 */ /* 0x001e220000000a00 */
[----:B------:R-:W-:Y:S01]  /*5f20*/  SHF.R.S32.HI R3, RZ, 0x1f, R153 ;  /* 0x0000001fff037819 */ /* 0x000fe20000011499 */
[----:B------:R-:W-:Y:S01]  /*5f30*/  ULDC.U8 UR4, c[0x0][0x3f0] ;  /* 0x0000fc0000047ab9 */ /* 0x000fe20000000000 */
[----:B------:R-:W-:Y:S01]  /*5f40*/  BSSY B0, `(.L_x_1968) ;  /* 0x00002c0000007945 */ /* 0x000fe20003800000 */
[----:B------:R-:W-:-:S04]  /*5f50*/  ISETP.NE.AND P0, PT, RZ, UR4, PT ;  /* 0x00000004ff007c0c */ /* 0x000fc8000bf05270 */
[----:B------:R-:W1:Y:S01]  /*5f60*/  LDC.64 R10, c[0x0][0x3d8] ;  /* 0x0000f600ff0a7b82 */ /* 0x000e620000000a00 */
[-C--:B0-----:R-:W-:Y:S02]  /*5f70*/  IMAD R4, R3, R12.reuse, RZ ;  /* 0x0000000c03047224 */ /* 0x081fe400078e02ff */
[----:B------:R-:W-:-:S04]  /*5f80*/  IMAD.WIDE.U32 R8, R153, R12, RZ ;  /* 0x0000000c99087225 */ /* 0x000fc800078e00ff */
[----:B------:R-:W-:Y:S02]  /*5f90*/  IMAD R5, R153, R13, R4 ;  /* 0x0000000d99057224 */ /* 0x000fe400078e0204 */
[-C--:B-1----:R-:W-:Y:S02]  /*5fa0*/  IMAD R0, R3, R10.reuse, RZ ;  /* 0x0000000a03007224 */ /* 0x082fe400078e02ff */
[----:B------:R-:W-:-:S04]  /*5fb0*/  IMAD.WIDE.U32 R20, R153, R10, RZ ;  /* 0x0000000a99147225 */ /* 0x000fc800078e00ff */
[----:B------:R-:W-:Y:S02]  /*5fc0*/  IMAD R3, R153, R11, R0 ;  /* 0x0000000b99037224 */ /* 0x000fe400078e0200 */
[----:B------:R-:W-:Y:S02]  /*5fd0*/  IMAD.IADD R5, R9, 0x1, R5 ;  /* 0x0000000109057824 */ /* 0x000fe400078e0205 */
[----:B------:R-:W-:Y:S02]  /*5fe0*/  IMAD.IADD R3, R21, 0x1, R3 ;  /* 0x0000000115037824 */ /* 0x000fe400078e0203 */
[----:B------:R-:W-:-:S04]  /*5ff0*/  IMAD.WIDE.U32 R6, R8, 0xc0, RZ ;  /* 0x000000c008067825 */ /* 0x000fc800078e00ff */
[----:B------:R-:W-:Y:S02]  /*6000*/  IMAD R47, R5, 0xc0, RZ ;  /* 0x000000c0052f7824 */ /* 0x000fe400078e02ff */
[----:B------:R-:W-:-:S03]  /*6010*/  IMAD.WIDE.U32 R14, R20, 0xc0, RZ ;  /* 0x000000c0140e7825 */ /* 0x000fc600078e00ff */
[----:B------:R-:W-:Y:S01]  /*6020*/  IADD3 R55, R7, R47, RZ ;  /* 0x0000002f07377210 */ /* 0x000fe20007ffe0ff */
[----:B------:R-:W-:-:S04]  /*6030*/  IMAD R29, R3, 0xc0, RZ ;  /* 0x000000c0031d7824 */ /* 0x000fc800078e02ff */
[----:B------:R-:W-:Y:S02]  /*6040*/  IMAD.IADD R53, R15, 0x1, R29 ;  /* 0x000000010f357824 */ /* 0x000fe400078e021d */
[----:B--2---:R-:W-:-:S05]  /*6050*/  IMAD R0, R153, -0xc0, R24 ;  /* 0xffffff4099007824 */ /* 0x004fca00078e0218 */
[----:B------:R-:W-:Y:S01]  /*6060*/  VIMNMX R4, R0, 0xc0, PT ;  /* 0x000000c000047848 */ /* 0x000fe20003fe0100 */
[----:B------:R-:W-:Y:S06]  /*6070*/  @!P0 BRA `(.L_x_1969) ;  /* 0x0000001400888947 */ /* 0x000fec0003800000 */
[----:B------:R-:W0:Y:S01]  /*6080*/  LDC R0, c[0x0][0x428] ;  /* 0x00010a00ff007b82 */ /* 0x000e220000000800 */
[C---:B------:R-:W-:Y:S01]  /*6090*/  ISETP.GE.AND P0, PT, R19.reuse, R4, PT ;  /* 0x000000041300720c */ /* 0x040fe20003f06270 */
[----:B------:R-:W-:Y:S01]  /*60a0*/  VIADD R28, R19, 0x60 ;  /* 0x00000060131c7836 */ /* 0x000fe20000000000 */
[----:B------:R-:W-:Y:S01]  /*60b0*/  BSSY B1, `(.L_x_1970) ;  /* 0x0000028000017945 */ /* 0x000fe20003800000 */
[----:B------:R-:W-:Y:S01]  /*60c0*/  MOV R44, R38 ;  /* 0x00000026002c7202 */ /* 0x000fe20000000f00 */
[----:B------:R-:W-:Y:S01]  /*60d0*/  IMAD.MOV.U32 R5, RZ, RZ, R37 ;  /* 0x000000ffff057224 */ /* 0x000fe200078e0025 */
[----:B------:R-:W-:Y:S02]  /*60e0*/  CS2R R42, SRZ ;  /* 0x00000000002a7805 */ /* 0x000fe4000001ff00 */
[----:B------:R-:W-:Y:S01]  /*60f0*/  ISETP.GE.AND P1, PT, R28, R4, PT ;  /* 0x000000041c00720c */ /* 0x000fe20003f26270 */
[----:B------:R-:W-:Y:S01]  /*6100*/  IMAD.MOV.U32 R4, RZ, RZ, R40 ;  /* 0x000000ffff047224 */ /* 0x000fe200078e0028 */
[----:B------:R-:W-:-:S02]  /*6110*/  CS2R R40, SRZ ;  /* 0x0000000000287805 */ /* 0x000fc4000001ff00 */
[----:B------:R-:W-:Y:S02]  /*6120*/  CS2R R38, SRZ ;  /* 0x0000000000267805 */ /* 0x000fe4000001ff00 */
[----:B0-----:R-:W-:Y:S01]  /*6130*/  ISETP.NE.AND P2, PT, R0, 0x1, PT ;  /* 0x000000010000780c */ /* 0x001fe20003f45270 */
[----:B------:R-:W-:-:S04]  /*6140*/  IMAD R0, R153, 0xc0, R19 ;  /* 0x000000c099007824 */ /* 0x000fc800078e0213 */
[----:B------:R-:W-:Y:S01]  /*6150*/  IMAD R3, R34, 0x60, R0 ;  /* 0x0000006022037824 */ /* 0x000fe200078e0200 */
[----:B------:R-:W-:-:S07]  /*6160*/  CS2R R34, SRZ ;  /* 0x0000000000227805 */ /* 0x000fce000001ff00 */
[----:B------:R-:W0:Y:S08]  /*6170*/  @P2 LDC R24, c[0x0][0x42c] ;  /* 0x00010b00ff182b82 */ /* 0x000e300000000800 */
[----:B------:R-:W1:Y:S01]  /*6180*/  @P2 LDC R25, c[0x0][0x430] ;  /* 0x00010c00ff192b82 */ /* 0x000e620000000800 */
[----:B0-----:R-:W-:-:S05]  /*6190*/  @P2 IMAD.HI.U32 R0, R3, R24, RZ ;  /* 0x0000001803002227 */ /* 0x001fca00078e00ff */
        /* <DEDUP_REMOVED lines=25> */
.L_x_1971:
[----:B------:R-:W-:Y:S05]  /*6330*/  BSYNC B1 ;  /* 0x0000000000017941 */ /* 0x000fea0003800000 */
.L_x_1970:
[----:B------:R-:W-:Y:S01]  /*6340*/  BSSY B1, `(.L_x_1972) ;  /* 0x0000023000017945 */ /* 0x000fe20003800000 */
[----:B------:R-:W-:Y:S02]  /*6350*/  CS2R R20, SRZ ;  /* 0x0000000000147805 */ /* 0x000fe4000001ff00 */
[----:B0-----:R-:W-:Y:S02]  /*6360*/  CS2R R28, SRZ ;  /* 0x00000000001c7805 */ /* 0x001fe4000001ff00 */
[----:B------:R-:W-:Y:S02]  /*6370*/  SHF.R.S32.HI R37, RZ, 0x1f, R3 ;  /* 0x0000001fff257819 */ /* 0x000fe40000011403 */
[----:B------:R-:W-:Y:S01]  /*6380*/  CS2R R8, SRZ ;  /* 0x0000000000087805 */ /* 0x000fe2000001ff00 */
[----:B------:R-:W-:Y:S06]  /*6390*/  @P1 BRA `(.L_x_1973) ;  /* 0x0000000000741947 */ /* 0x000fec0003800000 */
[----:B------:R-:W-:Y:S01]  /*63a0*/  MOV R15, R53 ;  /* 0x00000035000f7202 */ /* 0x000fe20000000f00 */
[----:B------:R-:W-:Y:S01]  /*63b0*/  IMAD.MOV.U32 R8, RZ, RZ, R6 ;  /* 0x000000ffff087224 */ /* 0x000fe200078e0006 */
[----:B------:R-:W-:Y:S01]  /*63c0*/  ULDC UR4, c[0x0][0x3d4] ;  /* 0x0000f50000047ab9 */ /* 0x000fe20000000800 */
[----:B------:R-:W-:Y:S01]  /*63d0*/  IMAD.MOV.U32 R9, RZ, RZ, R55 ;  /* 0x000000ffff097224 */ /* 0x000fe200078e0037 */
[----:B------:R-:W-:Y:S01]  /*63e0*/  ULDC.64 UR6, c[0x0][0x3c8] ;  /* 0x0000f20000067ab9 */ /* 0x000fe20000000a00 */
[----:B------:R-:W-:Y:S01]  /*63f0*/  IMAD.WIDE.U32 R6, R10, 0x60, R14 ;  /* 0x000000600a067825 */ /* 0x000fe200078e000e */
[----:B------:R-:W-:Y:S02]  /*6400*/  ISETP.GE.AND P5, PT, R26, UR4, PT ;  /* 0x000000041a007c0c */ /* 0x000fe4000bfa6270 */
        /* <DEDUP_REMOVED lines=10> */
[----:B------:R-:W-:Y:S02]  /*64b0*/  CS2R R20, SRZ ;  /* 0x0000000000147805 */ /* 0x000fe4000001ff00 */
[----:B------:R-:W-:-:S02]  /*64c0*/  IADD3.X R9, R31, R25, R9, P4, !PT ;  /* 0x000000191f097210 */ /* 0x000fc400027fe409 */
[----:B------:R-:W-:Y:S02]  /*64d0*/  CS2R R24, SRZ ;  /* 0x0000000000187805 */ /* 0x000fe4000001ff00 */
[C---:B------:R-:W-:Y:S02]  /*64e0*/  LEA R6, P3, R15.reuse, UR6, 0x1 ;  /* 0x000000060f067c11 */ /* 0x040fe4000f8608ff */
[C---:B------:R-:W-:Y:S02]  /*64f0*/  LEA R14, P4, R0.reuse, UR4, 0x1 ;  /* 0x00000004000e7c11 */ /* 0x040fe4000f8808ff */
[----:B------:R-:W-:Y:S02]  /*6500*/  LEA.HI.X R7, R15, UR7, R32, 0x1, P3 ;  /* 0x000000070f077c11 */ /* 0x000fe400098f0c20 */
[----:B------:R-:W-:Y:S02]  /*6510*/  LEA.HI.X R15, R0, UR5, R9, 0x1, P4 ;  /* 0x00000005000f7c11 */ /* 0x000fe4000a0f0c09 */
[----:B------:R-:W-:Y:S01]  /*6520*/  CS2R R8, SRZ ;  /* 0x0000000000087805 */ /* 0x000fe2000001ff00 */
[----:B------:R0:W5:Y:S05]  /*6530*/  @!P5 LDG.E.64 R28, desc[UR40][R6.64] ;  /* 0x00000028061cd981 */ /* 0x00016a000c1e1b00 */
[----:B------:R0:W5:Y:S04]  /*6540*/  @!P2 LDG.E.64 R8, desc[UR40][R6.64+0x20] ;  /* 0x000020280608a981 */ /* 0x000168000c1e1b00 */
[----:B------:R0:W5:Y:S04]  /*6550*/  @!P5 LDG.E.64 R24, desc[UR40][R14.64] ;  /* 0x000000280e18d981 */ /* 0x000168000c1e1b00 */
[----:B------:R0:W5:Y:S02]  /*6560*/  @!P2 LDG.E.64 R20, desc[UR40][R14.64+0x20] ;  /* 0x000020280e14a981 */ /* 0x000164000c1e1b00 */
.L_x_1973:
[----:B------:R-:W-:Y:S05]  /*6570*/  BSYNC B1 ;  /* 0x0000000000017941 */ /* 0x000fea0003800000 */
.L_x_1972:
[----:B------:R-:W2:Y:S04]  /*6580*/  LDL R31, [R1+0x34] ;  /* 0x00003400011f7983 */ /* 0x000ea80000100800 */
[----:B------:R-:W3:Y:S01]  /*6590*/  LDL R30, [R1+0x18] ;  /* 0x00001800011e7983 */ /* 0x000ee20000100800 */
[C---:B0-----:R-:W-:Y:S01]  /*65a0*/  IMAD.WIDE.U32 R6, R3.reuse, R10, R4 ;  /* 0x0000000a03067225 */ /* 0x041fe200078e0004 */
[----:B------:R-:W-:Y:S01]  /*65b0*/  ULDC.64 UR4, c[0x0][0x3c8] ;  /* 0x0000f20000047ab9 */ /* 0x000fe20000000a00 */
[----:B------:R-:W-:Y:S02]  /*65c0*/  ULDC.64 UR6, c[0x0][0x3e0] ;  /* 0x0000f80000067ab9 */ /* 0x000fe40000000a00 */
[----:B------:R-:W-:Y:S01]  /*65d0*/  IMAD.WIDE.U32 R44, R3, R12, R44 ;  /* 0x0000000c032c7225 */ /* 0x000fe200078e002c */
[----:B------:R-:W-:Y:S01]  /*65e0*/  LEA R4, P2, R6, UR4, 0x1 ;  /* 0x0000000406047c11 */ /* 0x000fe2000f8408ff */
[----:B------:R-:W-:-:S02]  /*65f0*/  UMOV UR4, 0xffffffff ;  /* 0xffffffff00047882 */ /* 0x000fc40000000000 */
[C---:B------:R-:W-:Y:S02]  /*6600*/  IMAD R10, R37.reuse, R10, RZ ;  /* 0x0000000a250a7224 */ /* 0x040fe400078e02ff */
[----:B------:R-:W-:Y:S02]  /*6610*/  IMAD R12, R37, R12, RZ ;  /* 0x0000000c250c7224 */ /* 0x000fe400078e02ff */
[C---:B------:R-:W-:Y:S02]  /*6620*/  IMAD R5, R3.reuse, R11, R10 ;  /* 0x0000000b03057224 */ /* 0x040fe400078e020a */
[----:B------:R-:W-:Y:S02]  /*6630*/  IMAD R3, R3, R13, R12 ;  /* 0x0000000d03037224 */ /* 0x000fe400078e020c */
[----:B------:R-:W-:Y:S02]  /*6640*/  IMAD.IADD R5, R7, 0x1, R5 ;  /* 0x0000000107057824 */ /* 0x000fe400078e0205 */
[----:B------:R-:W-:-:S03]  /*6650*/  IMAD.IADD R3, R45, 0x1, R3 ;  /* 0x000000012d037824 */ /* 0x000fc600078e0203 */
[----:B------:R-:W-:Y:S02]  /*6660*/  LEA.HI.X R5, R6, UR5, R5, 0x1, P2 ;  /* 0x0000000506057c11 */ /* 0x000fe400090f0c05 */
[C---:B--2---:R-:W-:Y:S02]  /*6670*/  LEA.HI R0, R31.reuse, R31, RZ, 0x1 ;  /* 0x0000001f1f007211 */ /* 0x044fe400078f08ff */
[----:B---3--:R-:W-:Y:S02]  /*6680*/  SHF.L.U32 R14, R30, 0x6, RZ ;  /* 0x000000061e0e7819 */ /* 0x008fe400000006ff */
[----:B------:R-:W-:Y:S02]  /*6690*/  LOP3.LUT R10, R0, 0xfffffffe, RZ, 0xc0, !PT ;  /* 0xfffffffe000a7812 */ /* 0x000fe400078ec0ff */
[----:B------:R-:W-:Y:S02]  /*66a0*/  LOP3.LUT R15, R14, 0x1c0, RZ, 0xc0, !PT ;  /* 0x000001c00e0f7812 */ /* 0x000fe400078ec0ff */
[----:B------:R-:W-:Y:S01]  /*66b0*/  LEA R0, P3, R44, UR6, 0x1 ;  /* 0x000000062c007c11 */ /* 0x000fe2000f8608ff */
[----:B------:R-:W-:Y:S01]  /*66c0*/  IMAD.IADD R7, R31, 0x1, -R10 ;  /* 0x000000011f077824 */ /* 0x000fe200078e0a0a */
[----:B------:R-:W-:-:S02]  /*66d0*/  LOP3.LUT R11, R15, 0x18, R16, 0xf8, !PT ;  /* 0x000000180f0b7812 */ /* 0x000fc400078ef810 */
[----:B------:R-:W-:Y:S02]  /*66e0*/  SHF.R.U32.HI R12, RZ, 0x3, R15 ;  /* 0x00000003ff0c7819 */ /* 0x000fe4000001160f */
[----:B------:R-:W-:Y:S02]  /*66f0*/  LEA.HI.X R3, R44, UR7, R3, 0x1, P3 ;  /* 0x000000072c037c11 */ /* 0x000fe400098f0c03 */
[----:B------:R-:W-:Y:S02]  /*6700*/  LOP3.LUT R10, R11, R12, RZ, 0x3c, !PT ;  /* 0x0000000c0b0a7212 */ /* 0x000fe400078e3cff */
[----:B------:R-:W-:Y:S01]  /*6710*/  SHF.L.U32 R7, R7, 0x1f, RZ ;  /* 0x0000001f07077819 */ /* 0x000fe200000006ff */
[----:B------:R-:W-:Y:S06]  /*6720*/  BRA.DIV UR4, `(.L_x_1974) ;  /* 0x0000011a04947947 */ /* 0x000fec000b800000 */
.L_x_2164:
[----:B------:R-:W-:-:S03]  /*6730*/  UMOV UR4, 0xffffffff ;  /* 0xffffffff00047882 */ /* 0x000fc60000000000 */
[----:B------:R-:W-:Y:S05]  /*6740*/  BRA.DIV UR4, `(.L_x_1975) ;  /* 0x0000011a04b47947 */ /* 0x000fea000b800000 */
.L_x_2167:
[----:B------:R-:W-:-:S03]  /*6750*/  UMOV UR4, 0xffffffff ;  /* 0xffffffff00047882 */ /* 0x000fc60000000000 */
[----:B------:R-:W-:Y:S05]  /*6760*/  BRA.DIV UR4, `(.L_x_1976) ;  /* 0x0000011a04d47947 */ /* 0x000fea000b800000 */
.L_x_2170:
[----:B------:R-:W-:-:S03]  /*6770*/  UMOV UR4, 0xffffffff ;  /* 0xffffffff00047882 */ /* 0x000fc60000000000 */
[----:B------:R-:W-:Y:S05]  /*6780*/  BRA.DIV UR4, `(.L_x_1977) ;  /* 0x0000011a04f47947 */ /* 0x000fea000b800000 */
.L_x_2173:
[----:B------:R-:W-:-:S03]  /*6790*/  UMOV UR4, 0xffffffff ;  /* 0xffffffff00047882 */ /* 0x000fc60000000000 */
[----:B------:R-:W-:Y:S05]  /*67a0*/  BRA.DIV UR4, `(.L_x_1978) ;  /* 0x0000011e04147947 */ /* 0x000fea000b800000 */
.L_x_2176:
[----:B------:R-:W-:-:S03]  /*67b0*/  UMOV UR4, 0xffffffff ;  /* 0xffffffff00047882 */ /* 0x000fc60000000000 */
[----:B------:R-:W-:Y:S05]  /*67c0*/  BRA.DIV UR4, `(.L_x_1979) ;  /* 0x0000011e04347947 */ /* 0x000fea000b800000 */
.L_x_2179:
[----:B------:R-:W-:-:S03]  /*67d0*/  UMOV UR4, 0xffffffff ;  /* 0xffffffff00047882 */ /* 0x000fc60000000000 */
[----:B------:R-:W-:Y:S05]  /*67e0*/  BRA.DIV UR4, `(.L_x_1980) ;  /* 0x0000011e04547947 */ /* 0x000fea000b800000 */
.L_x_2182:
[----:B------:R-:W-:-:S03]  /*67f0*/  UMOV UR4, 0xffffffff ;  /* 0xffffffff00047882 */ /* 0x000fc60000000000 */
[----:B------:R-:W-:Y:S05]  /*6800*/  BRA.DIV UR4, `(.L_x_1981) ;  /* 0x0000011e04747947 */ /* 0x000fea000b800000 */
.L_x_2185:
[----:B------:R-:W0:Y:S01]  /*6810*/  S2R R6, SR_TID.X ;  /* 0x0000000000067919 */ /* 0x000e220000002100 */
[----:B------:R-:W1:Y:S01]  /*6820*/  SYNCS.PHASECHK.TRANS64.TRYWAIT P2, [R2+URZ+0x16800], R7 ;  /* 0x01680007020075a7 */ /* 0x000e62000804017f */
[----:B-----5:R-:W-:Y:S01]  /*6830*/  IMAD.MOV.U32 R3, RZ, RZ, R41 ;  /* 0x000000ffff037224 */ /* 0x020fe200078e0029 */
[----:B------:R-:W-:Y:S01]  /*6840*/  LOP3.LUT P3, RZ, R30, 0x4, RZ, 0xc0, !PT ;  /* 0x000000041eff7812 */ /* 0x000fe2000786c0ff */
[----:B------:R-:W-:Y:S01]  /*6850*/  IMAD.MOV.U32 R4, RZ, RZ, R34 ;  /* 0x000000ffff047224 */ /* 0x000fe200078e0022 */
[----:B------:R-:W-:Y:S01]  /*6860*/  MOV R0, R40 ;  /* 0x0000002800007202 */ /* 0x000fe20000000f00 */
[----:B------:R-:W-:Y:S01]  /*6870*/  IMAD.MOV.U32 R5, RZ, RZ, R35 ;  /* 0x000000ffff057224 */ /* 0x000fe200078e0023 */
[----:B------:R-:W-:Y:S02]  /*6880*/  BSSY B1, `(.L_x_1982) ;  /* 0x0000023000017945 */ /* 0x000fe40003800000 */
[----:B------:R-:W-:Y:S01]  /*6890*/  PRMT R45, R3, 0x5410, R4 ;  /* 0x00005410032d7816 */ /* 0x000fe20000000004 */
[----:B------:R-:W-:Y:S01]  /*68a0*/  IMAD.MOV.U32 R4, RZ, RZ, R43 ;  /* 0x000000ffff047224 */ /* 0x000fe200078e002b */
[----:B------:R-:W-:-:S02]  /*68b0*/  PRMT R46, R5, 0x7610, R46 ;  /* 0x00007610052e7816 */ /* 0x000fc4000000002e */
[----:B------:R-:W-:Y:S02]  /*68c0*/  MOV R5, R38 ;  /* 0x0000002600057202 */ /* 0x000fe40000000f00 */
[----:B------:R-:W-:Y:S01]  /*68d0*/  PRMT R33, R0, 0x7610, R33 ;  /* 0x0000761000217816 */ /* 0x000fe20000000021 */
[----:B------:R-:W-:Y:S01]  /*68e0*/  IMAD.MOV.U32 R0, RZ, RZ, R42 ;  /* 0x000000ffff007224 */ /* 0x000fe200078e002a */
[----:B------:R-:W-:Y:S01]  /*68f0*/  PRMT R47, R5, 0x7610, R47 ;  /* 0x00007610052f7816 */ /* 0x000fe2000000002f */
[----:B------:R-:W-:Y:S01]  /*6900*/  IMAD.MOV.U32 R5, RZ, RZ, R39 ;  /* 0x000000ffff057224 */ /* 0x000fe200078e0027 */
[----:B------:R-:W-:Y:S02]  /*6910*/  PRMT R46, R46, 0x5410, R4 ;  /* 0x000054102e2e7816 */ /* 0x000fe40000000004 */
[----:B------:R-:W-:Y:S02]  /*6920*/  PRMT R31, R0, 0x7610, R31 ;  /* 0x00007610001f7816 */ /* 0x000fe4000000001f */
[----:B------:R-:W-:Y:S01]  /*6930*/  PRMT R47, R47, 0x5410, R5 ;  /* 0x000054102f2f7816 */ /* 0x000fe20000000005 */
[----:B------:R-:W-:Y:S01]  /*6940*/  IMAD.MOV.U32 R5, RZ, RZ, R21 ;  /* 0x000000ffff057224 */ /* 0x000fe200078e0015 */
[----:B0-----:R-:W-:-:S04]  /*6950*/  IADD3 R11, R6, -0x80, RZ ;  /* 0xffffff80060b7810 */ /* 0x001fc80007ffe0ff */
[----:B------:R-:W-:-:S04]  /*6960*/  SHF.R.S32.HI R6, RZ, 0x1f, R11 ;  /* 0x0000001fff067819 */ /* 0x000fc8000001140b */
[----:B------:R-:W-:Y:S01]  /*6970*/  LEA.HI R6, R6, R11, RZ, 0x5 ;  /* 0x0000000b06067211 */ /* 0x000fe200078f28ff */
[----:B------:R-:W-:-:S03]  /*6980*/  IMAD.MOV.U32 R11, RZ, RZ, R29 ;  /* 0x000000ffff0b7224 */ /* 0x000fc600078e001d */
[----:B------:R-:W-:-:S05]  /*6990*/  SHF.R.S32.HI R6, RZ, 0x5, R6 ;  /* 0x00000005ff067819 */ /* 0x000fca0000011406 */
[----:B------:R-:W-:Y:S02]  /*69a0*/  IMAD R3, R6, 0x200, R10 ;  /* 0x0000020006037824 */ /* 0x000fe400078e020a */
[----:B------:R-:W-:Y:S02]  /*69b0*/  IMAD.MOV.U32 R6, RZ, RZ, R24 ;  /* 0x000000ffff067224 */ /* 0x000fe400078e0018 */
[----:B------:R-:W-:Y:S02]  /*69c0*/  IMAD R3, R3, 0x2, R2 ;  /* 0x0000000203037824 */ /* 0x000fe400078e0202 */
[----:B------:R-:W-:Y:S01]  /*69d0*/  IMAD.MOV.U32 R10, RZ, RZ, R25 ;  /* 0x000000ffff0a7224 */ /* 0x000fe200078e0019 */
[----:B------:R-:W-:Y:S01]  /*69e0*/  PRMT R48, R6, 0x7610, R48 ;  /* 0x0000761006307816 */ /* 0x000fe20000000030 */
[C---:B------:R-:W-:Y:S01]  /*69f0*/  VIADD R4, R3.reuse, 0x8400 ;  /* 0x0000840003047836 */ /* 0x040fe20000000000 */
[----:B------:R-:W-:Y:S01]  /*6a00*/  IADD3 R0, R3, 0x8440, RZ ;  /* 0x0000844003007810 */ /* 0x000fe20007ffe0ff */
[----:B------:R-:W-:Y:S01]  /*6a10*/  IMAD.MOV.U32 R6, RZ, RZ, R28 ;  /* 0x000000ffff067224 */ /* 0x000fe200078e001c */
[----:B------:R-:W-:Y:S01]  /*6a20*/  PRMT R12, R12, 0x5410, R10 ;  /* 0x000054100c0c7816 */ /* 0x000fe2000000000a */
[----:B------:R-:W-:Y:S01]  /*6a30*/  @P3 VIADD R0, R4, 0xffffffc0 ;  /* 0xffffffc004003836 */ /* 0x000fe20000000000 */
[----:B------:R-:W-:-:S02]  /*6a40*/  MOV R4, R20 ;  /* 0x0000001400047202 */ /* 0x000fc40000000f00 */
[----:B------:R-:W-:Y:S02]  /*6a50*/  PRMT R48, R48, 0x5410, R6 ;  /* 0x0000541030307816 */ /* 0x000fe40000000006 */
[----:B------:R-:W-:Y:S01]  /*6a60*/  PRMT R10, R4, 0x5410, R5 ;  /* 0x00005410040a7816 */ /* 0x000fe20000000005 */
[----:B------:R-:W-:Y:S01]  /*6a70*/  IMAD.MOV.U32 R5, RZ, RZ, R9 ;  /* 0x000000ffff057224 */ /* 0x000fe200078e0009 */
[----:B------:R-:W-:Y:S02]  /*6a80*/  PRMT R12, R11, 0x7610, R12 ;  /* 0x000076100b0c7816 */ /* 0x000fe4000000000c */
[----:B------:R-:W-:Y:S01]  /*6a90*/  MOV R4, R8 ;  /* 0x0000000800047202 */ /* 0x000fe20000000f00 */
[----:B-1----:R-:W-:Y:S06]  /*6aa0*/  @!P2 BRA `(.L_x_1983) ;  /* 0x0000011800f4a947 */ /* 0x002fec0003800000 */
.L_x_2186:
[----:B------:R-:W-:Y:S05]  /*6ab0*/  BSYNC B1 ;  /* 0x0000000000017941 */ /* 0x000fea0003800000 */
.L_x_1982:
[----:B------:R-:W-:Y:S01]  /*6ac0*/  BSSY B1, `(.L_x_1984) ;  /* 0x000005f000017945 */ /* 0x000fe20003800000 */
[----:B------:R-:W-:-:S03]  /*6ad0*/  PRMT R11, R4, 0x5410, R5 ;  /* 0x00005410040b7816 */ /* 0x000fc60000000005 */
[----:B------:R-:W-:Y:S05]  /*6ae0*/  @P0 BRA `(.L_x_1985) ;  /* 0x0000000400700947 */ /* 0x000fea0003800000 */
[----:B------:R-:W1:Y:S01]  /*6af0*/  LDC R5, c[0x0][0x3d4] ;  /* 0x0000f500ff057b82 */ /* 0x000e620000000800 */
[C---:B------:R-:W-:Y:S01]  /*6b00*/  VIADD R4, R26.reuse, 0x10 ;  /* 0x000000101a047836 */ /* 0x040fe20000000000 */
[----:B------:R-:W-:Y:S01]  /*6b10*/  BSSY B2, `(.L_x_1986) ;  /* 0x000002e000027945 */ /* 0x000fe20003800000 */
[----:B-1----:R-:W-:-:S03]  /*6b20*/  ISETP.GE.AND P0, PT, R26, R5, PT ;  /* 0x000000051a00720c */ /* 0x002fc60003f06270 */
[----:B------:R-:W-:-:S10]  /*6b30*/  ISETP.GE.AND P2, PT, R4, R5, PT ;  /* 0x000000050400720c */ /* 0x000fd40003f46270 */
[----:B------:R-:W-:Y:S05]  /*6b40*/  @P0 BRA `(.L_x_1987) ;  /* 0x0000000000a80947 */ /* 0x000fea0003800000 */
[----:B0-----:R-:W0:Y:S01]  /*6b50*/  LDS.128 R4, [R3+0x8400] ;  /* 0x0084000003047984 */ /* 0x001e220000000c00 */
[----:B------:R-:W-:Y:S01]  /*6b60*/  SHF.R.U32.HI R32, RZ, 0x10, R43 ;  /* 0x00000010ff207819 */ /* 0x000fe2000001162b */
[----:B------:R-:W-:Y:S01]  /*6b70*/  HADD2.F32 R33, -RZ, R33.H0_H0 ;  /* 0x20000021ff217230 */ /* 0x000fe20000004100 */
[----:B------:R-:W-:Y:S01]  /*6b80*/  SHF.R.U32.HI R37, RZ, 0x10, R41 ;  /* 0x00000010ff257819 */ /* 0x000fe20000011629 */
[----:B------:R-:W-:Y:S01]  /*6b90*/  HADD2.F32 R31, -RZ, R31.H0_H0 ;  /* 0x2000001fff1f7230 */ /* 0x000fe20000004100 */
[----:B------:R-:W-:Y:S01]  /*6ba0*/  SHF.R.U64 R44, R42, 0x10, R43 ;  /* 0x000000102a2c7819 */ /* 0x000fe2000000122b */
[----:B------:R-:W-:Y:S01]  /*6bb0*/  HADD2.F32 R32, -RZ, R32.H0_H0 ;  /* 0x20000020ff207230 */ /* 0x000fe20000004100 */
[----:B------:R-:W-:Y:S01]  /*6bc0*/  SHF.R.U64 R43, R40, 0x10, R41 ;  /* 0x00000010282b7819 */ /* 0x000fe20000001229 */
[----:B------:R-:W-:Y:S02]  /*6bd0*/  HADD2.F32 R37, -RZ, R37.H0_H0 ;  /* 0x20000025ff257230 */ /* 0x000fe40000004100 */
[----:B0-----:R-:W-:-:S02]  /*6be0*/  HADD2.F32 R15, -RZ, R7.H0_H0 ;  /* 0x20000007ff0f7230 */ /* 0x001fc40000004100 */
[----:B------:R-:W-:Y:S02]  /*6bf0*/  HADD2.F32 R30, -RZ, R7.H1_H1 ;  /* 0x30000007ff1e7230 */ /* 0x000fe40000004100 */
[--C-:B------:R-:W-:Y:S02]  /*6c00*/  HADD2.F32 R7, -RZ, R4.reuse.H0_H0 ;  /* 0x20000004ff077230 */ /* 0x100fe40000004100 */
[----:B------:R-:W-:Y:S02]  /*6c10*/  HADD2.F32 R4, -RZ, R4.H1_H1 ;  /* 0x30000004ff047230 */ /* 0x000fe40000004100 */
[C---:B------:R-:W-:Y:S01]  /*6c20*/  FMUL.FTZ R40, R30.reuse, R37 ;  /* 0x000000251e287220 */ /* 0x040fe20000410000 */
[-C--:B------:R-:W-:Y:S01]  /*6c30*/  FMUL.FTZ R42, R30, R32.reuse ;  /* 0x000000201e2a7220 */ /* 0x080fe20000410000 */
[--C-:B------:R-:W-:Y:S02]  /*6c40*/  HADD2.F32 R13, -RZ, R6.reuse.H0_H0 ;  /* 0x20000006ff0d7230 */ /* 0x100fe40000004100 */
[----:B------:R-:W-:Y:S01]  /*6c50*/  FMUL.FTZ R30, R4, R33 ;  /* 0x00000021041e7220 */ /* 0x000fe20000410000 */
[----:B------:R-:W-:Y:S01]  /*6c60*/  FFMA.FTZ R41, R15, R32, -R40 ;  /* 0x000000200f297223 */ /* 0x000fe20000010828 */
[----:B------:R-:W-:-:S02]  /*6c70*/  HADD2.F32 R14, -RZ, R6.H1_H1 ;  /* 0x30000006ff0e7230 */ /* 0x000fc40000004100 */
[-C--:B------:R-:W-:Y:S01]  /*6c80*/  FMUL.FTZ R40, R4, R31.reuse ;  /* 0x0000001f04287220 */ /* 0x080fe20000410000 */
[----:B------:R-:W-:Y:S01]  /*6c90*/  FFMA.FTZ R32, R7, R31, -R30 ;  /* 0x0000001f07207223 */ /* 0x000fe2000001081e */
[----:B------:R-:W-:Y:S02]  /*6ca0*/  HADD2.F32 R6, -RZ, R5.H0_H0 ;  /* 0x20000005ff067230 */ /* 0x000fe40000004100 */
[----:B------:R-:W-:Y:S01]  /*6cb0*/  FFMA.FTZ R42, R15, R37, R42 ;  /* 0x000000250f2a7223 */ /* 0x000fe2000001002a */
[----:B------:R-:W-:Y:S02]  /*6cc0*/  HADD2.F32 R31, -RZ, R45.H0_H0 ;  /* 0x2000002dff1f7230 */ /* 0x000fe40000004100 */
[----:B------:R-:W-:Y:S01]  /*6cd0*/  FFMA.FTZ R33, R7, R33, R40 ;  /* 0x0000002107217223 */ /* 0x000fe20000010028 */
[----:B------:R-:W-:Y:S02]  /*6ce0*/  HADD2.F32 R5, -RZ, R5.H1_H1 ;  /* 0x30000005ff057230 */ /* 0x000fe40000004100 */
[----:B------:R-:W-:-:S02]  /*6cf0*/  HADD2.F32 R15, -RZ, R46.H1_H1 ;  /* 0x3000002eff0f7230 */ /* 0x000fc40000004100 */
[C---:B------:R-:W-:Y:S01]  /*6d00*/  FMUL.FTZ R40, R14.reuse, R31 ;  /* 0x0000001f0e287220 */ /* 0x040fe20000410000 */
[----:B------:R-:W-:Y:S02]  /*6d10*/  HADD2.F32 R30, -RZ, R43.H0_H0 ;  /* 0x2000002bff1e7230 */ /* 0x000fe40000004100 */
[----:B------:R-:W-:Y:S02]  /*6d20*/  HADD2.F32 R4, -RZ, R44.H0_H0 ;  /* 0x2000002cff047230 */ /* 0x000fe40000004100 */
[-C--:B------:R-:W-:Y:S01]  /*6d30*/  FMUL.FTZ R14, R14, R15.reuse ;  /* 0x0000000f0e0e7220 */ /* 0x080fe20000410000 */
[----:B------:R-:W-:Y:S01]  /*6d40*/  FFMA.FTZ R40, R13, R15, -R40 ;  /* 0x0000000f0d287223 */ /* 0x000fe20000010828 */
[C---:B------:R-:W-:Y:S01]  /*6d50*/  FMUL.FTZ R7, R5.reuse, R30 ;  /* 0x0000001e05077220 */ /* 0x040fe20000410000 */
[-C--:B------:R-:W-:Y:S01]  /*6d60*/  FMUL.FTZ R37, R5, R4.reuse ;  /* 0x0000000405257220 */ /* 0x080fe20000410000 */
[----:B------:R-:W-:Y:S02]  /*6d70*/  FFMA.FTZ R13, R13, R31, R14 ;  /* 0x0000001f0d0d7223 */ /* 0x000fe4000001000e */
[----:B------:R-:W-:Y:S01]  /*6d80*/  FFMA.FTZ R5, R6, R4, -R7 ;  /* 0x0000000406057223 */ /* 0x000fe20000010807 */
[----:B------:R-:W-:Y:S01]  /*6d90*/  F2FP.F16.F32.PACK_AB R7, R42, R41 ;  /* 0x000000292a07723e */ /* 0x000fe200000000ff */
[----:B------:R-:W-:Y:S01]  /*6da0*/  FFMA.FTZ R30, R6, R30, R37 ;  /* 0x0000001e061e7223 */ /* 0x000fe20000010025 */
[----:B------:R-:W-:-:S02]  /*6db0*/  F2FP.F16.F32.PACK_AB R4, R33, R32 ;  /* 0x000000202104723e */ /* 0x000fc400000000ff */
[----:B------:R-:W-:Y:S02]  /*6dc0*/  F2FP.F16.F32.PACK_AB R6, R13, R40 ;  /* 0x000000280d06723e */ /* 0x000fe400000000ff */
[----:B------:R-:W-:-:S05]  /*6dd0*/  F2FP.F16.F32.PACK_AB R5, R30, R5 ;  /* 0x000000051e05723e */ /* 0x000fca00000000ff */
[----:B------:R1:W-:Y:S02]  /*6de0*/  STS.128 [R3+0x8400], R4 ;  /* 0x0084000403007388 */ /* 0x0003e40000000c00 */
.L_x_1987:
[----:B------:R-:W-:Y:S05]  /*6df0*/  BSYNC B2 ;  /* 0x0000000000027941 */ /* 0x000fea0003800000 */
.L_x_1986:
[----:B------:R-:W-:Y:S05]  /*6e00*/  @P2 BRA `(.L_x_1985) ;  /* 0x0000000000a82947 */ /* 0x000fea0003800000 */
[----:B01----:R-:W0:Y:S01]  /*6e10*/  LDS.128 R4, [R0] ;  /* 0x0000000000047984 */ /* 0x003e220000000c00 */
[--C-:B------:R-:W-:Y:S01]  /*6e20*/  SHF.R.U64 R40, R38, 0x10, R39.reuse ;  /* 0x0000001026287819 */ /* 0x100fe20000001227 */
[----:B------:R-:W-:Y:S01]  /*6e30*/  HADD2.F32 R33, -RZ, R45.H1_H1 ;  /* 0x3000002dff217230 */ /* 0x000fe20000004100 */
[----:B------:R-:W-:Y:S01]  /*6e40*/  SHF.R.U32.HI R32, RZ, 0x10, R39 ;  /* 0x00000010ff207819 */ /* 0x000fe20000011627 */
[----:B------:R-:W-:Y:S01]  /*6e50*/  HADD2.F32 R31, -RZ, R47.H0_H0 ;  /* 0x2000002fff1f7230 */ /* 0x000fe20000004100 */
[--C-:B------:R-:W-:Y:S02]  /*6e60*/  SHF.R.U64 R39, R34, 0x10, R35.reuse ;  /* 0x0000001022277819 */ /* 0x100fe40000001223 */
[----:B------:R-:W-:Y:S01]  /*6e70*/  SHF.R.U32.HI R34, RZ, 0x10, R35 ;  /* 0x00000010ff227819 */ /* 0x000fe20000011623 */
[----:B------:R-:W-:-:S04]  /*6e80*/  HADD2.F32 R32, -RZ, R32.H0_H0 ;  /* 0x20000020ff207230 */ /* 0x000fc80000004100 */
[----:B------:R-:W-:Y:S02]  /*6e90*/  HADD2.F32 R34, -RZ, R34.H0_H0 ;  /* 0x20000022ff227230 */ /* 0x000fe40000004100 */
[--C-:B0-----:R-:W-:Y:S02]  /*6ea0*/  HADD2.F32 R15, -RZ, R7.reuse.H0_H0 ;  /* 0x20000007ff0f7230 */ /* 0x101fe40000004100 */
[----:B------:R-:W-:Y:S02]  /*6eb0*/  HADD2.F32 R30, -RZ, R7.H1_H1 ;  /* 0x30000007ff1e7230 */ /* 0x000fe40000004100 */
[--C-:B------:R-:W-:Y:S02]  /*6ec0*/  HADD2.F32 R7, -RZ, R4.reuse.H0_H0 ;  /* 0x20000004ff077230 */ /* 0x100fe40000004100 */
[----:B------:R-:W-:Y:S02]  /*6ed0*/  HADD2.F32 R4, -RZ, R4.H1_H1 ;  /* 0x30000004ff047230 */ /* 0x000fe40000004100 */
[C---:B------:R-:W-:Y:S01]  /*6ee0*/  FMUL.FTZ R38, R30.reuse, R34 ;  /* 0x000000221e267220 */ /* 0x040fe20000410000 */
[----:B------:R-:W-:Y:S01]  /*6ef0*/  FMUL.FTZ R35, R30, R32 ;  /* 0x000000201e237220 */ /* 0x000fe20000410000 */
[----:B------:R-:W-:-:S02]  /*6f00*/  HADD2.F32 R13, -RZ, R6.H0_H0 ;  /* 0x20000006ff0d7230 */ /* 0x000fc40000004100 */
[C---:B------:R-:W-:Y:S01]  /*6f10*/  FMUL.FTZ R30, R4.reuse, R33 ;  /* 0x00000021041e7220 */ /* 0x040fe20000410000 */
[C---:B------:R-:W-:Y:S01]  /*6f20*/  FFMA.FTZ R38, R15.reuse, R32, -R38 ;  /* 0x000000200f267223 */ /* 0x040fe20000010826 */
[----:B------:R-:W-:Y:S01]  /*6f30*/  FFMA.FTZ R37, R15, R34, R35 ;  /* 0x000000220f257223 */ /* 0x000fe20000010023 */
[----:B------:R-:W-:Y:S02]  /*6f40*/  HADD2.F32 R14, -RZ, R6.H1_H1 ;  /* 0x30000006ff0e7230 */ /* 0x000fe40000004100 */
[-C--:B------:R-:W-:Y:S01]  /*6f50*/  FMUL.FTZ R34, R4, R31.reuse ;  /* 0x0000001f04227220 */ /* 0x080fe20000410000 */
[C---:B------:R-:W-:Y:S01]  /*6f60*/  FFMA.FTZ R32, R7.reuse, R31, -R30 ;  /* 0x0000001f07207223 */ /* 0x040fe2000001081e */
[--C-:B------:R-:W-:Y:S02]  /*6f70*/  HADD2.F32 R6, -RZ, R5.reuse.H0_H0 ;  /* 0x20000005ff067230 */ /* 0x100fe40000004100 */
[----:B------:R-:W-:Y:S02]  /*6f80*/  HADD2.F32 R31, -RZ, R46.H0_H0 ;  /* 0x2000002eff1f7230 */ /* 0x000fe40000004100 */
[----:B------:R-:W-:Y:S01]  /*6f90*/  FFMA.FTZ R33, R7, R33, R34 ;  /* 0x0000002107217223 */ /* 0x000fe20000010022 */
[----:B------:R-:W-:-:S02]  /*6fa0*/  HADD2.F32 R5, -RZ, R5.H1_H1 ;  /* 0x30000005ff057230 */ /* 0x000fc40000004100 */
[----:B------:R-:W-:Y:S02]  /*6fb0*/  HADD2.F32 R15, -RZ, R47.H1_H1 ;  /* 0x3000002fff0f7230 */ /* 0x000fe40000004100 */
[C---:B------:R-:W-:Y:S01]  /*6fc0*/  FMUL.FTZ R34, R14.reuse, R31 ;  /* 0x0000001f0e227220 */ /* 0x040fe20000410000 */
[----:B------:R-:W-:Y:S02]  /*6fd0*/  HADD2.F32 R30, -RZ, R39.H0_H0 ;  /* 0x20000027ff1e7230 */ /* 0x000fe40000004100 */
[----:B------:R-:W-:Y:S02]  /*6fe0*/  HADD2.F32 R4, -RZ, R40.H0_H0 ;  /* 0x20000028ff047230 */ /* 0x000fe40000004100 */
[-C--:B------:R-:W-:Y:S01]  /*6ff0*/  FMUL.FTZ R14, R14, R15.reuse ;  /* 0x0000000f0e0e7220 */ /* 0x080fe20000410000 */
[----:B------:R-:W-:Y:S01]  /*7000*/  FFMA.FTZ R34, R13, R15, -R34 ;  /* 0x0000000f0d227223 */ /* 0x000fe20000010822 */
[C---:B------:R-:W-:Y:S01]  /*7010*/  FMUL.FTZ R7, R5.reuse, R30 ;  /* 0x0000001e05077220 */ /* 0x040fe20000410000 */
[----:B------:R-:W-:Y:S01]  /*7020*/  FMUL.FTZ R35, R5, R4 ;  /* 0x0000000405237220 */ /* 0x000fe20000410000 */
[----:B------:R-:W-:-:S02]  /*7030*/  FFMA.FTZ R13, R13, R31, R14 ;  /* 0x0000001f0d0d7223 */ /* 0x000fc4000001000e */
[C---:B------:R-:W-:Y:S01]  /*7040*/  FFMA.FTZ R5, R6.reuse, R4, -R7 ;  /* 0x0000000406057223 */ /* 0x040fe20000010807 */
[----:B------:R-:W-:Y:S01]  /*7050*/  F2FP.F16.F32.PACK_AB R7, R37, R38 ;  /* 0x000000262507723e */ /* 0x000fe200000000ff */
[----:B------:R-:W-:Y:S01]  /*7060*/  FFMA.FTZ R30, R6, R30, R35 ;  /* 0x0000001e061e7223 */ /* 0x000fe20000010023 */
[----:B------:R-:W-:Y:S02]  /*7070*/  F2FP.F16.F32.PACK_AB R4, R33, R32 ;  /* 0x000000202104723e */ /* 0x000fe400000000ff */
[----:B------:R-:W-:Y:S02]  /*7080*/  F2FP.F16.F32.PACK_AB R6, R13, R34 ;  /* 0x000000220d06723e */ /* 0x000fe400000000ff */
[----:B------:R-:W-:-:S05]  /*7090*/  F2FP.F16.F32.PACK_AB R5, R30, R5 ;  /* 0x000000051e05723e */ /* 0x000fca00000000ff */
[----:B------:R2:W-:Y:S02]  /*70a0*/  STS.128 [R0], R4 ;  /* 0x0000000400007388 */ /* 0x0005e40000000c00 */
.L_x_1985:
[----:B------:R-:W-:Y:S05]  /*70b0*/  BSYNC B1 ;  /* 0x0000000000017941 */ /* 0x000fea0003800000 */
.L_x_1984:
[----:B------:R-:W-:Y:S05]  /*70c0*/  @P1 BRA `(.L_x_1988) ;  /* 0x00000018009c1947 */ /* 0x000fea0003800000 */
[----:B-12---:R-:W1:Y:S01]  /*70d0*/  LDC R5, c[0x0][0x3d4] ;  /* 0x0000f500ff057b82 */ /* 0x006e620000000800 */
[C---:B------:R-:W-:Y:S01]  /*70e0*/  VIADD R4, R26.reuse, 0x10 ;  /* 0x000000101a047836 */ /* 0x040fe20000000000 */
[----:B------:R-:W-:Y:S01]  /*70f0*/  BSSY B1, `(.L_x_1989) ;  /* 0x000002e000017945 */ /* 0x000fe20003800000 */
[----:B-1----:R-:W-:-:S03]  /*7100*/  ISETP.GE.AND P0, PT, R26, R5, PT ;  /* 0x000000051a00720c */ /* 0x002fc60003f06270 */
[----:B------:R-:W-:-:S10]  /*7110*/  ISETP.GE.AND P1, PT, R4, R5, PT ;  /* 0x000000050400720c */ /* 0x000fd40003f26270 */
[----:B------:R-:W-:Y:S05]  /*7120*/  @P0 BRA `(.L_x_1990) ;  /* 0x0000000000a80947 */ /* 0x000fea0003800000 */
[----:B0-----:R-:W0:Y:S01]  /*7130*/  LDS.128 R4, [R3+0xb400] ;  /* 0x00b4000003047984 */ /* 0x001e220000000c00 */
[----:B------:R-:W-:Y:S01]  /*7140*/  SHF.R.U64 R32, R28, 0x10, R29 ;  /* 0x000000101c207819 */ /* 0x000fe2000000121d */
[----:B------:R-:W-:Y:S01]  /*7150*/  HADD2.F32 R27, -RZ, R48.H0_H0 ;  /* 0x20000030ff1b7230 */ /* 0x000fe20000004100 */
[----:B------:R-:W-:Y:S02]  /*7160*/  SHF.R.U32.HI R28, RZ, 0x10, R25 ;  /* 0x00000010ff1c7819 */ /* 0x000fe40000011619 */
[----:B------:R-:W-:Y:S02]  /*7170*/  SHF.R.U32.HI R26, RZ, 0x10, R29 ;  /* 0x00000010ff1a7819 */ /* 0x000fe4000001161d */
[----:B------:R-:W-:Y:S01]  /*7180*/  SHF.R.U64 R31, R24, 0x10, R25 ;  /* 0x00000010181f7819 */ /* 0x000fe20000001219 */
[----:B------:R-:W-:Y:S02]  /*7190*/  HADD2.F32 R28, -RZ, R28.H0_H0 ;  /* 0x2000001cff1c7230 */ /* 0x000fe40000004100 */
[----:B------:R-:W-:-:S02]  /*71a0*/  HADD2.F32 R26, -RZ, R26.H0_H0 ;  /* 0x2000001aff1a7230 */ /* 0x000fc40000004100 */
[----:B------:R-:W-:Y:S02]  /*71b0*/  HADD2.F32 R25, -RZ, R48.H1_H1 ;  /* 0x30000030ff197230 */ /* 0x000fe40000004100 */
        /* <DEDUP_REMOVED lines=8> */
[----:B------:R-:W-:Y:S01]  /*7240*/  FFMA.FTZ R30, R15, R26, -R30 ;  /* 0x0000001a0f1e7223 */ /* 0x000fe2000001081e */
[-C--:B------:R-:W-:Y:S01]  /*7250*/  FMUL.FTZ R26, R4, R25.reuse ;  /* 0x00000019041a7220 */ /* 0x080fe20000410000 */
[----:B------:R-:W-:Y:S02]  /*7260*/  HADD2.F32 R14, -RZ, R6.H1_H1 ;  /* 0x30000006ff0e7230 */ /* 0x000fe40000004100 */
[----:B------:R-:W-:Y:S01]  /*7270*/  FFMA.FTZ R25, R7, R25, -R24 ;  /* 0x0000001907197223 */ /* 0x000fe20000010818 */
[--C-:B------:R-:W-:Y:S02]  /*7280*/  HADD2.F32 R24, -RZ, R12.reuse.H1_H1 ;  /* 0x3000000cff187230 */ /* 0x100fe40000004100 */
[----:B------:R-:W-:Y:S01]  /*7290*/  FFMA.FTZ R29, R15, R28, R29 ;  /* 0x0000001c0f1d7223 */ /* 0x000fe2000001001d */
[----:B------:R-:W-:Y:S02]  /*72a0*/  HADD2.F32 R6, -RZ, R5.H0_H0 ;  /* 0x20000005ff067230 */ /* 0x000fe40000004100 */
[----:B------:R-:W-:Y:S01]  /*72b0*/  FFMA.FTZ R26, R7, R27, R26 ;  /* 0x0000001b071a7223 */ /* 0x000fe2000001001a */
[----:B------:R-:W-:-:S02]  /*72c0*/  HADD2.F32 R12, -RZ, R12.H0_H0 ;  /* 0x2000000cff0c7230 */ /* 0x000fc40000004100 */
[C---:B------:R-:W-:Y:S01]  /*72d0*/  FMUL.FTZ R28, R14.reuse, R24 ;  /* 0x000000180e1c7220 */ /* 0x040fe20000410000 */
[----:B------:R-:W-:Y:S02]  /*72e0*/  HADD2.F32 R5, -RZ, R5.H1_H1 ;  /* 0x30000005ff057230 */ /* 0x000fe40000004100 */
        /* <DEDUP_REMOVED lines=14> */
.L_x_1990:
[----:B------:R-:W-:Y:S05]  /*73d0*/  BSYNC B1 ;  /* 0x0000000000017941 */ /* 0x000fea0003800000 */
.L_x_1989:
[----:B------:R-:W-:Y:S05]  /*73e0*/  @P1 BRA `(.L_x_1988) ;  /* 0x0000001400d41947 */ /* 0x000fea0003800000 */
[----:B01----:R-:W0:Y:S01]  /*73f0*/  LDS.128 R4, [R0+0x3000] ;  /* 0x0030000000047984 */ /* 0x003e220000000c00 */
        /* <DEDUP_REMOVED lines=42> */
.L_x_1969:
[----:B------:R-:W0:Y:S01]  /*76a0*/  LDC R21, c[0x0][0x3d4] ;  /* 0x0000f500ff157b82 */ /* 0x000e220000000800 */
[----:B------:R-:W-:Y:S01]  /*76b0*/  IADD3 R0, R19, 0x60, RZ ;  /* 0x0000006013007810 */ /* 0x000fe20007ffe0ff */
[----:B------:R-:W-:Y:S01]  /*76c0*/  ULDC.64 UR4, c[0x0][0x3c8] ;  /* 0x0000f20000047ab9 */ /* 0x000fe20000000a00 */
[----:B------:R-:W2:Y:S01]  /*76d0*/  LDL R48, [R1+0x34] ;  /* 0x0000340001307983 */ /* 0x000ea20000100800 */
[----:B------:R-:W-:Y:S01]  /*76e0*/  ULDC.64 UR6, c[0x0][0x3e0] ;  /* 0x0000f80000067ab9 */ /* 0x000fe20000000a00 */
[----:B0-----:R-:W-:-:S04]  /*76f0*/  ISETP.GE.AND P0, PT, R16, R21, PT ;  /* 0x000000151000720c */ /* 0x001fc80003f06270 */
[-C--:B------:R-:W-:Y:S02]  /*7700*/  ISETP.GE.OR P1, PT, R0, R4.reuse, P0 ;  /* 0x000000040000720c */ /* 0x080fe40000726670 */
[----:B------:R-:W-:-:S11]  /*7710*/  ISETP.GE.OR P0, PT, R19, R4, P0 ;  /* 0x000000041300720c */ /* 0x000fd60000706670 */
[----:B------:R-:W0:Y:S08]  /*7720*/  @!P1 LDC.64 R28, c[0x0][0x3c8] ;  /* 0x0000f200ff1c9b82 */ /* 0x000e300000000a00 */
[----:B------:R-:W1:Y:S01]  /*7730*/  @!P1 LDC.64 R46, c[0x0][0x3e0] ;  /* 0x0000f800ff2e9b82 */ /* 0x000e620000000a00 */
[----:B------:R-:W-:Y:S01]  /*7740*/  @!P1 IMAD.MOV.U32 R15, RZ, RZ, R53 ;  /* 0x000000ffff0f9224 */ /* 0x000fe200078e0035 */
[----:B------:R-:W-:Y:S01]  /*7750*/  @!P0 IADD3 R3, P3, R35, R14, RZ ;  /* 0x0000000e23038210 */ /* 0x000fe20007f7e0ff */
[----:B------:R-:W-:Y:S01]  /*7760*/  @!P1 IMAD.MOV.U32 R7, RZ, RZ, R55 ;  /* 0x000000ffff079224 */ /* 0x000fe200078e0037 */
[----:B------:R-:W-:Y:S01]  /*7770*/  @!P0 IADD3 R25, P2, R49, R6, RZ ;  /* 0x0000000631198210 */ /* 0x000fe20007f5e0ff */
[----:B------:R-:W-:-:S04]  /*7780*/  @!P1 IMAD.WIDE.U32 R4, R10, 0x60, R14 ;  /* 0x000000600a049825 */ /* 0x000fc800078e000e */
[----:B------:R-:W-:Y:S01]  /*7790*/  @!P1 IMAD.WIDE.U32 R6, R12, 0x60, R6 ;  /* 0x000000600c069825 */ /* 0x000fe200078e0006 */
[----:B------:R-:W-:-:S03]  /*77a0*/  @!P1 IADD3 R20, P4, R35, R4, RZ ;  /* 0x0000000423149210 */ /* 0x000fc60007f9e0ff */
[----:B------:R-:W-:Y:S01]  /*77b0*/  @!P0 IMAD.X R14, R53, 0x1, R43, P3 ;  /* 0x00000001350e8824 */ /* 0x000fe200018e062b */
[----:B------:R-:W-:Y:S01]  /*77c0*/  @!P0 LEA R8, P3, R3, UR4, 0x1 ;  /* 0x0000000403088c11 */ /* 0x000fe2000f8608ff */
[----:B------:R-:W-:Y:S01]  /*77d0*/  @!P1 IMAD R24, R11, 0x60, RZ ;  /* 0x000000600b189824 */ /* 0x000fe200078e02ff */
[----:B------:R-:W-:Y:S01]  /*77e0*/  @!P1 IADD3 R0, P5, R49, R6, RZ ;  /* 0x0000000631009210 */ /* 0x000fe20007fbe0ff */
[----:B------:R-:W-:Y:S01]  /*77f0*/  @!P1 IMAD R4, R13, 0x60, RZ ;  /* 0x000000600d049824 */ /* 0x000fe200078e02ff */
[----:B------:R-:W-:Y:S02]  /*7800*/  @!P0 LEA.HI.X R9, R3, UR5, R14, 0x1, P3 ;  /* 0x0000000503098c11 */ /* 0x000fe400098f0c0e */
[----:B------:R-:W-:Y:S02]  /*7810*/  @!P1 IADD3.X R24, R43, R24, R5, P4, !PT ;  /* 0x000000182b189210 */ /* 0x000fe400027fe405 */
[----:B0-----:R-:W-:Y:S02]  /*7820*/  @!P1 LEA R42, P3, R20, R28, 0x1 ;  /* 0x0000001c142a9211 */ /* 0x001fe400078608ff */
[----:B------:R-:W-:-:S02]  /*7830*/  @!P1 IADD3.X R3, R51, R4, R7, P5, !PT ;  /* 0x0000000433039210 */ /* 0x000fc40002ffe407 */
[----:B-1----:R-:W-:Y:S02]  /*7840*/  @!P1 LEA R46, P4, R0, R46, 0x1 ;  /* 0x0000002e002e9211 */ /* 0x002fe400078808ff */
[----:B------:R-:W-:Y:S02]  /*7850*/  CS2R R30, SRZ ;  /* 0x00000000001e7805 */ /* 0x000fe4000001ff00 */
[----:B------:R-:W-:Y:S02]  /*7860*/  @!P1 LEA.HI.X R43, R20, R29, R24, 0x1, P3 ;  /* 0x0000001d142b9211 */ /* 0x000fe400018f0c18 */
[----:B------:R-:W-:Y:S02]  /*7870*/  CS2R R28, SRZ ;  /* 0x00000000001c7805 */ /* 0x000fe4000001ff00 */
[----:B------:R-:W-:Y:S02]  /*7880*/  CS2R R32, SRZ ;  /* 0x0000000000207805 */ /* 0x000fe4000001ff00 */
[----:B------:R-:W-:-:S02]  /*7890*/  CS2R R34, SRZ ;  /* 0x0000000000227805 */ /* 0x000fc4000001ff00 */
[----:B------:R-:W-:Y:S02]  /*78a0*/  @!P1 LEA.HI.X R47, R0, R47, R3, 0x1, P4 ;  /* 0x0000002f002f9211 */ /* 0x000fe400020f0c03 */
[----:B------:R-:W0:Y:S01]  /*78b0*/  LDC R0, c[0x0][0x428] ;  /* 0x00010a00ff007b82 */ /* 0x000e220000000800 */
[----:B------:R-:W5:Y:S04]  /*78c0*/  @!P1 LDG.E.128 R28, desc[UR40][R42.64] ;  /* 0x000000282a1c9981 */ /* 0x000f68000c1e1d00 */
[----:B------:R-:W5:Y:S01]  /*78d0*/  @!P1 LDG.E.128 R32, desc[UR40][R46.64] ;  /* 0x000000282e209981 */ /* 0x000f62000c1e1d00 */
[----:B------:R-:W1:Y:S01]  /*78e0*/  S2R R44, SR_TID.X ;  /* 0x00000000002c7919 */ /* 0x000e620000002100 */
[----:B------:R-:W-:Y:S02]  /*78f0*/  @!P0 IADD3.X R26, R55, R51, RZ, P2, !PT ;  /* 0x00000033371a8210 */ /* 0x000fe400017fe4ff */
[----:B------:R-:W-:-:S04]  /*7900*/  @!P0 LEA R14, P2, R25, UR6, 0x1 ;  /* 0x00000006190e8c11 */ /* 0x000fc8000f8408ff */
[----:B------:R-:W-:Y:S02]  /*7910*/  @!P0 LEA.HI.X R15, R25, UR7, R26, 0x1, P2 ;  /* 0x00000007190f8c11 */ /* 0x000fe400090f0c1a */
[----:B0-----:R-:W-:Y:S02]  /*7920*/  ISETP.NE.AND P2, PT, R0, 0x1, PT ;  /* 0x000000010000780c */ /* 0x001fe40003f45270 */
[----:B------:R-:W-:Y:S02]  /*7930*/  CS2R R4, SRZ ;  /* 0x0000000000047805 */ /* 0x000fe4000001ff00 */
[----:B------:R-:W-:-:S06]  /*7940*/  CS2R R6, SRZ ;  /* 0x0000000000067805 */ /* 0x000fcc000001ff00 */
[----:B------:R0:W5:Y:S03]  /*7950*/  @!P0 LDG.E.128 R4, desc[UR40][R8.64] ;  /* 0x0000002808048981 */ /* 0x000166000c1e1d00 */
[----:B------:R-:W3:Y:S01]  /*7960*/  @P2 LDC R0, c[0x0][0x42c] ;  /* 0x00010b00ff002b82 */ /* 0x000ee20000000800 */
[----:B-1----:R-:W-:-:S07]  /*7970*/  VIADD R50, R44, 0xffffff80 ;  /* 0xffffff802c327836 */ /* 0x002fce0000000000 */
[----:B0-----:R-:W0:Y:S01]  /*7980*/  @P2 LDC R9, c[0x0][0x430] ;  /* 0x00010c00ff092b82 */ /* 0x001e220000000800 */
[----:B------:R-:W-:-:S04]  /*7990*/  SHF.R.S32.HI R44, RZ, 0x1f, R50 ;  /* 0x0000001fff2c7819 */ /* 0x000fc80000011432 */
[----:B------:R-:W-:-:S04]  /*79a0*/  LEA.HI R44, R44, R50, RZ, 0x2 ;  /* 0x000000322c2c7211 */ /* 0x000fc800078f10ff */
[----:B------:R-:W-:Y:S01]  /*79b0*/  LOP3.LUT R44, R44, 0xfffffffc, RZ, 0xc0, !PT ;  /* 0xfffffffc2c2c7812 */ /* 0x000fe200078ec0ff */
[----:B------:R-:W-:-:S04]  /*79c0*/  IMAD R3, R153, 0xc0, R19 ;  /* 0x000000c099037824 */ /* 0x000fc800078e0213 */
[----:B------:R-:W-:-:S04]  /*79d0*/  IMAD.IADD R44, R50, 0x1, -R44 ;  /* 0x00000001322c7824 */ /* 0x000fc800078e0a2c */
[----:B------:R-:W-:-:S04]  /*79e0*/  IMAD R3, R44, 0x60, R3 ;  /* 0x000000602c037824 */ /* 0x000fc800078e0203 */
[----:B---3--:R-:W-:Y:S01]  /*79f0*/  @P2 IMAD.HI.U32 R0, R3, R0, RZ ;  /* 0x0000000003002227 */ /* 0x008fe200078e00ff */
[----:B------:R-:W-:Y:S02]  /*7a00*/  CS2R R24, SRZ ;  /* 0x0000000000187805 */ /* 0x000fe4000001ff00 */
[----:B------:R-:W-:Y:S02]  /*7a10*/  CS2R R26, SRZ ;  /* 0x00000000001a7805 */ /* 0x000fe4000001ff00 */
[----:B0-----:R-:W-:Y:S01]  /*7a20*/  @P2 SHF.R.U32.HI R3, RZ, R9, R0 ;  /* 0x00000009ff032219 */ /* 0x001fe20000011600 */
[----:B------:R-:W-:-:S03]  /*7a30*/  IMAD.MOV.U32 R44, RZ, RZ, R38 ;  /* 0x000000ffff2c7224 */ /* 0x000fc600078e0026 */
[----:B------:R0:W5:Y:S01]  /*7a40*/  @!P0 LDG.E.128 R24, desc[UR40][R14.64] ;  /* 0x000000280e188981 */ /* 0x000162000c1e1d00 */
[----:B------:R-:W-:Y:S01]  /*7a50*/  SHF.R.S32.HI R9, RZ, 0x1f, R3 ;  /* 0x0000001fff097819 */ /* 0x000fe20000011403 */
[----:B------:R-:W-:-:S04]  /*7a60*/  IMAD.WIDE.U32 R38, R3, R12, R44 ;  /* 0x0000000c03267225 */ /* 0x000fc800078e002c */
[C---:B------:R-:W-:Y:S02]  /*7a70*/  IMAD R0, R9.reuse, R10, RZ ;  /* 0x0000000a09007224 */ /* 0x040fe400078e02ff */
[----:B------:R-:W-:Y:S01]  /*7a80*/  IMAD R8, R9, R12, RZ ;  /* 0x0000000c09087224 */ /* 0x000fe200078e02ff */
[----:B0-----:R-:W-:Y:S01]  /*7a90*/  MOV R15, R37 ;  /* 0x00000025000f7202 */ /* 0x001fe20000000f00 */
[----:B------:R-:W-:Y:S02]  /*7aa0*/  IMAD.MOV.U32 R14, RZ, RZ, R40 ;  /* 0x000000ffff0e7224 */ /* 0x000fe400078e0028 */
[C---:B------:R-:W-:Y:S02]  /*7ab0*/  IMAD R9, R3.reuse, R11, R0 ;  /* 0x0000000b03097224 */ /* 0x040fe400078e0200 */
[----:B------:R-:W-:-:S04]  /*7ac0*/  IMAD.WIDE.U32 R14, R3, R10, R14 ;  /* 0x0000000a030e7225 */ /* 0x000fc800078e000e */
[----:B------:R-:W-:Y:S01]  /*7ad0*/  IMAD R3, R3, R13, R8 ;  /* 0x0000000d03037224 */ /* 0x000fe200078e0208 */
[----:B------:R-:W-:Y:S01]  /*7ae0*/  LEA R8, P2, R14, UR4, 0x1 ;  /* 0x000000040e087c11 */ /* 0x000fe2000f8408ff */
[----:B------:R-:W-:Y:S01]  /*7af0*/  IMAD.IADD R9, R15, 0x1, R9 ;  /* 0x000000010f097824 */ /* 0x000fe200078e0209 */
[----:B------:R-:W-:Y:S01]  /*7b00*/  LEA R0, P3, R38, UR6, 0x1 ;  /* 0x0000000626007c11 */ /* 0x000fe2000f8608ff */
[----:B------:R-:W-:Y:S01]  /*7b10*/  IMAD.IADD R3, R39, 0x1, R3 ;  /* 0x0000000127037824 */ /* 0x000fe200078e0203 */
[----:B------:R-:W-:Y:S02]  /*7b20*/  UMOV UR4, 0xffffffff ;  /* 0xffffffff00047882 */ /* 0x000fe40000000000 */
[----:B------:R-:W-:Y:S02]  /*7b30*/  LEA.HI.X R9, R14, UR5, R9, 0x1, P2 ;  /* 0x000000050e097c11 */ /* 0x000fe400090f0c09 */
[----:B------:R-:W-:Y:S02]  /*7b40*/  LEA.HI.X R3, R38, UR7, R3, 0x1, P3 ;  /* 0x0000000726037c11 */ /* 0x000fe400098f0c03 */
[----:B--2---:R-:W-:Y:S01]  /*7b50*/  LEA.HI R10, R48, R48, RZ, 0x1 ;  /* 0x00000030300a7211 */ /* 0x004fe200078f08ff */
[----:B------:R-:W-:Y:S06]  /*7b60*/  BRA.DIV UR4, `(.L_x_1991) ;  /* 0x0000010a04d87947 */ /* 0x000fec000b800000 */
.L_x_2189:
[----:B------:R-:W-:-:S03]  /*7b70*/  UMOV UR4, 0xffffffff ;  /* 0xffffffff00047882 */ /* 0x000fc60000000000 */
[----:B------:R-:W-:Y:S05]  /*7b80*/  BRA.DIV UR4, `(.L_x_1992) ;  /* 0x0000010a04f87947 */ /* 0x000fea000b800000 */
.L_x_2192:
[----:B------:R-:W-:-:S03]  /*7b90*/  UMOV UR4, 0xffffffff ;  /* 0xffffffff00047882 */ /* 0x000fc60000000000 */
[----:B------:R-:W-:Y:S05]  /*7ba0*/  BRA.DIV UR4, `(.L_x_1993) ;  /* 0x0000010e04187947 */ /* 0x000fea000b800000 */
.L_x_2195:
[----:B------:R-:W-:-:S03]  /*7bb0*/  UMOV UR4, 0xffffffff ;  /* 0xffffffff00047882 */ /* 0x000fc60000000000 */
[----:B------:R-:W-:Y:S05]  /*7bc0*/  BRA.DIV UR4, `(.L_x_1994) ;  /* 0x0000010e04387947 */ /* 0x000fea000b800000 */
.L_x_2198:
[----:B------:R-:W-:-:S03]  /*7bd0*/  UMOV UR4, 0xffffffff ;  /* 0xffffffff00047882 */ /* 0x000fc60000000000 */
[----:B------:R-:W-:Y:S05]  /*7be0*/  BRA.DIV UR4, `(.L_x_1995) ;  /* 0x0000010e04587947 */ /* 0x000fea000b800000 */
.L_x_2201:
[----:B------:R-:W-:Y:S01]  /*7bf0*/  UMOV UR4, 0xffffffff ;  /* 0xffffffff00047882 */ /* 0x000fe20000000000 */
[----:B------:R-:W-:Y:S02]  /*7c00*/  LOP3.LUT R10, R10, 0xfffffffe, RZ, 0xc0, !PT ;  /* 0xfffffffe0a0a7812 */ /* 0x000fe400078ec0ff */
[----:B------:R-:W-:Y:S05]  /*7c10*/  BRA.DIV UR4, `(.L_x_1996) ;  /* 0x0000010e04747947 */ /* 0x000fea000b800000 */
.L_x_2204:
[----:B------:R-:W-:Y:S01]  /*7c20*/  UMOV UR4, 0xffffffff ;  /* 0xffffffff00047882 */ /* 0x000fe20000000000 */
[----:B------:R-:W-:Y:S02]  /*7c30*/  IADD3 R9, R48, -R10, RZ ;  /* 0x8000000a30097210 */ /* 0x000fe40007ffe0ff */
[----:B------:R-:W-:Y:S05]  /*7c40*/  BRA.DIV UR4, `(.L_x_1997) ;  /* 0x0000010e04907947 */ /* 0x000fea000b800000 */
.L_x_2207:
[----:B------:R-:W-:Y:S01]  /*7c50*/  UMOV UR4, 0xffffffff ;  /* 0xffffffff00047882 */ /* 0x000fe20000000000 */
[----:B------:R-:W-:Y:S02]  /*7c60*/  SHF.L.U32 R9, R9, 0x1f, RZ ;  /* 0x0000001f09097819 */ /* 0x000fe400000006ff */
[----:B------:R-:W-:Y:S05]  /*7c70*/  BRA.DIV UR4, `(.L_x_1998) ;  /* 0x0000010e04ac7947 */ /* 0x000fea000b800000 */
.L_x_2210:
[----:B------:R-:W0:Y:S01]  /*7c80*/  SYNCS.PHASECHK.TRANS64.TRYWAIT P2, [R2+URZ+0x16800], R9 ;  /* 0x01680009020075a7 */ /* 0x000e22000804017f */
[----:B-----5:R-:W-:Y:S01]  /*7c90*/  IMAD.MOV.U32 R0, RZ, RZ, R4 ;  /* 0x000000ffff007224 */ /* 0x020fe200078e0004 */
[----:B------:R-:W-:Y:S01]  /*7ca0*/  MOV R10, R7 ;  /* 0x00000007000a7202 */ /* 0x000fe20000000f00 */
        /* <DEDUP_REMOVED lines=14> */
[----:B------:R-:W-:Y:S01]  /*7d90*/  BSSY B1, `(.L_x_1999) ;  /* 0x000000e000017945 */ /* 0x000fe20003800000 */
[----:B------:R-:W-:Y:S01]  /*7da0*/  MOV R3, R27 ;  /* 0x0000001b00037202 */ /* 0x000fe20000000f00 */
[----:B------:R-:W-:Y:S01]  /*7db0*/  IMAD.IADD R38, R16, 0x1, R21 ;  /* 0x0000000110267824 */ /* 0x000fe200078e0215 */
[----:B------:R-:W-:Y:S01]  /*7dc0*/  PRMT R55, R55, 0x5410, R0 ;  /* 0x0000541037377816 */ /* 0x000fe20000000000 */
[----:B------:R-:W-:Y:S01]  /*7dd0*/  IMAD.MOV.U32 R0, RZ, RZ, R30 ;  /* 0x000000ffff007224 */ /* 0x000fe200078e001e */
[----:B------:R-:W-:-:S02]  /*7de0*/  PRMT R50, R3, 0x7610, R50 ;  /* 0x0000761003327816 */ /* 0x000fc40000000032 */
[----:B------:R-:W-:Y:S01]  /*7df0*/  PRMT R3, R8, 0x7610, R3 ;  /* 0x0000761008037816 */ /* 0x000fe20000000003 */
[----:B------:R-:W-:Y:S01]  /*7e00*/  IMAD.MOV.U32 R8, RZ, RZ, R32 ;  /* 0x000000ffff087224 */ /* 0x000fe200078e0020 */
[----:B------:R-:W-:Y:S01]  /*7e10*/  PRMT R20, R20, 0x5410, R10 ;  /* 0x0000541014147816 */ /* 0x000fe2000000000a */
[----:B------:R-:W-:Y:S01]  /*7e20*/  IMAD.MOV.U32 R10, RZ, RZ, R33 ;  /* 0x000000ffff0a7224 */ /* 0x000fe200078e0021 */
[----:B------:R-:W-:Y:S02]  /*7e30*/  PRMT R0, R11, 0x5410, R0 ;  /* 0x000054100b007816 */ /* 0x000fe40000000000 */
[----:B------:R-:W-:Y:S02]  /*7e40*/  PRMT R3, R3, 0x5410, R8 ;  /* 0x0000541003037816 */ /* 0x000fe40000000008 */
[----:B------:R-:W-:Y:S01]  /*7e50*/  PRMT R20, R10, 0x7610, R20 ;  /* 0x000076100a147816 */ /* 0x000fe20000000014 */
[----:B0-----:R-:W-:Y:S06]  /*7e60*/  @!P2 BRA `(.L_x_2000) ;  /* 0x0000010c0058a947 */ /* 0x001fec0003800000 */
.L_x_2211:
[----:B------:R-:W-:Y:S05]  /*7e70*/  BSYNC B1 ;  /* 0x0000000000017941 */ /* 0x000fea0003800000 */
.L_x_1999:
[----:B------:R-:W-:Y:S01]  /*7e80*/  BSSY B1, `(.L_x_2001) ;  /* 0x0000069000017945 */ /* 0x000fe20003800000 */
[----:B------:R-:W-:Y:S01]  /*7e90*/  MOV R21, R34 ;  /* 0x0000002200157202 */ /* 0x000fe20000000f00 */
[----:B------:R-:W-:Y:S01]  /*7ea0*/  IMAD.MOV.U32 R37, RZ, RZ, R35 ;  /* 0x000000ffff257224 */ /* 0x000fe200078e0023 */
[----:B------:R-:W-:Y:S01]  /*7eb0*/  LOP3.LUT R38, R38, 0x38, RZ, 0xc0, !PT ;  /* 0x0000003826267812 */ /* 0x000fe200078ec0ff */
[----:B------:R-:W-:Y:S06]  /*7ec0*/  @P0 BRA `(.L_x_2002) ;  /* 0x0000000400900947 */ /* 0x000fec0003800000 */
[----:B------:R-:W2:Y:S01]  /*7ed0*/  LDL R8, [R1+0x18] ;  /* 0x0000180001087983 */ /* 0x000ea20000100800 */
[----:B------:R-:W1:Y:S02]  /*7ee0*/  S2R R10, SR_TID.X ;  /* 0x00000000000a7919 */ /* 0x000e640000002100 */
[----:B-1----:R-:W-:-:S05]  /*7ef0*/  VIADD R10, R10, 0xffffff80 ;  /* 0xffffff800a0a7836 */ /* 0x002fca0000000000 */
[----:B------:R-:W-:-:S04]  /*7f00*/  SHF.R.S32.HI R13, RZ, 0x1f, R10 ;  /* 0x0000001fff0d7819 */ /* 0x000fc8000001140a */
[----:B------:R-:W-:-:S04]  /*7f10*/  LEA.HI R13, R13, R10, RZ, 0x5 ;  /* 0x0000000a0d0d7211 */ /* 0x000fc800078f28ff */
[----:B------:R-:W-:Y:S01]  /*7f20*/  SHF.R.S32.HI R13, RZ, 0x5, R13 ;  /* 0x00000005ff0d7819 */ /* 0x000fe2000001140d */
[----:B------:R-:W-:Y:S01]  /*7f30*/  HADD2.F32 R42, -RZ, R42.H0_H0 ;  /* 0x2000002aff2a7230 */ /* 0x000fe20000004100 */
[--C-:B------:R-:W-:Y:S01]  /*7f40*/  SHF.R.U64 R51, R24, 0x10, R25.reuse ;  /* 0x0000001018337819 */ /* 0x100fe20000001219 */
[----:B------:R-:W-:Y:S01]  /*7f50*/  HADD2.F32 R41, -RZ, R41.H0_H0 ;  /* 0x20000029ff297230 */ /* 0x000fe20000004100 */
[----:B------:R-:W-:Y:S02]  /*7f60*/  SHF.R.U32.HI R44, RZ, 0x10, R25 ;  /* 0x00000010ff2c7819 */ /* 0x000fe40000011619 */
[--C-:B------:R-:W-:Y:S02]  /*7f70*/  SHF.R.U64 R54, R4, 0x10, R5.reuse ;  /* 0x0000001004367819 */ /* 0x100fe40000001205 */
[----:B------:R-:W-:Y:S01]  /*7f80*/  SHF.R.U32.HI R43, RZ, 0x10, R5 ;  /* 0x00000010ff2b7819 */ /* 0x000fe20000011605 */
[----:B------:R-:W-:Y:S01]  /*7f90*/  HADD2.F32 R44, -RZ, R44.H0_H0 ;  /* 0x2000002cff2c7230 */ /* 0x000fe20000004100 */
[----:B------:R-:W-:-:S02]  /*7fa0*/  SHF.R.U64 R49, R26, 0x10, R27 ;  /* 0x000000101a317819 */ /* 0x000fc4000000121b */
[----:B------:R-:W-:Y:S02]  /*7fb0*/  SHF.R.U32.HI R45, RZ, 0x10, R27 ;  /* 0x00000010ff2d7819 */ /* 0x000fe4000001161b */
[--C-:B------:R-:W-:Y:S02]  /*7fc0*/  SHF.R.U64 R53, R6, 0x10, R7.reuse ;  /* 0x0000001006357819 */ /* 0x100fe40000001207 */
[----:B------:R-:W-:Y:S01]  /*7fd0*/  SHF.R.U32.HI R47, RZ, 0x10, R7 ;  /* 0x00000010ff2f7819 */ /* 0x000fe20000011607 */
[----:B--2---:R-:W-:-:S05]  /*7fe0*/  IMAD.SHL.U32 R8, R8, 0x40, RZ ;  /* 0x0000004008087824 */ /* 0x004fca00078e00ff */
[----:B0-----:R-:W-:-:S04]  /*7ff0*/  LOP3.LUT R9, R8, 0x1c0, RZ, 0xc0, !PT ;  /* 0x000001c008097812 */ /* 0x001fc800078ec0ff */
[----:B------:R-:W-:Y:S02]  /*8000*/  LOP3.LUT R8, R9, 0x38, R16, 0xf8, !PT ;  /* 0x0000003809087812 */ /* 0x000fe400078ef810 */
[----:B------:R-:W-:-:S04]  /*8010*/  SHF.R.U32.HI R11, RZ, 0x3, R9 ;  /* 0x00000003ff0b7819 */ /* 0x000fc80000011609 */
[----:B------:R-:W-:Y:S02]  /*8020*/  LOP3.LUT R8, R8, R11, RZ, 0x3c, !PT ;  /* 0x0000000b08087212 */ /* 0x000fe400078e3cff */
[----:B------:R-:W-:Y:S02]  /*8030*/  LOP3.LUT R12, R11, R38, R9, 0x1e, !PT ;  /* 0x000000260b0c7212 */ /* 0x000fe400078e1e09 */
[----:B------:R-:W-:-:S03]  /*8040*/  LEA R39, R13, R8, 0x9 ;  /* 0x000000080d277211 */ /* 0x000fc600078e48ff */
[----:B------:R-:W-:-:S04]  /*8050*/  IMAD R13, R13, 0x200, R12 ;  /* 0x000002000d0d7824 */ /* 0x000fc800078e020c */
[--C-:B------:R-:W-:Y:S02]  /*8060*/  IMAD R40, R13, 0x2, R2.reuse ;  /* 0x000000020d287824 */ /* 0x100fe400078e0202 */
[----:B------:R-:W-:-:S03]  /*8070*/  IMAD R39, R39, 0x2, R2 ;  /* 0x0000000227277824 */ /* 0x000fc600078e0202 */
[----:B------:R-:W0:Y:S04]  /*8080*/  LDS.128 R12, [R40+0x8400] ;  /* 0x00840000280c7984 */ /* 0x000e280000000c00 */
[----:B------:R-:W1:Y:S01]  /*8090*/  LDS.128 R8, [R39+0x8400] ;  /* 0x0084000027087984 */ /* 0x000e620000000c00 */
[--C-:B0-----:R-:W-:Y:S02]  /*80a0*/  HADD2.F32 R24, -RZ, R13.reuse.H0_H0 ;  /* 0x2000000dff187230 */ /* 0x101fe40000004100 */
[----:B------:R-:W-:Y:S02]  /*80b0*/  HADD2.F32 R25, -RZ, R13.H1_H1 ;  /* 0x3000000dff197230 */ /* 0x000fe40000004100 */
[--C-:B-1----:R-:W-:Y:S02]  /*80c0*/  HADD2.F32 R5, -RZ, R9.reuse.H0_H0 ;  /* 0x20000009ff057230 */ /* 0x102fe40000004100 */
[C---:B------:R-:W-:Y:S01]  /*80d0*/  FMUL.FTZ R46, R24.reuse, R42 ;  /* 0x0000002a182e7220 */ /* 0x040fe20000410000 */
[----:B------:R-:W-:Y:S01]  /*80e0*/  FMUL.FTZ R48, R24, R41 ;  /* 0x0000002918307220 */ /* 0x000fe20000410000 */
[----:B------:R-:W-:-:S02]  /*80f0*/  HADD2.F32 R9, -RZ, R9.H1_H1 ;  /* 0x30000009ff097230 */ /* 0x000fc40000004100 */
[C---:B------:R-:W-:Y:S01]  /*8100*/  FFMA.FTZ R46, R5.reuse, R41, -R46 ;  /* 0x00000029052e7223 */ /* 0x040fe2000001082e */
[----:B------:R-:W-:Y:S02]  /*8110*/  HADD2.F32 R24, -RZ, R43.H0_H0 ;  /* 0x2000002bff187230 */ /* 0x000fe40000004100 */
[----:B------:R-:W-:Y:S01]  /*8120*/  FFMA.FTZ R48, R5, R42, R48 ;  /* 0x0000002a05307223 */ /* 0x000fe20000010030 */
[----:B------:R-:W-:Y:S02]  /*8130*/  HADD2.F32 R41, -RZ, R50.H0_H0 ;  /* 0x20000032ff297230 */ /* 0x000fe40000004100 */
[C---:B------:R-:W-:Y:S01]  /*8140*/  FMUL.FTZ R50, R25.reuse, R44 ;  /* 0x0000002c19327220 */ /* 0x040fe20000410000 */
[----:B------:R-:W-:Y:S02]  /*8150*/  HADD2.F32 R26, -RZ, R15.H0_H0 ;  /* 0x2000000fff1a7230 */ /* 0x000fe40000004100 */
[----:B------:R-:W-:Y:S02]  /*8160*/  HADD2.F32 R5, -RZ, R52.H0_H0 ;  /* 0x20000034ff057230 */ /* 0x000fe40000004100 */
[----:B------:R-:W-:Y:S01]  /*8170*/  FMUL.FTZ R52, R25, R24 ;  /* 0x0000001819347220 */ /* 0x000fe20000410000 */
[----:B------:R-:W-:-:S02]  /*8180*/  HADD2.F32 R7, -RZ, R11.H0_H0 ;  /* 0x2000000bff077230 */ /* 0x000fc40000004100 */
[C---:B------:R-:W-:Y:S01]  /*8190*/  FFMA.FTZ R43, R9.reuse, R24, -R50 ;  /* 0x00000018092b7223 */ /* 0x040fe20000010832 */
[C---:B------:R-:W-:Y:S01]  /*81a0*/  FMUL.FTZ R24, R26.reuse, R41 ;  /* 0x000000291a187220 */ /* 0x040fe20000410000 */
[----:B------:R-:W-:Y:S02]  /*81b0*/  HADD2.F32 R27, -RZ, R15.H1_H1 ;  /* 0x3000000fff1b7230 */ /* 0x000fe40000004100 */
[-C--:B------:R-:W-:Y:S01]  /*81c0*/  FMUL.FTZ R26, R26, R5.reuse ;  /* 0x000000051a1a7220 */ /* 0x080fe20000410000 */
[----:B------:R-:W-:Y:S02]  /*81d0*/  HADD2.F32 R42, -RZ, R45.H0_H0 ;  /* 0x2000002dff2a7230 */ /* 0x000fe40000004100 */
[----:B------:R-:W-:Y:S01]  /*81e0*/  FFMA.FTZ R45, R9, R44, R52 ;  /* 0x0000002c092d7223 */ /* 0x000fe20000010034 */
[C---:B------:R-:W-:Y:S01]  /*81f0*/  FFMA.FTZ R44, R7.reuse, R5, -R24 ;  /* 0x00000005072c7223 */ /* 0x040fe20000010818 */
[----:B------:R-:W-:Y:S02]  /*8200*/  HADD2.F32 R11, -RZ, R11.H1_H1 ;  /* 0x3000000bff0b7230 */ /* 0x000fe40000004100 */
[----:B------:R-:W-:Y:S01]  /*8210*/  FFMA.FTZ R41, R7, R41, R26 ;  /* 0x0000002907297223 */ /* 0x000fe2000001001a */
[----:B------:R-:W-:-:S02]  /*8220*/  HADD2.F32 R24, -RZ, R47.H0_H0 ;  /* 0x2000002fff187230 */ /* 0x000fc40000004100 */
[C---:B------:R-:W-:Y:S01]  /*8230*/  FMUL.FTZ R26, R27.reuse, R42 ;  /* 0x0000002a1b1a7220 */ /* 0x040fe20000410000 */
[----:B------:R-:W-:Y:S02]  /*8240*/  HADD2.F32 R13, -RZ, R12.H0_H0 ;  /* 0x2000000cff0d7230 */ /* 0x000fe40000004100 */
[----:B------:R-:W-:Y:S02]  /*8250*/  HADD2.F32 R15, -RZ, R14.H0_H0 ;  /* 0x2000000eff0f7230 */ /* 0x000fe40000004100 */
[-C--:B------:R-:W-:Y:S01]  /*8260*/  FMUL.FTZ R50, R27, R24.reuse ;  /* 0x000000181b327220 */ /* 0x080fe20000410000 */
[----:B------:R-:W-:Y:S01]  /*8270*/  FFMA.FTZ R47, R11, R24, -R26 ;  /* 0x000000180b2f7223 */ /* 0x000fe2000001081a */
[----:B------:R-:W-:Y:S02]  /*8280*/  HADD2.F32 R5, -RZ, R56.H0_H0 ;  /* 0x20000038ff057230 */ /* 0x000fe40000004100 */
[--C-:B------:R-:W-:Y:S02]  /*8290*/  HADD2.F32 R24, -RZ, R55.reuse.H1_H1 ;  /* 0x30000037ff187230 */ /* 0x100fe40000004100 */
[----:B------:R-:W-:-:S02]  /*82a0*/  HADD2.F32 R9, -RZ, R55.H0_H0 ;  /* 0x20000037ff097230 */ /* 0x000fc40000004100 */
[----:B------:R-:W-:Y:S01]  /*82b0*/  FFMA.FTZ R50, R11, R42, R50 ;  /* 0x0000002a0b327223 */ /* 0x000fe20000010032 */
[----:B------:R-:W-:Y:S02]  /*82c0*/  HADD2.F32 R7, -RZ, R56.H1_H1 ;  /* 0x30000038ff077230 */ /* 0x000fe40000004100 */
[----:B------:R-:W-:Y:S01]  /*82d0*/  FMUL.FTZ R26, R13, R5 ;  /* 0x000000050d1a7220 */ /* 0x000fe20000410000 */
[----:B------:R-:W-:Y:S02]  /*82e0*/  HADD2.F32 R4, -RZ, R8.H0_H0 ;  /* 0x20000008ff047230 */ /* 0x000fe40000004100 */
[----:B------:R-:W-:Y:S01]  /*82f0*/  FMUL.FTZ R11, R15, R24 ;  /* 0x000000180f0b7220 */ /* 0x000fe20000410000 */
[----:B------:R-:W-:Y:S02]  /*8300*/  HADD2.F32 R6, -RZ, R10.H0_H0 ;  /* 0x2000000aff067230 */ /* 0x000fe40000004100 */
[----:B------:R-:W-:Y:S01]  /*8310*/  FMUL.FTZ R25, R13, R9 ;  /* 0x000000090d197220 */ /* 0x000fe20000410000 */
[----:B------:R-:W-:Y:S01]  /*8320*/  FMUL.FTZ R13, R15, R7 ;  /* 0x000000070f0d7220 */ /* 0x000fe20000410000 */
[----:B------:R-:W-:Y:S01]  /*8330*/  FFMA.FTZ R26, R4, R9, R26 ;  /* 0x00000009041a7223 */ /* 0x000fe2000001001a */
[----:B------:R-:W-:-:S02]  /*8340*/  HADD2.F32 R12, -RZ, R12.H1_H1 ;  /* 0x3000000cff0c7230 */ /* 0x000fc40000004100 */
[----:B------:R-:W-:Y:S01]  /*8350*/  FFMA.FTZ R15, R6, R7, -R11 ;  /* 0x00000007060f7223 */ /* 0x000fe2000001080b */
[----:B------:R-:W-:Y:S02]  /*8360*/  HADD2.F32 R14, -RZ, R14.H1_H1 ;  /* 0x3000000eff0e7230 */ /* 0x000fe40000004100 */
[----:B------:R-:W-:Y:S01]  /*8370*/  FFMA.FTZ R25, R4, R5, -R25 ;  /* 0x0000000504197223 */ /* 0x000fe20000010819 */
[----:B------:R-:W-:Y:S02]  /*8380*/  HADD2.F32 R9, -RZ, R51.H0_H0 ;  /* 0x20000033ff097230 */ /* 0x000fe40000004100 */
[----:B------:R-:W-:Y:S02]  /*8390*/  HADD2.F32 R11, -RZ, R49.H0_H0 ;  /* 0x20000031ff0b7230 */ /* 0x000fe40000004100 */
[----:B------:R-:W-:Y:S02]  /*83a0*/  HADD2.F32 R5, -RZ, R54.H0_H0 ;  /* 0x20000036ff057230 */ /* 0x000fe40000004100 */
[----:B------:R-:W-:-:S02]  /*83b0*/  HADD2.F32 R7, -RZ, R53.H0_H0 ;  /* 0x20000035ff077230 */ /* 0x000fc40000004100 */
[----:B------:R-:W-:Y:S01]  /*83c0*/  FFMA.FTZ R24, R6, R24, R13 ;  /* 0x0000001806187223 */ /* 0x000fe2000001000d */
[----:B------:R-:W-:Y:S02]  /*83d0*/  HADD2.F32 R8, -RZ, R8.H1_H1 ;  /* 0x30000008ff087230 */ /* 0x000fe40000004100 */
[----:B------:R-:W-:Y:S01]  /*83e0*/  FMUL.FTZ R13, R12, R9 ;  /* 0x000000090c0d7220 */ /* 0x000fe20000410000 */
[----:B------:R-:W-:Y:S02]  /*83f0*/  HADD2.F32 R10, -RZ, R10.H1_H1 ;  /* 0x3000000aff0a7230 */ /* 0x000fe40000004100 */
        /* <DEDUP_REMOVED lines=17> */
.L_x_2002:
[----:B------:R-:W-:Y:S05]  /*8510*/  BSYNC B1 ;  /* 0x0000000000017941 */ /* 0x000fea0003800000 */
.L_x_2001:
[----:B------:R-:W-:Y:S01]  /*8520*/  PRMT R43, R21, 0x5410, R37 ;  /* 0x00005410152b7816 */ /* 0x000fe20000000025 */
[----:B------:R-:W-:Y:S06]  /*8530*/  @P1 BRA `(.L_x_1988) ;  /* 0x0000000400801947 */ /* 0x000fec0003800000 */
[----:B-1----:R-:W0:Y:S01]  /*8540*/  LDL R8, [R1+0x1c] ;  /* 0x00001c0001087983 */ /* 0x002e220000100800 */
[C---:B------:R-:W-:Y:S01]  /*8550*/  IADD3 R4, R19.reuse, 0x60, RZ ;  /* 0x0000006013047810 */ /* 0x040fe20007ffe0ff */
[----:B------:R-:W-:Y:S02]  /*8560*/  VIADD R5, R19, 0x60 ;  /* 0x0000006013057836 */ /* 0x000fe40000000000 */
[----:B------:R-:W2:Y:S02]  /*8570*/  LDL R44, [R1+0x3c] ;  /* 0x00003c00012c7983 */ /* 0x000ea40000100800 */
[----:B------:R-:W-:Y:S02]  /*8580*/  IMAD.SHL.U32 R4, R4, 0x40, RZ ;  /* 0x0000004004047824 */ /* 0x000fe400078e00ff */
[----:B------:R-:W-:-:S03]  /*8590*/  IMAD.SHL.U32 R5, R5, 0x40, RZ ;  /* 0x0000004005057824 */ /* 0x000fc600078e00ff */
[----:B------:R-:W-:Y:S02]  /*85a0*/  LOP3.LUT R4, R4, 0x1c0, RZ, 0xc0, !PT ;  /* 0x000001c004047812 */ /* 0x000fe400078ec0ff */
[----:B------:R-:W-:Y:S02]  /*85b0*/  LOP3.LUT R5, R5, 0x1c0, RZ, 0xc0, !PT ;  /* 0x000001c005057812 */ /* 0x000fe400078ec0ff */
[----:B------:R-:W-:-:S04]  /*85c0*/  SHF.R.U32.HI R4, RZ, 0x3, R4 ;  /* 0x00000003ff047819 */ /* 0x000fc80000011604 */
[----:B------:R-:W-:Y:S01]  /*85d0*/  LOP3.LUT R38, R4, R38, R5, 0x1e, !PT ;  /* 0x0000002604267212 */ /* 0x000fe200078e1e05 */
[----:B------:R-:W-:Y:S01]  /*85e0*/  HADD2.F32 R27, -RZ, R20.H1_H1 ;  /* 0x30000014ff1b7230 */ /* 0x000fe20000004100 */
[----:B------:R-:W-:Y:S02]  /*85f0*/  SHF.R.U64 R42, R28, 0x10, R29 ;  /* 0x000000101c2a7819 */ /* 0x000fe4000000121d */
[--C-:B------:R-:W-:Y:S02]  /*8600*/  SHF.R.U64 R39, R32, 0x10, R33.reuse ;  /* 0x0000001020277819 */ /* 0x100fe40000001221 */
[----:B------:R-:W-:Y:S02]  /*8610*/  SHF.R.U32.HI R32, RZ, 0x10, R33 ;  /* 0x00000010ff207819 */ /* 0x000fe40000011621 */
[--C-:B------:R-:W-:Y:S02]  /*8620*/  SHF.R.U64 R41, R30, 0x10, R31.reuse ;  /* 0x000000101e297819 */ /* 0x100fe4000000121f */
[----:B------:R-:W-:Y:S01]  /*8630*/  SHF.R.U32.HI R40, RZ, 0x10, R31 ;  /* 0x00000010ff287819 */ /* 0x000fe2000001161f */
[----:B------:R-:W-:Y:S01]  /*8640*/  HADD2.F32 R31, -RZ, R32.H0_H0 ;  /* 0x20000020ff1f7230 */ /* 0x000fe20000004100 */
[----:B------:R-:W-:-:S02]  /*8650*/  SHF.R.U64 R37, R34, 0x10, R35 ;  /* 0x0000001022257819 */ /* 0x000fc40000001223 */
[----:B------:R-:W-:Y:S02]  /*8660*/  SHF.R.U32.HI R35, RZ, 0x10, R35 ;  /* 0x00000010ff237819 */ /* 0x000fe40000011623 */
[----:B0-----:R-:W-:Y:S01]  /*8670*/  IADD3 R9, R8, R38, RZ ;  /* 0x0000002608097210 */ /* 0x001fe20007ffe0ff */
[----:B--2---:R-:W0:Y:S04]  /*8680*/  LDS.128 R4, [R44+0x8400] ;  /* 0x008400002c047984 */ /* 0x004e280000000c00 */
[----:B------:R-:W-:-:S05]  /*8690*/  IMAD R12, R9, 0x2, R2 ;  /* 0x00000002090c7824 */ /* 0x000fca00078e0202 */
[----:B------:R-:W1:Y:S01]  /*86a0*/  LDS.128 R8, [R12+0x8400] ;  /* 0x008400000c087984 */ /* 0x000e620000000c00 */
[----:B------:R-:W-:Y:S01]  /*86b0*/  SHF.R.U32.HI R38, RZ, 0x10, R29 ;  /* 0x00000010ff267819 */ /* 0x000fe2000001161d */
[----:B------:R-:W-:Y:S02]  /*86c0*/  HADD2.F32 R29, -RZ, R20.H0_H0 ;  /* 0x20000014ff1d7230 */ /* 0x000fe40000004100 */
[----:B0-----:R-:W-:Y:S02]  /*86d0*/  HADD2.F32 R13, -RZ, R5.H0_H0 ;  /* 0x20000005ff0d7230 */ /* 0x001fe40000004100 */
[----:B-1----:R-:W-:-:S05]  /*86e0*/  HADD2.F32 R20, -RZ, R9.H0_H0 ;  /* 0x20000009ff147230 */ /* 0x002fca0000004100 */
[C---:B------:R-:W-:Y:S01]  /*86f0*/  FMUL.FTZ R28, R20.reuse, R29 ;  /* 0x0000001d141c7220 */ /* 0x040fe20000410000 */
[-C--:B------:R-:W-:Y:S01]  /*8700*/  FMUL.FTZ R20, R20, R27.reuse ;  /* 0x0000001b14147220 */ /* 0x080fe20000410000 */
[----:B------:R-:W-:Y:S02]  /*8710*/  HADD2.F32 R24, -RZ, R9.H1_H1 ;  /* 0x30000009ff187230 */ /* 0x000fe40000004100 */
[C---:B------:R-:W-:Y:S01]  /*8720*/  FFMA.FTZ R32, R13.reuse, R27, -R28 ;  /* 0x0000001b0d207223 */ /* 0x040fe2000001081c */
[----:B------:R-:W-:Y:S02]  /*8730*/  HADD2.F32 R27, -RZ, R38.H0_H0 ;  /* 0x20000026ff1b7230 */ /* 0x000fe40000004100 */
[----:B------:R-:W-:Y:S01]  /*8740*/  FFMA.FTZ R29, R13, R29, R20 ;  /* 0x0000001d0d1d7223 */ /* 0x000fe20000010014 */
[----:B------:R-:W-:Y:S02]  /*8750*/  HADD2.F32 R9, -RZ, R8.H0_H0 ;  /* 0x20000008ff097230 */ /* 0x000fe40000004100 */
[----:B------:R-:W-:-:S02]  /*8760*/  HADD2.F32 R28, -RZ, R3.H1_H1 ;  /* 0x30000003ff1c7230 */ /* 0x000fc40000004100 */
[C---:B------:R-:W-:Y:S01]  /*8770*/  FMUL.FTZ R33, R24.reuse, R31 ;  /* 0x0000001f18217220 */ /* 0x040fe20000410000 */
[----:B------:R-:W-:Y:S02]  /*8780*/  HADD2.F32 R14, -RZ, R5.H1_H1 ;  /* 0x30000005ff0e7230 */ /* 0x000fe40000004100 */
[----:B------:R-:W-:Y:S02]  /*8790*/  HADD2.F32 R20, -RZ, R3.H0_H0 ;  /* 0x20000003ff147230 */ /* 0x000fe40000004100 */
[----:B------:R-:W-:Y:S01]  /*87a0*/  FMUL.FTZ R3, R24, R27 ;  /* 0x0000001b18037220 */ /* 0x000fe20000410000 */
[----:B------:R-:W-:Y:S02]  /*87b0*/  HADD2.F32 R5, -RZ, R4.H0_H0 ;  /* 0x20000004ff057230 */ /* 0x000fe40000004100 */
[----:B------:R-:W-:Y:S01]  /*87c0*/  FMUL.FTZ R30, R9, R28 ;  /* 0x0000001c091e7220 */ /* 0x000fe20000410000 */
[----:B------:R-:W-:Y:S02]  /*87d0*/  HADD2.F32 R25, -RZ, R10.H0_H0 ;  /* 0x2000000aff197230 */ /* 0x000fe40000004100 */
[----:B------:R-:W-:-:S02]  /*87e0*/  HADD2.F32 R24, -RZ, R43.H0_H0 ;  /* 0x2000002bff187230 */ /* 0x000fc40000004100 */
[C---:B------:R-:W-:Y:S01]  /*87f0*/  FFMA.FTZ R33, R14.reuse, R27, -R33 ;  /* 0x0000001b0e217223 */ /* 0x040fe20000010821 */
[----:B------:R-:W-:Y:S01]  /*8800*/  FFMA.FTZ R34, R14, R31, R3 ;  /* 0x0000001f0e227223 */ /* 0x000fe20000010003 */
[----:B------:R-:W-:Y:S02]  /*8810*/  HADD2.F32 R14, -RZ, R0.H1_H1 ;  /* 0x30000000ff0e7230 */ /* 0x000fe40000004100 */
[-C--:B------:R-:W-:Y:S01]  /*8820*/  FMUL.FTZ R9, R9, R20.reuse ;  /* 0x0000001409097220 */ /* 0x080fe20000410000 */
[----:B------:R-:W-:Y:S02]  /*8830*/  HADD2.F32 R15, -RZ, R6.H0_H0 ;  /* 0x20000006ff0f7230 */ /* 0x000fe40000004100 */
[----:B------:R-:W-:Y:S01]  /*8840*/  FFMA.FTZ R30, R5, R20, -R30 ;  /* 0x00000014051e7223 */ /* 0x000fe2000001081e */
[----:B------:R-:W-:Y:S01]  /*8850*/  FMUL.FTZ R20, R25, R24 ;  /* 0x0000001819147220 */ /* 0x000fe20000410000 */
[----:B------:R-:W-:Y:S02]  /*8860*/  HADD2.F32 R26, -RZ, R11.H0_H0 ;  /* 0x2000000bff1a7230 */ /* 0x000fe40000004100 */
[----:B------:R-:W-:-:S02]  /*8870*/  HADD2.F32 R3, -RZ, R43.H1_H1 ;  /* 0x3000002bff037230 */ /* 0x000fc40000004100 */
[-C--:B------:R-:W-:Y:S01]  /*8880*/  FMUL.FTZ R38, R25, R14.reuse ;  /* 0x0000000e19267220 */ /* 0x080fe20000410000 */
[----:B------:R-:W-:Y:S02]  /*8890*/  HADD2.F32 R0, -RZ, R0.H0_H0 ;  /* 0x20000000ff007230 */ /* 0x000fe40000004100 */
[----:B------:R-:W-:Y:S01]  /*88a0*/  FFMA.FTZ R25, R15, R14, -R20 ;  /* 0x0000000e0f197223 */ /* 0x000fe20000010814 */
[----:B------:R-:W-:Y:S02]  /*88b0*/  HADD2.F32 R21, -RZ, R7.H0_H0 ;  /* 0x20000007ff157230 */ /* 0x000fe40000004100 */
[----:B------:R-:W-:Y:S02]  /*88c0*/  HADD2.F32 R14, -RZ, R40.H0_H0 ;  /* 0x20000028ff0e7230 */ /* 0x000fe40000004100 */
[----:B------:R-:W-:Y:S01]  /*88d0*/  FMUL.FTZ R40, R26, R3 ;  /* 0x000000031a287220 */ /* 0x000fe20000410000 */
[----:B------:R-:W-:Y:S02]  /*88e0*/  HADD2.F32 R11, -RZ, R11.H1_H1 ;  /* 0x3000000bff0b7230 */ /* 0x000fe40000004100 */
[----:B------:R-:W-:-:S02]  /*88f0*/  HADD2.F32 R20, -RZ, R35.H0_H0 ;  /* 0x20000023ff147230 */ /* 0x000fc40000004100 */
[----:B------:R-:W-:Y:S01]  /*8900*/  FMUL.FTZ R26, R26, R0 ;  /* 0x000000001a1a7220 */ /* 0x000fe20000410000 */
[----:B------:R-:W-:Y:S01]  /*8910*/  FFMA.FTZ R38, R15, R24, R38 ;  /* 0x000000180f267223 */ /* 0x000fe20000010026 */
[----:B------:R-:W-:Y:S01]  /*8920*/  FFMA.FTZ R40, R21, R0, -R40 ;  /* 0x0000000015287223 */ /* 0x000fe20000010828 */
[----:B------:R-:W-:Y:S02]  /*8930*/  HADD2.F32 R7, -RZ, R7.H1_H1 ;  /* 0x30000007ff077230 */ /* 0x000fe40000004100 */
[----:B------:R-:W-:Y:S01]  /*8940*/  FFMA.FTZ R28, R5, R28, R9 ;  /* 0x0000001c051c7223 */ /* 0x000fe20000010009 */
[C---:B------:R-:W-:Y:S01]  /*8950*/  FMUL.FTZ R24, R11.reuse, R20 ;  /* 0x000000140b187220 */ /* 0x040fe20000410000 */
[----:B------:R-:W-:Y:S01]  /*8960*/  FMUL.FTZ R0, R11, R14 ;  /* 0x0000000e0b007220 */ /* 0x000fe20000410000 */
[----:B------:R-:W-:Y:S02]  /*8970*/  HADD2.F32 R8, -RZ, R8.H1_H1 ;  /* 0x30000008ff087230 */ /* 0x000fe40000004100 */
[----:B------:R-:W-:Y:S01]  /*8980*/  FFMA.FTZ R26, R21, R3, R26 ;  /* 0x00000003151a7223 */ /* 0x000fe2000001001a */
[----:B------:R-:W-:-:S02]  /*8990*/  HADD2.F32 R10, -RZ, R10.H1_H1 ;  /* 0x3000000aff0a7230 */ /* 0x000fc40000004100 */
[----:B------:R-:W-:Y:S02]  /*89a0*/  HADD2.F32 R9, -RZ, R39.H0_H0 ;  /* 0x20000027ff097230 */ /* 0x000fe40000004100 */
[----:B------:R-:W-:Y:S02]  /*89b0*/  HADD2.F32 R11, -RZ, R37.H0_H0 ;  /* 0x20000025ff0b7230 */ /* 0x000fe40000004100 */
[----:B------:R-:W-:Y:S02]  /*89c0*/  HADD2.F32 R3, -RZ, R42.H0_H0 ;  /* 0x2000002aff037230 */ /* 0x000fe40000004100 */
[----:B------:R-:W-:Y:S02]  /*89d0*/  HADD2.F32 R5, -RZ, R41.H0_H0 ;  /* 0x20000029ff057230 */ /* 0x000fe40000004100 */
[C---:B------:R-:W-:Y:S01]  /*89e0*/  FFMA.FTZ R21, R7.reuse, R14, -R24 ;  /* 0x0000000e07157223 */ /* 0x040fe20000010818 */
[----:B------:R-:W-:Y:S02]  /*89f0*/  HADD2.F32 R4, -RZ, R4.H1_H1 ;  /* 0x30000004ff047230 */ /* 0x000fe40000004100 */
[----:B------:R-:W-:Y:S01]  /*8a00*/  FFMA.FTZ R27, R7, R20, R0 ;  /* 0x00000014071b7223 */ /* 0x000fe20000010000 */
[----:B------:R-:W-:-:S02]  /*8a10*/  HADD2.F32 R6, -RZ, R6.H1_H1 ;  /* 0x30000006ff067230 */ /* 0x000fc40000004100 */
        /* <DEDUP_REMOVED lines=18> */
.L_x_1988:
[----:B------:R-:W-:Y:S05]  /*8b40*/  BSYNC B0 ;  /* 0x0000000000007941 */ /* 0x000fea0003800000 */
.L_x_1968:
[----:B------:R-:W-:Y:S01]  /*8b50*/  @!PT LDS RZ, [RZ] ;  /* 0x00000000fffff984 */ /* 0x000fe20000000800 */
[----:B------:R-:W-:Y:S01]  /*8b60*/  @!PT LDS RZ, [RZ] ;  /* 0x00000000fffff984 */ /* 0x000fe20000000800 */
[----:B------:R-:W-:Y:S01]  /*8b70*/  @!PT LDS RZ, [RZ] ;  /* 0x00000000fffff984 */ /* 0x000fe20000000800 */
[----:B------:R-:W-:Y:S01]  /*8b80*/  @!PT LDS RZ, [RZ] ;  /* 0x00000000fffff984 */ /* 0x000fe20000000800 */
[----:B------:R5:W-:Y:S06]  /*8b90*/  MEMBAR.ALL.CTA ;  /* 0x0000000000007992 */ /* 0x000bec0000008000 */
[----:B-----5:R-:W5:Y:S01]  /*8ba0*/  FENCE.VIEW.ASYNC.S ;  /* 0x00000000000073c6 */ /* 0x020f620000000000 */
[----:B------:R-:W-:Y:S05]  /*8bb0*/  WARPSYNC.ALL ;  /* 0x0000000000007948 */ /* 0x000fea0003800000 */
[----:B-----5:R-:W-:Y:S06]  /*8bc0*/  BAR.SYNC.DEFER_BLOCKING 0xd, 0x180 ;  /* 0x0346000000007b1d */ /* 0x020fec0000010000 */
.L_x_1965:
[----:B------:R-:W-:-:S13]  /*8bd0*/  ISETP.NE.AND P0, PT, R157, 0x3, PT ;  /* 0x000000039d00780c */ /* 0x000fda0003f05270 */
[----:B------:R-:W-:Y:S05]  /*8be0*/  @!P0 BRA `(.L_x_2003) ;  /* 0x0000000000048947 */ /* 0x000fea0003800000 */
[----:B------:R-:W-:Y:S01]  /*8bf0*/  BPT.TRAP 0x1 ;  /* 0x000000040000795c */ /* 0x000fe20000300000 */
.L_x_2003:
[----:B--23--:R-:W-:Y:S01]  /*8c00*/  IMAD R0, R18, 0x8, R2 ;  /* 0x0000000812007824 */ /* 0x00cfe200078e0202 */
[----:B01--4-:R-:W-:-:S04]  /*8c10*/  SHF.L.U32 R7, R23, 0x1f, RZ ;  /* 0x0000001f17077819 */ /* 0x013fc800000006ff */
[----:B------:R0:W1:Y:S01]  /*8c20*/  SYNCS.PHASECHK.TRANS64.TRYWAIT P1, [R0+URZ+0x16830], R7 ;  /* 0x01683007000075a7 */ /* 0x000062000802017f */
[----:B------:R-:W-:Y:S05]  /*8c30*/  @!P0 BRA `(.L_x_2004) ;  /* 0x0000000000048947 */ /* 0x000fea0003800000 */
[----:B------:R-:W-:Y:S01]  /*8c40*/  BPT.TRAP 0x1 ;  /* 0x000000040000795c */ /* 0x000fe20000300000 */
.L_x_2004:
[----:B------:R-:W-:Y:S01]  /*8c50*/  VIADD R3, R2, 0xe400 ;  /* 0x0000e40002037836 */ /* 0x000fe20000000000 */
[----:B------:R-:W-:Y:S02]  /*8c60*/  LOP3.LUT R4, R36, 0x10000, RZ, 0xfc, !PT ;  /* 0x0001000024047812 */ /* 0x000fe400078efcff */
[----:B------:R-:W-:Y:S02]  /*8c70*/  MOV R5, 0x40000040 ;  /* 0x4000004000057802 */ /* 0x000fe40000000f00 */
[----:B------:R-:W-:-:S04]  /*8c80*/  SHF.R.U32.HI R3, RZ, 0x4, R3 ;  /* 0x00000004ff037819 */ /* 0x000fc80000011603 */
[----:B------:R-:W-:-:S04]  /*8c90*/  LOP3.LUT R3, R3, 0x3fff, RZ, 0xc0, !PT ;  /* 0x00003fff03037812 */ /* 0x000fc800078ec0ff */
[----:B------:R-:W-:-:S05]  /*8ca0*/  LOP3.LUT R3, R3, 0x10000, RZ, 0xfc, !PT ;  /* 0x0001000003037812 */ /* 0x000fca00078efcff */
[----:B------:R2:W-:Y:S01]  /*8cb0*/  STL [R1+0x4], R3 ;  /* 0x0000040301007387 */ /* 0x0005e20000100800 */
[----:B-1----:R-:W-:Y:S05]  /*8cc0*/  @P1 BRA `(.L_x_2005) ;  /* 0x0000000000081947 */ /* 0x002fea0003800000 */
[----:B------:R-:W1:Y:S02]  /*8cd0*/  SYNCS.PHASECHK.TRANS64.TRYWAIT P1, [R0+URZ+0x16830], R7 ;  /* 0x01683007000075a7 */ /* 0x000e64000802017f */
[----:B-1----:R-:W-:Y:S05]  /*8ce0*/  @!P1 BRA `(.L_x_2006) ;  /* 0x000000fc00cc9947 */ /* 0x002fea0003800000 */
.L_x_2005:
[----:B--2---:R-:W2:Y:S01]  /*8cf0*/  LDL R3, [R1+0x4] ;  /* 0x0000040001037983 */ /* 0x004ea20000100800 */
[----:B------:R-:W-:Y:S01]  /*8d00*/  IMAD.MOV.U32 R11, RZ, RZ, 0x40000040 ;  /* 0x40000040ff0b7424 */ /* 0x000fe200078e00ff */
[----:B------:R-:W-:Y:S05]  /*8d10*/  WARPSYNC.ALL ;  /* 0x0000000000007948 */ /* 0x000fea0003800000 */
[C---:B------:R-:W-:Y:S01]  /*8d20*/  R2UR UR4, R4.reuse ;  /* 0x00000000040472ca */ /* 0x040fe200000e0000 */
[----:B------:R-:W3:Y:S01]  /*8d30*/  LDL R95, [R1+0x10] ;  /* 0x00001000015f7983 */ /* 0x000ee20000100800 */
[----:B------:R-:W-:Y:S02]  /*8d40*/  R2UR UR5, R5 ;  /* 0x00000000050572ca */ /* 0x000fe400000e0000 */
[----:B------:R-:W-:Y:S01]  /*8d50*/  R2UR UR7, R11 ;  /* 0x000000000b0772ca */ /* 0x000fe200000e0000 */
[----:B-----5:R-:W-:Y:S01]  /*8d60*/  WARPGROUP.ARRIVE ;  /* 0x00000000000079c5 */ /* 0x020fe20000000000 */
[----:B------:R-:W-:Y:S01]  /*8d70*/  VIADD R12, R4, 0x2 ;  /* 0x00000002040c7836 */ /* 0x000fe20000000000 */
[----:B------:R-:W4:Y:S01]  /*8d80*/  LDL R97, [R1+0x8] ;  /* 0x0000080001617983 */ /* 0x000f220000100800 */
[----:B------:R-:W-:-:S02]  /*8d90*/  IMAD.MOV.U32 R13, RZ, RZ, 0x40000040 ;  /* 0x40000040ff0d7424 */ /* 0x000fc400078e00ff */
[----:B01----:R-:W-:Y:S01]  /*8da0*/  IMAD.MOV.U32 R7, RZ, RZ, 0x40000040 ;  /* 0x40000040ff077424 */ /* 0x003fe200078e00ff */
[----:B------:R-:W3:Y:S04]  /*8db0*/  LDL R89, [R1+0x24] ;  /* 0x0000240001597983 */ /* 0x000ee80000100800 */
[----:B------:R-:W4:Y:S01]  /*8dc0*/  LDL R90, [R1+0x20] ;  /* 0x00002000015a7983 */ /* 0x000f220000100800 */
[----:B------:R-:W-:Y:S02]  /*8dd0*/  VIADD R8, R4, 0x4 ;  /* 0x0000000404087836 */ /* 0x000fe40000000000 */
[----:B------:R-:W-:Y:S02]  /*8de0*/  IMAD.MOV.U32 R9, RZ, RZ, 0x40000040 ;  /* 0x40000040ff097424 */ /* 0x000fe400078e00ff */
[----:B--2---:R-:W-:-:S05]  /*8df0*/  IMAD R10, R18, 0x400, R3 ;  /* 0x00000400120a7824 */ /* 0x004fca00078e0203 */
[----:B------:R-:W-:-:S13]  /*8e00*/  R2UR UR6, R10 ;  /* 0x000000000a0672ca */ /* 0x000fda00000e0000 */
[----:B------:R-:W-:Y:S01]  /*8e10*/  HGMMA.64x128x16.F32 R24, gdesc[UR4], RZ, !UPT, gsb0 ;  /* 0x01e00000041879f0 */ /* 0x000fe2000c0008ff */
[----:B------:R-:W-:Y:S02]  /*8e20*/  IADD3 R6, R10, 0x2, RZ ;  /* 0x000000020a067810 */ /* 0x000fe40007ffe0ff */
[----:B------:R-:W-:Y:S02]  /*8e30*/  R2UR UR4, R12 ;  /* 0x000000000c0472ca */ /* 0x000fe400000e0000 */
[----:B------:R-:W-:Y:S02]  /*8e40*/  R2UR UR5, R13 ;  /* 0x000000000d0572ca */ /* 0x000fe400000e0000 */
[----:B------:R-:W-:Y:S02]  /*8e50*/  R2UR UR6, R6 ;  /* 0x00000000060672ca */ /* 0x000fe400000e0000 */
[----:B------:R-:W-:Y:S01]  /*8e60*/  R2UR UR7, R7 ;  /* 0x00000000070772ca */ /* 0x000fe200000e0000 */
[----:B------:R-:W-:Y:S01]  /*8e70*/  IMAD.MOV.U32 R7, RZ, RZ, 0x40000040 ;  /* 0x40000040ff077424 */ /* 0x000fe200078e00ff */
[----:B------:R-:W-:Y:S01]  /*8e80*/  IADD3 R6, R10, 0x4, RZ ;  /* 0x000000040a067810 */ /* 0x000fe20007ffe0ff */
[----:B------:R-:W-:-:S02]  /*8e90*/  WARPGROUP.DEPBAR.LE gsb0, 0x0 ;  /* 0x00008000000079c5 */ /* 0x000fc40000010000 */
[----:B------:R-:W-:-:S08]  /*8ea0*/  WARPGROUP.ARRIVE ;  /* 0x00000000000079c5 */ /* 0x000fd00000000000 */
[----:B------:R-:W-:Y:S01]  /*8eb0*/  HGMMA.64x128x16.F32 R24, gdesc[UR4], R24, gsb0 ;  /* 0x01e00000041879f0 */ /* 0x000fe20008000818 */
[----:B------:R-:W-:Y:S02]  /*8ec0*/  R2UR UR4, R8 ;  /* 0x00000000080472ca */ /* 0x000fe400000e0000 */
[----:B------:R-:W-:Y:S02]  /*8ed0*/  R2UR UR5, R9 ;  /* 0x00000000090572ca */ /* 0x000fe400000e0000 */
[----:B------:R-:W-:Y:S02]  /*8ee0*/  R2UR UR6, R6 ;  /* 0x00000000060672ca */ /* 0x000fe400000e0000 */
[----:B------:R-:W-:Y:S01]  /*8ef0*/  R2UR UR7, R7 ;  /* 0x00000000070772ca */ /* 0x000fe200000e0000 */
[----:B------:R-:W-:Y:S01]  /*8f00*/  VIADD R6, R4, 0x6 ;  /* 0x0000000604067836 */ /* 0x000fe20000000000 */
[----:B------:R-:W-:Y:S01]  /*8f10*/  IADD3 R10, R10, 0x6, RZ ;  /* 0x000000060a0a7810 */ /* 0x000fe20007ffe0ff */
[----:B------:R-:W-:-:S02]  /*8f20*/  IMAD.MOV.U32 R7, RZ, RZ, 0x40000040 ;  /* 0x40000040ff077424 */ /* 0x000fc400078e00ff */
        /* <DEDUP_REMOVED lines=11> */
[----:B------:R-:W-:Y:S01]  /*8fe0*/  ULDC UR4, c[0x0][0x9d8] ;  /* 0x0002760000047ab9 */ /* 0x000fe20000000800 */
[----:B---3--:R-:W-:Y:S01]  /*8ff0*/  IMAD R89, R153, 0xc0, R89 ;  /* 0x000000c099597824 */ /* 0x008fe200078e0259 */
[----:B------:R-:W-:Y:S01]  /*9000*/  ULDC UR5, c[0x0][0x988] ;  /* 0x0002620000057ab9 */ /* 0x000fe20000000800 */
[----:B------:R-:W-:Y:S02]  /*9010*/  WARPGROUP.DEPBAR.LE gsb0, 0x0 ;  /* 0x00008000000079c5 */ /* 0x000fe40000010000 */
[----:B------:R-:W-:-:S04]  /*9020*/  FMUL.FTZ R27, R27, UR4 ;  /* 0x000000041b1b7c20 */ /* 0x000fc80008410000 */
[----:B------:R0:W-:Y:S02]  /*9030*/  MUFU.TANH R110, R27 ;  /* 0x0000001b006e7308 */ /* 0x0001e40000002400 */
[----:B0-----:R-:W-:-:S04]  /*9040*/  IMAD.MOV.U32 R27, RZ, RZ, -0x80 ;  /* 0xffffff80ff1b7424 */ /* 0x001fc800078e00ff */
[----:B------:R-:W-:-:S05]  /*9050*/  IMAD R27, R152, R27, 0x80 ;  /* 0x00000080981b7424 */ /* 0x000fca00078e021b */
[----:B------:R-:W-:Y:S01]  /*9060*/  IADD3 R27, R95, R27, RZ ;  /* 0x0000001b5f1b7210 */ /* 0x000fe20007ffe0ff */
[----:B------:R-:W-:-:S03]  /*9070*/  FMUL.FTZ R26, R26, UR4 ;  /* 0x000000041a1a7c20 */ /* 0x000fc60008410000 */
[--C-:B----4-:R-:W-:Y:S01]  /*9080*/  IADD3 R106, -R97, 0x1, R27.reuse ;  /* 0x00000001616a7810 */ /* 0x110fe20007ffe11b */
[----:B------:R-:W-:Y:S01]  /*9090*/  FMUL.FTZ R34, R34, UR4 ;  /* 0x0000000422227c20 */ /* 0x000fe20008410000 */
[----:B------:R-:W0:Y:S01]  /*90a0*/  MUFU.TANH R112, R26 ;  /* 0x0000001a00707308 */ /* 0x000e220000002400 */
[----:B------:R-:W-:Y:S02]  /*90b0*/  FMUL.FTZ R30, R30, UR4 ;  /* 0x000000041e1e7c20 */ /* 0x000fe40008410000 */
[C---:B------:R-:W-:Y:S02]  /*90c0*/  IMAD R106, R90.reuse, -0x2, R106 ;  /* 0xfffffffe5a6a7824 */ /* 0x040fe400078e026a */
[----:B------:R-:W-:Y:S01]  /*90d0*/  FMUL.FTZ R31, R31, UR4 ;  /* 0x000000041f1f7c20 */ /* 0x000fe20008410000 */
[----:B------:R-:W-:Y:S02]  /*90e0*/  IMAD R91, R90, -0x2, R27 ;  /* 0xfffffffe5a5b7824 */ /* 0x000fe400078e021b */
[----:B------:R1:W-:Y:S01]  /*90f0*/  MUFU.TANH R98, R34 ;  /* 0x0000002200627308 */ /* 0x0003e20000002400 */
[----:B------:R-:W-:-:S07]  /*9100*/  FMUL.FTZ R102, R35, UR4 ;  /* 0x0000000423667c20 */ /* 0x000fce0008410000 */
[----:B------:R-:W2:Y:S01]  /*9110*/  MUFU.TANH R108, R30 ;  /* 0x0000001e006c7308 */ /* 0x000ea20000002400 */
[----:B-1----:R-:W-:Y:S01]  /*9120*/  FMUL.FTZ R34, R50, UR4 ;  /* 0x0000000432227c20 */ /* 0x002fe20008410000 */
[----:B------:R-:W-:-:S04]  /*9130*/  IADD3 R50, R106, 0x8, R89 ;  /* 0x000000086a327810 */ /* 0x000fc80007ffe059 */
[----:B------:R-:W-:Y:S02]  /*9140*/  VIMNMX R27, R91, R50, PT ;  /* 0x000000325b1b7248 */ /* 0x000fe40003fe0100 */
[----:B------:R-:W1:Y:S01]  /*9150*/  MUFU.TANH R31, R31 ;  /* 0x0000001f001f7308 */ /* 0x000e620000002400 */
[----:B------:R-:W-:Y:S01]  /*9160*/  FMUL.FTZ R104, R38, UR4 ;  /* 0x0000000426687c20 */ /* 0x000fe20008410000 */
[C---:B------:R-:W-:Y:S02]  /*9170*/  ISETP.GT.AND P1, PT, R27.reuse, RZ, PT ;  /* 0x000000ff1b00720c */ /* 0x040fe40003f24270 */
[----:B------:R-:W-:Y:S01]  /*9180*/  ISETP.GT.AND P2, PT, R27, 0x1, PT ;  /* 0x000000011b00780c */ /* 0x000fe20003f44270 */
[----:B------:R-:W-:Y:S01]  /*9190*/  FMUL.FTZ R96, R39, UR4 ;  /* 0x0000000427607c20 */ /* 0x000fe20008410000 */
[----:B------:R-:W-:Y:S02]  /*91a0*/  ISETP.GT.AND P3, PT, R27, 0x8, PT ;  /* 0x000000081b00780c */ /* 0x000fe40003f64270 */
[----:B------:R-:W3:Y:S01]  /*91b0*/  MUFU.TANH R102, R102 ;  /* 0x0000006600667308 */ /* 0x000ee20000002400 */
[----:B0-----:R-:W-:-:S02]  /*91c0*/  FSEL R112, R112, -INF , P1 ;  /* 0xff80000070707808 */ /* 0x001fc40000800000 */
[----:B------:R-:W-:Y:S01]  /*91d0*/  FSEL R110, R110, -INF , P2 ;  /* 0xff8000006e6e7808 */ /* 0x000fe20001000000 */
[----:B------:R-:W-:Y:S01]  /*91e0*/  FMUL.FTZ R94, R42, UR4 ;  /* 0x000000042a5e7c20 */ /* 0x000fe20008410000 */
[----:B------:R-:W-:Y:S02]  /*91f0*/  ISETP.GT.AND P1, PT, R27, 0x9, PT ;  /* 0x000000091b00780c */ /* 0x000fe40003f24270 */
[----:B--2---:R-:W-:Y:S01]  /*9200*/  FSEL R108, R108, -INF , P3 ;  /* 0xff8000006c6c7808 */ /* 0x004fe20001800000 */
[----:B------:R-:W0:Y:S01]  /*9210*/  MUFU.TANH R104, R104 ;  /* 0x0000006800687308 */ /* 0x000e220000002400 */
[----:B------:R-:W-:Y:S01]  /*9220*/  FMNMX.FTZ R35, R112, R110, !PT ;  /* 0x0000006e70237209 */ /* 0x000fe20007810000 */
[----:B------:R-:W-:Y:S01]  /*9230*/  FMUL.FTZ R92, R43, UR4 ;  /* 0x000000042b5c7c20 */ /* 0x000fe20008410000 */
[----:B------:R-:W-:Y:S02]  /*9240*/  ISETP.GT.AND P2, PT, R27, 0x10, PT ;  /* 0x000000101b00780c */ /* 0x000fe40003f44270 */
[----:B-1----:R-:W-:-:S02]  /*9250*/  FSEL R100, R31, -INF , P1 ;  /* 0xff8000001f647808 */ /* 0x002fc40000800000 */
[----:B------:R-:W-:Y:S01]  /*9260*/  FMNMX.FTZ R35, R108, R35, !PT ;  /* 0x000000236c237209 */ /* 0x000fe20007810000 */
[----:B------:R-:W1:Y:S01]  /*9270*/  MUFU.TANH R96, R96 ;  /* 0x0000006000607308 */ /* 0x000e620000002400 */
[----:B------:R-:W-:Y:S01]  /*9280*/  ISETP.GT.AND P1, PT, R27, 0x11, PT ;  /* 0x000000111b00780c */ /* 0x000fe20003f24270 */
[----:B------:R-:W-:Y:S01]  /*9290*/  FMUL.FTZ R88, R46, UR4 ;  /* 0x000000042e587c20 */ /* 0x000fe20008410000 */
[----:B------:R-:W-:Y:S02]  /*92a0*/  FSEL R98, R98, -INF , P2 ;  /* 0xff80000062627808 */ /* 0x000fe40001000000 */
[----:B------:R-:W-:-:S03]  /*92b0*/  FMNMX.FTZ R35, R100, R35, !PT ;  /* 0x0000002364237209 */ /* 0x000fc60007810000 */
[----:B------:R-:W2:Y:S01]  /*92c0*/  MUFU.TANH R94, R94 ;  /* 0x0000005e005e7308 */ /* 0x000ea20000002400 */
[----:B------:R-:W-:Y:S01]  /*92d0*/  ISETP.GT.AND P2, PT, R27, 0x18, PT ;  /* 0x000000181b00780c */ /* 0x000fe20003f44270 */
[----:B------:R-:W-:Y:S01]  /*92e0*/  FMUL.FTZ R30, R47, UR4 ;  /* 0x000000042f1e7c20 */ /* 0x000fe20008410000 */
[----:B---3--:R-:W-:Y:S02]  /*92f0*/  FSEL R102, R102, -INF , P1 ;  /* 0xff80000066667808 */ /* 0x008fe40000800000 */
[----:B------:R-:W-:-:S03]  /*9300*/  FMNMX.FTZ R35, R98, R35, !PT ;  /* 0x0000002362237209 */ /* 0x000fc60007810000 */
[----:B------:R-:W3:Y:S01]  /*9310*/  MUFU.TANH R92, R92 ;  /* 0x0000005c005c7308 */ /* 0x000ee20000002400 */
[----:B------:R-:W-:Y:S02]  /*9320*/  ISETP.GT.AND P1, PT, R27, 0x19, PT ;  /* 0x000000191b00780c */ /* 0x000fe40003f24270 */
[----:B0-----:R-:W-:Y:S02]  /*9330*/  FSEL R104, R104, -INF , P2 ;  /* 0xff80000068687808 */ /* 0x001fe40001000000 */
[----:B------:R-:W-:-:S03]  /*9340*/  FMNMX.FTZ R35, R102, R35, !PT ;  /* 0x0000002366237209 */ /* 0x000fc60007810000 */
[----:B------:R-:W0:Y:S01]  /*9350*/  MUFU.TANH R88, R88 ;  /* 0x0000005800587308 */ /* 0x000e220000002400 */
[----:B------:R-:W-:Y:S01]  /*9360*/  ISETP.GT.AND P2, PT, R27, 0x20, PT ;  /* 0x000000201b00780c */ /* 0x000fe20003f44270 */
[----:B------:R-:W-:Y:S01]  /*9370*/  FMUL.FTZ R26, R51, UR4 ;  /* 0x00000004331a7c20 */ /* 0x000fe20008410000 */
[----:B-1----:R-:W-:Y:S02]  /*9380*/  FSEL R96, R96, -INF , P1 ;  /* 0xff80000060607808 */ /* 0x002fe40000800000 */
[----:B------:R-:W-:-:S03]  /*9390*/  FMNMX.FTZ R35, R104, R35, !PT ;  /* 0x0000002368237209 */ /* 0x000fc60007810000 */
[----:B------:R-:W1:Y:S01]  /*93a0*/  MUFU.TANH R30, R30 ;  /* 0x0000001e001e7308 */ /* 0x000e620000002400 */
[----:B------:R-:W-:Y:S01]  /*93b0*/  ISETP.GT.AND P1, PT, R27, 0x21, PT ;  /* 0x000000211b00780c */ /* 0x000fe20003f24270 */
[----:B------:R-:W-:Y:S01]  /*93c0*/  FMUL.FTZ R38, R54, UR4 ;  /* 0x0000000436267c20 */ /* 0x000fe20008410000 */
[----:B--2---:R-:W-:Y:S02]  /*93d0*/  FSEL R94, R94, -INF , P2 ;  /* 0xff8000005e5e7808 */ /* 0x004fe40001000000 */
[----:B------:R-:W-:-:S03]  /*93e0*/  FMNMX.FTZ R35, R96, R35, !PT ;  /* 0x0000002360237209 */ /* 0x000fc60007810000 */
[----:B------:R-:W2:Y:S01]  /*93f0*/  MUFU.TANH R34, R34 ;  /* 0x0000002200227308 */ /* 0x000ea20000002400 */
[----:B------:R-:W-:Y:S01]  /*9400*/  ISETP.GT.AND P2, PT, R27, 0x28, PT ;  /* 0x000000281b00780c */ /* 0x000fe20003f44270 */
[----:B------:R-:W-:Y:S01]  /*9410*/  FMUL.FTZ R42, R55, UR4 ;  /* 0x00000004372a7c20 */ /* 0x000fe20008410000 */
[----:B---3--:R-:W-:Y:S02]  /*9420*/  FSEL R92, R92, -INF , P1 ;  /* 0xff8000005c5c7808 */ /* 0x008fe40000800000 */
[----:B------:R-:W-:-:S03]  /*9430*/  FMNMX.FTZ R35, R94, R35, !PT ;  /* 0x000000235e237209 */ /* 0x000fc60007810000 */
[----:B------:R-:W3:Y:S01]  /*9440*/  MUFU.TANH R26, R26 ;  /* 0x0000001a001a7308 */ /* 0x000ee20000002400 */
[----:B------:R-:W-:Y:S01]  /*9450*/  FMUL.FTZ R20, R33, UR4 ;  /* 0x0000000421147c20 */ /* 0x000fe20008410000 */
[----:B------:R-:W-:Y:S01]  /*9460*/  FMUL.FTZ R33, R48, UR4 ;  /* 0x0000000430217c20 */ /* 0x000fe20008410000 */
[C---:B------:R-:W-:Y:S01]  /*9470*/  ISETP.GT.AND P1, PT, R27.reuse, 0x29, PT ;  /* 0x000000291b00780c */ /* 0x040fe20003f24270 */
[----:B------:R-:W-:Y:S01]  /*9480*/  FMUL.FTZ R48, R58, UR4 ;  /* 0x000000043a307c20 */ /* 0x000fe20008410000 */
[----:B0-----:R-:W-:Y:S02]  /*9490*/  FSEL R88, R88, -INF , P2 ;  /* 0xff80000058587808 */ /* 0x001fe40001000000 */
[----:B------:R-:W-:Y:S01]  /*94a0*/  FMNMX.FTZ R35, R92, R35, !PT ;  /* 0x000000235c237209 */ /* 0x000fe20007810000 */
[----:B------:R-:W0:Y:S01]  /*94b0*/  MUFU.TANH R38, R38 ;  /* 0x0000002600267308 */ /* 0x000e220000002400 */
[----:B------:R-:W-:Y:S01]  /*94c0*/  ISETP.GT.AND P2, PT, R27, 0x30, PT ;  /* 0x000000301b00780c */ /* 0x000fe20003f44270 */
[----:B------:R-:W-:Y:S01]  /*94d0*/  FMUL.FTZ R46, R59, UR4 ;  /* 0x000000043b2e7c20 */ /* 0x000fe20008410000 */
[----:B-1----:R-:W-:-:S02]  /*94e0*/  FSEL R30, R30, -INF , P1 ;  /* 0xff8000001e1e7808 */ /* 0x002fc40000800000 */
[----:B------:R-:W-:-:S03]  /*94f0*/  FMNMX.FTZ R35, R88, R35, !PT ;  /* 0x0000002358237209 */ /* 0x000fc60007810000 */
[----:B------:R-:W1:Y:S01]  /*9500*/  MUFU.TANH R42, R42 ;  /* 0x0000002a002a7308 */ /* 0x000e620000002400 */
[----:B------:R-:W-:Y:S01]  /*9510*/  ISETP.GT.AND P1, PT, R27, 0x31, PT ;  /* 0x000000311b00780c */ /* 0x000fe20003f24270 */
[----:B------:R-:W-:Y:S01]  /*9520*/  FMUL.FTZ R50, R62, UR4 ;  /* 0x000000043e327c20 */ /* 0x000fe20008410000 */
[----:B--2---:R-:W-:Y:S02]  /*9530*/  FSEL R34, R34, -INF , P2 ;  /* 0xff80000022227808 */ /* 0x004fe40001000000 */
[----:B------:R-:W-:-:S03]  /*9540*/  FMNMX.FTZ R35, R30, R35, !PT ;  /* 0x000000231e237209 */ /* 0x000fc60007810000 */
[----:B------:R-:W2:Y:S01]  /*9550*/  MUFU.TANH R48, R48 ;  /* 0x0000003000307308 */ /* 0x000ea20000002400 */
[----:B------:R-:W-:Y:S01]  /*9560*/  FMUL.FTZ R3, R24, UR4 ;  /* 0x0000000418037c20 */ /* 0x000fe20008410000 */
[----:B------:R-:W-:Y:S01]  /*9570*/  FMUL.FTZ R24, R37, UR4 ;  /* 0x0000000425187c20 */ /* 0x000fe20008410000 */
[----:B------:R-:W-:Y:S01]  /*9580*/  FMUL.FTZ R37, R52, UR4 ;  /* 0x0000000434257c20 */ /* 0x000fe20008410000 */
[----:B------:R-:W-:Y:S01]  /*9590*/  ISETP.GT.AND P2, PT, R27, 0x38, PT ;  /* 0x000000381b00780c */ /* 0x000fe20003f44270 */
[----:B------:R-:W-:Y:S01]  /*95a0*/  FMUL.FTZ R52, R63, UR4 ;  /* 0x000000043f347c20 */ /* 0x000fe20008410000 */
[----:B---3--:R-:W-:Y:S02]  /*95b0*/  FSEL R26, R26, -INF , P1 ;  /* 0xff8000001a1a7808 */ /* 0x008fe40000800000 */
[----:B------:R-:W3:Y:S01]  /*95c0*/  MUFU.TANH R46, R46 ;  /* 0x0000002e002e7308 */ /* 0x000ee20000002400 */
[----:B------:R-:W-:Y:S01]  /*95d0*/  FMNMX.FTZ R35, R34, R35, !PT ;  /* 0x0000002322237209 */ /* 0x000fe20007810000 */
[----:B------:R-:W-:Y:S01]  /*95e0*/  FMUL.FTZ R54, R66, UR4 ;  /* 0x0000000442367c20 */ /* 0x000fe20008410000 */
[----:B------:R-:W-:-:S02]  /*95f0*/  ISETP.GT.AND P1, PT, R27, 0x39, PT ;  /* 0x000000391b00780c */ /* 0x000fc40003f24270 */
[----:B0-----:R-:W-:Y:S02]  /*9600*/  FSEL R38, R38, -INF , P2 ;  /* 0xff80000026267808 */ /* 0x001fe40001000000 */
[----:B------:R-:W-:Y:S01]  /*9610*/  FMNMX.FTZ R35, R26, R35, !PT ;  /* 0x000000231a237209 */ /* 0x000fe20007810000 */
[----:B------:R-:W0:Y:S01]  /*9620*/  MUFU.TANH R50, R50 ;  /* 0x0000003200327308 */ /* 0x000e220000002400 */
[----:B------:R-:W-:Y:S01]  /*9630*/  FMUL.FTZ R11, R28, UR4 ;  /* 0x000000041c0b7c20 */ /* 0x000fe20008410000 */
[----:B------:R-:W-:Y:S01]  /*9640*/  FMUL.FTZ R28, R41, UR4 ;  /* 0x00000004291c7c20 */ /* 0x000fe20008410000 */
[----:B------:R-:W-:Y:S01]  /*9650*/  FMUL.FTZ R41, R56, UR4 ;  /* 0x0000000438297c20 */ /* 0x000fe20008410000 */
[----:B------:R-:W-:Y:S01]  /*9660*/  ISETP.GT.AND P2, PT, R27, 0x40, PT ;  /* 0x000000401b00780c */ /* 0x000fe20003f44270 */
[----:B------:R-:W-:Y:S01]  /*9670*/  FMUL.FTZ R56, R67, UR4 ;  /* 0x0000000443387c20 */ /* 0x000fe20008410000 */
[----:B-1----:R-:W-:Y:S02]  /*9680*/  FSEL R42, R42, -INF , P1 ;  /* 0xff8000002a2a7808 */ /* 0x002fe40000800000 */
[----:B------:R-:W1:Y:S01]  /*9690*/  MUFU.TANH R52, R52 ;  /* 0x0000003400347308 */ /* 0x000e620000002400 */
[----:B------:R-:W-:-:S02]  /*96a0*/  FMNMX.FTZ R35, R38, R35, !PT ;  /* 0x0000002326237209 */ /* 0x000fc40007810000 */
[C---:B------:R-:W-:Y:S02]  /*96b0*/  ISETP.GT.AND P1, PT, R27.reuse, 0x41, PT ;  /* 0x000000411b00780c */ /* 0x040fe40003f24270 */
[----:B--2---:R-:W-:Y:S02]  /*96c0*/  FSEL R48, R48, -INF , P2 ;  /* 0xff80000030307808 */ /* 0x004fe40001000000 */
[----:B------:R-:W-:Y:S01]  /*96d0*/  FMNMX.FTZ R35, R42, R35, !PT ;  /* 0x000000232a237209 */ /* 0x000fe20007810000 */
[----:B------:R-:W2:Y:S01]  /*96e0*/  MUFU.TANH R54, R54 ;  /* 0x0000003600367308 */ /* 0x000ea20000002400 */
[----:B------:R-:W-:Y:S01]  /*96f0*/  FMUL.FTZ R70, R70, UR4 ;  /* 0x0000000446467c20 */ /* 0x000fe20008410000 */
[----:B------:R-:W-:Y:S02]  /*9700*/  ISETP.GT.AND P2, PT, R27, 0x48, PT ;  /* 0x000000481b00780c */ /* 0x000fe40003f44270 */
[----:B---3--:R-:W-:Y:S02]  /*9710*/  FSEL R46, R46, -INF , P1 ;  /* 0xff8000002e2e7808 */ /* 0x008fe40000800000 */
[----:B------:R-:W-:-:S02]  /*9720*/  FMNMX.FTZ R35, R48, R35, !PT ;  /* 0x0000002330237209 */ /* 0x000fc40007810000 */
[----:B------:R-:W3:Y:S01]  /*9730*/  MUFU.TANH R56, R56 ;  /* 0x0000003800387308 */ /* 0x000ee20000002400 */
[----:B------:R-:W-:Y:S01]  /*9740*/  FMUL.FTZ R71, R71, UR4 ;  /* 0x0000000447477c20 */ /* 0x000fe20008410000 */
[C---:B------:R-:W-:Y:S02]  /*9750*/  ISETP.GT.AND P1, PT, R27.reuse, 0x49, PT ;  /* 0x000000491b00780c */ /* 0x040fe40003f24270 */
[----:B0-----:R-:W-:Y:S02]  /*9760*/  FSEL R50, R50, -INF , P2 ;  /* 0xff80000032327808 */ /* 0x001fe40001000000 */
[----:B------:R-:W-:Y:S02]  /*9770*/  FMNMX.FTZ R35, R46, R35, !PT ;  /* 0x000000232e237209 */ /* 0x000fe40007810000 */
[----:B------:R-:W0:Y:S01]  /*9780*/  MUFU.TANH R58, R70 ;  /* 0x00000046003a7308 */ /* 0x000e220000002400 */
[----:B------:R-:W-:Y:S01]  /*9790*/  FMUL.FTZ R74, R74, UR4 ;  /* 0x000000044a4a7c20 */ /* 0x000fe20008410000 */
[----:B------:R-:W-:-:S02]  /*97a0*/  ISETP.GT.AND P2, PT, R27, 0x50, PT ;  /* 0x000000501b00780c */ /* 0x000fc40003f44270 */
[----:B-1----:R-:W-:Y:S02]  /*97b0*/  FSEL R52, R52, -INF , P1 ;  /* 0xff80000034347808 */ /* 0x002fe40000800000 */
[----:B------:R-:W-:Y:S02]  /*97c0*/  FMNMX.FTZ R35, R50, R35, !PT ;  /* 0x0000002332237209 */ /* 0x000fe40007810000 */
[----:B------:R-:W1:Y:S01]  /*97d0*/  MUFU.TANH R62, R71 ;  /* 0x00000047003e7308 */ /* 0x000e620000002400 */
[----:B------:R-:W-:Y:S01]  /*97e0*/  FMUL.FTZ R75, R75, UR4 ;  /* 0x000000044b4b7c20 */ /* 0x000fe20008410000 */
[----:B------:R-:W-:Y:S02]  /*97f0*/  ISETP.GT.AND P1, PT, R27, 0x51, PT ;  /* 0x000000511b00780c */ /* 0x000fe40003f24270 */
[----:B--2---:R-:W-:Y:S02]  /*9800*/  FSEL R54, R54, -INF , P2 ;  /* 0xff80000036367808 */ /* 0x004fe40001000000 */
[----:B------:R-:W-:-:S02]  /*9810*/  FMNMX.FTZ R35, R52, R35, !PT ;  /* 0x0000002334237209 */ /* 0x000fc40007810000 */
[----:B------:R-:W2:Y:S01]  /*9820*/  MUFU.TANH R70, R74 ;  /* 0x0000004a00467308 */ /* 0x000ea20000002400 */
[----:B------:R-:W-:Y:S01]  /*9830*/  FMUL.FTZ R78, R78, UR4 ;  /* 0x000000044e4e7c20 */ /* 0x000fe20008410000 */
[----:B------:R-:W-:Y:S01]  /*9840*/  ISETP.GT.AND P2, PT, R27, 0x58, PT ;  /* 0x000000581b00780c */ /* 0x000fe20003f44270 */
[----:B------:R-:W-:Y:S01]  /*9850*/  FMUL.FTZ R79, R79, UR4 ;  /* 0x000000044f4f7c20 */ /* 0x000fe20008410000 */
[----:B---3--:R-:W-:Y:S02]  /*9860*/  FSEL R56, R56, -INF , P1 ;  /* 0xff80000038387808 */ /* 0x008fe40000800000 */
[----:B------:R-:W-:Y:S02]  /*9870*/  FMNMX.FTZ R35, R54, R35, !PT ;  /* 0x0000002336237209 */ /* 0x000fe40007810000 */
[----:B------:R-:W3:Y:S01]  /*9880*/  MUFU.TANH R66, R75 ;  /* 0x0000004b00427308 */ /* 0x000ee20000002400 */
[----:B------:R-:W-:Y:S01]  /*9890*/  ISETP.GT.AND P1, PT, R27, 0x59, PT ;  /* 0x000000591b00780c */ /* 0x000fe20003f24270 */
[----:B------:R-:W-:Y:S01]  /*98a0*/  FMUL.FTZ R82, R82, UR4 ;  /* 0x0000000452527c20 */ /* 0x000fe20008410000 */
[----:B0-----:R-:W-:-:S02]  /*98b0*/  FSEL R58, R58, -INF , P2 ;  /* 0xff8000003a3a7808 */ /* 0x001fc40001000000 */
        /* <DEDUP_REMOVED lines=21> */
[----:B------:R-:W-:Y:S02]  /*9a10*/  ISETP.GT.AND P2, PT, R27, 0x70, PT ;  /* 0x000000701b00780c */ /* 0x000fe40003f44270 */
[----:B-1----:R-:W-:Y:S02]  /*9a20*/  FSEL R78, R79, -INF , P1 ;  /* 0xff8000004f4e7808 */ /* 0x002fe40000800000 */
[----:B------:R-:W-:-:S03]  /*9a30*/  FMNMX.FTZ R35, R74, R35, !PT ;  /* 0x000000234a237209 */ /* 0x000fc60007810000 */
[----:B------:R-:W1:Y:S01]  /*9a40*/  MUFU.TANH R87, R87 ;  /* 0x0000005700577308 */ /* 0x000e620000002400 */
[----:B------:R-:W-:Y:S01]  /*9a50*/  FMUL.FTZ R43, R60, UR4 ;  /* 0x000000043c2b7c20 */ /* 0x000fe20008410000 */
[C---:B------:R-:W-:Y:S02]  /*9a60*/  ISETP.GT.AND P1, PT, R27.reuse, 0x71, PT ;  /* 0x000000711b00780c */ /* 0x040fe40003f24270 */
[----:B--2---:R-:W-:Y:S02]  /*9a70*/  FSEL R60, R82, -INF , P2 ;  /* 0xff800000523c7808 */ /* 0x004fe40001000000 */
[----:B------:R-:W-:Y:S02]  /*9a80*/  FMNMX.FTZ R35, R78, R35, !PT ;  /* 0x000000234e237209 */ /* 0x000fe40007810000 */
[----:B------:R-:W-:Y:S02]  /*9a90*/  ISETP.GT.AND P2, PT, R27, 0x78, PT ;  /* 0x000000781b00780c */ /* 0x000fe40003f44270 */
[----:B---3--:R-:W-:-:S02]  /*9aa0*/  FSEL R82, R83, -INF , P1 ;  /* 0xff80000053527808 */ /* 0x008fc40000800000 */
[----:B------:R-:W-:Y:S02]  /*9ab0*/  FMNMX.FTZ R35, R60, R35, !PT ;  /* 0x000000233c237209 */ /* 0x000fe40007810000 */
[----:B------:R-:W-:Y:S02]  /*9ac0*/  ISETP.GT.AND P1, PT, R27, 0x79, PT ;  /* 0x000000791b00780c */ /* 0x000fe40003f24270 */
[----:B0-----:R-:W-:Y:S02]  /*9ad0*/  FSEL R86, R86, -INF , P2 ;  /* 0xff80000056567808 */ /* 0x001fe40001000000 */
[----:B------:R-:W-:Y:S02]  /*9ae0*/  FMNMX.FTZ R35, R82, R35, !PT ;  /* 0x0000002352237209 */ /* 0x000fe40007810000 */
[----:B-1----:R-:W-:Y:S02]  /*9af0*/  FSEL R90, R87, -INF , P1 ;  /* 0xff800000575a7808 */ /* 0x002fe40000800000 */
[----:B------:R-:W-:-:S04]  /*9b00*/  FMNMX.FTZ R35, R86, R35, !PT ;  /* 0x0000002356237209 */ /* 0x000fc80007810000 */
[----:B------:R-:W-:Y:S01]  /*9b10*/  FMNMX.FTZ R35, R90, R35, !PT ;  /* 0x000000235a237209 */ /* 0x000fe20007810000 */
[----:B------:R-:W-:-:S04]  /*9b20*/  FMUL.FTZ R27, R64, UR4 ;  /* 0x00000004401b7c20 */ /* 0x000fc80008410000 */
[----:B------:R-:W0:Y:S01]  /*9b30*/  SHFL.BFLY PT, R64, R35, 0x2, 0x1f ;  /* 0x0c401f0023407f89 */ /* 0x000e2200000e0000 */
[----:B------:R-:W-:Y:S01]  /*9b40*/  FMUL.FTZ R10, R25, UR4 ;  /* 0x00000004190a7c20 */ /* 0x000fe20008410000 */
[----:B0-----:R-:W-:-:S05]  /*9b50*/  FMNMX.FTZ R64, R35, R64, !PT ;  /* 0x0000004023407209 */ /* 0x001fca0007810000 */
[----:B------:R-:W0:Y:S01]  /*9b60*/  SHFL.BFLY PT, R35, R64, 0x1, 0x1f ;  /* 0x0c201f0040237f89 */ /* 0x000e2200000e0000 */
[----:B------:R-:W1:Y:S01]  /*9b70*/  MUFU.TANH R3, R3 ;  /* 0x0000000300037308 */ /* 0x000e620000002400 */
[----:B------:R-:W-:Y:S01]  /*9b80*/  FMUL.FTZ R14, R29, UR4 ;  /* 0x000000041d0e7c20 */ /* 0x000fe20008410000 */
[----:B------:R-:W-:-:S06]  /*9b90*/  IMAD.U32 R51, RZ, RZ, UR5 ;  /* 0x00000005ff337e24 */ /* 0x000fcc000f8e00ff */
[----:B------:R-:W2:Y:S01]  /*9ba0*/  MUFU.TANH R10, R10 ;  /* 0x0000000a000a7308 */ /* 0x000ea20000002400 */
[----:B------:R-:W-:Y:S01]  /*9bb0*/  FMUL.FTZ R15, R32, UR4 ;  /* 0x00000004200f7c20 */ /* 0x000fe20008410000 */
[----:B------:R-:W-:-:S06]  /*9bc0*/  VIADDMNMX R67, R89, R106, R91, PT ;  /* 0x0000006a59437246 */ /* 0x000fcc000380015b */
[----:B------:R-:W3:Y:S01]  /*9bd0*/  MUFU.TANH R11, R11 ;  /* 0x0000000b000b7308 */ /* 0x000ee20000002400 */
[----:B0-----:R-:W-:-:S07]  /*9be0*/  FMNMX.FTZ R35, R64, R35, !PT ;  /* 0x0000002340237209 */ /* 0x001fce0007810000 */
[----:B------:R-:W0:Y:S01]  /*9bf0*/  MUFU.TANH R14, R14 ;  /* 0x0000000e000e7308 */ /* 0x000e220000002400 */
[C---:B------:R-:W-:Y:S01]  /*9c00*/  FSETP.NEU.FTZ.AND P1, PT, R35.reuse, -INF , PT ;  /* 0xff8000002300780b */ /* 0x040fe20003f3d000 */
[----:B------:R-:W-:Y:S01]  /*9c10*/  FMUL.FTZ R63, R35, R51 ;  /* 0x00000033233f7220 */ /* 0x000fe20000410000 */
[----:B------:R-:W-:Y:S01]  /*9c20*/  ISETP.GT.AND P2, PT, R67, 0x1, PT ;  /* 0x000000014300780c */ /* 0x000fe20003f44270 */
[----:B------:R-:W-:-:S04]  /*9c30*/  FMUL.FTZ R21, R36, UR4 ;  /* 0x0000000424157c20 */ /* 0x000fc80008410000 */
[----:B------:R-:W4:Y:S01]  /*9c40*/  MUFU.TANH R15, R15 ;  /* 0x0000000f000f7308 */ /* 0x000f220000002400 */
[----:B------:R-:W-:Y:S02]  /*9c50*/  FSEL R63, R63, RZ, P1 ;  /* 0x000000ff3f3f7208 */ /* 0x000fe40000800000 */
[----:B------:R-:W-:Y:S01]  /*9c60*/  ISETP.GT.AND P1, PT, R67, RZ, PT ;  /* 0x000000ff4300720c */ /* 0x000fe20003f24270 */
[----:B------:R-:W-:Y:S01]  /*9c70*/  FMUL.FTZ R36, R49, UR4 ;  /* 0x0000000431247c20 */ /* 0x000fe20008410000 */
[----:B------:R-:W-:Y:S01]  /*9c80*/  FMUL.FTZ R49, R72, UR4 ;  /* 0x0000000448317c20 */ /* 0x000fe20008410000 */
[----:B------:R-:W-:Y:S02]  /*9c90*/  ISETP.GT.AND P3, PT, R67, 0x8, PT ;  /* 0x000000084300780c */ /* 0x000fe40003f64270 */
[----:B------:R-:W4:Y:S01]  /*9ca0*/  MUFU.TANH R20, R20 ;  /* 0x0000001400147308 */ /* 0x000f220000002400 */
[----:B-1----:R-:W-:Y:S02]  /*9cb0*/  FSEL R72, R3, -INF , P1 ;  /* 0xff80000003487808 */ /* 0x002fe40000800000 */
[----:B--2---:R-:W-:Y:S01]  /*9cc0*/  FSEL R10, R10, -INF , P2 ;  /* 0xff8000000a0a7808 */ /* 0x004fe20001000000 */
[----:B------:R-:W-:Y:S01]  /*9cd0*/  FMUL.FTZ R55, R76, UR4 ;  /* 0x000000044c377c20 */ /* 0x000fe20008410000 */
[----:B------:R-:W-:Y:S01]  /*9ce0*/  ISETP.GT.AND P1, PT, R67, 0x9, PT ;  /* 0x000000094300780c */ /* 0x000fe20003f24270 */
[----:B------:R-:W-:Y:S01]  /*9cf0*/  FMUL.FTZ R25, R40, UR4 ;  /* 0x0000000428197c20 */ /* 0x000fe20008410000 */
[----:B---3--:R-:W-:Y:S01]  /*9d00*/  FSEL R76, R11, -INF , P3 ;  /* 0xff8000000b4c7808 */ /* 0x008fe20001800000 */
[----:B------:R-:W-:Y:S01]  /*9d10*/  MUFU.TANH R21, R21 ;  /* 0x0000001500157308 */ /* 0x000fe20000002400 */
[----:B------:R-:W-:Y:S01]  /*9d20*/  FMNMX.FTZ R3, R72, R10, !PT ;  /* 0x0000000a48037209 */ /* 0x000fe20007810000 */
[----:B------:R-:W-:Y:S01]  /*9d30*/  FMUL.FTZ R59, R80, UR4 ;  /* 0x00000004503b7c20 */ /* 0x000fe20008410000 */
[----:B------:R-:W-:-:S02]  /*9d40*/  ISETP.GT.AND P2, PT, R67, 0x10, PT ;  /* 0x000000104300780c */ /* 0x000fc40003f44270 */
[----:B0-----:R-:W-:Y:S02]  /*9d50*/  FSEL R80, R14, -INF , P1 ;  /* 0xff8000000e507808 */ /* 0x001fe40000800000 */
[----:B------:R-:W-:Y:S01]  /*9d60*/  FMNMX.FTZ R3, R76, R3, !PT ;  /* 0x000000034c037209 */ /* 0x000fe20007810000 */
[----:B------:R-:W0:Y:S01]  /*9d70*/  MUFU.TANH R24, R24 ;  /* 0x0000001800187308 */ /* 0x000e220000002400 */
[----:B------:R-:W-:Y:S01]  /*9d80*/  FMUL.FTZ R64, R84, UR4 ;  /* 0x0000000454407c20 */ /* 0x000fe20008410000 */
[----:B------:R-:W-:Y:S01]  /*9d90*/  ISETP.GT.AND P1, PT, R67, 0x11, PT ;  /* 0x000000114300780c */ /* 0x000fe20003f24270 */
[----:B------:R-:W-:Y:S01]  /*9da0*/  FMUL.FTZ R29, R44, UR4 ;  /* 0x000000042c1d7c20 */ /* 0x000fe20008410000 */
[----:B----4-:R-:W-:Y:S02]  /*9db0*/  FSEL R84, R15, -INF , P2 ;  /* 0xff8000000f547808 */ /* 0x010fe40001000000 */
[----:B------:R-:W-:Y:S02]  /*9dc0*/  FMNMX.FTZ R3, R80, R3, !PT ;  /* 0x0000000350037209 */ /* 0x000fe40007810000 */
[----:B------:R-:W1:Y:S01]  /*9dd0*/  MUFU.TANH R25, R25 ;  /* 0x0000001900197308 */ /* 0x000e620000002400 */
[-CC-:B------:R-:W-:Y:S01]  /*9de0*/  FFMA.FTZ R100, R100, R51.reuse, -R63.reuse ;  /* 0x0000003364647223 */ /* 0x180fe2000001083f */
[----:B------:R-:W-:Y:S01]  /*9df0*/  FFMA.FTZ R145, R98, R51, -R63 ;  /* 0x0000003362917223 */ /* 0x000fe2000001083f */
[----:B------:R-:W-:Y:S01]  /*9e00*/  ISETP.GT.AND P2, PT, R67, 0x18, PT ;  /* 0x000000184300780c */ /* 0x000fe20003f44270 */
[----:B------:R-:W-:Y:S01]  /*9e10*/  FMUL.FTZ R32, R45, UR4 ;  /* 0x000000042d207c20 */ /* 0x000fe20008410000 */
[----:B------:R-:W-:-:S02]  /*9e20*/  FSEL R98, R20, -INF , P1 ;  /* 0xff80000014627808 */ /* 0x000fc40000800000 */
[----:B------:R-:W-:Y:S01]  /*9e30*/  FMNMX.FTZ R3, R84, R3, !PT ;  /* 0x0000000354037209 */ /* 0x000fe20007810000 */
[----:B------:R-:W2:Y:S01]  /*9e40*/  MUFU.TANH R28, R28 ;  /* 0x0000001c001c7308 */ /* 0x000ea20000002400 */
[----:B------:R-:W-:Y:S02]  /*9e50*/  ISETP.GT.AND P1, PT, R67, 0x19, PT ;  /* 0x000000194300780c */ /* 0x000fe40003f24270 */
[----:B------:R-:W-:-:S05]  /*9e60*/  FMNMX.FTZ R3, R98, R3, !PT ;  /* 0x0000000362037209 */ /* 0x000fca0007810000 */
[----:B------:R-:W3:Y:S01]  /*9e70*/  MUFU.TANH R29, R29 ;  /* 0x0000001d001d7308 */ /* 0x000ee20000002400 */
[----:B0-----:R-:W-:-:S07]  /*9e80*/  FSEL R24, R24, -INF , P1 ;  /* 0xff80000018187808 */ /* 0x001fce0000800000 */
[----:B------:R0:W-:Y:S01]  /*9e90*/  MUFU.EX2 R14, R100 ;  /* 0x00000064000e7308 */ /* 0x0001e20000000800 */
[----:B------:R-:W-:Y:S01]  /*9ea0*/  FFMA.FTZ R20, R102, R51, -R63 ;  /* 0x0000003366147223 */ /* 0x000fe2000001083f */
[----:B0-----:R-:W-:-:S06]  /*9eb0*/  FSEL R100, R21, -INF , P2 ;  /* 0xff80000015647808 */ /* 0x001fcc0001000000 */
[----:B------:R-:W0:Y:S01]  /*9ec0*/  MUFU.TANH R32, R32 ;  /* 0x0000002000207308 */ /* 0x000e220000002400 */
[C---:B------:R-:W-:Y:S02]  /*9ed0*/  ISETP.GT.AND P2, PT, R67.reuse, 0x20, PT ;  /* 0x000000204300780c */ /* 0x040fe40003f44270 */
[----:B------:R-:W-:Y:S02]  /*9ee0*/  FMNMX.FTZ R3, R100, R3, !PT ;  /* 0x0000000364037209 */ /* 0x000fe40007810000 */
[----:B------:R-:W-:Y:S02]  /*9ef0*/  ISETP.GT.AND P1, PT, R67, 0x21, PT ;  /* 0x000000214300780c */ /* 0x000fe40003f24270 */
[----:B-1----:R-:W-:Y:S01]  /*9f00*/  FSEL R102, R25, -INF , P2 ;  /* 0xff80000019667808 */ /* 0x002fe20001000000 */
[----:B------:R-:W1:Y:S01]  /*9f10*/  MUFU.TANH R33, R33 ;  /* 0x0000002100217308 */ /* 0x000e620000002400 */
[----:B------:R-:W-:Y:S01]  /*9f20*/  FMNMX.FTZ R3, R24, R3, !PT ;  /* 0x0000000318037209 */ /* 0x000fe20007810000 */
[----:B------:R-:W-:Y:S01]  /*9f30*/  FFMA.FTZ R147, R104, R51, -R63 ;  /* 0x0000003368937223 */ /* 0x000fe2000001083f */
[----:B------:R-:W-:Y:S01]  /*9f40*/  ISETP.GT.AND P2, PT, R67, 0x28, PT ;  /* 0x000000284300780c */ /* 0x000fe20003f44270 */
[----:B------:R-:W-:Y:S01]  /*9f50*/  FMUL.FTZ R40, R53, UR4 ;  /* 0x0000000435287c20 */ /* 0x000fe20008410000 */
[----:B--2---:R-:W-:-:S02]  /*9f60*/  FSEL R104, R28, -INF , P1 ;  /* 0xff8000001c687808 */ /* 0x004fc40000800000 */
[----:B------:R-:W-:Y:S01]  /*9f70*/  FMNMX.FTZ R3, R102, R3, !PT ;  /* 0x0000000366037209 */ /* 0x000fe20007810000 */
[----:B------:R-:W2:Y:S01]  /*9f80*/  MUFU.TANH R36, R36 ;  /* 0x0000002400247308 */ /* 0x000ea20000002400 */
[----:B------:R-:W-:Y:S02]  /*9f90*/  ISETP.GT.AND P1, PT, R67, 0x29, PT ;  /* 0x000000294300780c */ /* 0x000fe40003f24270 */
[----:B---3--:R-:W-:Y:S02]  /*9fa0*/  FSEL R106, R29, -INF , P2 ;  /* 0xff8000001d6a7808 */ /* 0x008fe40001000000 */
[----:B------:R-:W-:-:S03]  /*9fb0*/  FMNMX.FTZ R3, R104, R3, !PT ;  /* 0x0000000368037209 */ /* 0x000fc60007810000 */
[----:B------:R-:W3:Y:S01]  /*9fc0*/  MUFU.TANH R37, R37 ;  /* 0x0000002500257308 */ /* 0x000ee20000002400 */
[----:B------:R-:W-:Y:S01]  /*9fd0*/  ISETP.GT.AND P2, PT, R67, 0x30, PT ;  /* 0x000000304300780c */ /* 0x000fe20003f44270 */
[----:B------:R-:W-:Y:S01]  /*9fe0*/  FMUL.FTZ R44, R57, UR4 ;  /* 0x00000004392c7c20 */ /* 0x000fe20008410000 */
[----:B0-----:R-:W-:Y:S02]  /*9ff0*/  FSEL R32, R32, -INF , P1 ;  /* 0xff80000020207808 */ /* 0x001fe40000800000 */
[----:B------:R-:W-:-:S03]  /*a000*/  FMNMX.FTZ R3, R106, R3, !PT ;  /* 0x000000036a037209 */ /* 0x000fc60007810000 */
[----:B------:R-:W0:Y:S01]  /*a010*/  MUFU.TANH R40, R40 ;  /* 0x0000002800287308 */ /* 0x000e220000002400 */
[--C-:B------:R-:W-:Y:S01]  /*a020*/  FFMA.FTZ R28, R96, R51, -R63.reuse ;  /* 0x00000033601c7223 */ /* 0x100fe2000001083f */
[----:B------:R-:W-:Y:S02]  /*a030*/  ISETP.GT.AND P1, PT, R67, 0x31, PT ;  /* 0x000000314300780c */ /* 0x000fe40003f24270 */
[----:B-1----:R-:W-:Y:S02]  /*a040*/  FSEL R96, R33, -INF , P2 ;  /* 0xff80000021607808 */ /* 0x002fe40001000000 */
[----:B------:R-:W-:Y:S02]  /*a050*/  FMNMX.FTZ R3, R32, R3, !PT ;  /* 0x0000000320037209 */ /* 0x000fe40007810000 */
[----:B------:R-:W1:Y:S01]  /*a060*/  MUFU.TANH R41, R41 ;  /* 0x0000002900297308 */ /* 0x000e620000002400 */
[----:B------:R-:W-:Y:S01]  /*a070*/  FFMA.FTZ R141, R94, R51, -R63 ;  /* 0x000000335e8d7223 */ /* 0x000fe2000001083f */
[----:B------:R-:W-:Y:S01]  /*a080*/  ISETP.GT.AND P2, PT, R67, 0x38, PT ;  /* 0x000000384300780c */ /* 0x000fe20003f44270 */
[----:B------:R-:W-:Y:S01]  /*a090*/  FMUL.FTZ R45, R61, UR4 ;  /* 0x000000043d2d7c20 */ /* 0x000fe20008410000 */
[----:B--2---:R-:W-:-:S02]  /*a0a0*/  FSEL R94, R36, -INF , P1 ;  /* 0xff800000245e7808 */ /* 0x004fc40000800000 */
[----:B------:R-:W-:Y:S02]  /*a0b0*/  FMNMX.FTZ R3, R96, R3, !PT ;  /* 0x0000000360037209 */ /* 0x000fe40007810000 */
[----:B------:R-:W2:Y:S01]  /*a0c0*/  MUFU.TANH R44, R44 ;  /* 0x0000002c002c7308 */ /* 0x000ea20000002400 */
[----:B------:R-:W-:Y:S01]  /*a0d0*/  FFMA.FTZ R151, R108, R51, -R63 ;  /* 0x000000336c977223 */ /* 0x000fe2000001083f */
[----:B------:R-:W-:Y:S02]  /*a0e0*/  ISETP.GT.AND P1, PT, R67, 0x39, PT ;  /* 0x000000394300780c */ /* 0x000fe40003f24270 */
        /* <DEDUP_REMOVED lines=8> */
[----:B------:R-:W-:Y:S01]  /*a170*/  FFMA.FTZ R36, R92, R51, -R63 ;  /* 0x000000335c247223 */ /* 0x000fe2000001083f */
[----:B------:R-:W-:Y:S01]  /*a180*/  ISETP.GT.AND P1, PT, R67, 0x41, PT ;  /* 0x000000414300780c */ /* 0x000fe20003f24270 */
[----:B------:R-:W-:Y:S01]  /*a190*/  FMUL.FTZ R39, R68, UR4 ;  /* 0x0000000444277c20 */ /* 0x000fe20008410000 */
[----:B-1----:R-:W-:Y:S02]  /*a1a0*/  FSEL R92, R41, -INF , P2 ;  /* 0xff800000295c7808 */ /* 0x002fe40001000000 */
[----:B------:R-:W-:Y:S02]  /*a1b0*/  FMNMX.FTZ R3, R40, R3, !PT ;  /* 0x0000000328037209 */ /* 0x000fe40007810000 */
[----:B------:R-:W1:Y:S01]  /*a1c0*/  MUFU.TANH R27, R27 ;  /* 0x0000001b001b7308 */ /* 0x000e620000002400 */
[----:B------:R-:W-:Y:S01]  /*a1d0*/  ISETP.GT.AND P2, PT, R67, 0x48, PT ;  /* 0x000000484300780c */ /* 0x000fe20003f44270 */
[----:B------:R-:W-:Y:S01]  /*a1e0*/  FMUL.FTZ R47, R69, UR4 ;  /* 0x00000004452f7c20 */ /* 0x000fe20008410000 */
[----:B--2---:R-:W-:-:S02]  /*a1f0*/  FSEL R44, R44, -INF , P1 ;  /* 0xff8000002c2c7808 */ /* 0x004fc40000800000 */
[----:B------:R-:W-:-:S03]  /*a200*/  FMNMX.FTZ R3, R92, R3, !PT ;  /* 0x000000035c037209 */ /* 0x000fc60007810000 */
[----:B------:R-:W2:Y:S01]  /*a210*/  MUFU.TANH R31, R31 ;  /* 0x0000001f001f7308 */ /* 0x000ea20000002400 */
[--C-:B------:R-:W-:Y:S01]  /*a220*/  FFMA.FTZ R143, R88, R51, -R63.reuse ;  /* 0x00000033588f7223 */ /* 0x100fe2000001083f */
[----:B------:R-:W-:Y:S02]  /*a230*/  ISETP.GT.AND P1, PT, R67, 0x49, PT ;  /* 0x000000494300780c */ /* 0x000fe40003f24270 */
[----:B---3--:R-:W-:Y:S02]  /*a240*/  FSEL R88, R43, -INF , P2 ;  /* 0xff8000002b587808 */ /* 0x008fe40001000000 */
[----:B------:R-:W-:Y:S02]  /*a250*/  FMNMX.FTZ R3, R44, R3, !PT ;  /* 0x000000032c037209 */ /* 0x000fe40007810000 */
[----:B------:R-:W3:Y:S01]  /*a260*/  MUFU.TANH R39, R39 ;  /* 0x0000002700277308 */ /* 0x000ee20000002400 */
[----:B------:R-:W-:Y:S01]  /*a270*/  FFMA.FTZ R68, R110, R51, -R63 ;  /* 0x000000336e447223 */ /* 0x000fe2000001083f */
[----:B------:R-:W-:Y:S01]  /*a280*/  ISETP.GT.AND P2, PT, R67, 0x50, PT ;  /* 0x000000504300780c */ /* 0x000fe20003f44270 */
[----:B------:R-:W-:Y:S01]  /*a290*/  FMUL.FTZ R53, R73, UR4 ;  /* 0x0000000449357c20 */ /* 0x000fe20008410000 */
[----:B0-----:R-:W-:-:S02]  /*a2a0*/  FSEL R110, R45, -INF , P1 ;  /* 0xff8000002d6e7808 */ /* 0x001fc40000800000 */
[----:B------:R-:W-:Y:S02]  /*a2b0*/  FMNMX.FTZ R3, R88, R3, !PT ;  /* 0x0000000358037209 */ /* 0x000fe40007810000 */
        /* <DEDUP_REMOVED lines=21> */
[----:B------:R-:W-:Y:S02]  /*a410*/  ISETP.GT.AND P1, PT, R67, 0x61, PT ;  /* 0x000000614300780c */ /* 0x000fe40003f24270 */
        /* <DEDUP_REMOVED lines=8> */
[----:B------:R-:W-:Y:S02]  /*a4a0*/  ISETP.GT.AND P1, PT, R67, 0x69, PT ;  /* 0x000000694300780c */ /* 0x000fe40003f24270 */
        /* <DEDUP_REMOVED lines=9> */
[----:B------:R-:W-:Y:S02]  /*a540*/  FMNMX.FTZ R3, R124, R3, !PT ;  /* 0x000000037c037209 */ /* 0x000fe40007810000 */
[----:B------:R-:W-:Y:S02]  /*a550*/  ISETP.GT.AND P2, PT, R67, 0x78, PT ;  /* 0x000000784300780c */ /* 0x000fe40003f44270 */
[----:B--2---:R-:W-:Y:S02]  /*a560*/  FSEL R128, R61, -INF , P1 ;  /* 0xff8000003d807808 */ /* 0x004fe40000800000 */
[----:B------:R-:W-:-:S02]  /*a570*/  FMNMX.FTZ R3, R126, R3, !PT ;  /* 0x000000037e037209 */ /* 0x000fc40007810000 */
[----:B------:R-:W-:Y:S02]  /*a580*/  ISETP.GT.AND P1, PT, R67, 0x79, PT ;  /* 0x000000794300780c */ /* 0x000fe40003f24270 */
[----:B---3--:R-:W-:Y:S02]  /*a590*/  FSEL R64, R64, -INF , P2 ;  /* 0xff80000040407808 */ /* 0x008fe40001000000 */
[----:B------:R-:W-:Y:S02]  /*a5a0*/  FMNMX.FTZ R3, R128, R3, !PT ;  /* 0x0000000380037209 */ /* 0x000fe40007810000 */
[----:B0-----:R-:W-:Y:S02]  /*a5b0*/  FSEL R130, R65, -INF , P1 ;  /* 0xff80000041827808 */ /* 0x001fe40000800000 */
[----:B------:R-:W-:Y:S01]  /*a5c0*/  FMNMX.FTZ R3, R64, R3, !PT ;  /* 0x0000000340037209 */ /* 0x000fe20007810000 */
[-CC-:B------:R-:W-:Y:S01]  /*a5d0*/  FFMA.FTZ R139, R38, R51.reuse, -R63.reuse ;  /* 0x00000033268b7223 */ /* 0x180fe2000001083f */
[----:B------:R-:W-:-:S02]  /*a5e0*/  FFMA.FTZ R38, R42, R51, -R63 ;  /* 0x000000332a267223 */ /* 0x000fc4000001083f */
[----:B------:R-:W-:Y:S01]  /*a5f0*/  FMNMX.FTZ R3, R130, R3, !PT ;  /* 0x0000000382037209 */ /* 0x000fe20007810000 */
[-CC-:B------:R-:W-:Y:S01]  /*a600*/  FFMA.FTZ R42, R46, R51.reuse, -R63.reuse ;  /* 0x000000332e2a7223 */ /* 0x180fe2000001083f */
[----:B------:R-:W-:-:S03]  /*a610*/  FFMA.FTZ R46, R52, R51, -R63 ;  /* 0x00000033342e7223 */ /* 0x000fc6000001083f */
[----:B------:R-:W0:Y:S01]  /*a620*/  SHFL.BFLY PT, R52, R3, 0x2, 0x1f ;  /* 0x0c401f0003347f89 */ /* 0x000e2200000e0000 */
[-CC-:B------:R-:W-:Y:S01]  /*a630*/  FFMA.FTZ R133, R48, R51.reuse, -R63.reuse ;  /* 0x0000003330857223 */ /* 0x180fe2000001083f */
[----:B------:R-:W-:Y:S01]  /*a640*/  FFMA.FTZ R48, R56, R51, -R63 ;  /* 0x0000003338307223 */ /* 0x000fe2000001083f */
[----:B0-----:R-:W-:-:S05]  /*a650*/  FMNMX.FTZ R11, R3, R52, !PT ;  /* 0x00000034030b7209 */ /* 0x001fca0007810000 */
[----:B------:R-:W0:Y:S01]  /*a660*/  SHFL.BFLY PT, R56, R11, 0x1, 0x1f ;  /* 0x0c201f000b387f89 */ /* 0x000e2200000e0000 */
[----:B------:R-:W-:Y:S08]  /*a670*/  MUFU.EX2 R149, R149 ;  /* 0x0000009500957308 */ /* 0x000ff00000000800 */
[----:B------:R-:W1:Y:S01]  /*a680*/  MUFU.EX2 R68, R68 ;  /* 0x0000004400447308 */ /* 0x000e620000000800 */
[----:B0-----:R-:W-:-:S07]  /*a690*/  FMNMX.FTZ R53, R11, R56, !PT ;  /* 0x000000380b357209 */ /* 0x001fce0007810000 */
[----:B------:R-:W0:Y:S01]  /*a6a0*/  MUFU.EX2 R151, R151 ;  /* 0x0000009700977308 */ /* 0x000e220000000800 */
[C---:B------:R-:W-:Y:S01]  /*a6b0*/  FSETP.NEU.FTZ.AND P1, PT, R53.reuse, -INF , PT ;  /* 0xff8000003500780b */ /* 0x040fe20003f3d000 */
[----:B------:R-:W-:-:S05]  /*a6c0*/  FMUL.FTZ R29, R53, R51 ;  /* 0x00000033351d7220 */ /* 0x000fca0000410000 */
[----:B------:R-:W-:Y:S01]  /*a6d0*/  FSEL R29, R29, RZ, P1 ;  /* 0x000000ff1d1d7208 */ /* 0x000fe20000800000 */
[----:B------:R-:W2:Y:S01]  /*a6e0*/  S2R R93, SR_TID.X ;  /* 0x00000000005d7919 */ /* 0x000ea20000002100 */
[----:B------:R-:W3:Y:S03]  /*a6f0*/  MUFU.EX2 R145, R145 ;  /* 0x0000009100917308 */ /* 0x000ee60000000800 */
[-CC-:B------:R-:W-:Y:S01]  /*a700*/  FFMA.FTZ R148, R72, R51.reuse, -R29.reuse ;  /* 0x0000003348947223 */ /* 0x180fe2000001081d */
[-CC-:B------:R-:W-:Y:S01]  /*a710*/  FFMA.FTZ R3, R10, R51.reuse, -R29.reuse ;  /* 0x000000330a037223 */ /* 0x180fe2000001081d */
[-CC-:B------:R-:W-:Y:S01]  /*a720*/  FFMA.FTZ R150, R76, R51.reuse, -R29.reuse ;  /* 0x000000334c967223 */ /* 0x180fe2000001081d */
[----:B-1----:R-:W-:Y:S02]  /*a730*/  FADD.FTZ R10, R149, R68 ;  /* 0x00000044950a7221 */ /* 0x002fe40000010000 */
[----:B------:R-:W1:Y:S01]  /*a740*/  MUFU.EX2 R20, R20 ;  /* 0x0000001400147308 */ /* 0x000e620000000800 */
[----:B------:R-:W-:Y:S01]  /*a750*/  FFMA.FTZ R11, R80, R51, -R29 ;  /* 0x00000033500b7223 */ /* 0x000fe2000001081d */
[----:B0-----:R-:W-:-:S06]  /*a760*/  FADD.FTZ R37, R151, R10 ;  /* 0x0000000a97257221 */ /* 0x001fcc0000010000 */
[----:B------:R-:W-:Y:S01]  /*a770*/  MUFU.EX2 R148, R148 ;  /* 0x0000009400947308 */ /* 0x000fe20000000800 */
[----:B------:R-:W-:-:S07]  /*a780*/  FFMA.FTZ R144, R84, R51, -R29 ;  /* 0x0000003354907223 */ /* 0x000fce000001081d */
[----:B------:R-:W0:Y:S01]  /*a790*/  MUFU.EX2 R3, R3 ;  /* 0x0000000300037308 */ /* 0x000e220000000800 */
[----:B------:R-:W-:-:S07]  /*a7a0*/  FADD.FTZ R10, R14, R37 ;  /* 0x000000250e0a7221 */ /* 0x000fce0000010000 */
[----:B------:R-:W4:Y:S01]  /*a7b0*/  MUFU.EX2 R147, R147 ;  /* 0x0000009300937308 */ /* 0x000f220000000800 */
[----:B------:R-:W-:-:S07]  /*a7c0*/  FFMA.FTZ R15, R98, R51, -R29 ;  /* 0x00000033620f7223 */ /* 0x000fce000001081d */
[----:B------:R-:W2:Y:S01]  /*a7d0*/  MUFU.EX2 R150, R150 ;  /* 0x0000009600967308 */ /* 0x000ea20000000800 */
[----:B---3--:R-:W-:-:S07]  /*a7e0*/  FADD.FTZ R39, R145, R10 ;  /* 0x0000000a91277221 */ /* 0x008fce0000010000 */
[----:B------:R-:W3:Y:S01]  /*a7f0*/  MUFU.EX2 R28, R28 ;  /* 0x0000001c001c7308 */ /* 0x000ee20000000800 */
[----:B------:R-:W-:-:S07]  /*a800*/  FFMA.FTZ R146, R100, R51, -R29 ;  /* 0x0000003364927223 */ /* 0x000fce000001081d */
[----:B------:R-:W3:Y:S01]  /*a810*/  MUFU.EX2 R11, R11 ;  /* 0x0000000b000b7308 */ /* 0x000ee20000000800 */
[----:B-1----:R-:W-:Y:S01]  /*a820*/  FADD.FTZ R10, R20, R39 ;  /* 0x00000027140a7221 */ /* 0x002fe20000010000 */
[----:B------:R-:W-:-:S06]  /*a830*/  FFMA.FTZ R30, R30, R51, -R63 ;  /* 0x000000331e1e7223 */ /* 0x000fcc000001083f */
[----:B------:R-:W1:Y:S01]  /*a840*/  MUFU.EX2 R141, R141 ;  /* 0x0000008d008d7308 */ /* 0x000e620000000800 */
[----:B0-----:R-:W-:Y:S01]  /*a850*/  FADD.FTZ R41, R148, R3 ;  /* 0x0000000394297221 */ /* 0x001fe20000010000 */
[----:B------:R-:W-:-:S06]  /*a860*/  FFMA.FTZ R21, R24, R51, -R29 ;  /* 0x0000003318157223 */ /* 0x000fcc000001081d */
[----:B------:R-:W0:Y:S01]  /*a870*/  MUFU.EX2 R144, R144 ;  /* 0x0000009000907308 */ /* 0x000e220000000800 */
[----:B----4-:R-:W-:Y:S01]  /*a880*/  FADD.FTZ R39, R147, R10 ;  /* 0x0000000a93277221 */ /* 0x010fe20000010000 */
[----:B--2---:R-:W-:-:S06]  /*a890*/  FADD.FTZ R10, R150, R41 ;  /* 0x00000029960a7221 */ /* 0x004fcc0000010000 */
[----:B------:R-:W2:Y:S01]  /*a8a0*/  MUFU.EX2 R36, R36 ;  /* 0x0000002400247308 */ /* 0x000ea20000000800 */
[----:B------:R-:W-:-:S07]  /*a8b0*/  FFMA.FTZ R140, R102, R51, -R29 ;  /* 0x00000033668c7223 */ /* 0x000fce000001081d */
[----:B------:R-:W4:Y:S01]  /*a8c0*/  MUFU.EX2 R15, R15 ;  /* 0x0000000f000f7308 */ /* 0x000f220000000800 */
[----:B---3--:R-:W-:Y:S01]  /*a8d0*/  FADD.FTZ R24, R28, R39 ;  /* 0x000000271c187221 */ /* 0x008fe20000010000 */
[----:B------:R-:W-:-:S06]  /*a8e0*/  FFMA.FTZ R26, R26, R51, -R63 ;  /* 0x000000331a1a7223 */ /* 0x000fcc000001083f */
[----:B------:R-:W3:Y:S01]  /*a8f0*/  MUFU.EX2 R143, R143 ;  /* 0x0000008f008f7308 */ /* 0x000ee20000000800 */
[----:B------:R-:W-:Y:S01]  /*a900*/  FADD.FTZ R41, R11, R10 ;  /* 0x0000000a0b297221 */ /* 0x000fe20000010000 */
[----:B------:R-:W-:-:S06]  /*a910*/  FFMA.FTZ R25, R104, R51, -R29 ;  /* 0x0000003368197223 */ /* 0x000fcc000001081d */
[----:B------:R-:W3:Y:S01]  /*a920*/  MUFU.EX2 R146, R146 ;  /* 0x0000009200927308 */ /* 0x000ee20000000800 */
[----:B------:R-:W-:Y:S01]  /*a930*/  FFMA.FTZ R27, R32, R51, -R29 ;  /* 0x00000033201b7223 */ /* 0x000fe2000001081d */
[----:B------:R-:W-:Y:S01]  /*a940*/  LOP3.LUT R93, R93, 0x7f, RZ, 0xc0, !PT ;  /* 0x0000007f5d5d7812 */ /* 0x000fe200078ec0ff */
[----:B------:R-:W-:-:S05]  /*a950*/  IMAD.IADD R32, R95, 0x1, -R97 ;  /* 0x000000015f207824 */ /* 0x000fca00078e0a61 */
[----:B------:R-:W3:Y:S01]  /*a960*/  MUFU.EX2 R30, R30 ;  /* 0x0000001e001e7308 */ /* 0x000ee20000000800 */
[----:B-1----:R-:W-:Y:S01]  /*a970*/  FADD.FTZ R43, R141, R24 ;  /* 0x000000188d2b7221 */ /* 0x002fe20000010000 */
[----:B0-----:R-:W-:-:S06]  /*a980*/  FADD.FTZ R10, R144, R41 ;  /* 0x00000029900a7221 */ /* 0x001fcc0000010000 */
[----:B------:R-:W0:Y:S01]  /*a990*/  MUFU.EX2 R21, R21 ;  /* 0x0000001500157308 */ /* 0x000e220000000800 */
[-CC-:B------:R-:W-:Y:S01]  /*a9a0*/  FFMA.FTZ R142, R106, R51.reuse, -R29.reuse ;  /* 0x000000336a8e7223 */ /* 0x180fe2000001081d */
[----:B------:R-:W-:Y:S01]  /*a9b0*/  FFMA.FTZ R37, R44, R51, -R29 ;  /* 0x000000332c257223 */ /* 0x000fe2000001081d */
[----:B------:R-:W-:Y:S01]  /*a9c0*/  ISETP.NE.AND P1, PT, R93, RZ, PT ;  /* 0x000000ff5d00720c */ /* 0x000fe20003f25270 */
[----:B------:R-:W-:-:S04]  /*a9d0*/  IMAD R44, R153, 0xc0, R32 ;  /* 0x000000c0992c7824 */ /* 0x000fc800078e0220 */
[----:B------:R-:W1:Y:S01]  /*a9e0*/  MUFU.EX2 R137, R137 ;  /* 0x0000008900897308 */ /* 0x000e620000000800 */
[----:B--2---:R-:W-:Y:S01]  /*a9f0*/  FADD.FTZ R32, R36, R43 ;  /* 0x0000002b24207221 */ /* 0x004fe20000010000 */
[----:B----4-:R-:W-:-:S06]  /*aa00*/  FADD.FTZ R43, R15, R10 ;  /* 0x0000000a0f2b7221 */ /* 0x010fcc0000010000 */
[----:B------:R-:W2:Y:S01]  /*aa10*/  MUFU.EX2 R140, R140 ;  /* 0x0000008c008c7308 */ /* 0x000ea20000000800 */
[----:B---3--:R-:W-:Y:S01]  /*aa20*/  FADD.FTZ R41, R143, R32 ;  /* 0x000000208f297221 */ /* 0x008fe20000010000 */
[----:B------:R-:W-:-:S06]  /*aa30*/  FADD.FTZ R32, R146, R43 ;  /* 0x0000002b92207221 */ /* 0x000fcc0000010000 */
[----:B------:R-:W3:Y:S01]  /*aa40*/  MUFU.EX2 R26, R26 ;  /* 0x0000001a001a7308 */ /* 0x000ee20000000800 */
[----:B------:R-:W-:-:S07]  /*aa50*/  FFMA.FTZ R136, R96, R51, -R29 ;  /* 0x0000003360887223 */ /* 0x000fce000001081d */
[----:B------:R-:W4:Y:S01]  /*aa60*/  MUFU.EX2 R25, R25 ;  /* 0x0000001900197308 */ /* 0x000f220000000800 */
[----:B------:R-:W-:Y:S01]  /*aa70*/  FFMA.FTZ R33, R40, R51, -R29 ;  /* 0x0000003328217223 */ /* 0x000fe2000001081d */
[----:B------:R-:W-:Y:S01]  /*aa80*/  SHF.R.S32.HI R45, RZ, 0x1f, R44 ;  /* 0x0000001fff2d7819 */ /* 0x000fe2000001142c */
[----:B------:R-:W-:-:S05]  /*aa90*/  FADD.FTZ R40, R30, R41 ;  /* 0x000000291e287221 */ /* 0x000fca0000010000 */
[----:B------:R-:W4:Y:S01]  /*aaa0*/  MUFU.EX2 R139, R139 ;  /* 0x0000008b008b7308 */ /* 0x000f220000000800 */
[----:B0-----:R-:W-:Y:S01]  /*aab0*/  FADD.FTZ R43, R21, R32 ;  /* 0x00000020152b7221 */ /* 0x001fe20000010000 */
[----:B------:R-:W-:-:S06]  /*aac0*/  FFMA.FTZ R31, R94, R51, -R29 ;  /* 0x000000335e1f7223 */ /* 0x000fcc000001081d */
[----:B------:R-:W0:Y:S01]  /*aad0*/  MUFU.EX2 R142, R142 ;  /* 0x0000008e008e7308 */ /* 0x000e220000000800 */
[----:B------:R-:W-:Y:S01]  /*aae0*/  LEA.HI R10, R45, R44, RZ, 0x7 ;  /* 0x0000002c2d0a7211 */ /* 0x000fe200078f38ff */
[----:B------:R-:W-:Y:S02]  /*aaf0*/  @!P1 VIADD R0, R0, 0x16840 ;  /* 0x0001684000009836 */ /* 0x000fe40000000000 */
[----:B------:R-:W-:-:S04]  /*ab00*/  FFMA.FTZ R41, R34, R51, -R29 ;  /* 0x0000003322297223 */ /* 0x000fc8000001081d */
[----:B------:R-:W0:Y:S01]  /*ab10*/  MUFU.EX2 R38, R38 ;  /* 0x0000002600267308 */ /* 0x000e220000000800 */
[----:B-1----:R-:W-:Y:S01]  /*ab20*/  FADD.FTZ R45, R137, R40 ;  /* 0x00000028892d7221 */ /* 0x002fe20000010000 */
[----:B------:R-:W-:Y:S01]  /*ab30*/  FFMA.FTZ R135, R50, R51, -R63 ;  /* 0x0000003332877223 */ /* 0x000fe2000001083f */
[----:B--2---:R-:W-:-:S05]  /*ab40*/  FADD.FTZ R34, R140, R43 ;  /* 0x0000002b8c227221 */ /* 0x004fca0000010000 */
[----:B------:R-:W1:Y:S01]  /*ab50*/  MUFU.EX2 R27, R27 ;  /* 0x0000001b001b7308 */ /* 0x000e620000000800 */
[----:B------:R-:W-:Y:S01]  /*ab60*/  FFMA.FTZ R138, R108, R51, -R29 ;  /* 0x000000336c8a7223 */ /* 0x000fe2000001081d */
[----:B---3--:R-:W-:Y:S01]  /*ab70*/  FADD.FTZ R40, R26, R45 ;  /* 0x0000002d1a287221 */ /* 0x008fe20000010000 */
[----:B------:R-:W-:-:S05]  /*ab80*/  @!P1 PRMT R0, RZ, 0x654, R0 ;  /* 0x00000654ff009816 */ /* 0x000fca0000000000 */
[----:B------:R-:W2:Y:S01]  /*ab90*/  MUFU.EX2 R133, R133 ;  /* 0x0000008500857308 */ /* 0x000ea20000000800 */
[----:B----4-:R-:W-:-:S07]  /*aba0*/  FADD.FTZ R45, R25, R34 ;  /* 0x00000022192d7221 */ /* 0x010fce0000010000 */
[----:B------:R-:W3:Y:S01]  /*abb0*/  MUFU.EX2 R136, R136 ;  /* 0x0000008800887308 */ /* 0x000ee20000000800 */
[----:B------:R-:W-:Y:S01]  /*abc0*/  FADD.FTZ R43, R139, R40 ;  /* 0x000000288b2b7221 */ /* 0x000fe20000010000 */
[----:B------:R0:W-:Y:S06]  /*abd0*/  @!P1 SYNCS.ARRIVE.TRANS64.RED.A1T0 RZ, [R0+URZ], RZ ;  /* 0x000000ff00ff99a7 */ /* 0x0001ec000810043f */
[----:B------:R-:W4:Y:S01]  /*abe0*/  MUFU.EX2 R42, R42 ;  /* 0x0000002a002a7308 */ /* 0x000f220000000800 */
[----:B------:R-:W-:Y:S01]  /*abf0*/  FFMA.FTZ R129, R54, R51, -R63 ;  /* 0x0000003336817223 */ /* 0x000fe2000001083f */
[----:B0-----:R-:W-:-:S06]  /*ac00*/  FADD.FTZ R0, R142, R45 ;  /* 0x0000002d8e007221 */ /* 0x001fcc0000010000 */
[----:B------:R-:W0:Y:S01]  /*ac10*/  MUFU.EX2 R31, R31 ;  /* 0x0000001f001f7308 */ /* 0x000e220000000800 */
[----:B------:R-:W-:Y:S01]  /*ac20*/  FFMA.FTZ R132, R92, R51, -R29 ;  /* 0x000000335c847223 */ /* 0x000fe2000001081d */
[----:B------:R-:W-:-:S06]  /*ac30*/  FADD.FTZ R34, R38, R43 ;  /* 0x0000002b26227221 */ /* 0x000fcc0000010000 */
[----:B------:R-:W0:Y:S01]  /*ac40*/  MUFU.EX2 R135, R135 ;  /* 0x0000008700877308 */ /* 0x000e220000000800 */
[----:B-1----:R-:W-:-:S07]  /*ac50*/  FADD.FTZ R45, R27, R0 ;  /* 0x000000001b2d7221 */ /* 0x002fce0000010000 */
[----:B------:R-:W1:Y:S01]  /*ac60*/  MUFU.EX2 R138, R138 ;  /* 0x0000008a008a7308 */ /* 0x000e620000000800 */
[----:B--2---:R-:W-:Y:S01]  /*ac70*/  FADD.FTZ R47, R133, R34 ;  /* 0x00000022852f7221 */ /* 0x004fe20000010000 */
[----:B------:R-:W-:-:S06]  /*ac80*/  FFMA.FTZ R131, R58, R51, -R63 ;  /* 0x000000333a837223 */ /* 0x000fcc000001083f */
[----:B------:R-:W2:Y:S01]  /*ac90*/  MUFU.EX2 R46, R46 ;  /* 0x0000002e002e7308 */ /* 0x000ea20000000800 */
[----:B---3--:R-:W-:Y:S01]  /*aca0*/  FADD.FTZ R40, R136, R45 ;  /* 0x0000002d88287221 */ /* 0x008fe20000010000 */
[----:B------:R-:W-:-:S06]  /*acb0*/  FFMA.FTZ R134, R88, R51, -R29 ;  /* 0x0000003358867223 */ /* 0x000fcc000001081d */
[----:B------:R-:W3:Y:S01]  /*acc0*/  MUFU.EX2 R33, R33 ;  /* 0x0000002100217308 */ /* 0x000ee20000000800 */
[----:B----4-:R-:W-:Y:S01]  /*acd0*/  FADD.FTZ R34, R42, R47 ;  /* 0x0000002f2a227221 */ /* 0x010fe20000010000 */
[----:B------:R-:W-:-:S06]  /*ace0*/  FFMA.FTZ R50, R62, R51, -R63 ;  /* 0x000000333e327223 */ /* 0x000fcc000001083f */
[----:B------:R-:W4:Y:S01]  /*acf0*/  MUFU.EX2 R129, R129 ;  /* 0x0000008100817308 */ /* 0x000f220000000800 */
[----:B0-----:R-:W-:Y:S01]  /*ad00*/  FADD.FTZ R45, R31, R40 ;  /* 0x000000281f2d7221 */ /* 0x001fe20000010000 */
[----:B------:R-:W-:-:S06]  /*ad10*/  FFMA.FTZ R39, R110, R51, -R29 ;  /* 0x000000336e277223 */ /* 0x000fcc000001081d */
[----:B------:R-:W0:Y:S01]  /*ad20*/  MUFU.EX2 R132, R132 ;  /* 0x0000008400847308 */ /* 0x000e220000000800 */
[----:B------:R-:W-:Y:S01]  /*ad30*/  FADD.FTZ R47, R135, R34 ;  /* 0x00000022872f7221 */ /* 0x000fe20000010000 */
[----:B------:R-:W-:-:S06]  /*ad40*/  FFMA.FTZ R125, R70, R51, -R63 ;  /* 0x00000033467d7223 */ /* 0x000fcc000001083f */
[----:B------:R-:W0:Y:S01]  /*ad50*/  MUFU.EX2 R48, R48 ;  /* 0x0000003000307308 */ /* 0x000e220000000800 */
[----:B-1----:R-:W-:Y:S01]  /*ad60*/  FADD.FTZ R40, R138, R45 ;  /* 0x0000002d8a287221 */ /* 0x002fe20000010000 */
[----:B------:R-:W-:-:S06]  /*ad70*/  FFMA.FTZ R24, R112, R51, -R29 ;  /* 0x0000003370187223 */ /* 0x000fcc000001081d */
[----:B------:R-:W1:Y:S01]  /*ad80*/  MUFU.EX2 R37, R37 ;  /* 0x0000002500257308 */ /* 0x000e620000000800 */
[----:B--2---:R-:W-:Y:S01]  /*ad90*/  FADD.FTZ R44, R46, R47 ;  /* 0x0000002f2e2c7221 */ /* 0x004fe20000010000 */
[----:B------:R-:W-:-:S06]  /*ada0*/  FFMA.FTZ R52, R66, R51, -R63 ;  /* 0x0000003342347223 */ /* 0x000fcc000001083f */
[----:B------:R-:W2:Y:S01]  /*adb0*/  MUFU.EX2 R131, R131 ;  /* 0x0000008300837308 */ /* 0x000ea20000000800 */
[----:B---3--:R-:W-:-:S07]  /*adc0*/  FADD.FTZ R45, R33, R40 ;  /* 0x00000028212d7221 */ /* 0x008fce0000010000 */
[----:B------:R-:W3:Y:S01]  /*add0*/  MUFU.EX2 R134, R134 ;  /* 0x0000008600867308 */ /* 0x000ee20000000800 */
[----:B----4-:R-:W-:Y:S01]  /*ade0*/  FADD.FTZ R47, R129, R44 ;  /* 0x0000002c812f7221 */ /* 0x010fe20000010000 */
[----:B------:R-:W-:-:S06]  /*adf0*/  F2FP.F16.F32.PACK_AB R151, R14, R151 ;  /* 0x000000970e97723e */ /* 0x000fcc00000000ff */
[----:B------:R-:W4:Y:S01]  /*ae00*/  MUFU.EX2 R50, R50 ;  /* 0x0000003200327308 */ /* 0x000f220000000800 */
[----:B------:R-:W-:Y:S01]  /*ae10*/  FFMA.FTZ R127, R74, R51, -R63 ;  /* 0x000000334a7f7223 */ /* 0x000fe2000001083f */
[----:B0-----:R-:W-:-:S06]  /*ae20*/  FADD.FTZ R14, R132, R45 ;  /* 0x0000002d840e7221 */ /* 0x001fcc0000010000 */
[----:B------:R-:W0:Y:S01]  /*ae30*/  MUFU.EX2 R39, R39 ;  /* 0x0000002700277308 */ /* 0x000e220000000800 */
[----:B------:R-:W-:Y:S01]  /*ae40*/  FFMA.FTZ R32, R114, R51, -R29 ;  /* 0x0000003372207223 */ /* 0x000fe2000001081d */
[----:B------:R-:W-:-:S06]  /*ae50*/  FADD.FTZ R40, R48, R47 ;  /* 0x0000002f30287221 */ /* 0x000fcc0000010000 */
[----:B------:R-:W0:Y:S01]  /*ae60*/  MUFU.EX2 R125, R125 ;  /* 0x0000007d007d7308 */ /* 0x000e220000000800 */
[----:B------:R-:W-:Y:S01]  /*ae70*/  FFMA.FTZ R54, R78, R51, -R63 ;  /* 0x000000334e367223 */ /* 0x000fe2000001083f */
[----:B-1----:R-:W-:-:S06]  /*ae80*/  FADD.FTZ R45, R37, R14 ;  /* 0x0000000e252d7221 */ /* 0x002fcc0000010000 */
[----:B------:R-:W1:Y:S01]  /*ae90*/  MUFU.EX2 R24, R24 ;  /* 0x0000001800187308 */ /* 0x000e620000000800 */
[----:B------:R-:W-:Y:S01]  /*aea0*/  FFMA.FTZ R43, R116, R51, -R29 ;  /* 0x00000033742b7223 */ /* 0x000fe2000001081d */
[----:B--2---:R-:W-:-:S06]  /*aeb0*/  FADD.FTZ R47, R131, R40 ;  /* 0x00000028832f7221 */ /* 0x004fcc0000010000 */
[----:B------:R-:W2:Y:S01]  /*aec0*/  MUFU.EX2 R52, R52 ;  /* 0x0000003400347308 */ /* 0x000ea20000000800 */
[----:B------:R-:W-:Y:S01]  /*aed0*/  FFMA.FTZ R121, R60, R51, -R63 ;  /* 0x000000333c797223 */ /* 0x000fe2000001083f */
[----:B---3--:R-:W-:-:S06]  /*aee0*/  FADD.FTZ R14, R134, R45 ;  /* 0x0000002d860e7221 */ /* 0x008fcc0000010000 */
[----:B------:R-:W3:Y:S01]  /*aef0*/  MUFU.EX2 R41, R41 ;  /* 0x0000002900297308 */ /* 0x000ee20000000800 */
[----:B------:R-:W-:Y:S01]  /*af00*/  F2FP.F16.F32.PACK_AB R145, R20, R145 ;  /* 0x000000911491723e */ /* 0x000fe200000000ff */
[----:B------:R-:W-:Y:S01]  /*af10*/  FFMA.FTZ R118, R118, R51, -R29 ;  /* 0x0000003376767223 */ /* 0x000fe2000001081d */
[----:B----4-:R-:W-:-:S05]  /*af20*/  FADD.FTZ R20, R50, R47 ;  /* 0x0000002f32147221 */ /* 0x010fca0000010000 */
[----:B------:R-:W4:Y:S01]  /*af30*/  MUFU.EX2 R127, R127 ;  /* 0x0000007f007f7308 */ /* 0x000f220000000800 */
[----:B0-----:R-:W-:-:S07]  /*af40*/  FADD.FTZ R47, R39, R14 ;  /* 0x0000000e272f7221 */ /* 0x001fce0000010000 */
[----:B------:R-:W-:Y:S01]  /*af50*/  MUFU.EX2 R32, R32 ;  /* 0x0000002000207308 */ /* 0x000fe20000000800 */
[-C--:B------:R-:W-:Y:S01]  /*af60*/  FFMA.FTZ R82, R82, R51.reuse, -R63 ;  /* 0x0000003352527223 */ /* 0x080fe2000001083f */
[-CC-:B------:R-:W-:Y:S01]  /*af70*/  FFMA.FTZ R0, R124, R51.reuse, -R29.reuse ;  /* 0x000000337c007223 */ /* 0x180fe2000001081d */
[----:B------:R-:W-:-:S05]  /*af80*/  FFMA.FTZ R120, R120, R51, -R29 ;  /* 0x0000003378787223 */ /* 0x000fca000001081d */
[----:B------:R-:W0:Y:S01]  /*af90*/  MUFU.EX2 R54, R54 ;  /* 0x0000003600367308 */ /* 0x000e220000000800 */
[----:B------:R-:W-:Y:S01]  /*afa0*/  FADD.FTZ R49, R125, R20 ;  /* 0x000000147d317221 */ /* 0x000fe20000010000 */
[----:B------:R-:W-:Y:S01]  /*afb0*/  FFMA.FTZ R123, R86, R51, -R63 ;  /* 0x00000033567b7223 */ /* 0x000fe2000001083f */
[----:B-1----:R-:W-:-:S05]  /*afc0*/  FADD.FTZ R14, R24, R47 ;  /* 0x0000002f180e7221 */ /* 0x002fca0000010000 */
[----:B------:R-:W-:Y:S01]  /*afd0*/  MUFU.EX2 R43, R43 ;  /* 0x0000002b002b7308 */ /* 0x000fe20000000800 */
[-CC-:B------:R-:W-:Y:S01]  /*afe0*/  FFMA.FTZ R122, R122, R51.reuse, -R29.reuse ;  /* 0x000000337a7a7223 */ /* 0x180fe2000001081d */
[-CC-:B------:R-:W-:Y:S01]  /*aff0*/  FFMA.FTZ R34, R126, R51.reuse, -R29.reuse ;  /* 0x000000337e227223 */ /* 0x180fe2000001081d */
[-CC-:B------:R-:W-:Y:S01]  /*b000*/  FFMA.FTZ R128, R128, R51.reuse, -R29.reuse ;  /* 0x0000003380807223 */ /* 0x180fe2000001081d */
[----:B------:R-:W-:-:S04]  /*b010*/  FFMA.FTZ R64, R64, R51, -R29 ;  /* 0x0000003340407223 */ /* 0x000fc8000001081d */
[----:B------:R-:W1:Y:S01]  /*b020*/  MUFU.EX2 R121, R121 ;  /* 0x0000007900797308 */ /* 0x000e620000000800 */
[----:B------:R-:W-:Y:S01]  /*b030*/  FFMA.FTZ R130, R130, R51, -R29 ;  /* 0x0000003382827223 */ /* 0x000fe2000001081d */
[----:B--2---:R-:W-:Y:S01]  /*b040*/  FADD.FTZ R20, R52, R49 ;  /* 0x0000003134147221 */ /* 0x004fe20000010000 */
[----:B---3--:R-:W-:-:S05]  /*b050*/  FADD.FTZ R47, R41, R14 ;  /* 0x0000000e292f7221 */ /* 0x008fca0000010000 */
[----:B------:R-:W-:Y:S01]  /*b060*/  MUFU.EX2 R124, R118 ;  /* 0x00000076007c7308 */ /* 0x000fe20000000800 */
[----:B----4-:R-:W-:-:S07]  /*b070*/  FADD.FTZ R49, R127, R20 ;  /* 0x000000147f317221 */ /* 0x010fce0000010000 */
[----:B------:R-:W2:Y:S08]  /*b080*/  MUFU.EX2 R56, R82 ;  /* 0x0000005200387308 */ /* 0x000eb00000000800 */
[----:B------:R-:W3:Y:S01]  /*b090*/  MUFU.EX2 R29, R120 ;  /* 0x00000078001d7308 */ /* 0x000ee20000000800 */
[----:B0-----:R-:W-:-:S07]  /*b0a0*/  FADD.FTZ R14, R54, R49 ;  /* 0x00000031360e7221 */ /* 0x001fce0000010000 */
[----:B------:R-:W0:Y:S08]  /*b0b0*/  MUFU.EX2 R123, R123 ;  /* 0x0000007b007b7308 */ /* 0x000e300000000800 */
[----:B------:R-:W4:Y:S08]  /*b0c0*/  MUFU.EX2 R126, R122 ;  /* 0x0000007a007e7308 */ /* 0x000f300000000800 */
[----:B------:R2:W4:Y:S01]  /*b0d0*/  MUFU.EX2 R45, R0 ;  /* 0x00000000002d7308 */ /* 0x0005220000000800 */
[----:B-1----:R-:W-:Y:S01]  /*b0e0*/  FADD.FTZ R55, R121, R14 ;  /* 0x0000000e79377221 */ /* 0x002fe20000010000 */
[----:B------:R-:W-:Y:S01]  /*b0f0*/  SHF.R.S32.HI R10, RZ, 0x7, R10 ;  /* 0x00000007ff0a7819 */ /* 0x000fe2000001140a */
[----:B--2---:R-:W-:-:S05]  /*b100*/  FADD.FTZ R0, R32, R47 ;  /* 0x0000002f20007221 */ /* 0x004fca0000010000 */
[----:B------:R-:W1:Y:S01]  /*b110*/  MUFU.EX2 R34, R34 ;  /* 0x0000002200227308 */ /* 0x000e620000000800 */
[----:B------:R-:W-:Y:S01]  /*b120*/  FADD.FTZ R49, R43, R0 ;  /* 0x000000002b317221 */ /* 0x000fe20000010000 */
[----:B------:R-:W-:-:S03]  /*b130*/  FADD.FTZ R14, R56, R55 ;  /* 0x00000037380e7221 */ /* 0x000fc60000010000 */
[----:B------:R-:W-:-:S03]  /*b140*/  FADD.FTZ R0, R124, R49 ;  /* 0x000000317c007221 */ /* 0x000fc60000010000 */
[----:B------:R-:W2:Y:S01]  /*b150*/  MUFU.EX2 R47, R128 ;  /* 0x00000080002f7308 */ /* 0x000ea20000000800 */
[----:B------:R-:W-:Y:S01]  /*b160*/  VIMNMX R57, RZ, R10, !PT ;  /* 0x0000000aff397248 */ /* 0x000fe20007fe0100 */
[----:B------:R-:W-:Y:S01]  /*b170*/  FFMA.FTZ R58, R90, R51, -R63 ;  /* 0x000000335a3a7223 */ /* 0x000fe2000001083f */
[----:B---3--:R-:W-:Y:S01]  /*b180*/  FADD.FTZ R49, R29, R0 ;  /* 0x000000001d317221 */ /* 0x008fe20000010000 */
[----:B0-----:R-:W-:Y:S01]  /*b190*/  FADD.FTZ R55, R123, R14 ;  /* 0x0000000e7b377221 */ /* 0x001fe20000010000 */
[----:B------:R-:W-:Y:S01]  /*b1a0*/  VIADD R152, R152, 0xfffffffe ;  /* 0xfffffffe98987836 */ /* 0x000fe20000000000 */
[----:B------:R0:W-:Y:S01]  /*b1b0*/  STL [R1+0xc], R57 ;  /* 0x00000c3901007387 */ /* 0x0001e20000100800 */
[----:B----4-:R-:W-:Y:S01]  /*b1c0*/  FADD.FTZ R14, R126, R49 ;  /* 0x000000317e0e7221 */ /* 0x010fe20000010000 */
[----:B------:R-:W3:Y:S01]  /*b1d0*/  MUFU.EX2 R64, R64 ;  /* 0x0000004000407308 */ /* 0x000ee20000000800 */
[----:B------:R-:W-:Y:S02]  /*b1e0*/  F2FP.F16.F32.PACK_AB R150, R11, R150 ;  /* 0x000000960b96723e */ /* 0x000fe400000000ff */
[----:B------:R-:W-:Y:S01]  /*b1f0*/  F2FP.F16.F32.PACK_AB R148, R3, R148 ;  /* 0x000000940394723e */ /* 0x000fe200000000ff */
[----:B------:R-:W-:Y:S01]  /*b200*/  FADD.FTZ R3, R45, R14 ;  /* 0x0000000e2d037221 */ /* 0x000fe20000010000 */
[----:B------:R-:W-:-:S03]  /*b210*/  ISETP.GE.AND P2, PT, R152, R57, PT ;  /* 0x000000399800720c */ /* 0x000fc60003f46270 */
[----:B------:R-:W4:Y:S01]  /*b220*/  MUFU.EX2 R58, R58 ;  /* 0x0000003a003a7308 */ /* 0x000f220000000800 */
[----:B-1----:R-:W-:-:S07]  /*b230*/  FADD.FTZ R14, R34, R3 ;  /* 0x00000003220e7221 */ /* 0x002fce0000010000 */
[----:B------:R-:W1:Y:S01]  /*b240*/  MUFU.EX2 R11, R130 ;  /* 0x00000082000b7308 */ /* 0x000e620000000800 */
[----:B--2---:R-:W-:Y:S01]  /*b250*/  FADD.FTZ R3, R47, R14 ;  /* 0x0000000e2f037221 */ /* 0x004fe20000010000 */
[----:B------:R-:W-:-:S03]  /*b260*/  MOV R119, RZ ;  /* 0x000000ff00777202 */ /* 0x000fc60000000f00 */
[----:B---3--:R-:W-:Y:S01]  /*b270*/  FADD.FTZ R14, R64, R3 ;  /* 0x00000003400e7221 */ /* 0x008fe20000010000 */
[----:B------:R-:W-:Y:S01]  /*b280*/  F2FP.F16.F32.PACK_AB R149, R68, R149 ;  /* 0x000000954495723e */ /* 0x000fe200000000ff */
[----:B------:R-:W-:Y:S01]  /*b290*/  IMAD.MOV.U32 R118, RZ, RZ, R119 ;  /* 0x000000ffff767224 */ /* 0x000fe200078e0077 */
[----:B------:R-:W-:Y:S01]  /*b2a0*/  F2FP.F16.F32.PACK_AB R147, R28, R147 ;  /* 0x000000931c93723e */ /* 0x000fe200000000ff */
[----:B----4-:R-:W-:Y:S01]  /*b2b0*/  FADD.FTZ R0, R58, R55 ;  /* 0x000000373a007221 */ /* 0x010fe20000010000 */
[----:B------:R-:W-:Y:S01]  /*b2c0*/  F2FP.F16.F32.PACK_AB R141, R36, R141 ;  /* 0x0000008d248d723e */ /* 0x000fe200000000ff */
[--C-:B------:R-:W-:Y:S01]  /*b2d0*/  IMAD.MOV.U32 R117, RZ, RZ, R119.reuse ;  /* 0x000000ffff757224 */ /* 0x100fe200078e0077 */
[----:B------:R-:W-:Y:S01]  /*b2e0*/  F2FP.F16.F32.PACK_AB R143, R30, R143 ;  /* 0x0000008f1e8f723e */ /* 0x000fe200000000ff */
[--C-:B------:R-:W-:Y:S01]  /*b2f0*/  IMAD.MOV.U32 R115, RZ, RZ, R119.reuse ;  /* 0x000000ffff737224 */ /* 0x100fe200078e0077 */
[----:B------:R-:W-:Y:S01]  /*b300*/  F2FP.F16.F32.PACK_AB R137, R26, R137 ;  /* 0x000000891a89723e */ /* 0x000fe200000000ff */
[--C-:B------:R-:W-:Y:S01]  /*b310*/  IMAD.MOV.U32 R114, RZ, RZ, R119.reuse ;  /* 0x000000ffff727224 */ /* 0x100fe200078e0077 */
[----:B------:R-:W-:Y:S01]  /*b320*/  F2FP.F16.F32.PACK_AB R139, R38, R139 ;  /* 0x0000008b268b723e */ /* 0x000fe200000000ff */
[----:B-1----:R-:W-:Y:S01]  /*b330*/  FADD.FTZ R3, R11, R14 ;  /* 0x0000000e0b037221 */ /* 0x002fe20000010000 */
[----:B------:R-:W-:Y:S01]  /*b340*/  F2FP.F16.F32.PACK_AB R133, R42, R133 ;  /* 0x000000852a85723e */ /* 0x000fe200000000ff */
[--C-:B------:R-:W-:Y:S01]  /*b350*/  IMAD.MOV.U32 R113, RZ, RZ, R119.reuse ;  /* 0x000000ffff717224 */ /* 0x100fe200078e0077 */
        /* <DEDUP_REMOVED lines=35> */
[----:B------:R-:W-:Y:S01]  /*b590*/  IMAD.MOV.U32 R89, RZ, RZ, R119 ;  /* 0x000000ffff597224 */ /* 0x000fe200078e0077 */
[----:B------:R-:W-:-:S02]  /*b5a0*/  F2FP.F16.F32.PACK_AB R126, R45, R126 ;  /* 0x0000007e2d7e723e */ /* 0x000fc400000000ff */
[----:B------:R-:W-:Y:S02]  /*b5b0*/  F2FP.F16.F32.PACK_AB R120, R47, R34 ;  /* 0x000000222f78723e */ /* 0x000fe400000000ff */
[----:B------:R-:W-:Y:S02]  /*b5c0*/  F2FP.F16.F32.PACK_AB R122, R11, R64 ;  /* 0x000000400b7a723e */ /* 0x000fe400000000ff */
[-C--:B------:R-:W-:Y:S02]  /*b5d0*/  MOV R116, R119.reuse ;  /* 0x0000007700747202 */ /* 0x080fe40000000f00 */
[-C--:B------:R-:W-:Y:S02]  /*b5e0*/  MOV R112, R119.reuse ;  /* 0x0000007700707202 */ /* 0x080fe40000000f00 */
[-C--:B------:R-:W-:Y:S02]  /*b5f0*/  MOV R108, R119.reuse ;  /* 0x00000077006c7202 */ /* 0x080fe40000000f00 */
[----:B------:R-:W-:-:S02]  /*b600*/  MOV R104, R119 ;  /* 0x0000007700687202 */ /* 0x000fc40000000f00 */
[-C--:B------:R-:W-:Y:S02]  /*b610*/  MOV R100, R119.reuse ;  /* 0x0000007700647202 */ /* 0x080fe40000000f00 */
[-C--:B------:R-:W-:Y:S02]  /*b620*/  MOV R96, R119.reuse ;  /* 0x0000007700607202 */ /* 0x080fe40000000f00 */
[-C--:B------:R-:W-:Y:S02]  /*b630*/  MOV R92, R119.reuse ;  /* 0x00000077005c7202 */ /* 0x080fe40000000f00 */
[----:B------:R-:W-:Y:S01]  /*b640*/  MOV R88, R119 ;  /* 0x0000007700587202 */ /* 0x000fe20000000f00 */
[----:B0-----:R-:W-:Y:S06]  /*b650*/  @!P2 BRA `(.L_x_2007) ;  /* 0x000000300048a947 */ /* 0x001fec0003800000 */
[----:B------:R-:W-:Y:S01]  /*b660*/  IMAD.MOV.U32 R154, RZ, RZ, R35 ;  /* 0x000000ffff9a7224 */ /* 0x000fe200078e0023 */
[----:B------:R-:W-:Y:S01]  /*b670*/  MOV R20, R18 ;  /* 0x0000001200147202 */ /* 0x000fe20000000f00 */
[----:B------:R-:W-:Y:S01]  /*b680*/  IMAD.MOV.U32 R21, RZ, RZ, R53 ;  /* 0x000000ffff157224 */ /* 0x000fe200078e0035 */
[----:B------:R-:W-:Y:S01]  /*b690*/  CS2R R118, SRZ ;  /* 0x0000000000767805 */ /* 0x000fe2000001ff00 */
[----:B------:R-:W-:Y:S01]  /*b6a0*/  IMAD.MOV.U32 R10, RZ, RZ, R23 ;  /* 0x000000ffff0a7224 */ /* 0x000fe200078e0017 */
        /* <DEDUP_REMOVED lines=14> */
[----:B------:R-:W-:-:S07]  /*b790*/  CS2R R88, SRZ ;  /* 0x0000000000587805 */ /* 0x000fce000001ff00 */
.L_x_2017:
[----:B------:R-:W-:Y:S01]  /*b7a0*/  ISETP.NE.AND P2, PT, R155, RZ, PT ;  /* 0x000000ff9b00720c */ /* 0x000fe20003f45270 */
[----:B------:R-:W-:Y:S01]  /*b7b0*/  VIADD R18, R20, 0x1 ;  /* 0x0000000114127836 */ /* 0x000fe20000000000 */
[----:B------:R-:W-:Y:S05]  /*b7c0*/  YIELD ;  /* 0x0000000000007946 */ /* 0x000fea0003800000 */
[----:B------:R-:W-:-:S04]  /*b7d0*/  ISETP.NE.AND P3, PT, R18, 0x2, PT ;  /* 0x000000021200780c */ /* 0x000fc80003f65270 */
[----:B------:R-:W-:Y:S02]  /*b7e0*/  SEL R23, RZ, 0x1, P3 ;  /* 0x00000001ff177807 */ /* 0x000fe40001800000 */
[----:B------:R-:W-:Y:S02]  /*b7f0*/  SEL R18, R18, RZ, P3 ;  /* 0x000000ff12127207 */ /* 0x000fe40001800000 */
[----:B------:R-:W-:Y:S01]  /*b800*/  LOP3.LUT R23, R10, R23, RZ, 0x3c, !PT ;  /* 0x000000170a177212 */ /* 0x000fe200078e3cff */
[----:B------:R-:W-:Y:S06]  /*b810*/  @P2 BRA `(.L_x_2008) ;  /* 0x0000000000302947 */ /* 0x000fec0003800000 */
[----:B------:R-:W-:Y:S05]  /*b820*/  @!P0 BRA `(.L_x_2009) ;  /* 0x0000000000048947 */ /* 0x000fea0003800000 */
[----:B------:R-:W-:Y:S01]  /*b830*/  BPT.TRAP 0x1 ;  /* 0x000000040000795c */ /* 0x000fe20000300000 */
.L_x_2009:
[----:B------:R-:W-:Y:S01]  /*b840*/  IMAD R11, R18, 0x8, R2 ;  /* 0x00000008120b7824 */ /* 0x000fe200078e0202 */
[----:B------:R-:W-:-:S04]  /*b850*/  SHF.L.U32 R14, R23, 0x1f, RZ ;  /* 0x0000001f170e7819 */ /* 0x000fc800000006ff */
[----:B------:R0:W1:Y:S01]  /*b860*/  SYNCS.PHASECHK.TRANS64.TRYWAIT P3, [R11+URZ+0x16830], R14 ;  /* 0x0168300e0b0075a7 */ /* 0x000062000806017f */
[----:B------:R-:W-:Y:S05]  /*b870*/  @!P0 BRA `(.L_x_2010) ;  /* 0x0000000000048947 */ /* 0x000fea0003800000 */
[----:B------:R-:W-:Y:S01]  /*b880*/  BPT.TRAP 0x1 ;  /* 0x000000040000795c */ /* 0x000fe20000300000 */
.L_x_2010:
[----:B------:R-:W-:Y:S04]  /*b890*/  BSSY B0, `(.L_x_2008) ;  /* 0x0000004000007945 */ /* 0x000fe80003800000 */
[----:B-1----:R-:W-:Y:S05]  /*b8a0*/  @P3 BRA `(.L_x_2011) ;  /* 0x0000000000083947 */ /* 0x002fea0003800000 */
[----:B------:R-:W1:Y:S02]  /*b8b0*/  SYNCS.PHASECHK.TRANS64.TRYWAIT P3, [R11+URZ+0x16830], R14 ;  /* 0x0168300e0b0075a7 */ /* 0x000e64000806017f */
[----:B-1----:R-:W-:Y:S05]  /*b8c0*/  @!P3 BRA `(.L_x_2012) ;  /* 0x000000d000e8b947 */ /* 0x002fea0003800000 */
.L_x_2011:
[----:B------:R-:W-:Y:S05]  /*b8d0*/  BSYNC B0 ;  /* 0x0000000000007941 */ /* 0x000fea0003800000 */
.L_x_2008:
[----:B01----:R-:W2:Y:S01]  /*b8e0*/  LDL R14, [R1+0x4] ;  /* 0x00000400010e7983 */ /* 0x003ea20000100800 */
[----:B------:R-:W0:Y:S01]  /*b8f0*/  S2R R11, SR_TID.X ;  /* 0x00000000000b7919 */ /* 0x000e220000002100 */
[----:B------:R-:W-:Y:S05]  /*b900*/  WARPSYNC.ALL ;  /* 0x0000000000007948 */ /* 0x000fea0003800000 */
[----:B------:R-:W-:Y:S01]  /*b910*/  IMAD.MOV.U32 R27, RZ, RZ, 0x40000040 ;  /* 0x40000040ff1b7424 */ /* 0x000fe200078e00ff */
[----:B0-----:R-:W-:-:S04]  /*b920*/  SHF.R.U32.HI R11, RZ, 0x7, R11 ;  /* 0x00000007ff0b7819 */ /* 0x001fc8000001160b */
[----:B------:R-:W-:Y:S01]  /*b930*/  IADD3 R11, R11, 0x8, RZ ;  /* 0x000000080b0b7810 */ /* 0x000fe20007ffe0ff */
[----:B------:R-:W-:Y:S01]  /*b940*/  IMAD.MOV.U32 R25, RZ, RZ, 0x40000040 ;  /* 0x40000040ff197424 */ /* 0x000fe200078e00ff */
[----:B------:R-:W-:Y:S02]  /*b950*/  R2UR UR4, R4 ;  /* 0x00000000040472ca */ /* 0x000fe400000e0000 */
[----:B------:R-:W-:Y:S02]  /*b960*/  R2UR UR5, R5 ;  /* 0x00000000050572ca */ /* 0x000fe400000e0000 */
[----:B------:R-:W-:Y:S02]  /*b970*/  R2UR UR7, R27 ;  /* 0x000000001b0772ca */ /* 0x000fe400000e0000 */
[----:B------:R-:W-:Y:S02]  /*b980*/  R2UR UR11, R25 ;  /* 0x00000000190b72ca */ /* 0x000fe400000e0000 */
[----:B------:R-:W-:-:S02]  /*b990*/  R2UR UR19, R27 ;  /* 0x000000001b1372ca */ /* 0x000fc400000e0000 */
[----:B------:R-:W-:Y:S02]  /*b9a0*/  R2UR UR8, R12 ;  /* 0x000000000c0872ca */ /* 0x000fe400000e0000 */
[----:B------:R-:W-:Y:S01]  /*b9b0*/  R2UR UR9, R13 ;  /* 0x000000000d0972ca */ /* 0x000fe200000e0000 */
[----:B------:R0:W-:Y:S01]  /*b9c0*/  BAR.SYNC.DEFER_BLOCKING R11, 0x100 ;  /* 0x0004000b0000751d */ /* 0x0001e20000010000 */
[----:B------:R-:W-:Y:S01]  /*b9d0*/  IMAD.MOV.U32 R15, RZ, RZ, 0x40000040 ;  /* 0x40000040ff0f7424 */ /* 0x000fe200078e00ff */
[----:B------:R-:W-:Y:S02]  /*b9e0*/  R2UR UR12, R8 ;  /* 0x00000000080c72ca */ /* 0x000fe400000e0000 */
[----:B------:R-:W-:Y:S02]  /*b9f0*/  R2UR UR13, R9 ;  /* 0x00000000090d72ca */ /* 0x000fe400000e0000 */
[----:B------:R-:W-:Y:S01]  /*ba00*/  R2UR UR15, R15 ;  /* 0x000000000f0f72ca */ /* 0x000fe200000e0000 */
[----:B--2---:R-:W-:-:S04]  /*ba10*/  IMAD R26, R18, 0x400, R14 ;  /* 0x00000400121a7824 */ /* 0x004fc800078e020e */
[C---:B------:R-:W-:Y:S01]  /*ba20*/  VIADD R24, R26.reuse, 0x2 ;  /* 0x000000021a187836 */ /* 0x040fe20000000000 */
[C---:B------:R-:W-:Y:S01]  /*ba30*/  R2UR UR6, R26.reuse ;  /* 0x000000001a0672ca */ /* 0x040fe200000e0000 */
[C---:B------:R-:W-:Y:S01]  /*ba40*/  VIADD R14, R26.reuse, 0x4 ;  /* 0x000000041a0e7836 */ /* 0x040fe20000000000 */
[----:B------:R-:W-:Y:S02]  /*ba50*/  IADD3 R26, R26, 0x6, RZ ;  /* 0x000000061a1a7810 */ /* 0x000fe40007ffe0ff */
[----:B------:R-:W-:Y:S02]  /*ba60*/  R2UR UR10, R24 ;  /* 0x00000000180a72ca */ /* 0x000fe400000e0000 */
[----:B------:R-:W-:Y:S02]  /*ba70*/  R2UR UR18, R26 ;  /* 0x000000001a1272ca */ /* 0x000fe400000e0000 */
[----:B------:R-:W-:-:S06]  /*ba80*/  WARPGROUP.ARRIVE ;  /* 0x00000000000079c5 */ /* 0x000fcc0000000000 */
[----:B------:R-:W-:Y:S01]  /*ba90*/  HGMMA.64x128x16.F32 R24, gdesc[UR4], RZ, !UPT, gsb0 ;  /* 0x01e00000041879f0 */ /* 0x000fe2000c0008ff */
[----:B------:R-:W-:Y:S02]  /*baa0*/  R2UR UR14, R14 ;  /* 0x000000000e0e72ca */ /* 0x000fe400000e0000 */
[----:B------:R-:W-:Y:S02]  /*bab0*/  WARPGROUP.DEPBAR.LE gsb0, 0x0 ;  /* 0x00008000000079c5 */ /* 0x000fe40000010000 */
[----:B------:R-:W-:-:S07]  /*bac0*/  WARPGROUP.ARRIVE ;  /* 0x00000000000079c5 */ /* 0x000fce0000000000 */
        /* <DEDUP_REMOVED lines=13> */
.L_x_2014:
[----:B------:R-:W-:Y:S01]  /*bba0*/  SHF.L.U32 R10, R10, 0x1f, RZ ;  /* 0x0000001f0a0a7819 */ /* 0x000fe200000006ff */
[----:B------:R-:W-:-:S04]  /*bbb0*/  IMAD R11, R20, 0x8, R2 ;  /* 0x00000008140b7824 */ /* 0x000fc800078e0202 */
[----:B------:R0:W1:Y:S01]  /*bbc0*/  SYNCS.PHASECHK.TRANS64.TRYWAIT P2, [R11+URZ+0x16850], R10 ;  /* 0x0168500a0b0075a7 */ /* 0x000062000804017f */
[----:B------:R-:W-:Y:S05]  /*bbd0*/  @!P0 BRA `(.L_x_2015) ;  /* 0x0000000000048947 */ /* 0x000fea0003800000 */
[----:B------:R-:W-:Y:S01]  /*bbe0*/  BPT.TRAP 0x1 ;  /* 0x000000040000795c */ /* 0x000fe20000300000 */
.L_x_2015:
[----:B-1----:R-:W-:Y:S05]  /*bbf0*/  @P2 BRA `(.L_x_2013) ;  /* 0x0000000000082947 */ /* 0x002fea0003800000 */
[----:B------:R-:W1:Y:S02]  /*bc00*/  SYNCS.PHASECHK.TRANS64.TRYWAIT P2, [R11+URZ+0x16850], R10 ;  /* 0x0168500a0b0075a7 */ /* 0x000e64000804017f */
[----:B-1----:R-:W-:Y:S05]  /*bc10*/  @!P2 BRA `(.L_x_2016) ;  /* 0x000000d00028a947 */ /* 0x002fea0003800000 */
.L_x_2013:
[----:B01----:R-:W-:Y:S01]  /*bc20*/  IADD3 R10, R2, 0x400, RZ ;  /* 0x00000400020a7810 */ /* 0x003fe20007ffe0ff */
[----:B------:R-:W-:Y:S01]  /*bc30*/  IMAD.MOV.U32 R11, RZ, RZ, 0x40000040 ;  /* 0x40000040ff0b7424 */ /* 0x000fe200078e00ff */
[----:B------:R-:W-:Y:S05]  /*bc40*/  WARPSYNC.ALL ;  /* 0x0000000000007948 */ /* 0x000fea0003800000 */
[----:B------:R-:W-:Y:S01]  /*bc50*/  SHF.R.U32.HI R10, RZ, 0x4, R10 ;  /* 0x00000004ff0a7819 */ /* 0x000fe2000001160a */
[----:B------:R-:W-:Y:S01]  /*bc60*/  WARPGROUP.ARRIVE ;  /* 0x00000000000079c5 */ /* 0x000fe20000000000 */
[----:B------:R-:W-:Y:S01]  /*bc70*/  R2UR UR7, R11 ;  /* 0x000000000b0772ca */ /* 0x000fe200000e0000 */
[----:B------:R-:W-:Y:S01]  /*bc80*/  ULDC UR4, c[0x0][0x9d8] ;  /* 0x0002760000047ab9 */ /* 0x000fe20000000800 */
[----:B------:R-:W-:Y:S01]  /*bc90*/  LOP3.LUT R10, R10, 0x3fff, RZ, 0xc0, !PT ;  /* 0x00003fff0a0a7812 */ /* 0x000fe200078ec0ff */
[----:B------:R-:W-:-:S04]  /*bca0*/  ULDC UR5, c[0x0][0x988] ;  /* 0x0002620000057ab9 */ /* 0x000fc80000000800 */
[----:B------:R-:W-:-:S05]  /*bcb0*/  IMAD R10, R20, 0x400, R10 ;  /* 0x00000400140a7824 */ /* 0x000fca00078e020a */
[----:B------:R-:W-:-:S13]  /*bcc0*/  R2UR UR6, R10 ;  /* 0x000000000a0672ca */ /* 0x000fda00000e0000 */
[----:B------:R-:W-:Y:S03]  /*bcd0*/  HGMMA.64x64x16.F32 R88, R148, gdesc[UR4].tnspB, R88, gsb0 ;  /* 0x40e0000494587df0 */ /* 0x000fe60008000858 */
[----:B------:R-:W-:Y:S02]  /*bce0*/  WARPGROUP.DEPBAR.LE gsb0, 0x0 ;  /* 0x00008000000079c5 */ /* 0x000fe40000010000 */
[----:B------:R-:W2:Y:S04]  /*bcf0*/  LDL R148, [R1+0x10] ;  /* 0x0000100001947983 */ /* 0x000ea80000100800 */
[----:B------:R-:W2:Y:S04]  /*bd00*/  LDL R149, [R1+0x8] ;  /* 0x0000080001957983 */ /* 0x000ea80000100800 */
[----:B------:R-:W3:Y:S04]  /*bd10*/  LDL R150, [R1+0x20] ;  /* 0x0000200001967983 */ /* 0x000ee80000100800 */
[----:B------:R-:W4:Y:S01]  /*bd20*/  LDL R151, [R1+0x24] ;  /* 0x0000240001977983 */ /* 0x000f220000100800 */
[----:B------:R-:W-:Y:S01]  /*bd30*/  VIADD R14, R10, 0x80 ;  /* 0x000000800a0e7836 */ /* 0x000fe20000000000 */
[----:B------:R-:W-:Y:S01]  /*bd40*/  MOV R15, 0x40000040 ;  /* 0x40000040000f7802 */ /* 0x000fe20000000f00 */
[----:B------:R-:W-:Y:S01]  /*bd50*/  WARPGROUP.ARRIVE ;  /* 0x00000000000079c5 */ /* 0x000fe20000000000 */
[----:B------:R-:W-:Y:S01]  /*bd60*/  FMUL.FTZ R11, R24, UR4 ;  /* 0x00000004180b7c20 */ /* 0x000fe20008410000 */
[----:B------:R-:W-:Y:S01]  /*bd70*/  FMUL.FTZ R24, R27, UR4 ;  /* 0x000000041b187c20 */ /* 0x000fe20008410000 */
[----:B------:R-:W-:Y:S01]  /*bd80*/  R2UR UR6, R14 ;  /* 0x000000000e0672ca */ /* 0x000fe200000e0000 */
[----:B------:R-:W-:Y:S01]  /*bd90*/  VIADD R14, R10, 0x100 ;  /* 0x000001000a0e7836 */ /* 0x000fe20000000000 */
[----:B------:R-:W-:Y:S01]  /*bda0*/  R2UR UR7, R15 ;  /* 0x000000000f0772ca */ /* 0x000fe200000e0000 */
[----:B------:R-:W-:Y:S01]  /*bdb0*/  IMAD.MOV.U32 R15, RZ, RZ, 0x40000040 ;  /* 0x40000040ff0f7424 */ /* 0x000fe200078e00ff */
        /* <DEDUP_REMOVED lines=15> */
[----:B------:R-:W-:Y:S01]  /*beb0*/  FMUL.FTZ R61, R61, UR4 ;  /* 0x000000043d3d7c20 */ /* 0x000fe20008410000 */
[----:B------:R-:W-:Y:S01]  /*bec0*/  MOV R15, 0x40000040 ;  /* 0x40000040000f7802 */ /* 0x000fe20000000f00 */
        /* <DEDUP_REMOVED lines=14> */
[----:B------:R-:W-:-:S02]  /*bfb0*/  FMUL.FTZ R75, R75, UR4 ;  /* 0x000000044b4b7c20 */ /* 0x000fc40008410000 */
        /* <DEDUP_REMOVED lines=8> */
[----:B------:R-:W-:-:S05]  /*c040*/  WARPGROUP.ARRIVE ;  /* 0x00000000000079c5 */ /* 0x000fca0000000000 */
[----:B------:R-:W-:Y:S01]  /*c050*/  MUFU.TANH R47, R47 ;  /* 0x0000002f002f7308 */ /* 0x000fe20000002400 */
[----:B------:R-:W-:Y:S01]  /*c060*/  HGMMA.64x64x16.F32 R88, R140, gdesc[UR4].tnspB, R88, gsb0 ;  /* 0x40e000048c587df0 */ /* 0x000fe20008000858 */
[----:B------:R-:W-:Y:S01]  /*c070*/  R2UR UR6, R14 ;  /* 0x000000000e0672ca */ /* 0x000fe200000e0000 */
[----:B------:R-:W-:Y:S01]  /*c080*/  FMUL.FTZ R14, R26, UR4 ;  /* 0x000000041a0e7c20 */ /* 0x000fe20008410000 */
[----:B------:R-:W-:Y:S01]  /*c090*/  FMUL.FTZ R26, R28, UR4 ;  /* 0x000000041c1a7c20 */ /* 0x000fe20008410000 */
[----:B------:R-:W-:Y:S01]  /*c0a0*/  R2UR UR7, R15 ;  /* 0x000000000f0772ca */ /* 0x000fe200000e0000 */
        /* <DEDUP_REMOVED lines=10> */
[----:B------:R-:W-:-:S02]  /*c150*/  IMAD.MOV.U32 R54, RZ, RZ, -0x80 ;  /* 0xffffff80ff367424 */ /* 0x000fc400078e00ff */
[----:B------:R-:W-:Y:S01]  /*c160*/  FMUL.FTZ R15, R25, UR4 ;  /* 0x00000004190f7c20 */ /* 0x000fe20008410000 */
[----:B------:R-:W-:Y:S01]  /*c170*/  FMUL.FTZ R25, R30, UR4 ;  /* 0x000000041e197c20 */ /* 0x000fe20008410000 */
[----:B------:R-:W-:Y:S01]  /*c180*/  FMUL.FTZ R30, R34, UR4 ;  /* 0x00000004221e7c20 */ /* 0x000fe20008410000 */
[----:B------:R-:W-:Y:S02]  /*c190*/  IMAD R54, R152, R54, 0x1 ;  /* 0x0000000198367424 */ /* 0x000fe400078e0236 */
[----:B------:R-:W-:Y:S01]  /*c1a0*/  FMUL.FTZ R34, R36, UR4 ;  /* 0x0000000424227c20 */ /* 0x000fe20008410000 */
[----:B------:R-:W-:Y:S01]  /*c1b0*/  FMUL.FTZ R36, R37, UR4 ;  /* 0x0000000425247c20 */ /* 0x000fe20008410000 */
[----:B------:R-:W-:Y:S01]  /*c1c0*/  FMUL.FTZ R37, R40, UR4 ;  /* 0x0000000428257c20 */ /* 0x000fe20008410000 */
[----:B------:R-:W-:Y:S01]  /*c1d0*/  FMUL.FTZ R40, R41, UR4 ;  /* 0x0000000429287c20 */ /* 0x000fe20008410000 */
[----:B------:R-:W-:Y:S02]  /*c1e0*/  IMAD R54, R153, 0xc0, R54 ;  /* 0x000000c099367824 */ /* 0x000fe400078e0236 */
[----:B------:R-:W-:Y:S01]  /*c1f0*/  FMUL.FTZ R41, R46, UR4 ;  /* 0x000000042e297c20 */ /* 0x000fe20008410000 */
[----:B------:R-:W-:Y:S01]  /*c200*/  FMUL.FTZ R46, R50, UR4 ;  /* 0x00000004322e7c20 */ /* 0x000fe20008410000 */
[----:B------:R-:W-:Y:S01]  /*c210*/  FMUL.FTZ R50, R52, UR4 ;  /* 0x0000000434327c20 */ /* 0x000fe20008410000 */
[----:B------:R-:W-:Y:S01]  /*c220*/  FMUL.FTZ R52, R55, UR4 ;  /* 0x0000000437347c20 */ /* 0x000fe20008410000 */
[----:B------:R-:W1:Y:S08]  /*c230*/  MUFU.TANH R15, R15 ;  /* 0x0000000f000f7308 */ /* 0x000e700000002400 */
[----:B------:R-:W5:Y:S08]  /*c240*/  MUFU.TANH R26, R26 ;  /* 0x0000001a001a7308 */ /* 0x000f700000002400 */
        /* <DEDUP_REMOVED lines=8> */
[----:B------:R-:W-:Y:S07]  /*c2d0*/  HGMMA.64x64x16.F32 R88, R136, gdesc[UR4].tnspB, R88, gsb0 ;  /* 0x40e0000488587df0 */ /* 0x000fee0008000858 */
[----:B------:R-:W5:Y:S08]  /*c2e0*/  MUFU.TANH R40, R40 ;  /* 0x0000002800287308 */ /* 0x000f700000002400 */
[----:B------:R-:W5:Y:S08]  /*c2f0*/  MUFU.TANH R42, R42 ;  /* 0x0000002a002a7308 */ /* 0x000f700000002400 */
[----:B------:R-:W5:Y:S08]  /*c300*/  MUFU.TANH R44, R44 ;  /* 0x0000002c002c7308 */ /* 0x000f700000002400 */
[----:B------:R-:W5:Y:S08]  /*c310*/  MUFU.TANH R45, R45 ;  /* 0x0000002d002d7308 */ /* 0x000f700000002400 */
[----:B------:R-:W5:Y:S08]  /*c320*/  MUFU.TANH R48, R48 ;  /* 0x0000003000307308 */ /* 0x000f700000002400 */
[----:B------:R-:W5:Y:S08]  /*c330*/  MUFU.TANH R50, R50 ;  /* 0x0000003200327308 */ /* 0x000f700000002400 */
[----:B------:R-:W-:Y:S08]  /*c340*/  MUFU.TANH R14, R14 ;  /* 0x0000000e000e7308 */ /* 0x000ff00000002400 */
[----:B------:R-:W-:Y:S08]  /*c350*/  MUFU.TANH R25, R25 ;  /* 0x0000001900197308 */ /* 0x000ff00000002400 */
[----:B------:R-:W-:Y:S01]  /*c360*/  MUFU.TANH R30, R30 ;  /* 0x0000001e001e7308 */ /* 0x000fe20000002400 */
[----:B------:R-:W-:-:S02]  /*c370*/  WARPGROUP.DEPBAR.LE gsb0, 0x0 ;  /* 0x00008000000079c5 */ /* 0x000fc40000010000 */
[----:B------:R-:W-:Y:S01]  /*c380*/  FMUL.FTZ R136, R65, UR4 ;  /* 0x0000000441887c20 */ /* 0x000fe20008410000 */
[----:B------:R-:W-:Y:S01]  /*c390*/  FMUL.FTZ R137, R72, UR4 ;  /* 0x0000000448897c20 */ /* 0x000fe20008410000 */
[----:B------:R-:W-:Y:S01]  /*c3a0*/  FMUL.FTZ R138, R73, UR4 ;  /* 0x00000004498a7c20 */ /* 0x000fe20008410000 */
[----:B------:R-:W-:Y:S02]  /*c3b0*/  FMUL.FTZ R139, R80, UR4 ;  /* 0x00000004508b7c20 */ /* 0x000fe40008410000 */
[----:B------:R-:W-:Y:S01]  /*c3c0*/  MUFU.TANH R33, R33 ;  /* 0x0000002100217308 */ /* 0x000fe20000002400 */
[----:B------:R-:W-:-:S07]  /*c3d0*/  WARPGROUP.ARRIVE ;  /* 0x00000000000079c5 */ /* 0x000fce0000000000 */
[----:B------:R-:W-:Y:S01]  /*c3e0*/  MUFU.TANH R136, R136 ;  /* 0x0000008800887308 */ /* 0x000fe20000002400 */
[----:B--2---:R-:W-:-:S07]  /*c3f0*/  IADD3 R55, -R149, R54, R148 ;  /* 0x0000003695377210 */ /* 0x004fce0007ffe194 */
[----:B------:R-:W-:Y:S01]  /*c400*/  MUFU.TANH R137, R137 ;  /* 0x0000008900897308 */ /* 0x000fe20000002400 */
[----:B---3--:R-:W-:-:S04]  /*c410*/  IMAD R55, R150, -0x2, R55 ;  /* 0xfffffffe96377824 */ /* 0x008fc800078e0237 */
[----:B----4-:R-:W-:-:S03]  /*c420*/  IMAD.IADD R55, R151, 0x1, R55 ;  /* 0x0000000197377824 */ /* 0x010fc600078e0237 */
[----:B------:R2:W-:Y:S02]  /*c430*/  MUFU.TANH R54, R58 ;  /* 0x0000003a00367308 */ /* 0x0005e40000002400 */
[C---:B------:R-:W-:Y:S02]  /*c440*/  ISETP.GT.AND P2, PT, R55.reuse, RZ, PT ;  /* 0x000000ff3700720c */ /* 0x040fe40003f44270 */
[----:B------:R-:W-:Y:S02]  /*c450*/  ISETP.GT.AND P3, PT, R55, 0x1, PT ;  /* 0x000000013700780c */ /* 0x000fe40003f64270 */
[----:B0-----:R-:W-:Y:S01]  /*c460*/  FSEL R11, R11, -INF , P2 ;  /* 0xff8000000b0b7808 */ /* 0x001fe20001000000 */
[----:B--2---:R-:W-:Y:S01]  /*c470*/  FMUL.FTZ R58, R60, UR4 ;  /* 0x000000043c3a7c20 */ /* 0x004fe20008410000 */
[----:B------:R-:W-:Y:S01]  /*c480*/  ISETP.GT.AND P2, PT, R55, 0x8, PT ;  /* 0x000000083700780c */ /* 0x000fe20003f44270 */
[----:B------:R-:W-:Y:S01]  /*c490*/  MUFU.TANH R138, R138 ;  /* 0x0000008a008a7308 */ /* 0x000fe20000002400 */
[----:B-1----:R-:W-:-:S02]  /*c4a0*/  FSEL R15, R15, -INF , P3 ;  /* 0xff8000000f0f7808 */ /* 0x002fc40001800000 */
[----:B------:R-:W-:Y:S02]  /*c4b0*/  FMNMX.FTZ R59, R11, R21, !PT ;  /* 0x000000150b3b7209 */ /* 0x000fe40007810000 */
[----:B------:R-:W-:Y:S02]  /*c4c0*/  ISETP.GT.AND P3, PT, R55, 0x9, PT ;  /* 0x000000093700780c */ /* 0x000fe40003f64270 */
[----:B-----5:R-:W-:Y:S01]  /*c4d0*/  FSEL R26, R26, -INF , P2 ;  /* 0xff8000001a1a7808 */ /* 0x020fe20001000000 */
[----:B------:R-:W0:Y:S01]  /*c4e0*/  MUFU.TANH R58, R58 ;  /* 0x0000003a003a7308 */ /* 0x000e220000002400 */
[----:B------:R-:W-:Y:S02]  /*c4f0*/  FMNMX.FTZ R60, R15, R59, !PT ;  /* 0x0000003b0f3c7209 */ /* 0x000fe40007810000 */
[----:B------:R-:W-:Y:S02]  /*c500*/  ISETP.GT.AND P2, PT, R55, 0x10, PT ;  /* 0x000000103700780c */ /* 0x000fe40003f44270 */
[----:B------:R-:W-:-:S02]  /*c510*/  FSEL R28, R28, -INF , P3 ;  /* 0xff8000001c1c7808 */ /* 0x000fc40001800000 */
[----:B------:R-:W-:Y:S01]  /*c520*/  FMNMX.FTZ R60, R26, R60, !PT ;  /* 0x0000003c1a3c7209 */ /* 0x000fe20007810000 */
[----:B------:R1:W2:Y:S01]  /*c530*/  MUFU.TANH R59, R61 ;  /* 0x0000003d003b7308 */ /* 0x0002a20000002400 */
[----:B------:R-:W-:Y:S02]  /*c540*/  ISETP.GT.AND P3, PT, R55, 0x11, PT ;  /* 0x000000113700780c */ /* 0x000fe40003f64270 */
[----:B------:R-:W-:Y:S02]  /*c550*/  FSEL R29, R29, -INF , P2 ;  /* 0xff8000001d1d7808 */ /* 0x000fe40001000000 */
[----:B------:R-:W-:Y:S02]  /*c560*/  FMNMX.FTZ R60, R28, R60, !PT ;  /* 0x0000003c1c3c7209 */ /* 0x000fe40007810000 */
[----:B------:R-:W-:Y:S01]  /*c570*/  ISETP.GT.AND P2, PT, R55, 0x18, PT ;  /* 0x000000183700780c */ /* 0x000fe20003f44270 */
[----:B------:R-:W-:Y:S01]  /*c580*/  MUFU.TANH R139, R139 ;  /* 0x0000008b008b7308 */ /* 0x000fe20000002400 */
[----:B------:R-:W-:Y:S01]  /*c590*/  FSEL R32, R32, -INF , P3 ;  /* 0xff80000020207808 */ /* 0x000fe20001800000 */
[----:B-1----:R-:W-:Y:S01]  /*c5a0*/  FMUL.FTZ R61, R64, UR4 ;  /* 0x00000004403d7c20 */ /* 0x002fe20008410000 */
[----:B------:R-:W-:-:S02]  /*c5b0*/  FMNMX.FTZ R60, R29, R60, !PT ;  /* 0x0000003c1d3c7209 */ /* 0x000fc40007810000 */
[C---:B------:R-:W-:Y:S02]  /*c5c0*/  ISETP.GT.AND P3, PT, R55.reuse, 0x19, PT ;  /* 0x000000193700780c */ /* 0x040fe40003f64270 */
[----:B------:R-:W-:Y:S01]  /*c5d0*/  FSEL R34, R34, -INF , P2 ;  /* 0xff80000022227808 */ /* 0x000fe20001000000 */
[----:B------:R-:W1:Y:S01]  /*c5e0*/  MUFU.TANH R61, R61 ;  /* 0x0000003d003d7308 */ /* 0x000e620000002400 */
[----:B------:R-:W-:Y:S02]  /*c5f0*/  FMNMX.FTZ R64, R32, R60, !PT ;  /* 0x0000003c20407209 */ /* 0x000fe40007810000 */
[----:B------:R-:W-:Y:S02]  /*c600*/  ISETP.GT.AND P2, PT, R55, 0x20, PT ;  /* 0x000000203700780c */ /* 0x000fe40003f44270 */
[----:B------:R-:W-:Y:S02]  /*c610*/  FSEL R60, R36, -INF , P3 ;  /* 0xff800000243c7808 */ /* 0x000fe40001800000 */
[----:B------:R-:W-:Y:S01]  /*c620*/  FMNMX.FTZ R36, R34, R64, !PT ;  /* 0x0000004022247209 */ /* 0x000fe20007810000 */
[----:B------:R-:W-:Y:S01]  /*c630*/  MUFU.TANH R38, R38 ;  /* 0x0000002600267308 */ /* 0x000fe20000002400 */
[----:B------:R-:W-:-:S02]  /*c640*/  FSEL R64, R37, -INF , P2 ;  /* 0xff80000025407808 */ /* 0x000fc40001000000 */
[C---:B------:R-:W-:Y:S02]  /*c650*/  ISETP.GT.AND P3, PT, R55.reuse, 0x21, PT ;  /* 0x000000213700780c */ /* 0x040fe40003f64270 */
[----:B------:R-:W-:Y:S02]  /*c660*/  FMNMX.FTZ R37, R60, R36, !PT ;  /* 0x000000243c257209 */ /* 0x000fe40007810000 */
[C---:B------:R-:W-:Y:S01]  /*c670*/  ISETP.GT.AND P2, PT, R55.reuse, 0x28, PT ;  /* 0x000000283700780c */ /* 0x040fe20003f44270 */
[----:B------:R3:W4:Y:S01]  /*c680*/  MUFU.TANH R36, R68 ;  /* 0x0000004400247308 */ /* 0x0007220000002400 */
[----:B------:R-:W-:Y:S02]  /*c690*/  FSEL R40, R40, -INF , P3 ;  /* 0xff80000028287808 */ /* 0x000fe40001800000 */
[----:B------:R-:W-:Y:S02]  /*c6a0*/  FMNMX.FTZ R37, R64, R37, !PT ;  /* 0x0000002540257209 */ /* 0x000fe40007810000 */
[----:B------:R-:W-:-:S02]  /*c6b0*/  ISETP.GT.AND P3, PT, R55, 0x29, PT ;  /* 0x000000293700780c */ /* 0x000fc40003f64270 */
[----:B------:R-:W-:Y:S01]  /*c6c0*/  FSEL R42, R42, -INF , P2 ;  /* 0xff8000002a2a7808 */ /* 0x000fe20001000000 */
[----:B------:R-:W-:Y:S01]  /*c6d0*/  MUFU.TANH R41, R41 ;  /* 0x0000002900297308 */ /* 0x000fe20000002400 */
[----:B------:R-:W-:Y:S02]  /*c6e0*/  FMNMX.FTZ R65, R40, R37, !PT ;  /* 0x0000002528417209 */ /* 0x000fe40007810000 */
[C---:B------:R-:W-:Y:S02]  /*c6f0*/  ISETP.GT.AND P2, PT, R55.reuse, 0x30, PT ;  /* 0x000000303700780c */ /* 0x040fe40003f44270 */
[----:B------:R-:W-:Y:S02]  /*c700*/  FSEL R44, R44, -INF , P3 ;  /* 0xff8000002c2c7808 */ /* 0x000fe40001800000 */
[----:B------:R-:W-:Y:S01]  /*c710*/  FMNMX.FTZ R65, R42, R65, !PT ;  /* 0x000000412a417209 */ /* 0x000fe20007810000 */
[----:B------:R5:W4:Y:S01]  /*c720*/  MUFU.TANH R37, R69 ;  /* 0x0000004500257308 */ /* 0x000b220000002400 */
[----:B------:R-:W-:-:S02]  /*c730*/  ISETP.GT.AND P3, PT, R55, 0x31, PT ;  /* 0x000000313700780c */ /* 0x000fc40003f64270 */
[----:B------:R-:W-:Y:S02]  /*c740*/  FSEL R45, R45, -INF , P2 ;  /* 0xff8000002d2d7808 */ /* 0x000fe40001000000 */
[----:B------:R-:W-:Y:S02]  /*c750*/  FMNMX.FTZ R65, R44, R65, !PT ;  /* 0x000000412c417209 */ /* 0x000fe40007810000 */
[----:B------:R-:W-:Y:S01]  /*c760*/  ISETP.GT.AND P2, PT, R55, 0x38, PT ;  /* 0x000000383700780c */ /* 0x000fe20003f44270 */
[----:B------:R-:W-:Y:S01]  /*c770*/  MUFU.TANH R46, R46 ;  /* 0x0000002e002e7308 */ /* 0x000fe20000002400 */
[----:B------:R-:W-:Y:S02]  /*c780*/  FSEL R48, R48, -INF , P3 ;  /* 0xff80000030307808 */ /* 0x000fe40001800000 */
[----:B------:R-:W-:Y:S02]  /*c790*/  FMNMX.FTZ R65, R45, R65, !PT ;  /* 0x000000412d417209 */ /* 0x000fe40007810000 */
[----:B------:R-:W-:-:S02]  /*c7a0*/  ISETP.GT.AND P3, PT, R55, 0x39, PT ;  /* 0x000000393700780c */ /* 0x000fc40003f64270 */
[----:B------:R-:W-:Y:S01]  /*c7b0*/  FSEL R50, R50, -INF , P2 ;  /* 0xff80000032327808 */ /* 0x000fe20001000000 */
[----:B------:R-:W-:Y:S01]  /*c7c0*/  MUFU.TANH R49, R49 ;  /* 0x0000003100317308 */ /* 0x000fe20000002400 */
[----:B---3--:R-:W-:Y:S02]  /*c7d0*/  FMNMX.FTZ R68, R48, R65, !PT ;  /* 0x0000004130447209 */ /* 0x008fe40007810000 */
[----:B------:R-:W-:Y:S02]  /*c7e0*/  ISETP.GT.AND P2, PT, R55, 0x40, PT ;  /* 0x000000403700780c */ /* 0x000fe40003f44270 */
[----:B------:R-:W-:Y:S02]  /*c7f0*/  FSEL R65, R51, -INF , P3 ;  /* 0xff80000033417808 */ /* 0x000fe40001800000 */
[----:B------:R-:W-:Y:S01]  /*c800*/  FMNMX.FTZ R51, R50, R68, !PT ;  /* 0x0000004432337209 */ /* 0x000fe20007810000 */
[----:B------:R-:W-:Y:S01]  /*c810*/  MUFU.TANH R52, R52 ;  /* 0x0000003400347308 */ /* 0x000fe20000002400 */
[----:B------:R-:W-:-:S02]  /*c820*/  FSEL R68, R53, -INF , P2 ;  /* 0xff80000035447808 */ /* 0x000fc40001000000 */
[----:B------:R-:W-:Y:S02]  /*c830*/  ISETP.GT.AND P3, PT, R55, 0x41, PT ;  /* 0x000000413700780c */ /* 0x000fe40003f64270 */
[----:B------:R-:W-:Y:S02]  /*c840*/  FMNMX.FTZ R53, R65, R51, !PT ;  /* 0x0000003341357209 */ /* 0x000fe40007810000 */
[----:B------:R-:W-:Y:S01]  /*c850*/  ISETP.GT.AND P2, PT, R55, 0x48, PT ;  /* 0x000000483700780c */ /* 0x000fe20003f44270 */
[----:B------:R3:W3:Y:S01]  /*c860*/  MUFU.TANH R51, R76 ;  /* 0x0000004c00337308 */ /* 0x0006e20000002400 */
[----:B------:R-:W-:Y:S02]  /*c870*/  FSEL R57, R57, -INF , P3 ;  /* 0xff80000039397808 */ /* 0x000fe40001800000 */
[----:B------:R-:W-:Y:S02]  /*c880*/  FMNMX.FTZ R53, R68, R53, !PT ;  /* 0x0000003544357209 */ /* 0x000fe40007810000 */
[----:B------:R-:W-:-:S02]  /*c890*/  ISETP.GT.AND P3, PT, R55, 0x49, PT ;  /* 0x000000493700780c */ /* 0x000fc40003f64270 */
[----:B0-----:R-:W-:Y:S01]  /*c8a0*/  FSEL R58, R58, -INF , P2 ;  /* 0xff8000003a3a7808 */ /* 0x001fe20001000000 */
[----:B------:R-:W-:Y:S01]  /*c8b0*/  MUFU.TANH R56, R56 ;  /* 0x0000003800387308 */ /* 0x000fe20000002400 */
[----:B-----5:R-:W-:Y:S02]  /*c8c0*/  FMNMX.FTZ R69, R57, R53, !PT ;  /* 0x0000003539457209 */ /* 0x020fe40007810000 */
[----:B------:R-:W-:Y:S02]  /*c8d0*/  ISETP.GT.AND P2, PT, R55, 0x50, PT ;  /* 0x000000503700780c */ /* 0x000fe40003f44270 */
[----:B--2---:R-:W-:Y:S02]  /*c8e0*/  FSEL R59, R59, -INF , P3 ;  /* 0xff8000003b3b7808 */ /* 0x004fe40001800000 */
[----:B------:R-:W-:Y:S01]  /*c8f0*/  FMNMX.FTZ R69, R58, R69, !PT ;  /* 0x000000453a457209 */ /* 0x000fe20007810000 */
[----:B------:R0:W2:Y:S01]  /*c900*/  MUFU.TANH R53, R77 ;  /* 0x0000004d00357308 */ /* 0x0000a20000002400 */
[----:B------:R-:W-:-:S02]  /*c910*/  ISETP.GT.AND P3, PT, R55, 0x51, PT ;  /* 0x000000513700780c */ /* 0x000fc40003f64270 */
[----:B-1----:R-:W-:Y:S02]  /*c920*/  FSEL R61, R61, -INF , P2 ;  /* 0xff8000003d3d7808 */ /* 0x002fe40001000000 */
[----:B------:R-:W-:Y:S02]  /*c930*/  FMNMX.FTZ R72, R59, R69, !PT ;  /* 0x000000453b487209 */ /* 0x000fe40007810000 */
[----:B------:R-:W-:Y:S01]  /*c940*/  ISETP.GT.AND P2, PT, R55, 0x58, PT ;  /* 0x000000583700780c */ /* 0x000fe20003f44270 */
[----:B------:R-:W-:Y:S01]  /*c950*/  MUFU.TANH R66, R66 ;  /* 0x0000004200427308 */ /* 0x000fe20000002400 */
[----:B------:R-:W-:Y:S01]  /*c960*/  FSEL R69, R136, -INF , P3 ;  /* 0xff80000088457808 */ /* 0x000fe20001800000 */
[----:B------:R-:W-:Y:S01]  /*c970*/  FMUL.FTZ R136, R84, UR4 ;  /* 0x0000000454887c20 */ /* 0x000fe20008410000 */
[----:B------:R-:W-:Y:S01]  /*c980*/  FMNMX.FTZ R73, R61, R72, !PT ;  /* 0x000000483d497209 */ /* 0x000fe20007810000 */
[----:B------:R-:W-:Y:S01]  /*c990*/  FMUL.FTZ R84, R62, UR4 ;  /* 0x000000043e547c20 */ /* 0x000fe20008410000 */
[----:B------:R-:W-:-:S02]  /*c9a0*/  ISETP.GT.AND P3, PT, R55, 0x59, PT ;  /* 0x000000593700780c */ /* 0x000fc40003f64270 */
[----:B----4-:R-:W-:Y:S01]  /*c9b0*/  FSEL R72, R36, -INF , P2 ;  /* 0xff80000024487808 */ /* 0x010fe20001000000 */
[----:B------:R-:W-:Y:S01]  /*c9c0*/  MUFU.TANH R136, R136 ;  /* 0x0000008800887308 */ /* 0x000fe20000002400 */
[----:B---3--:R-:W-:Y:S02]  /*c9d0*/  FMNMX.FTZ R76, R69, R73, !PT ;  /* 0x00000049454c7209 */ /* 0x008fe40007810000 */
[----:B------:R-:W-:Y:S02]  /*c9e0*/  FSEL R73, R37, -INF , P3 ;  /* 0xff80000025497808 */ /* 0x000fe40001800000 */
[C---:B------:R-:W-:Y:S02]  /*c9f0*/  ISETP.GT.AND P2, PT, R55.reuse, 0x60, PT ;  /* 0x000000603700780c */ /* 0x040fe40003f44270 */
[----:B------:R-:W-:Y:S01]  /*ca00*/  FMNMX.FTZ R37, R72, R76, !PT ;  /* 0x0000004c48257209 */ /* 0x000fe20007810000 */
[----:B------:R2:W1:Y:S01]  /*ca10*/  MUFU.TANH R36, R81 ;  /* 0x0000005100247308 */ /* 0x0004620000002400 */
[----:B------:R-:W-:-:S02]  /*ca20*/  ISETP.GT.AND P3, PT, R55, 0x61, PT ;  /* 0x000000613700780c */ /* 0x000fc40003f64270 */
[----:B------:R-:W-:Y:S01]  /*ca30*/  FSEL R76, R137, -INF , P2 ;  /* 0xff800000894c7808 */ /* 0x000fe20001000000 */
[----:B------:R-:W-:Y:S01]  /*ca40*/  FMUL.FTZ R137, R63, UR4 ;  /* 0x000000043f897c20 */ /* 0x000fe20008410000 */
[----:B------:R-:W-:Y:S02]  /*ca50*/  FMNMX.FTZ R37, R73, R37, !PT ;  /* 0x0000002549257209 */ /* 0x000fe40007810000 */
[----:B------:R-:W-:Y:S01]  /*ca60*/  ISETP.GT.AND P2, PT, R55, 0x68, PT ;  /* 0x000000683700780c */ /* 0x000fe20003f44270 */
[----:B------:R-:W-:Y:S01]  /*ca70*/  MUFU.TANH R84, R84 ;  /* 0x0000005400547308 */ /* 0x000fe20000002400 */
[----:B0-----:R-:W-:Y:S02]  /*ca80*/  FSEL R77, R138, -INF , P3 ;  /* 0xff8000008a4d7808 */ /* 0x001fe40001800000 */
[----:B------:R-:W-:Y:S02]  /*ca90*/  FMNMX.FTZ R37, R76, R37, !PT ;  /* 0x000000254c257209 */ /* 0x000fe40007810000 */
[----:B------:R-:W-:-:S02]  /*caa0*/  FSEL R80, R51, -INF , P2 ;  /* 0xff80000033507808 */ /* 0x000fc40001000000 */
[----:B------:R-:W-:Y:S01]  /*cab0*/  ISETP.GT.AND P3, PT, R55, 0x69, PT ;  /* 0x000000693700780c */ /* 0x000fe20003f64270 */
[----:B------:R-:W-:Y:S01]  /*cac0*/  MUFU.TANH R137, R137 ;  /* 0x0000008900897308 */ /* 0x000fe20000002400 */
[----:B------:R-:W-:Y:S02]  /*cad0*/  FMNMX.FTZ R51, R77, R37, !PT ;  /* 0x000000254d337209 */ /* 0x000fe40007810000 */
[----:B------:R-:W-:Y:S02]  /*cae0*/  ISETP.GT.AND P2, PT, R55, 0x70, PT ;  /* 0x000000703700780c */ /* 0x000fe40003f44270 */
[----:B--2---:R-:W-:Y:S02]  /*caf0*/  FSEL R81, R53, -INF , P3 ;  /* 0xff80000035517808 */ /* 0x004fe40001800000 */
[----:B------:R-:W-:Y:S01]  /*cb00*/  FMNMX.FTZ R51, R80, R51, !PT ;  /* 0x0000003350337209 */ /* 0x000fe20007810000 */
[----:B------:R1:W0:Y:S01]  /*cb10*/  MUFU.TANH R37, R85 ;  /* 0x0000005500257308 */ /* 0x0002220000002400 */
[----:B------:R-:W-:-:S02]  /*cb20*/  ISETP.GT.AND P3, PT, R55, 0x71, PT ;  /* 0x000000713700780c */ /* 0x000fc40003f64270 */
[----:B------:R-:W-:Y:S02]  /*cb30*/  FSEL R62, R139, -INF , P2 ;  /* 0xff8000008b3e7808 */ /* 0x000fe40001000000 */
[----:B------:R-:W-:Y:S02]  /*cb40*/  FMNMX.FTZ R51, R81, R51, !PT ;  /* 0x0000003351337209 */ /* 0x000fe40007810000 */
[C---:B------:R-:W-:Y:S01]  /*cb50*/  ISETP.GT.AND P2, PT, R55.reuse, 0x78, PT ;  /* 0x000000783700780c */ /* 0x040fe20003f44270 */
[----:B------:R-:W2:Y:S01]  /*cb60*/  MUFU.TANH R67, R67 ;  /* 0x0000004300437308 */ /* 0x000ea20000002400 */
[----:B-1----:R-:W-:Y:S01]  /*cb70*/  FSEL R85, R36, -INF , P3 ;  /* 0xff80000024557808 */ /* 0x002fe20001800000 */
[----:B------:R-:W-:Y:S01]  /*cb80*/  VIADD R36, R10, 0x200 ;  /* 0x000002000a247836 */ /* 0x000fe20000000000 */
[----:B------:R-:W-:Y:S02]  /*cb90*/  FMNMX.FTZ R51, R62, R51, !PT ;  /* 0x000000333e337209 */ /* 0x000fe40007810000 */
[C---:B------:R-:W-:Y:S01]  /*cba0*/  ISETP.GT.AND P3, PT, R55.reuse, 0x79, PT ;  /* 0x000000793700780c */ /* 0x040fe20003f64270 */
[----:B------:R-:W-:Y:S01]  /*cbb0*/  VIADD R55, R55, 0x8 ;  /* 0x0000000837377836 */ /* 0x000fe20000000000 */
[----:B------:R-:W-:Y:S01]  /*cbc0*/  FSEL R136, R136, -INF , P2 ;  /* 0xff80000088887808 */ /* 0x000fe20001000000 */
[----:B------:R-:W1:Y:S01]  /*cbd0*/  MUFU.TANH R70, R70 ;  /* 0x0000004600467308 */ /* 0x000e620000002400 */
[----:B------:R-:W-:-:S02]  /*cbe0*/  FMNMX.FTZ R51, R85, R51, !PT ;  /* 0x0000003355337209 */ /* 0x000fc40007810000 */
[----:B0-----:R-:W-:Y:S02]  /*cbf0*/  FSEL R63, R37, -INF , P3 ;  /* 0xff800000253f7808 */ /* 0x001fe40001800000 */
[----:B------:R-:W-:Y:S02]  /*cc00*/  FMNMX.FTZ R37, R136, R51, !PT ;  /* 0x0000003388257209 */ /* 0x000fe40007810000 */
[----:B------:R-:W-:Y:S01]  /*cc10*/  ISETP.GT.AND P3, PT, R55, RZ, PT ;  /* 0x000000ff3700720c */ /* 0x000fe20003f64270 */
[----:B------:R-:W0:Y:S01]  /*cc20*/  MUFU.TANH R71, R71 ;  /* 0x0000004700477308 */ /* 0x000e220000002400 */
[----:B------:R-:W-:Y:S02]  /*cc30*/  FMNMX.FTZ R37, R63, R37, !PT ;  /* 0x000000253f257209 */ /* 0x000fe40007810000 */
[C---:B------:R-:W-:Y:S02]  /*cc40*/  ISETP.GT.AND P4, PT, R55.reuse, 0x1, PT ;  /* 0x000000013700780c */ /* 0x040fe40003f84270 */
[----:B------:R-:W-:Y:S01]  /*cc50*/  FSEL R14, R14, -INF , P3 ;  /* 0xff8000000e0e7808 */ /* 0x000fe20001800000 */
[----:B------:R-:W3:Y:S01]  /*cc60*/  SHFL.BFLY PT, R51, R37, 0x2, 0x1f ;  /* 0x0c401f0025337f89 */ /* 0x000ee200000e0000 */
[----:B------:R-:W-:Y:S01]  /*cc70*/  ISETP.GT.AND P3, PT, R55, 0x8, PT ;  /* 0x000000083700780c */ /* 0x000fe20003f64270 */
[----:B------:R-:W4:Y:S01]  /*cc80*/  MUFU.TANH R74, R74 ;  /* 0x0000004a004a7308 */ /* 0x000f220000002400 */
[----:B------:R-:W-:-:S02]  /*cc90*/  R2UR UR6, R36 ;  /* 0x00000000240672ca */ /* 0x000fc400000e0000 */
[----:B------:R-:W-:Y:S02]  /*cca0*/  FSEL R25, R25, -INF , P3 ;  /* 0xff80000019197808 */ /* 0x000fe40001800000 */
[----:B------:R-:W-:-:S03]  /*ccb0*/  ISETP.GT.AND P3, PT, R55, 0x10, PT ;  /* 0x000000103700780c */ /* 0x000fc60003f64270 */
[----:B------:R5:W4:Y:S01]  /*ccc0*/  MUFU.TANH R36, R75 ;  /* 0x0000004b00247308 */ /* 0x000b220000002400 */
[----:B------:R-:W-:Y:S02]  /*ccd0*/  FSEL R30, R30, -INF , P3 ;  /* 0xff8000001e1e7808 */ /* 0x000fe40001800000 */
[----:B------:R-:W-:-:S04]  /*cce0*/  ISETP.GT.AND P3, PT, R55, 0x18, PT ;  /* 0x000000183700780c */ /* 0x000fc80003f64270 */
[----:B------:R-:W-:Y:S02]  /*ccf0*/  FSEL R33, R33, -INF , P3 ;  /* 0xff80000021217808 */ /* 0x000fe40001800000 */
[----:B------:R-:W-:Y:S01]  /*cd00*/  ISETP.GT.AND P3, PT, R55, 0x20, PT ;  /* 0x000000203700780c */ /* 0x000fe20003f64270 */
[----:B-----5:R-:W-:Y:S01]  /*cd10*/  FMUL.FTZ R75, R79, UR4 ;  /* 0x000000044f4b7c20 */ /* 0x020fe20008410000 */
[----:B------:R-:W-:Y:S01]  /*cd20*/  FMUL.FTZ R79, R83, UR4 ;  /* 0x00000004534f7c20 */ /* 0x000fe20008410000 */
[----:B------:R-:W-:Y:S01]  /*cd30*/  FMUL.FTZ R83, R86, UR4 ;  /* 0x0000000456537c20 */ /* 0x000fe20008410000 */
[----:B------:R-:W-:Y:S01]  /*cd40*/  FSEL R38, R38, -INF , P3 ;  /* 0xff80000026267808 */ /* 0x000fe20001800000 */
[----:B------:R-:W-:Y:S01]  /*cd50*/  FMUL.FTZ R86, R87, UR4 ;  /* 0x0000000457567c20 */ /* 0x000fe20008410000 */
[----:B---3--:R-:W-:Y:S01]  /*cd60*/  FMNMX.FTZ R51, R37, R51, !PT ;  /* 0x0000003325337209 */ /* 0x008fe20007810000 */
[----:B------:R-:W-:Y:S01]  /*cd70*/  MUFU.TANH R75, R75 ;  /* 0x0000004b004b7308 */ /* 0x000fe20000002400 */
[----:B------:R-:W-:-:S02]  /*cd80*/  MOV R37, 0x40000040 ;  /* 0x4000004000257802 */ /* 0x000fc40000000f00 */
[----:B------:R-:W-:Y:S01]  /*cd90*/  ISETP.GT.AND P3, PT, R55, 0x28, PT ;  /* 0x000000283700780c */ /* 0x000fe20003f64270 */
[----:B------:R-:W3:Y:S01]  /*cda0*/  SHFL.BFLY PT, R53, R51, 0x1, 0x1f ;  /* 0x0c201f0033357f89 */ /* 0x000ee200000e0000 */
[----:B------:R-:W-:Y:S01]  /*cdb0*/  R2UR UR7, R37 ;  /* 0x00000000250772ca */ /* 0x000fe200000e0000 */
[----:B------:R-:W-:Y:S01]  /*cdc0*/  FMUL.FTZ R37, R78, UR4 ;  /* 0x000000044e257c20 */ /* 0x000fe20008410000 */
[----:B------:R-:W-:Y:S01]  /*cdd0*/  FMUL.FTZ R78, R82, UR4 ;  /* 0x00000004524e7c20 */ /* 0x000fe20008410000 */
[----:B------:R-:W-:Y:S01]  /*cde0*/  FSEL R41, R41, -INF , P3 ;  /* 0xff80000029297808 */ /* 0x000fe20001800000 */
[----:B------:R-:W-:Y:S01]  /*cdf0*/  MUFU.TANH R79, R79 ;  /* 0x0000004f004f7308 */ /* 0x000fe20000002400 */
[----:B------:R-:W-:-:S04]  /*ce00*/  ISETP.GT.AND P3, PT, R55, 0x30, PT ;  /* 0x000000303700780c */ /* 0x000fc80003f64270 */
[----:B------:R-:W-:Y:S02]  /*ce10*/  FSEL R46, R46, -INF , P3 ;  /* 0xff8000002e2e7808 */ /* 0x000fe40001800000 */
[----:B------:R-:W-:Y:S01]  /*ce20*/  ISETP.GT.AND P3, PT, R55, 0x38, PT ;  /* 0x000000383700780c */ /* 0x000fe20003f64270 */
[----:B------:R-:W5:Y:S01]  /*ce30*/  MUFU.TANH R37, R37 ;  /* 0x0000002500257308 */ /* 0x000f620000002400 */
[----:B------:R-:W-:Y:S02]  /*ce40*/  HGMMA.64x64x16.F32 R88, R132, gdesc[UR4].tnspB, R88, gsb0 ;  /* 0x40e0000484587df0 */ /* 0x000fe40008000858 */
[----:B------:R-:W-:Y:S02]  /*ce50*/  FSEL R49, R49, -INF , P3 ;  /* 0xff80000031317808 */ /* 0x000fe40001800000 */
[----:B------:R-:W-:-:S03]  /*ce60*/  ISETP.GT.AND P3, PT, R55, 0x40, PT ;  /* 0x000000403700780c */ /* 0x000fc60003f64270 */
[----:B------:R-:W5:Y:S01]  /*ce70*/  MUFU.TANH R78, R78 ;  /* 0x0000004e004e7308 */ /* 0x000f620000002400 */
[----:B------:R-:W-:Y:S02]  /*ce80*/  FSEL R54, R54, -INF , P3 ;  /* 0xff80000036367808 */ /* 0x000fe40001800000 */
[----:B---3--:R-:W-:Y:S01]  /*ce90*/  FMNMX.FTZ R53, R51, R53, !PT ;  /* 0x0000003533357209 */ /* 0x008fe20007810000 */
[----:B------:R-:W-:Y:S01]  /*cea0*/  IMAD.U32 R51, RZ, RZ, UR5 ;  /* 0x00000005ff337e24 */ /* 0x000fe2000f8e00ff */
[----:B------:R-:W-:Y:S02]  /*ceb0*/  ISETP.GT.AND P3, PT, R55, 0x48, PT ;  /* 0x000000483700780c */ /* 0x000fe40003f64270 */
[C---:B------:R-:W-:Y:S01]  /*cec0*/  FSETP.NEU.FTZ.AND P2, PT, R53.reuse, -INF , PT ;  /* 0xff8000003500780b */ /* 0x040fe20003f5d000 */
[----:B------:R-:W-:Y:S01]  /*ced0*/  FMUL.FTZ R82, R53, R51 ;  /* 0x0000003335527220 */ /* 0x000fe20000410000 */
[----:B------:R-:W-:Y:S01]  /*cee0*/  FSEL R84, R84, -INF , P3 ;  /* 0xff80000054547808 */ /* 0x000fe20001800000 */
[----:B------:R-:W3:Y:S01]  /*cef0*/  MUFU.TANH R83, R83 ;  /* 0x0000005300537308 */ /* 0x000ee20000002400 */
[----:B------:R-:W-:-:S02]  /*cf00*/  ISETP.GT.AND P3, PT, R55, 0x50, PT ;  /* 0x000000503700780c */ /* 0x000fc40003f64270 */
[----:B------:R-:W-:Y:S02]  /*cf10*/  FSEL R82, R82, RZ, P2 ;  /* 0x000000ff52527208 */ /* 0x000fe40001000000 */
[----:B------:R-:W-:Y:S02]  /*cf20*/  FSEL R66, R66, -INF , P3 ;  /* 0xff80000042427808 */ /* 0x000fe40001800000 */
[----:B------:R-:W-:Y:S01]  /*cf30*/  ISETP.GT.AND P3, PT, R55, 0x58, PT ;  /* 0x000000583700780c */ /* 0x000fe20003f64270 */
[-CC-:B------:R-:W-:Y:S01]  /*cf40*/  FFMA.FTZ R148, R11, R51.reuse, -R82.reuse ;  /* 0x000000330b947223 */ /* 0x180fe20000010852 */
[-CC-:B------:R-:W-:Y:S01]  /*cf50*/  FFMA.FTZ R11, R15, R51.reuse, -R82.reuse ;  /* 0x000000330f0b7223 */ /* 0x180fe20000010852 */
[-CC-:B------:R-:W-:Y:S01]  /*cf60*/  FFMA.FTZ R150, R26, R51.reuse, -R82.reuse ;  /* 0x000000331a967223 */ /* 0x180fe20000010852 */
[-CC-:B------:R-:W-:Y:S01]  /*cf70*/  FFMA.FTZ R15, R28, R51.reuse, -R82.reuse ;  /* 0x000000331c0f7223 */ /* 0x180fe20000010852 */
[----:B------:R-:W-:Y:S01]  /*cf80*/  FSEL R26, R24, -INF , P4 ;  /* 0xff800000181a7808 */ /* 0x000fe20002000000 */
[-CC-:B------:R-:W-:Y:S01]  /*cf90*/  FFMA.FTZ R144, R29, R51.reuse, -R82.reuse ;  /* 0x000000331d907223 */ /* 0x180fe20000010852 */
[----:B------:R-:W-:Y:S01]  /*cfa0*/  FMNMX.FTZ R28, R14, R154, !PT ;  /* 0x0000009a0e1c7209 */ /* 0x000fe20007810000 */
[-CC-:B------:R-:W-:Y:S01]  /*cfb0*/  FFMA.FTZ R24, R32, R51.reuse, -R82.reuse ;  /* 0x0000003320187223 */ /* 0x180fe20000010852 */
[----:B------:R-:W-:Y:S01]  /*cfc0*/  ISETP.GT.AND P4, PT, R55, 0x9, PT ;  /* 0x000000093700780c */ /* 0x000fe20003f84270 */
[-CC-:B------:R-:W-:Y:S01]  /*cfd0*/  FFMA.FTZ R146, R34, R51.reuse, -R82.reuse ;  /* 0x0000003322927223 */ /* 0x180fe20000010852 */
[----:B------:R-:W-:Y:S01]  /*cfe0*/  FMNMX.FTZ R28, R26, R28, !PT ;  /* 0x0000001c1a1c7209 */ /* 0x000fe20007810000 */
[-CC-:B------:R-:W-:Y:S01]  /*cff0*/  FFMA.FTZ R40, R40, R51.reuse, -R82.reuse ;  /* 0x0000003328287223 */ /* 0x180fe20000010852 */
[----:B------:R-:W-:Y:S01]  /*d000*/  FSEL R27, R27, -INF , P4 ;  /* 0xff8000001b1b7808 */ /* 0x000fe20002000000 */
[-CC-:B------:R-:W-:Y:S01]  /*d010*/  FFMA.FTZ R142, R42, R51.reuse, -R82.reuse ;  /* 0x000000332a8e7223 */ /* 0x180fe20000010852 */
[----:B------:R-:W-:Y:S01]  /*d020*/  FMNMX.FTZ R28, R25, R28, !PT ;  /* 0x0000001c191c7209 */ /* 0x000fe20007810000 */
[-CC-:B------:R-:W-:Y:S01]  /*d030*/  FFMA.FTZ R42, R48, R51.reuse, -R82.reuse ;  /* 0x00000033302a7223 */ /* 0x180fe20000010852 */
[----:B------:R-:W-:Y:S01]  /*d040*/  ISETP.GT.AND P4, PT, R55, 0x11, PT ;  /* 0x000000113700780c */ /* 0x000fe20003f84270 */
[----:B------:R-:W3:Y:S01]  /*d050*/  MUFU.TANH R86, R86 ;  /* 0x0000005600567308 */ /* 0x000ee20000002400 */
[----:B------:R-:W-:Y:S01]  /*d060*/  FMNMX.FTZ R28, R27, R28, !PT ;  /* 0x0000001c1b1c7209 */ /* 0x000fe20007810000 */
[-CC-:B------:R-:W-:Y:S01]  /*d070*/  FFMA.FTZ R138, R50, R51.reuse, -R82.reuse ;  /* 0x00000033328a7223 */ /* 0x180fe20000010852 */
[----:B------:R-:W-:Y:S01]  /*d080*/  FSEL R31, R31, -INF , P4 ;  /* 0xff8000001f1f7808 */ /* 0x000fe20002000000 */
[-CC-:B------:R-:W-:Y:S01]  /*d090*/  FFMA.FTZ R50, R59, R51.reuse, -R82.reuse ;  /* 0x000000333b327223 */ /* 0x180fe20000010852 */
[----:B------:R-:W-:Y:S01]  /*d0a0*/  FMNMX.FTZ R29, R30, R28, !PT ;  /* 0x0000001c1e1d7209 */ /* 0x000fe20007810000 */
[--C-:B------:R-:W-:Y:S01]  /*d0b0*/  FFMA.FTZ R59, R72, R51, -R82.reuse ;  /* 0x00000033483b7223 */ /* 0x100fe20000010852 */
[----:B------:R-:W-:Y:S01]  /*d0c0*/  ISETP.GT.AND P4, PT, R55, 0x19, PT ;  /* 0x000000193700780c */ /* 0x000fe20003f84270 */
[----:B------:R-:W-:Y:S01]  /*d0d0*/  MUFU.EX2 R148, R148 ;  /* 0x0000009400947308 */ /* 0x000fe20000000800 */
[----:B------:R-:W-:Y:S01]  /*d0e0*/  FMNMX.FTZ R32, R31, R29, !PT ;  /* 0x0000001d1f207209 */ /* 0x000fe20007810000 */
[-CC-:B------:R-:W-:Y:S01]  /*d0f0*/  FFMA.FTZ R60, R60, R51.reuse, -R82.reuse ;  /* 0x000000333c3c7223 */ /* 0x180fe20000010852 */
[----:B------:R-:W-:Y:S01]  /*d100*/  FSEL R29, R35, -INF , P4 ;  /* 0xff800000231d7808 */ /* 0x000fe20002000000 */
[-CC-:B------:R-:W-:Y:S01]  /*d110*/  FFMA.FTZ R140, R64, R51.reuse, -R82.reuse ;  /* 0x00000033408c7223 */ /* 0x180fe20000010852 */
[----:B------:R-:W-:Y:S01]  /*d120*/  FMNMX.FTZ R32, R33, R32, !PT ;  /* 0x0000002021207209 */ /* 0x000fe20007810000 */
[-CC-:B------:R-:W-:Y:S01]  /*d130*/  FFMA.FTZ R44, R44, R51.reuse, -R82.reuse ;  /* 0x000000332c2c7223 */ /* 0x180fe20000010852 */
[----:B------:R-:W-:Y:S01]  /*d140*/  ISETP.GT.AND P4, PT, R55, 0x21, PT ;  /* 0x000000213700780c */ /* 0x000fe20003f84270 */
[----:B------:R-:W-:Y:S01]  /*d150*/  MUFU.EX2 R11, R11 ;  /* 0x0000000b000b7308 */ /* 0x000fe20000000800 */
[----:B------:R-:W-:Y:S01]  /*d160*/  FMNMX.FTZ R32, R29, R32, !PT ;  /* 0x000000201d207209 */ /* 0x000fe20007810000 */
[-CC-:B------:R-:W-:Y:S01]  /*d170*/  FFMA.FTZ R64, R77, R51.reuse, -R82.reuse ;  /* 0x000000334d407223 */ /* 0x180fe20000010852 */
[----:B------:R-:W-:Y:S01]  /*d180*/  FSEL R39, R39, -INF , P4 ;  /* 0xff80000027277808 */ /* 0x000fe20002000000 */
[-CC-:B------:R-:W-:Y:S01]  /*d190*/  FFMA.FTZ R136, R136, R51.reuse, -R82.reuse ;  /* 0x0000003388887223 */ /* 0x180fe20000010852 */
[----:B------:R-:W-:Y:S01]  /*d1a0*/  FMNMX.FTZ R34, R38, R32, !PT ;  /* 0x0000002026227209 */ /* 0x000fe20007810000 */
[----:B------:R-:W-:Y:S01]  /*d1b0*/  FFMA.FTZ R63, R63, R51, -R82 ;  /* 0x000000333f3f7223 */ /* 0x000fe20000010852 */
[----:B------:R-:W-:Y:S01]  /*d1c0*/  ISETP.GT.AND P4, PT, R55, 0x29, PT ;  /* 0x000000293700780c */ /* 0x000fe20003f84270 */
[----:B------:R2:W-:Y:S01]  /*d1d0*/  MUFU.EX2 R32, R40 ;  /* 0x0000002800207308 */ /* 0x0005e20000000800 */
[----:B------:R-:W-:-:S02]  /*d1e0*/  FMNMX.FTZ R34, R39, R34, !PT ;  /* 0x0000002227227209 */ /* 0x000fc40007810000 */
[----:B------:R-:W-:Y:S02]  /*d1f0*/  FSEL R43, R43, -INF , P4 ;  /* 0xff8000002b2b7808 */ /* 0x000fe40002000000 */
[----:B------:R-:W-:Y:S02]  /*d200*/  FMNMX.FTZ R34, R41, R34, !PT ;  /* 0x0000002229227209 */ /* 0x000fe40007810000 */
[----:B------:R-:W-:Y:S01]  /*d210*/  ISETP.GT.AND P4, PT, R55, 0x31, PT ;  /* 0x000000313700780c */ /* 0x000fe20003f84270 */
[----:B------:R-:W-:Y:S01]  /*d220*/  MUFU.EX2 R150, R150 ;  /* 0x0000009600967308 */ /* 0x000fe20000000800 */
[----:B------:R-:W-:Y:S01]  /*d230*/  FMNMX.FTZ R34, R43, R34, !PT ;  /* 0x000000222b227209 */ /* 0x000fe20007810000 */
[-CC-:B--2---:R-:W-:Y:S01]  /*d240*/  FFMA.FTZ R40, R45, R51.reuse, -R82.reuse ;  /* 0x000000332d287223 */ /* 0x184fe20000010852 */
[----:B------:R-:W-:Y:S01]  /*d250*/  FSEL R47, R47, -INF , P4 ;  /* 0xff8000002f2f7808 */ /* 0x000fe20002000000 */
[----:B------:R-:W-:Y:S01]  /*d260*/  FFMA.FTZ R45, R57, R51, -R82 ;  /* 0x00000033392d7223 */ /* 0x000fe20000010852 */
[----:B------:R-:W-:Y:S01]  /*d270*/  FMNMX.FTZ R35, R46, R34, !PT ;  /* 0x000000222e237209 */ /* 0x000fe20007810000 */
[----:B------:R-:W-:-:S02]  /*d280*/  WARPGROUP.DEPBAR.LE gsb0, 0x0 ;  /* 0x00008000000079c5 */ /* 0x000fc40000010000 */
[----:B------:R-:W-:Y:S01]  /*d290*/  ISETP.GT.AND P4, PT, R55, 0x39, PT ;  /* 0x000000393700780c */ /* 0x000fe20003f84270 */
[--C-:B------:R-:W-:Y:S01]  /*d2a0*/  FFMA.FTZ R132, R68, R51, -R82.reuse ;  /* 0x0000003344847223 */ /* 0x100fe20000010852 */
[----:B------:R-:W-:Y:S01]  /*d2b0*/  FMNMX.FTZ R35, R47, R35, !PT ;  /* 0x000000232f237209 */ /* 0x000fe20007810000 */
[--C-:B------:R-:W-:Y:S01]  /*d2c0*/  FFMA.FTZ R134, R58, R51, -R82.reuse ;  /* 0x000000333a867223 */ /* 0x100fe20000010852 */
[----:B------:R-:W-:Y:S01]  /*d2d0*/  FSEL R52, R52, -INF , P4 ;  /* 0xff80000034347808 */ /* 0x000fe20002000000 */
[----:B------:R-:W-:Y:S01]  /*d2e0*/  WARPGROUP.ARRIVE ;  /* 0x00000000000079c5 */ /* 0x000fe20000000000 */
[----:B------:R-:W-:Y:S01]  /*d2f0*/  FMNMX.FTZ R35, R49, R35, !PT ;  /* 0x0000002331237209 */ /* 0x000fe20007810000 */
[----:B------:R-:W-:Y:S01]  /*d300*/  FFMA.FTZ R58, R69, R51, -R82 ;  /* 0x00000033453a7223 */ /* 0x000fe20000010852 */
[----:B------:R-:W-:-:S03]  /*d310*/  ISETP.GT.AND P4, PT, R55, 0x41, PT ;  /* 0x000000413700780c */ /* 0x000fc60003f84270 */
[----:B------:R-:W2:Y:S01]  /*d320*/  S2R R135, SR_TID.X ;  /* 0x0000000000877919 */ /* 0x000ea20000002100 */
[----:B------:R-:W-:Y:S01]  /*d330*/  FMNMX.FTZ R35, R52, R35, !PT ;  /* 0x0000002334237209 */ /* 0x000fe20007810000 */
[----:B------:R-:W-:Y:S01]  /*d340*/  MUFU.EX2 R15, R15 ;  /* 0x0000000f000f7308 */ /* 0x000fe20000000800 */
[----:B------:R-:W-:Y:S02]  /*d350*/  FSEL R56, R56, -INF , P4 ;  /* 0xff80000038387808 */ /* 0x000fe40002000000 */
[----:B------:R-:W-:Y:S02]  /*d360*/  FMNMX.FTZ R35, R54, R35, !PT ;  /* 0x0000002336237209 */ /* 0x000fe40007810000 */
[----:B------:R-:W-:Y:S02]  /*d370*/  ISETP.GT.AND P4, PT, R55, 0x49, PT ;  /* 0x000000493700780c */ /* 0x000fe40003f84270 */
[----:B------:R-:W-:Y:S01]  /*d380*/  FMNMX.FTZ R35, R56, R35, !PT ;  /* 0x0000002338237209 */ /* 0x000fe20007810000 */
[----:B------:R-:W-:Y:S01]  /*d390*/  MUFU.EX2 R144, R144 ;  /* 0x0000009000907308 */ /* 0x000fe20000000800 */
[----:B------:R-:W-:-:S02]  /*d3a0*/  FSEL R137, R137, -INF , P4 ;  /* 0xff80000089897808 */ /* 0x000fc40002000000 */
[----:B------:R-:W-:Y:S02]  /*d3b0*/  FMNMX.FTZ R35, R84, R35, !PT ;  /* 0x0000002354237209 */ /* 0x000fe40007810000 */
[----:B------:R-:W-:Y:S02]  /*d3c0*/  ISETP.GT.AND P4, PT, R55, 0x51, PT ;  /* 0x000000513700780c */ /* 0x000fe40003f84270 */
[----:B------:R-:W-:Y:S01]  /*d3d0*/  FMNMX.FTZ R35, R137, R35, !PT ;  /* 0x0000002389237209 */ /* 0x000fe20007810000 */
[----:B------:R-:W-:Y:S01]  /*d3e0*/  MUFU.EX2 R24, R24 ;  /* 0x0000001800187308 */ /* 0x000fe20000000800 */
[----:B------:R-:W-:Y:S02]  /*d3f0*/  FSEL R67, R67, -INF , P4 ;  /* 0xff80000043437808 */ /* 0x000fe40002000000 */
[----:B------:R-:W-:Y:S02]  /*d400*/  FMNMX.FTZ R35, R66, R35, !PT ;  /* 0x0000002342237209 */ /* 0x000fe40007810000 */
[----:B------:R-:W-:-:S02]  /*d410*/  ISETP.GT.AND P4, PT, R55, 0x59, PT ;  /* 0x000000593700780c */ /* 0x000fc40003f84270 */
[----:B-1----:R-:W-:Y:S01]  /*d420*/  FSEL R70, R70, -INF , P3 ;  /* 0xff80000046467808 */ /* 0x002fe20001800000 */
[----:B------:R-:W-:Y:S01]  /*d430*/  MUFU.EX2 R146, R146 ;  /* 0x0000009200927308 */ /* 0x000fe20000000800 */
[----:B------:R-:W-:Y:S02]  /*d440*/  FMNMX.FTZ R35, R67, R35, !PT ;  /* 0x0000002343237209 */ /* 0x000fe40007810000 */
[----:B------:R-:W-:Y:S02]  /*d450*/  ISETP.GT.AND P3, PT, R55, 0x60, PT ;  /* 0x000000603700780c */ /* 0x000fe40003f64270 */
[----:B0-----:R-:W-:Y:S02]  /*d460*/  FSEL R71, R71, -INF , P4 ;  /* 0xff80000047477808 */ /* 0x001fe40002000000 */
[----:B------:R-:W-:Y:S01]  /*d470*/  FMNMX.FTZ R35, R70, R35, !PT ;  /* 0x0000002346237209 */ /* 0x000fe20007810000 */
[----:B------:R0:W-:Y:S01]  /*d480*/  MUFU.EX2 R28, R60 ;  /* 0x0000003c001c7308 */ /* 0x0001e20000000800 */
[----:B------:R-:W-:-:S02]  /*d490*/  ISETP.GT.AND P4, PT, R55, 0x61, PT ;  /* 0x000000613700780c */ /* 0x000fc40003f84270 */
[----:B----4-:R-:W-:Y:S02]  /*d4a0*/  FSEL R74, R74, -INF , P3 ;  /* 0xff8000004a4a7808 */ /* 0x010fe40001800000 */
[----:B------:R-:W-:Y:S02]  /*d4b0*/  FMNMX.FTZ R35, R71, R35, !PT ;  /* 0x0000002347237209 */ /* 0x000fe40007810000 */
[----:B------:R-:W-:Y:S01]  /*d4c0*/  ISETP.GT.AND P3, PT, R55, 0x68, PT ;  /* 0x000000683700780c */ /* 0x000fe20003f64270 */
[----:B------:R-:W-:Y:S01]  /*d4d0*/  MUFU.EX2 R140, R140 ;  /* 0x0000008c008c7308 */ /* 0x000fe20000000800 */
[----:B------:R-:W-:Y:S01]  /*d4e0*/  FSEL R48, R36, -INF , P4 ;  /* 0xff80000024307808 */ /* 0x000fe20002000000 */
[----:B------:R-:W-:Y:S01]  /*d4f0*/  VIADD R36, R10, 0x280 ;  /* 0x000002800a247836 */ /* 0x000fe20000000000 */
[----:B------:R-:W-:Y:S01]  /*d500*/  FMNMX.FTZ R35, R74, R35, !PT ;  /* 0x000000234a237209 */ /* 0x000fe20007810000 */
[----:B0-----:R-:W-:Y:S01]  /*d510*/  FFMA.FTZ R60, R73, R51, -R82 ;  /* 0x00000033493c7223 */ /* 0x001fe20000010852 */
[----:B------:R-:W-:-:S02]  /*d520*/  ISETP.GT.AND P4, PT, R55, 0x69, PT ;  /* 0x000000693700780c */ /* 0x000fc40003f84270 */
[----:B-----5:R-:W-:Y:S01]  /*d530*/  FSEL R57, R37, -INF , P3 ;  /* 0xff80000025397808 */ /* 0x020fe20001800000 */
[----:B------:R-:W-:Y:S01]  /*d540*/  MUFU.EX2 R142, R142 ;  /* 0x0000008e008e7308 */ /* 0x000fe20000000800 */
[----:B------:R-:W-:Y:S02]  /*d550*/  FMNMX.FTZ R35, R48, R35, !PT ;  /* 0x0000002330237209 */ /* 0x000fe40007810000 */
[----:B------:R-:W-:Y:S02]  /*d560*/  ISETP.GT.AND P3, PT, R55, 0x70, PT ;  /* 0x000000703700780c */ /* 0x000fe40003f64270 */
[----:B------:R-:W-:Y:S02]  /*d570*/  FSEL R75, R75, -INF , P4 ;  /* 0xff8000004b4b7808 */ /* 0x000fe40002000000 */
[----:B------:R-:W-:Y:S01]  /*d580*/  FMNMX.FTZ R35, R57, R35, !PT ;  /* 0x0000002339237209 */ /* 0x000fe20007810000 */
[----:B------:R0:W-:Y:S01]  /*d590*/  MUFU.EX2 R34, R44 ;  /* 0x0000002c00227308 */ /* 0x0001e20000000800 */
[----:B------:R-:W-:-:S02]  /*d5a0*/  ISETP.GT.AND P4, PT, R55, 0x71, PT ;  /* 0x000000713700780c */ /* 0x000fc40003f84270 */
[----:B------:R-:W-:Y:S02]  /*d5b0*/  FSEL R78, R78, -INF , P3 ;  /* 0xff8000004e4e7808 */ /* 0x000fe40001800000 */
[----:B------:R-:W-:Y:S02]  /*d5c0*/  FMNMX.FTZ R35, R75, R35, !PT ;  /* 0x000000234b237209 */ /* 0x000fe40007810000 */
[----:B------:R-:W-:Y:S01]  /*d5d0*/  ISETP.GT.AND P3, PT, R55, 0x78, PT ;  /* 0x000000783700780c */ /* 0x000fe20003f64270 */
[----:B------:R-:W-:Y:S01]  /*d5e0*/  MUFU.EX2 R40, R40 ;  /* 0x0000002800287308 */ /* 0x000fe20000000800 */
[----:B------:R-:W-:Y:S01]  /*d5f0*/  FSEL R79, R79, -INF , P4 ;  /* 0xff8000004f4f7808 */ /* 0x000fe20002000000 */
[--C-:B0-----:R-:W-:Y:S01]  /*d600*/  FFMA.FTZ R44, R65, R51, -R82.reuse ;  /* 0x00000033412c7223 */ /* 0x101fe20000010852 */
[----:B------:R-:W-:Y:S01]  /*d610*/  FMNMX.FTZ R35, R78, R35, !PT ;  /* 0x000000234e237209 */ /* 0x000fe20007810000 */
[-CC-:B------:R-:W-:Y:S01]  /*d620*/  FFMA.FTZ R65, R80, R51.reuse, -R82.reuse ;  /* 0x0000003350417223 */ /* 0x180fe20000010852 */
[----:B------:R-:W-:Y:S01]  /*d630*/  ISETP.GT.AND P4, PT, R55, 0x79, PT ;  /* 0x000000793700780c */ /* 0x000fe20003f84270 */
[--C-:B------:R-:W-:Y:S01]  /*d640*/  FFMA.FTZ R55, R61, R51, -R82.reuse ;  /* 0x000000333d377223 */ /* 0x100fe20000010852 */
[----:B---3--:R-:W-:Y:S01]  /*d650*/  FSEL R83, R83, -INF , P3 ;  /* 0xff80000053537808 */ /* 0x008fe20001800000 */
[----:B------:R-:W-:Y:S01]  /*d660*/  MUFU.EX2 R42, R42 ;  /* 0x0000002a002a7308 */ /* 0x000fe20000000800 */
[----:B------:R-:W-:Y:S01]  /*d670*/  FMNMX.FTZ R35, R79, R35, !PT ;  /* 0x000000234f237209 */ /* 0x000fe20007810000 */
[----:B------:R-:W-:Y:S01]  /*d680*/  FFMA.FTZ R61, R76, R51, -R82 ;  /* 0x000000334c3d7223 */ /* 0x000fe20000010852 */
[----:B------:R-:W-:-:S02]  /*d690*/  FSEL R86, R86, -INF , P4 ;  /* 0xff80000056567808 */ /* 0x000fc40002000000 */
[----:B------:R-:W-:Y:S02]  /*d6a0*/  FMNMX.FTZ R35, R83, R35, !PT ;  /* 0x0000002353237209 */ /* 0x000fe40007810000 */
[----:B------:R-:W-:Y:S01]  /*d6b0*/  R2UR UR6, R36 ;  /* 0x00000000240672ca */ /* 0x000fe200000e0000 */
[----:B------:R-:W-:Y:S01]  /*d6c0*/  MUFU.EX2 R138, R138 ;  /* 0x0000008a008a7308 */ /* 0x000fe20000000800 */
[----:B------:R-:W-:Y:S01]  /*d6d0*/  FMNMX.FTZ R35, R86, R35, !PT ;  /* 0x0000002356237209 */ /* 0x000fe20007810000 */
[-C--:B------:R-:W-:Y:S01]  /*d6e0*/  FFMA.FTZ R36, R81, R51.reuse, -R82 ;  /* 0x0000003351247223 */ /* 0x080fe20000010852 */
[----:B------:R-:W-:Y:S02]  /*d6f0*/  FSEL R69, R53, RZ, P2 ;  /* 0x000000ff35457208 */ /* 0x000fe40001000000 */
[----:B--2---:R-:W-:Y:S01]  /*d700*/  SHF.R.U32.HI R87, RZ, 0x7, R135 ;  /* 0x00000007ff577819 */ /* 0x004fe20000011687 */
[----:B------:R-:W0:Y:S02]  /*d710*/  SHFL.BFLY PT, R37, R35, 0x2, 0x1f ;  /* 0x0c401f0023257f89 */ /* 0x000e2400000e0000 */
[----:B------:R-:W-:Y:S01]  /*d720*/  FADD.FTZ R69, -R69, R21 ;  /* 0x0000001545457221 */ /* 0x000fe20000010100 */
[----:B------:R-:W-:Y:S03]  /*d730*/  MUFU.EX2 R44, R44 ;  /* 0x0000002c002c7308 */ /* 0x000fe60000000800 */
[----:B------:R-:W-:-:S05]  /*d740*/  FMUL.FTZ R21, R69, R51 ;  /* 0x0000003345157220 */ /* 0x000fca0000410000 */
[----:B------:R-:W-:Y:S08]  /*d750*/  MUFU.EX2 R132, R132 ;  /* 0x0000008400847308 */ /* 0x000ff00000000800 */
[----:B------:R-:W1:Y:S01]  /*d760*/  MUFU.EX2 R21, R21 ;  /* 0x0000001500157308 */ /* 0x000e620000000800 */
[----:B0-----:R-:W-:Y:S02]  /*d770*/  FMNMX.FTZ R35, R35, R37, !PT ;  /* 0x0000002523237209 */ /* 0x001fe40007810000 */
[----:B------:R-:W-:-:S05]  /*d780*/  MOV R37, 0x40000040 ;  /* 0x4000004000257802 */ /* 0x000fca0000000f00 */
[----:B------:R-:W-:Y:S01]  /*d790*/  MUFU.EX2 R45, R45 ;  /* 0x0000002d002d7308 */ /* 0x000fe20000000800 */
[----:B------:R-:W0:Y:S01]  /*d7a0*/  SHFL.BFLY PT, R68, R35, 0x1, 0x1f ;  /* 0x0c201f0023447f89 */ /* 0x000e2200000e0000 */
[----:B------:R-:W-:Y:S01]  /*d7b0*/  R2UR UR7, R37 ;  /* 0x00000000250772ca */ /* 0x000fe200000e0000 */
[-CC-:B------:R-:W-:Y:S01]  /*d7c0*/  FFMA.FTZ R37, R62, R51.reuse, -R82.reuse ;  /* 0x000000333e257223 */ /* 0x180fe20000010852 */
[----:B------:R-:W-:-:S04]  /*d7d0*/  FFMA.FTZ R62, R85, R51, -R82 ;  /* 0x00000033553e7223 */ /* 0x000fc80000010852 */
[----:B------:R-:W-:Y:S01]  /*d7e0*/  MUFU.EX2 R134, R134 ;  /* 0x0000008600867308 */ /* 0x000fe20000000800 */
[----:B-1----:R-:W-:-:S04]  /*d7f0*/  FFMA.FTZ R3, R21, R3, R148 ;  /* 0x0000000315037223 */ /* 0x002fc80000010094 */
[----:B------:R-:W-:Y:S02]  /*d800*/  FADD.FTZ R3, R11, R3 ;  /* 0x000000030b037221 */ /* 0x000fe40000010000 */
[----:B------:R-:W-:Y:S01]  /*d810*/  HGMMA.64x64x16.F32 R88, R128, gdesc[UR4].tnspB, R88, gsb0 ;  /* 0x40e0000480587df0 */ /* 0x000fe20008000858 */
[----:B------:R-:W-:Y:S08]  /*d820*/  MUFU.EX2 R50, R50 ;  /* 0x0000003200327308 */ /* 0x000ff00000000800 */
[----:B------:R-:W-:Y:S01]  /*d830*/  MUFU.EX2 R55, R55 ;  /* 0x0000003700377308 */ /* 0x000fe20000000800 */
[----:B0-----:R-:W-:-:S04]  /*d840*/  FMNMX.FTZ R35, R35, R68, !PT ;  /* 0x0000004423237209 */ /* 0x001fc80007810000 */
[C---:B------:R-:W-:Y:S01]  /*d850*/  FSETP.NEU.FTZ.AND P2, PT, R35.reuse, -INF , PT ;  /* 0xff8000002300780b */ /* 0x040fe20003f5d000 */
[----:B------:R-:W-:Y:S02]  /*d860*/  FMUL.FTZ R72, R35, R51 ;  /* 0x0000003323487220 */ /* 0x000fe40000410000 */
[----:B------:R-:W-:Y:S03]  /*d870*/  MUFU.EX2 R58, R58 ;  /* 0x0000003a003a7308 */ /* 0x000fe60000000800 */
[----:B------:R-:W-:-:S05]  /*d880*/  FSEL R72, R72, RZ, P2 ;  /* 0x000000ff48487208 */ /* 0x000fca0001000000 */
[-CC-:B------:R-:W-:Y:S01]  /*d890*/  FFMA.FTZ R139, R49, R51.reuse, -R72.reuse ;  /* 0x00000033318b7223 */ /* 0x180fe20000010848 */
[-CC-:B------:R-:W-:Y:S01]  /*d8a0*/  FFMA.FTZ R149, R14, R51.reuse, -R72.reuse ;  /* 0x000000330e957223 */ /* 0x180fe20000010848 */
[----:B------:R-:W2:Y:S01]  /*d8b0*/  LDL R49, [R1+0xc] ;  /* 0x00000c0001317983 */ /* 0x000ea20000100800 */
[-CC-:B------:R-:W-:Y:S01]  /*d8c0*/  FFMA.FTZ R151, R25, R51.reuse, -R72.reuse ;  /* 0x0000003319977223 */ /* 0x180fe20000010848 */
[-CC-:B------:R-:W-:Y:S01]  /*d8d0*/  FFMA.FTZ R14, R26, R51.reuse, -R72.reuse ;  /* 0x000000331a0e7223 */ /* 0x180fe20000010848 */
[-CC-:B------:R-:W-:Y:S01]  /*d8e0*/  FFMA.FTZ R25, R27, R51.reuse, -R72.reuse ;  /* 0x000000331b197223 */ /* 0x180fe20000010848 */
[----:B------:R-:W-:Y:S01]  /*d8f0*/  VIADD R26, R10, 0x300 ;  /* 0x000003000a1a7836 */ /* 0x000fe20000000000 */
[----:B------:R-:W-:Y:S01]  /*d900*/  MUFU.EX2 R149, R149 ;  /* 0x0000009500957308 */ /* 0x000fe20000000800 */
[----:B------:R-:W-:Y:S02]  /*d910*/  IMAD.MOV.U32 R27, RZ, RZ, 0x40000040 ;  /* 0x40000040ff1b7424 */ /* 0x000fe400078e00ff */
[-CC-:B------:R-:W-:Y:S01]  /*d920*/  FFMA.FTZ R145, R30, R51.reuse, -R72.reuse ;  /* 0x000000331e917223 */ /* 0x180fe20000010848 */
[-CC-:B------:R-:W-:Y:S01]  /*d930*/  FFMA.FTZ R30, R31, R51.reuse, -R72.reuse ;  /* 0x000000331f1e7223 */ /* 0x180fe20000010848 */
[----:B------:R-:W-:Y:S01]  /*d940*/  R2UR UR6, R26 ;  /* 0x000000001a0672ca */ /* 0x000fe200000e0000 */
[----:B------:R-:W-:Y:S01]  /*d950*/  VIADD R26, R10, 0x380 ;  /* 0x000003800a1a7836 */ /* 0x000fe20000000000 */
[----:B------:R-:W-:Y:S01]  /*d960*/  R2UR UR7, R27 ;  /* 0x000000001b0772ca */ /* 0x000fe200000e0000 */
[-CC-:B------:R-:W-:Y:S01]  /*d970*/  FFMA.FTZ R147, R33, R51.reuse, -R72.reuse ;  /* 0x0000003321937223 */ /* 0x180fe20000010848 */
[----:B------:R-:W-:Y:S01]  /*d980*/  FSEL R27, R35, RZ, P2 ;  /* 0x000000ff231b7208 */ /* 0x000fe20001000000 */
[----:B------:R-:W-:Y:S01]  /*d990*/  MUFU.EX2 R14, R14 ;  /* 0x0000000e000e7308 */ /* 0x000fe20000000800 */
[-CC-:B------:R-:W-:Y:S01]  /*d9a0*/  FFMA.FTZ R33, R43, R51.reuse, -R72.reuse ;  /* 0x000000332b217223 */ /* 0x180fe20000010848 */
[-CC-:B------:R-:W-:Y:S01]  /*d9b0*/  FFMA.FTZ R141, R38, R51.reuse, -R72.reuse ;  /* 0x00000033268d7223 */ /* 0x180fe20000010848 */
[-C--:B------:R-:W-:Y:S01]  /*d9c0*/  FFMA.FTZ R38, R46, R51.reuse, -R72 ;  /* 0x000000332e267223 */ /* 0x080fe20000010848 */
[----:B------:R-:W-:Y:S01]  /*d9d0*/  FADD.FTZ R10, -R27, R154 ;  /* 0x0000009a1b0a7221 */ /* 0x000fe20000010100 */
[----:B------:R-:W-:Y:S01]  /*d9e0*/  MOV R27, 0x40000040 ;  /* 0x40000040001b7802 */ /* 0x000fe20000000f00 */
[-CC-:B------:R-:W-:Y:S01]  /*d9f0*/  FFMA.FTZ R29, R29, R51.reuse, -R72.reuse ;  /* 0x000000331d1d7223 */ /* 0x180fe20000010848 */
[----:B------:R-:W-:Y:S01]  /*da00*/  ISETP.GE.U32.AND P2, PT, R135, 0x180, PT ;  /* 0x000001808700780c */ /* 0x000fe20003f46070 */
[-C--:B------:R-:W-:Y:S01]  /*da10*/  FMUL.FTZ R10, R10, R51.reuse ;  /* 0x000000330a0a7220 */ /* 0x080fe20000410000 */
[----:B------:R-:W-:Y:S01]  /*da20*/  MUFU.EX2 R151, R151 ;  /* 0x0000009700977308 */ /* 0x000fe20000000800 */
[-CC-:B------:R-:W-:Y:S01]  /*da30*/  FFMA.FTZ R31, R39, R51.reuse, -R72.reuse ;  /* 0x00000033271f7223 */ /* 0x180fe20000010848 */
[-CC-:B------:R-:W-:Y:S01]  /*da40*/  FFMA.FTZ R143, R41, R51.reuse, -R72.reuse ;  /* 0x00000033298f7223 */ /* 0x180fe20000010848 */
[-CC-:B------:R-:W-:Y:S01]  /*da50*/  FFMA.FTZ R39, R47, R51.reuse, -R72.reuse ;  /* 0x000000332f277223 */ /* 0x180fe20000010848 */
[-CC-:B------:R-:W-:Y:S01]  /*da60*/  FFMA.FTZ R41, R52, R51.reuse, -R72.reuse ;  /* 0x0000003334297223 */ /* 0x180fe20000010848 */
[----:B------:R-:W-:-:S03]  /*da70*/  FFMA.FTZ R133, R54, R51, -R72 ;  /* 0x0000003336857223 */ /* 0x000fc60000010848 */
[----:B------:R-:W0:Y:S08]  /*da80*/  MUFU.EX2 R10, R10 ;  /* 0x0000000a000a7308 */ /* 0x000e300000000800 */
[----:B------:R-:W1:Y:S08]  /*da90*/  MUFU.EX2 R25, R25 ;  /* 0x0000001900197308 */ /* 0x000e700000000800 */
[----:B------:R-:W3:Y:S01]  /*daa0*/  MUFU.EX2 R145, R145 ;  /* 0x0000009100917308 */ /* 0x000ee20000000800 */
[----:B------:R-:W-:-:S02]  /*dab0*/  WARPGROUP.DEPBAR.LE gsb0, 0x0 ;  /* 0x00008000000079c5 */ /* 0x000fc40000010000 */
[----:B------:R-:W-:-:S05]  /*dac0*/  WARPGROUP.ARRIVE ;  /* 0x00000000000079c5 */ /* 0x000fca0000000000 */
[----:B------:R-:W4:Y:S01]  /*dad0*/  MUFU.EX2 R30, R30 ;  /* 0x0000001e001e7308 */ /* 0x000f220000000800 */
[----:B------:R-:W-:Y:S01]  /*dae0*/  HGMMA.64x64x16.F32 R88, R124, gdesc[UR4].tnspB, R88, gsb0 ;  /* 0x40e000047c587df0 */ /* 0x000fe20008000858 */
[----:B------:R-:W-:Y:S01]  /*daf0*/  R2UR UR6, R26 ;  /* 0x000000001a0672ca */ /* 0x000fe200000e0000 */
[----:B------:R-:W-:Y:S01]  /*db00*/  FADD.FTZ R26, R150, R3 ;  /* 0x00000003961a7221 */ /* 0x000fe20000010000 */
[----:B------:R-:W-:Y:S01]  /*db10*/  R2UR UR7, R27 ;  /* 0x000000001b0772ca */ /* 0x000fe200000e0000 */
[----:B------:R-:W-:-:S03]  /*db20*/  VIADD R3, R87, 0x9 ;  /* 0x0000000957037836 */ /* 0x000fc60000000000 */
[----:B------:R-:W5:Y:S01]  /*db30*/  MUFU.EX2 R147, R147 ;  /* 0x0000009300937308 */ /* 0x000f620000000800 */
[----:B------:R-:W-:-:S04]  /*db40*/  FADD.FTZ R27, R15, R26 ;  /* 0x0000001a0f1b7221 */ /* 0x000fc80000010000 */
[----:B------:R-:W-:-:S03]  /*db50*/  FADD.FTZ R27, R144, R27 ;  /* 0x0000001b901b7221 */ /* 0x000fc60000010000 */
[----:B------:R-:W5:Y:S01]  /*db60*/  MUFU.EX2 R29, R29 ;  /* 0x0000001d001d7308 */ /* 0x000f620000000800 */
[----:B------:R-:W-:Y:S01]  /*db70*/  FADD.FTZ R43, R24, R27 ;  /* 0x0000001b182b7221 */ /* 0x000fe20000010000 */
[----:B0-----:R-:W-:-:S06]  /*db80*/  FFMA.FTZ R27, R10, R0, R149 ;  /* 0x000000000a1b7223 */ /* 0x001fcc0000010095 */
[----:B------:R-:W0:Y:S08]  /*db90*/  MUFU.EX2 R141, R141 ;  /* 0x0000008d008d7308 */ /* 0x000e300000000800 */
[----:B------:R-:W0:Y:S08]  /*dba0*/  MUFU.EX2 R31, R31 ;  /* 0x0000001f001f7308 */ /* 0x000e300000000800 */
[----:B------:R-:W0:Y:S08]  /*dbb0*/  MUFU.EX2 R143, R143 ;  /* 0x0000008f008f7308 */ /* 0x000e300000000800 */
[----:B------:R-:W0:Y:S08]  /*dbc0*/  MUFU.EX2 R33, R33 ;  /* 0x0000002100217308 */ /* 0x000e300000000800 */
[----:B------:R-:W0:Y:S08]  /*dbd0*/  MUFU.EX2 R38, R38 ;  /* 0x0000002600267308 */ /* 0x000e300000000800 */
[----:B------:R-:W0:Y:S08]  /*dbe0*/  MUFU.EX2 R39, R39 ;  /* 0x0000002700277308 */ /* 0x000e300000000800 */
[----:B------:R-:W0:Y:S01]  /*dbf0*/  MUFU.EX2 R139, R139 ;  /* 0x0000008b008b7308 */ /* 0x000e220000000800 */
[----:B------:R-:W-:-:S07]  /*dc00*/  FFMA.FTZ R135, R84, R51, -R72 ;  /* 0x0000003354877223 */ /* 0x000fce0000010848 */
[----:B------:R-:W0:Y:S01]  /*dc10*/  MUFU.EX2 R41, R41 ;  /* 0x0000002900297308 */ /* 0x000e220000000800 */
[----:B------:R-:W-:Y:S02]  /*dc20*/  WARPGROUP.DEPBAR.LE gsb0, 0x0 ;  /* 0x00008000000079c5 */ /* 0x000fe40000010000 */
[----:B------:R-:W-:-:S05]  /*dc30*/  WARPGROUP.ARRIVE ;  /* 0x00000000000079c5 */ /* 0x000fca0000000000 */
[----:B------:R-:W0:Y:S01]  /*dc40*/  MUFU.EX2 R133, R133 ;  /* 0x0000008500857308 */ /* 0x000e220000000800 */
[----:B------:R-:W-:Y:S01]  /*dc50*/  HGMMA.64x64x16.F32 R88, R120, gdesc[UR4].tnspB, R88, gsb0 ;  /* 0x40e0000478587df0 */ /* 0x000fe20008000858 */
[----:B------:R-:W-:Y:S01]  /*dc60*/  FADD.FTZ R43, R146, R43 ;  /* 0x0000002b922b7221 */ /* 0x000fe20000010000 */
[----:B------:R-:W-:-:S03]  /*dc70*/  FADD.FTZ R46, R14, R27 ;  /* 0x0000001b0e2e7221 */ /* 0x000fc60000010000 */
[----:B------:R-:W-:Y:S01]  /*dc80*/  FADD.FTZ R43, R28, R43 ;  /* 0x0000002b1c2b7221 */ /* 0x000fe20000010000 */
[----:B------:R-:W-:Y:S01]  /*dc90*/  FADD.FTZ R46, R151, R46 ;  /* 0x0000002e972e7221 */ /* 0x000fe20000010000 */
[----:B------:R-:W-:Y:S01]  /*dca0*/  SEL R3, R3, 0x9, !P2 ;  /* 0x0000000903037807 */ /* 0x000fe20005000000 */
[----:B------:R-:W-:Y:S01]  /*dcb0*/  MUFU.EX2 R59, R59 ;  /* 0x0000003b003b7308 */ /* 0x000fe20000000800 */
[----:B------:R-:W-:Y:S01]  /*dcc0*/  FADD.FTZ R43, R140, R43 ;  /* 0x0000002b8c2b7221 */ /* 0x000fe20000010000 */
[----:B-1----:R-:W-:-:S03]  /*dcd0*/  FADD.FTZ R46, R25, R46 ;  /* 0x0000002e192e7221 */ /* 0x002fc60000010000 */
[----:B------:R-:W-:-:S03]  /*dce0*/  FADD.FTZ R43, R32, R43 ;  /* 0x0000002b202b7221 */ /* 0x000fc60000010000 */
[----:B------:R-:W-:Y:S01]  /*dcf0*/  MUFU.EX2 R60, R60 ;  /* 0x0000003c003c7308 */ /* 0x000fe20000000800 */
[----:B------:R-:W-:-:S04]  /*dd00*/  FADD.FTZ R43, R142, R43 ;  /* 0x0000002b8e2b7221 */ /* 0x000fc80000010000 */
[----:B------:R-:W-:Y:S01]  /*dd10*/  FADD.FTZ R43, R34, R43 ;  /* 0x0000002b222b7221 */ /* 0x000fe20000010000 */
[----:B------:R-:W-:Y:S02]  /*dd20*/  @!P1 IMAD R27, R18, 0x8, R2 ;  /* 0x00000008121b9824 */ /* 0x000fe400078e0202 */
[----:B------:R-:W-:Y:S01]  /*dd30*/  MUFU.EX2 R61, R61 ;  /* 0x0000003d003d7308 */ /* 0x000fe20000000800 */
[----:B------:R-:W-:Y:S01]  /*dd40*/  FADD.FTZ R43, R40, R43 ;  /* 0x0000002b282b7221 */ /* 0x000fe20000010000 */
[----:B------:R-:W-:-:S03]  /*dd50*/  @!P1 VIADD R27, R27, 0x16840 ;  /* 0x000168401b1b9836 */ /* 0x000fc60000000000 */
[----:B------:R-:W-:Y:S01]  /*dd60*/  FADD.FTZ R43, R42, R43 ;  /* 0x0000002b2a2b7221 */ /* 0x000fe20000010000 */
[----:B------:R-:W-:Y:S02]  /*dd70*/  F2FP.F16.F32.PACK_AB R148, R11, R148 ;  /* 0x000000940b94723e */ /* 0x000fe400000000ff */
[----:B------:R-:W-:Y:S01]  /*dd80*/  MUFU.EX2 R64, R64 ;  /* 0x0000004000407308 */ /* 0x000fe20000000800 */
[----:B------:R-:W-:Y:S01]  /*dd90*/  FADD.FTZ R43, R138, R43 ;  /* 0x0000002b8a2b7221 */ /* 0x000fe20000010000 */
[----:B------:R-:W-:-:S03]  /*dda0*/  @!P1 PRMT R27, RZ, 0x654, R27 ;  /* 0x00000654ff1b9816 */ /* 0x000fc6000000001b */
[----:B------:R-:W-:Y:S01]  /*ddb0*/  FADD.FTZ R43, R44, R43 ;  /* 0x0000002b2c2b7221 */ /* 0x000fe20000010000 */
[----:B------:R-:W-:Y:S02]  /*ddc0*/  FFMA.FTZ R26, R56, R51, -R72 ;  /* 0x00000033381a7223 */ /* 0x000fe40000010848 */
[----:B------:R-:W-:Y:S01]  /*ddd0*/  MUFU.EX2 R65, R65 ;  /* 0x0000004100417308 */ /* 0x000fe20000000800 */
[----:B------:R-:W-:-:S04]  /*dde0*/  FADD.FTZ R52, R132, R43 ;  /* 0x0000002b84347221 */ /* 0x000fc80000010000 */
[----:B------:R-:W-:-:S03]  /*ddf0*/  FADD.FTZ R47, R45, R52 ;  /* 0x000000342d2f7221 */ /* 0x000fc60000010000 */
[----:B------:R-:W-:Y:S08]  /*de00*/  MUFU.EX2 R36, R36 ;  /* 0x0000002400247308 */ /* 0x000ff00000000800 */
[----:B------:R-:W-:Y:S08]  /*de10*/  MUFU.EX2 R37, R37 ;  /* 0x0000002500257308 */ /* 0x000ff00000000800 */
[----:B------:R-:W-:Y:S08]  /*de20*/  MUFU.EX2 R62, R62 ;  /* 0x0000003e003e7308 */ /* 0x000ff00000000800 */
[----:B------:R-:W-:Y:S01]  /*de30*/  MUFU.EX2 R68, R136 ;  /* 0x0000008800447308 */ /* 0x000fe20000000800 */
[----:B------:R-:W-:-:S02]  /*de40*/  WARPGROUP.DEPBAR.LE gsb0, 0x0 ;  /* 0x00008000000079c5 */ /* 0x000fc40000010000 */
[----:B------:R3:W-:Y:S06]  /*de50*/  BAR.ARV R3, 0x100 ;  /* 0x000400030000751d */ /* 0x0007ec0000002000 */
[----:B------:R-:W-:Y:S01]  /*de60*/  @!P1 SYNCS.ARRIVE.TRANS64.RED.A1T0 RZ, [R27+URZ], RZ ;  /* 0x000000ff1bff99a7 */ /* 0x000fe2000810043f */
[----:B------:R-:W-:Y:S01]  /*de70*/  MUFU.EX2 R63, R63 ;  /* 0x0000003f003f7308 */ /* 0x000fe20000000800 */
[----:B---3--:R-:W-:-:S04]  /*de80*/  FADD.FTZ R3, R145, R46 ;  /* 0x0000002e91037221 */ /* 0x008fc80000010000 */
[----:B----4-:R-:W-:-:S04]  /*de90*/  FADD.FTZ R46, R30, R3 ;  /* 0x000000031e2e7221 */ /* 0x010fc80000010000 */
[----:B-----5:R-:W-:Y:S01]  /*dea0*/  FADD.FTZ R46, R147, R46 ;  /* 0x0000002e932e7221 */ /* 0x020fe20000010000 */
[----:B------:R-:W-:-:S03]  /*deb0*/  @!P1 LEA R3, R20, R2, 0x3 ;  /* 0x0000000214039211 */ /* 0x000fc600078e18ff */
[----:B------:R-:W-:Y:S02]  /*dec0*/  FADD.FTZ R46, R29, R46 ;  /* 0x0000002e1d2e7221 */ /* 0x000fe40000010000 */
[----:B------:R-:W-:Y:S02]  /*ded0*/  @!P1 VIADD R3, R3, 0x16860 ;  /* 0x0001686003039836 */ /* 0x000fe40000000000 */
[----:B0-----:R-:W-:-:S04]  /*dee0*/  FADD.FTZ R46, R141, R46 ;  /* 0x0000002e8d2e7221 */ /* 0x001fc80000010000 */
[----:B------:R-:W-:Y:S01]  /*def0*/  FADD.FTZ R46, R31, R46 ;  /* 0x0000002e1f2e7221 */ /* 0x000fe20000010000 */
[----:B------:R-:W-:-:S03]  /*df00*/  @!P1 PRMT R3, RZ, 0x654, R3 ;  /* 0x00000654ff039816 */ /* 0x000fc60000000003 */
[----:B------:R-:W-:Y:S01]  /*df10*/  FADD.FTZ R46, R143, R46 ;  /* 0x0000002e8f2e7221 */ /* 0x000fe20000010000 */
[----:B------:R0:W-:Y:S01]  /*df20*/  @!P1 SYNCS.ARRIVE.TRANS64.RED.A1T0 RZ, [R3+URZ], RZ ;  /* 0x000000ff03ff99a7 */ /* 0x0001e2000810043f */
[----:B------:R-:W1:Y:S02]  /*df30*/  MUFU.EX2 R26, R26 ;  /* 0x0000001a001a7308 */ /* 0x000e640000000800 */
[----:B0-----:R-:W-:Y:S01]  /*df40*/  FADD.FTZ R3, R33, R46 ;  /* 0x0000002e21037221 */ /* 0x001fe20000010000 */
[----:B------:R-:W-:-:S03]  /*df50*/  FADD.FTZ R47, R134, R47 ;  /* 0x0000002f862f7221 */ /* 0x000fc60000010000 */
[----:B------:R-:W-:Y:S01]  /*df60*/  FADD.FTZ R46, R38, R3 ;  /* 0x00000003262e7221 */ /* 0x000fe20000010000 */
[-CC-:B------:R-:W-:Y:S01]  /*df70*/  FFMA.FTZ R0, R137, R51.reuse, -R72.reuse ;  /* 0x0000003389007223 */ /* 0x180fe20000010848 */
[-C--:B------:R-:W-:Y:S02]  /*df80*/  FFMA.FTZ R43, R48, R51.reuse, -R72 ;  /* 0x00000033302b7223 */ /* 0x080fe40000010848 */
[----:B------:R-:W-:Y:S01]  /*df90*/  FADD.FTZ R46, R39, R46 ;  /* 0x0000002e272e7221 */ /* 0x000fe20000010000 */
[----:B------:R-:W0:Y:S01]  /*dfa0*/  MUFU.EX2 R135, R135 ;  /* 0x0000008700877308 */ /* 0x000e220000000800 */
[----:B------:R-:W-:Y:S01]  /*dfb0*/  FADD.FTZ R48, R50, R47 ;  /* 0x0000002f32307221 */ /* 0x000fe20000010000 */
[-C--:B------:R-:W-:Y:S01]  /*dfc0*/  FFMA.FTZ R129, R66, R51.reuse, -R72 ;  /* 0x0000003342817223 */ /* 0x080fe20000010848 */
[----:B------:R-:W-:Y:S02]  /*dfd0*/  FADD.FTZ R46, R139, R46 ;  /* 0x0000002e8b2e7221 */ /* 0x000fe40000010000 */
[----:B------:R-:W-:Y:S01]  /*dfe0*/  FADD.FTZ R3, R55, R48 ;  /* 0x0000003037037221 */ /* 0x000fe20000010000 */
[-C--:B------:R-:W-:Y:S01]  /*dff0*/  FFMA.FTZ R20, R67, R51.reuse, -R72 ;  /* 0x0000003343147223 */ /* 0x080fe20000010848 */
[----:B------:R-:W-:Y:S01]  /*e000*/  FADD.FTZ R46, R41, R46 ;  /* 0x0000002e292e7221 */ /* 0x000fe20000010000 */
[----:B------:R-:W3:Y:S01]  /*e010*/  MUFU.EX2 R0, R0 ;  /* 0x0000000000007308 */ /* 0x000ee20000000800 */
[----:B------:R-:W-:Y:S01]  /*e020*/  FADD.FTZ R48, R58, R3 ;  /* 0x000000033a307221 */ /* 0x000fe20000010000 */
[----:B------:R-:W-:Y:S01]  /*e030*/  FFMA.FTZ R131, R70, R51, -R72 ;  /* 0x0000003346837223 */ /* 0x000fe20000010848 */
[----:B------:R-:W-:Y:S01]  /*e040*/  FADD.FTZ R3, R133, R46 ;  /* 0x0000002e85037221 */ /* 0x000fe20000010000 */
[----:B------:R-:W-:-:S04]  /*e050*/  F2FP.F16.F32.PACK_AB R144, R24, R144 ;  /* 0x000000901890723e */ /* 0x000fc800000000ff */
[----:B------:R-:W4:Y:S01]  /*e060*/  MUFU.EX2 R129, R129 ;  /* 0x0000008100817308 */ /* 0x000f220000000800 */
[----:B-1----:R-:W-:Y:S01]  /*e070*/  FADD.FTZ R24, R26, R3 ;  /* 0x000000031a187221 */ /* 0x002fe20000010000 */
[----:B------:R-:W-:-:S06]  /*e080*/  FFMA.FTZ R27, R71, R51, -R72 ;  /* 0x00000033471b7223 */ /* 0x000fcc0000010848 */
[----:B------:R-:W1:Y:S01]  /*e090*/  MUFU.EX2 R20, R20 ;  /* 0x0000001400147308 */ /* 0x000e620000000800 */
[----:B0-----:R-:W-:Y:S01]  /*e0a0*/  FADD.FTZ R3, R135, R24 ;  /* 0x0000001887037221 */ /* 0x001fe20000010000 */
[----:B------:R-:W-:-:S06]  /*e0b0*/  FFMA.FTZ R125, R74, R51, -R72 ;  /* 0x000000334a7d7223 */ /* 0x000fcc0000010848 */
[----:B------:R-:W0:Y:S01]  /*e0c0*/  MUFU.EX2 R131, R131 ;  /* 0x0000008300837308 */ /* 0x000e220000000800 */
[----:B---3--:R-:W-:Y:S01]  /*e0d0*/  FADD.FTZ R24, R0, R3 ;  /* 0x0000000300187221 */ /* 0x008fe20000010000 */
[----:B------:R-:W-:-:S06]  /*e0e0*/  FFMA.FTZ R127, R57, R51, -R72 ;  /* 0x00000033397f7223 */ /* 0x000fcc0000010848 */
[----:B------:R-:W3:Y:S01]  /*e0f0*/  MUFU.EX2 R27, R27 ;  /* 0x0000001b001b7308 */ /* 0x000ee20000000800 */
[----:B----4-:R-:W-:Y:S01]  /*e100*/  FADD.FTZ R3, R129, R24 ;  /* 0x0000001881037221 */ /* 0x010fe20000010000 */
[----:B------:R-:W-:-:S06]  /*e110*/  FADD.FTZ R11, R59, R48 ;  /* 0x000000303b0b7221 */ /* 0x000fcc0000010000 */
[----:B------:R-:W4:Y:S01]  /*e120*/  MUFU.EX2 R125, R125 ;  /* 0x0000007d007d7308 */ /* 0x000f220000000800 */
[----:B-1----:R-:W-:Y:S01]  /*e130*/  FADD.FTZ R24, R20, R3 ;  /* 0x0000000314187221 */ /* 0x002fe20000010000 */
[----:B------:R-:W-:-:S06]  /*e140*/  FFMA.FTZ R75, R75, R51, -R72 ;  /* 0x000000334b4b7223 */ /* 0x000fcc0000010848 */
[----:B------:R-:W1:Y:S01]  /*e150*/  MUFU.EX2 R43, R43 ;  /* 0x0000002b002b7308 */ /* 0x000e620000000800 */
[----:B0-----:R-:W-:Y:S01]  /*e160*/  FADD.FTZ R24, R131, R24 ;  /* 0x0000001883187221 */ /* 0x001fe20000010000 */
[----:B------:R-:W-:Y:S01]  /*e170*/  FFMA.FTZ R78, R78, R51, -R72 ;  /* 0x000000334e4e7223 */ /* 0x000fe20000010848 */
[----:B------:R-:W-:-:S05]  /*e180*/  FADD.FTZ R46, R60, R11 ;  /* 0x0000000b3c2e7221 */ /* 0x000fca0000010000 */
[----:B------:R-:W0:Y:S01]  /*e190*/  MUFU.EX2 R127, R127 ;  /* 0x0000007f007f7308 */ /* 0x000e220000000800 */
[----:B---3--:R-:W-:Y:S01]  /*e1a0*/  FADD.FTZ R24, R27, R24 ;  /* 0x000000181b187221 */ /* 0x008fe20000010000 */
[----:B------:R-:W-:Y:S01]  /*e1b0*/  FFMA.FTZ R79, R79, R51, -R72 ;  /* 0x000000334f4f7223 */ /* 0x000fe20000010848 */
[----:B------:R-:W-:Y:S01]  /*e1c0*/  F2FP.F16.F32.PACK_AB R150, R15, R150 ;  /* 0x000000960f96723e */ /* 0x000fe200000000ff */
[----:B------:R-:W-:-:S04]  /*e1d0*/  FADD.FTZ R15, R61, R46 ;  /* 0x0000002e3d0f7221 */ /* 0x000fc80000010000 */
[----:B------:R-:W3:Y:S01]  /*e1e0*/  MUFU.EX2 R11, R75 ;  /* 0x0000004b000b7308 */ /* 0x000ee20000000800 */
[----:B----4-:R-:W-:Y:S01]  /*e1f0*/  FADD.FTZ R24, R125, R24 ;  /* 0x000000187d187221 */ /* 0x010fe20000010000 */
[----:B------:R-:W-:Y:S01]  /*e200*/  FFMA.FTZ R83, R83, R51, -R72 ;  /* 0x0000003353537223 */ /* 0x000fe20000010848 */
[----:B------:R-:W-:Y:S01]  /*e210*/  F2FP.F16.F32.PACK_AB R146, R28, R146 ;  /* 0x000000921c92723e */ /* 0x000fe200000000ff */
[----:B------:R-:W-:-:S04]  /*e220*/  FADD.FTZ R28, R64, R15 ;  /* 0x0000000f401c7221 */ /* 0x000fc80000010000 */
[----:B------:R-:W4:Y:S01]  /*e230*/  MUFU.EX2 R78, R78 ;  /* 0x0000004e004e7308 */ /* 0x000f220000000800 */
[----:B-1----:R-:W-:Y:S01]  /*e240*/  FADD.FTZ R24, R43, R24 ;  /* 0x000000182b187221 */ /* 0x002fe20000010000 */
[----:B------:R-:W-:Y:S01]  /*e250*/  FFMA.FTZ R72, R86, R51, -R72 ;  /* 0x0000003356487223 */ /* 0x000fe20000010848 */
[----:B------:R-:W-:-:S05]  /*e260*/  FADD.FTZ R15, R65, R28 ;  /* 0x0000001c410f7221 */ /* 0x000fca0000010000 */
[----:B------:R-:W1:Y:S01]  /*e270*/  MUFU.EX2 R79, R79 ;  /* 0x0000004f004f7308 */ /* 0x000e620000000800 */
[----:B0-----:R-:W-:Y:S01]  /*e280*/  FADD.FTZ R24, R127, R24 ;  /* 0x000000187f187221 */ /* 0x001fe20000010000 */
[----:B------:R-:W-:-:S06]  /*e290*/  FADD.FTZ R28, R36, R15 ;  /* 0x0000000f241c7221 */ /* 0x000fcc0000010000 */
[----:B------:R-:W0:Y:S01]  /*e2a0*/  MUFU.EX2 R83, R83 ;  /* 0x0000005300537308 */ /* 0x000e220000000800 */
[----:B---3--:R-:W-:Y:S01]  /*e2b0*/  FADD.FTZ R15, R11, R24 ;  /* 0x000000180b0f7221 */ /* 0x008fe20000010000 */
[----:B--2---:R-:W-:Y:S01]  /*e2c0*/  ISETP.GT.AND P2, PT, R152, R49, PT ;  /* 0x000000319800720c */ /* 0x004fe20003f44270 */
[----:B------:R-:W-:Y:S01]  /*e2d0*/  FADD.FTZ R3, R37, R28 ;  /* 0x0000001c25037221 */ /* 0x000fe20000010000 */
[----:B------:R-:W-:-:S04]  /*e2e0*/  F2FP.F16.F32.PACK_AB R149, R14, R149 ;  /* 0x000000950e95723e */ /* 0x000fc800000000ff */
[----:B------:R-:W2:Y:S01]  /*e2f0*/  MUFU.EX2 R72, R72 ;  /* 0x0000004800487308 */ /* 0x000ea20000000800 */
[----:B----4-:R-:W-:Y:S01]  /*e300*/  FADD.FTZ R14, R78, R15 ;  /* 0x0000000f4e0e7221 */ /* 0x010fe20000010000 */
[----:B------:R-:W-:-:S03]  /*e310*/  FADD.FTZ R3, R62, R3 ;  /* 0x000000033e037221 */ /* 0x000fc60000010000 */
[----:B-1----:R-:W-:Y:S01]  /*e320*/  FADD.FTZ R14, R79, R14 ;  /* 0x0000000e4f0e7221 */ /* 0x002fe20000010000 */
[----:B------:R-:W-:-:S03]  /*e330*/  FADD.FTZ R28, R68, R3 ;  /* 0x00000003441c7221 */ /* 0x000fc60000010000 */
[----:B0-----:R-:W-:Y:S01]  /*e340*/  FADD.FTZ R14, R83, R14 ;  /* 0x0000000e530e7221 */ /* 0x001fe20000010000 */
[----:B------:R-:W-:Y:S01]  /*e350*/  F2FP.F16.F32.PACK_AB R135, R0, R135 ;  /* 0x000000870087723e */ /* 0x000fe200000000ff */
[----:B------:R-:W-:Y:S01]  /*e360*/  FMUL.FTZ R88, R88, R21 ;  /* 0x0000001558587220 */ /* 0x000fe20000410000 */
[----:B------:R-:W-:Y:S01]  /*e370*/  F2FP.F16.F32.PACK_AB R129, R20, R129 ;  /* 0x000000811481723e */ /* 0x000fe200000000ff */
        /* <DEDUP_REMOVED lines=32> */
[----:B------:R-:W-:Y:S01]  /*e580*/  FADD.FTZ R3, R63, R28 ;  /* 0x0000001c3f037221 */ /* 0x000fe20000010000 */
[----:B------:R-:W-:Y:S01]  /*e590*/  F2FP.F16.F32.PACK_AB R142, R34, R142 ;  /* 0x0000008e228e723e */ /* 0x000fe200000000ff */
[----:B--2---:R-:W-:Y:S01]  /*e5a0*/  FADD.FTZ R0, R72, R14 ;  /* 0x0000000e48007221 */ /* 0x004fe20000010000 */
[----:B------:R-:W-:Y:S01]  /*e5b0*/  F2FP.F16.F32.PACK_AB R136, R42, R40 ;  /* 0x000000282a88723e */ /* 0x000fe200000000ff */
[----:B------:R-:W-:Y:S01]  /*e5c0*/  VIADD R152, R152, 0xffffffff ;  /* 0xffffffff98987836 */ /* 0x000fe20000000000 */
        /* <DEDUP_REMOVED lines=9> */
[----:B------:R-:W-:Y:S02]  /*e660*/  F2FP.F16.F32.PACK_AB R126, R36, R65 ;  /* 0x00000041247e723e */ /* 0x000fe400000000ff */
[----:B------:R-:W-:Y:S02]  /*e670*/  F2FP.F16.F32.PACK_AB R120, R62, R37 ;  /* 0x000000253e78723e */ /* 0x000fe400000000ff */
        /* <DEDUP_REMOVED lines=14> */
[----:B------:R-:W-:Y:S01]  /*e760*/  MOV R20, R18 ;  /* 0x0000001200147202 */ /* 0x000fe20000000f00 */
[----:B------:R-:W-:Y:S06]  /*e770*/  @P2 BRA `(.L_x_2017) ;  /* 0xffffffd000082947 */ /* 0x000fec000383ffff */
.L_x_2007:
[----:B------:R-:W-:-:S13]  /*e780*/  ISETP.GE.AND P2, PT, R152, RZ, PT ;  /* 0x000000ff9800720c */ /* 0x000fda0003f46270 */
[----:B------:R-:W-:Y:S05]  /*e790*/  @!P2 BRA `(.L_x_2018) ;  /* 0x0000002400c0a947 */ /* 0x000fea0003800000 */
[----:B------:R-:W-:Y:S01]  /*e7a0*/  IMAD.MOV.U32 R20, RZ, RZ, R35 ;  /* 0x000000ffff147224 */ /* 0x000fe200078e0023 */
[----:B------:R-:W-:Y:S01]  /*e7b0*/  MOV R153, R53 ;  /* 0x0000003500997202 */ /* 0x000fe20000000f00 */
[----:B------:R-:W-:Y:S02]  /*e7c0*/  IMAD.MOV.U32 R10, RZ, RZ, R23 ;  /* 0x000000ffff0a7224 */ /* 0x000fe400078e0017 */
[----:B------:R-:W-:-:S07]  /*e7d0*/  IMAD.MOV.U32 R21, RZ, RZ, R18 ;  /* 0x000000ffff157224 */ /* 0x000fce00078e0012 */
.L_x_2028:
        /* <DEDUP_REMOVED lines=10> */
.L_x_2020:
[----:B------:R-:W-:Y:S02]  /*e880*/  LEA R11, R18, R2, 0x3 ;  /* 0x00000002120b7211 */ /* 0x000fe400078e18ff */
[----:B------:R-:W-:-:S04]  /*e890*/  SHF.L.U32 R14, R23, 0x1f, RZ ;  /* 0x0000001f170e7819 */ /* 0x000fc800000006ff */
[----:B------:R0:W1:Y:S01]  /*e8a0*/  SYNCS.PHASECHK.TRANS64.TRYWAIT P3, [R11+URZ+0x16830], R14 ;  /* 0x0168300e0b0075a7 */ /* 0x000062000806017f */
[----:B------:R-:W-:Y:S05]  /*e8b0*/  @!P0 BRA `(.L_x_2021) ;  /* 0x0000000000048947 */ /* 0x000fea0003800000 */
[----:B------:R-:W-:Y:S01]  /*e8c0*/  BPT.TRAP 0x1 ;  /* 0x000000040000795c */ /* 0x000fe20000300000 */
.L_x_2021:
[----:B------:R-:W-:Y:S04]  /*e8d0*/  BSSY B0, `(.L_x_2019) ;  /* 0x0000004000007945 */ /* 0x000fe80003800000 */
[----:B-1----:R-:W-:Y:S05]  /*e8e0*/  @P3 BRA `(.L_x_2022) ;  /* 0x0000000000083947 */ /* 0x002fea0003800000 */
[----:B------:R-:W1:Y:S02]  /*e8f0*/  SYNCS.PHASECHK.TRANS64.TRYWAIT P3, [R11+URZ+0x16830], R14 ;  /* 0x0168300e0b0075a7 */ /* 0x000e64000806017f */
[----:B-1----:R-:W-:Y:S05]  /*e900*/  @!P3 BRA `(.L_x_2023) ;  /* 0x000000a40000b947 */ /* 0x002fea0003800000 */
.L_x_2022:
[----:B------:R-:W-:Y:S05]  /*e910*/  BSYNC B0 ;  /* 0x0000000000007941 */ /* 0x000fea0003800000 */
.L_x_2019:
        /* <DEDUP_REMOVED lines=8> */
[----:B------:R-:W-:Y:S02]  /*e9a0*/  R2UR UR5, R5 ;  /* 0x00000000050572ca */ /* 0x000fe400000e0000 */
[----:B------:R-:W-:Y:S02]  /*e9b0*/  R2UR UR7, R27 ;  /* 0x000000001b0772ca */ /* 0x000fe400000e0000 */
[----:B------:R-:W-:Y:S02]  /*e9c0*/  R2UR UR11, R25 ;  /* 0x00000000190b72ca */ /* 0x000fe400000e0000 */
[----:B------:R-:W-:Y:S02]  /*e9d0*/  R2UR UR19, R27 ;  /* 0x000000001b1372ca */ /* 0x000fe400000e0000 */
[----:B------:R-:W-:-:S02]  /*e9e0*/  R2UR UR8, R12 ;  /* 0x000000000c0872ca */ /* 0x000fc400000e0000 */
[----:B------:R-:W-:Y:S01]  /*e9f0*/  R2UR UR9, R13 ;  /* 0x000000000d0972ca */ /* 0x000fe200000e0000 */
[----:B------:R0:W-:Y:S01]  /*ea00*/  BAR.SYNC.DEFER_BLOCKING R11, 0x100 ;  /* 0x0004000b0000751d */ /* 0x0001e20000010000 */
[----:B------:R-:W-:Y:S02]  /*ea10*/  MOV R15, 0x40000040 ;  /* 0x40000040000f7802 */ /* 0x000fe40000000f00 */
[----:B------:R-:W-:Y:S02]  /*ea20*/  R2UR UR12, R8 ;  /* 0x00000000080c72ca */ /* 0x000fe400000e0000 */
[----:B------:R-:W-:Y:S02]  /*ea30*/  R2UR UR15, R15 ;  /* 0x000000000f0f72ca */ /* 0x000fe400000e0000 */
[----:B------:R-:W-:Y:S01]  /*ea40*/  R2UR UR13, R9 ;  /* 0x00000000090d72ca */ /* 0x000fe200000e0000 */
[----:B--2---:R-:W-:-:S04]  /*ea50*/  IMAD R26, R18, 0x400, R14 ;  /* 0x00000400121a7824 */ /* 0x004fc800078e020e */
[C---:B------:R-:W-:Y:S01]  /*ea60*/  VIADD R14, R26.reuse, 0x4 ;  /* 0x000000041a0e7836 */ /* 0x040fe20000000000 */
[C---:B------:R-:W-:Y:S02]  /*ea70*/  R2UR UR6, R26.reuse ;  /* 0x000000001a0672ca */ /* 0x040fe400000e0000 */
[C---:B------:R-:W-:Y:S01]  /*ea80*/  IADD3 R24, R26.reuse, 0x2, RZ ;  /* 0x000000021a187810 */ /* 0x040fe20007ffe0ff */
[----:B------:R-:W-:-:S03]  /*ea90*/  VIADD R26, R26, 0x6 ;  /* 0x000000061a1a7836 */ /* 0x000fc60000000000 */
        /* <DEDUP_REMOVED lines=20> */
.L_x_2025:
[----:B------:R-:W-:Y:S01]  /*ebe0*/  SHF.L.U32 R10, R10, 0x1f, RZ ;  /* 0x0000001f0a0a7819 */ /* 0x000fe200000006ff */
[----:B------:R-:W-:-:S04]  /*ebf0*/  IMAD R11, R21, 0x8, R2 ;  /* 0x00000008150b7824 */ /* 0x000fc800078e0202 */
[----:B------:R0:W1:Y:S01]  /*ec00*/  SYNCS.PHASECHK.TRANS64.TRYWAIT P2, [R11+URZ+0x16850], R10 ;  /* 0x0168500a0b0075a7 */ /* 0x000062000804017f */
[----:B------:R-:W-:Y:S05]  /*ec10*/  @!P0 BRA `(.L_x_2026) ;  /* 0x0000000000048947 */ /* 0x000fea0003800000 */
[----:B------:R-:W-:Y:S01]  /*ec20*/  BPT.TRAP 0x1 ;  /* 0x000000040000795c */ /* 0x000fe20000300000 */
.L_x_2026:
[----:B-1----:R-:W-:Y:S05]  /*ec30*/  @P2 BRA `(.L_x_2024) ;  /* 0x0000000000082947 */ /* 0x002fea0003800000 */
[----:B------:R-:W1:Y:S02]  /*ec40*/  SYNCS.PHASECHK.TRANS64.TRYWAIT P2, [R11+URZ+0x16850], R10 ;  /* 0x0168500a0b0075a7 */ /* 0x000e64000804017f */
[----:B-1----:R-:W-:Y:S05]  /*ec50*/  @!P2 BRA `(.L_x_2027) ;  /* 0x000000a00040a947 */ /* 0x002fea0003800000 */
.L_x_2024:
[----:B01----:R-:W-:Y:S01]  /*ec60*/  VIADD R10, R2, 0x400 ;  /* 0x00000400020a7836 */ /* 0x003fe20000000000 */
[----:B------:R-:W-:Y:S01]  /*ec70*/  MOV R11, 0x40000040 ;  /* 0x40000040000b7802 */ /* 0x000fe20000000f00 */
[----:B------:R-:W-:Y:S05]  /*ec80*/  WARPSYNC.ALL ;  /* 0x0000000000007948 */ /* 0x000fea0003800000 */
[----:B------:R-:W-:Y:S01]  /*ec90*/  SHF.R.U32.HI R10, RZ, 0x4, R10 ;  /* 0x00000004ff0a7819 */ /* 0x000fe2000001160a */
[----:B------:R-:W-:Y:S01]  /*eca0*/  WARPGROUP.ARRIVE ;  /* 0x00000000000079c5 */ /* 0x000fe20000000000 */
[----:B------:R-:W-:Y:S01]  /*ecb0*/  R2UR UR7, R11 ;  /* 0x000000000b0772ca */ /* 0x000fe200000e0000 */
[----:B------:R-:W-:Y:S01]  /*ecc0*/  IMAD.MOV.U32 R15, RZ, RZ, 0x40000040 ;  /* 0x40000040ff0f7424 */ /* 0x000fe200078e00ff */
[----:B------:R-:W-:Y:S01]  /*ecd0*/  LOP3.LUT R10, R10, 0x3fff, RZ, 0xc0, !PT ;  /* 0x00003fff0a0a7812 */ /* 0x000fe200078ec0ff */
[----:B------:R-:W-:-:S02]  /*ece0*/  ULDC UR4, c[0x0][0x9d8] ;  /* 0x0002760000047ab9 */ /* 0x000fc40000000800 */
[----:B------:R-:W-:Y:S01]  /*ecf0*/  FMUL.FTZ R11, R24, UR4 ;  /* 0x00000004180b7c20 */ /* 0x000fe20008410000 */
[----:B------:R-:W-:Y:S01]  /*ed00*/  FMUL.FTZ R24, R29, UR4 ;  /* 0x000000041d187c20 */ /* 0x000fe20008410000 */
[----:B------:R-:W-:Y:S02]  /*ed10*/  IMAD R10, R21, 0x400, R10 ;  /* 0x00000400150a7824 */ /* 0x000fe400078e020a */
[----:B------:R-:W-:Y:S01]  /*ed20*/  FMUL.FTZ R154, R26, UR4 ;  /* 0x000000041a9a7c20 */ /* 0x000fe20008410000 */
[----:B------:R-:W-:Y:S01]  /*ed30*/  FMUL.FTZ R26, R33, UR4 ;  /* 0x00000004211a7c20 */ /* 0x000fe20008410000 */
[----:B------:R-:W-:Y:S01]  /*ed40*/  FMUL.FTZ R29, R39, UR4 ;  /* 0x00000004271d7c20 */ /* 0x000fe20008410000 */
[C---:B------:R-:W-:Y:S01]  /*ed50*/  VIADD R14, R10.reuse, 0x80 ;  /* 0x000000800a0e7836 */ /* 0x040fe20000000000 */
[----:B------:R-:W-:Y:S01]  /*ed60*/  R2UR UR6, R10 ;  /* 0x000000000a0672ca */ /* 0x000fe200000e0000 */
        /* <DEDUP_REMOVED lines=12> */
[----:B------:R-:W-:Y:S01]  /*ee30*/  HGMMA.64x64x16.F32 R88, R148, gdesc[UR4].tnspB, R88, gsb0 ;  /* 0x40e0000494587df0 */ /* 0x000fe20008000858 */
[----:B------:R-:W-:Y:S01]  /*ee40*/  R2UR UR6, R14 ;  /* 0x000000000e0672ca */ /* 0x000fe200000e0000 */
[----:B------:R-:W-:Y:S01]  /*ee50*/  VIADD R14, R10, 0x100 ;  /* 0x000001000a0e7836 */ /* 0x000fe20000000000 */
[----:B------:R-:W-:Y:S01]  /*ee60*/  R2UR UR7, R15 ;  /* 0x000000000f0772ca */ /* 0x000fe200000e0000 */
[----:B------:R-:W-:Y:S01]  /*ee70*/  MUFU.TANH R26, R26 ;  /* 0x0000001a001a7308 */ /* 0x000fe20000002400 */
[----:B------:R-:W-:Y:S01]  /*ee80*/  MOV R15, 0x40000040 ;  /* 0x40000040000f7802 */ /* 0x000fe20000000f00 */
[----:B------:R-:W-:Y:S01]  /*ee90*/  FMUL.FTZ R71, R71, UR4 ;  /* 0x0000000447477c20 */ /* 0x000fe20008410000 */
[----:B------:R-:W-:Y:S01]  /*eea0*/  FMUL.FTZ R74, R74, UR4 ;  /* 0x000000044a4a7c20 */ /* 0x000fe20008410000 */
[----:B------:R-:W-:Y:S01]  /*eeb0*/  FMUL.FTZ R75, R75, UR4 ;  /* 0x000000044b4b7c20 */ /* 0x000fe20008410000 */
[----:B------:R-:W-:-:S02]  /*eec0*/  FMUL.FTZ R80, R86, UR4 ;  /* 0x0000000456507c20 */ /* 0x000fc40008410000 */
[----:B------:R-:W1:Y:S01]  /*eed0*/  S2R R86, SR_TID.X ;  /* 0x0000000000567919 */ /* 0x000e620000002100 */
[----:B------:R-:W-:Y:S08]  /*eee0*/  MUFU.TANH R39, R39 ;  /* 0x0000002700277308 */ /* 0x000ff00000002400 */
[----:B------:R-:W-:Y:S08]  /*eef0*/  MUFU.TANH R43, R43 ;  /* 0x0000002b002b7308 */ /* 0x000ff00000002400 */
[----:B------:R-:W-:Y:S08]  /*ef00*/  MUFU.TANH R59, R59 ;  /* 0x0000003b003b7308 */ /* 0x000ff00000002400 */
[----:B------:R-:W-:Y:S01]  /*ef10*/  MUFU.TANH R68, R68 ;  /* 0x0000004400447308 */ /* 0x000fe20000002400 */
[----:B-1----:R-:W-:-:S07]  /*ef20*/  ISETP.GE.U32.AND P2, PT, R86, 0x180, PT ;  /* 0x000001805600780c */ /* 0x002fce0003f46070 */
        /* <DEDUP_REMOVED lines=28> */
[----:B------:R-:W-:-:S05]  /*f0f0*/  SHF.R.U32.HI R85, RZ, 0x7, R86 ;  /* 0x00000007ff557819 */ /* 0x000fca0000011656 */
        /* <DEDUP_REMOVED lines=13> */
[----:B0-----:R-:W-:Y:S01]  /*f1d0*/  FMNMX.FTZ R51, R11, R153, !PT ;  /* 0x000000990b337209 */ /* 0x001fe20007810000 */
[----:B------:R-:W-:Y:S01]  /*f1e0*/  FMUL.FTZ R145, R34, UR4 ;  /* 0x0000000422917c20 */ /* 0x000fe20008410000 */
[----:B------:R-:W-:Y:S01]  /*f1f0*/  HGMMA.64x64x16.F32 R88, R140, gdesc[UR4].tnspB, R88, gsb0 ;  /* 0x40e000048c587df0 */ /* 0x000fe20008000858 */
[----:B------:R-:W-:Y:S01]  /*f200*/  R2UR UR6, R14 ;  /* 0x000000000e0672ca */ /* 0x000fe200000e0000 */
[----:B------:R-:W-:Y:S01]  /*f210*/  FMUL.FTZ R14, R25, UR4 ;  /* 0x00000004190e7c20 */ /* 0x000fe20008410000 */
[----:B------:R-:W-:Y:S01]  /*f220*/  R2UR UR7, R15 ;  /* 0x000000000f0772ca */ /* 0x000fe200000e0000 */
        /* <DEDUP_REMOVED lines=18> */
[----:B------:R-:W-:-:S02]  /*f350*/  VIADD R54, R10, 0x200 ;  /* 0x000002000a367836 */ /* 0x000fc40000000000 */
[----:B------:R-:W2:Y:S01]  /*f360*/  MUFU.TANH R25, R25 ;  /* 0x0000001900197308 */ /* 0x000ea20000002400 */
[----:B0-----:R-:W-:-:S07]  /*f370*/  FMNMX.FTZ R51, R14, R51, !PT ;  /* 0x000000330e337209 */ /* 0x001fce0007810000 */
[----:B------:R-:W0:Y:S01]  /*f380*/  MUFU.TANH R28, R28 ;  /* 0x0000001c001c7308 */ /* 0x000e220000002400 */
[----:B-1----:R-:W-:-:S04]  /*f390*/  FMNMX.FTZ R51, R15, R51, !PT ;  /* 0x000000330f337209 */ /* 0x002fc80007810000 */
[----:B------:R-:W-:-:S03]  /*f3a0*/  FMNMX.FTZ R51, R24, R51, !PT ;  /* 0x0000003318337209 */ /* 0x000fc60007810000 */
[----:B------:R-:W1:Y:S01]  /*f3b0*/  MUFU.TANH R31, R31 ;  /* 0x0000001f001f7308 */ /* 0x000e620000002400 */
[----:B--2---:R-:W-:-:S04]  /*f3c0*/  FMNMX.FTZ R51, R25, R51, !PT ;  /* 0x0000003319337209 */ /* 0x004fc80007810000 */
[----:B------:R-:W-:-:S03]  /*f3d0*/  FMNMX.FTZ R51, R26, R51, !PT ;  /* 0x000000331a337209 */ /* 0x000fc60007810000 */
[----:B------:R-:W2:Y:S01]  /*f3e0*/  MUFU.TANH R34, R34 ;  /* 0x0000002200227308 */ /* 0x000ea20000002400 */
[----:B------:R-:W-:-:S04]  /*f3f0*/  FMNMX.FTZ R51, R27, R51, !PT ;  /* 0x000000331b337209 */ /* 0x000fc80007810000 */
[----:B0-----:R-:W-:-:S03]  /*f400*/  FMNMX.FTZ R51, R28, R51, !PT ;  /* 0x000000331c337209 */ /* 0x001fc60007810000 */
[----:B------:R-:W-:Y:S01]  /*f410*/  MUFU.TANH R42, R42 ;  /* 0x0000002a002a7308 */ /* 0x000fe20000002400 */
[----:B------:R-:W-:-:S04]  /*f420*/  FMNMX.FTZ R51, R30, R51, !PT ;  /* 0x000000331e337209 */ /* 0x000fc80007810000 */
[----:B-1----:R-:W-:-:S03]  /*f430*/  FMNMX.FTZ R51, R31, R51, !PT ;  /* 0x000000331f337209 */ /* 0x002fc60007810000 */
[----:B------:R-:W-:Y:S01]  /*f440*/  MUFU.TANH R47, R47 ;  /* 0x0000002f002f7308 */ /* 0x000fe20000002400 */
[----:B--2---:R-:W-:-:S07]  /*f450*/  FMNMX.FTZ R51, R34, R51, !PT ;  /* 0x0000003322337209 */ /* 0x004fce0007810000 */
[----:B------:R-:W-:Y:S01]  /*f460*/  MUFU.TANH R52, R52 ;  /* 0x0000003400347308 */ /* 0x000fe20000002400 */
[----:B------:R-:W-:Y:S02]  /*f470*/  WARPGROUP.DEPBAR.LE gsb0, 0x0 ;  /* 0x00008000000079c5 */ /* 0x000fe40000010000 */
        /* <DEDUP_REMOVED lines=11> */
[----:B------:R-:W-:Y:S01]  /*f530*/  ULDC UR4, c[0x0][0x988] ;  /* 0x0002620000047ab9 */ /* 0x000fe20000000800 */
[----:B------:R-:W-:Y:S01]  /*f540*/  WARPGROUP.ARRIVE ;  /* 0x00000000000079c5 */ /* 0x000fe20000000000 */
[----:B------:R-:W-:Y:S01]  /*f550*/  IMAD.MOV.U32 R55, RZ, RZ, 0x40000040 ;  /* 0x40000040ff377424 */ /* 0x000fe200078e00ff */
[----:B------:R-:W0:Y:S04]  /*f560*/  MUFU.TANH R35, R35 ;  /* 0x0000002300237308 */ /* 0x000e280000002400 */
[----:B------:R-:W-:Y:S01]  /*f570*/  HGMMA.64x64x16.F32 R88, R136, gdesc[UR4].tnspB, R88, gsb0 ;  /* 0x40e0000488587df0 */ /* 0x000fe20008000858 */
[----:B------:R-:W-:-:S02]  /*f580*/  R2UR UR7, R55 ;  /* 0x00000000370772ca */ /* 0x000fc400000e0000 */
[----:B------:R-:W-:Y:S01]  /*f590*/  R2UR UR6, R54 ;  /* 0x00000000360672ca */ /* 0x000fe200000e0000 */
[----:B------:R-:W1:Y:S08]  /*f5a0*/  MUFU.TANH R38, R38 ;  /* 0x0000002600267308 */ /* 0x000e700000002400 */
[----:B------:R-:W2:Y:S01]  /*f5b0*/  MUFU.TANH R58, R58 ;  /* 0x0000003a003a7308 */ /* 0x000ea20000002400 */
[----:B0-----:R-:W-:-:S07]  /*f5c0*/  FMNMX.FTZ R51, R35, R51, !PT ;  /* 0x0000003323337209 */ /* 0x001fce0007810000 */
[----:B------:R-:W0:Y:S01]  /*f5d0*/  MUFU.TANH R61, R61 ;  /* 0x0000003d003d7308 */ /* 0x000e220000002400 */
[----:B-1----:R-:W-:-:S04]  /*f5e0*/  FMNMX.FTZ R51, R38, R51, !PT ;  /* 0x0000003326337209 */ /* 0x002fc80007810000 */
[----:B------:R-:W-:-:S03]  /*f5f0*/  FMNMX.FTZ R51, R39, R51, !PT ;  /* 0x0000003327337209 */ /* 0x000fc60007810000 */
[----:B------:R-:W1:Y:S01]  /*f600*/  MUFU.TANH R64, R64 ;  /* 0x0000004000407308 */ /* 0x000e620000002400 */
[----:B------:R-:W-:-:S04]  /*f610*/  FMNMX.FTZ R51, R42, R51, !PT ;  /* 0x000000332a337209 */ /* 0x000fc80007810000 */
[----:B------:R-:W-:-:S03]  /*f620*/  FMNMX.FTZ R51, R43, R51, !PT ;  /* 0x000000332b337209 */ /* 0x000fc60007810000 */
[----:B------:R-:W3:Y:S01]  /*f630*/  MUFU.TANH R65, R65 ;  /* 0x0000004100417308 */ /* 0x000ee20000002400 */
[----:B------:R-:W-:-:S04]  /*f640*/  FMNMX.FTZ R51, R46, R51, !PT ;  /* 0x000000332e337209 */ /* 0x000fc80007810000 */
[----:B------:R-:W-:-:S03]  /*f650*/  FMNMX.FTZ R51, R47, R51, !PT ;  /* 0x000000332f337209 */ /* 0x000fc60007810000 */
[----:B------:R-:W4:Y:S01]  /*f660*/  MUFU.TANH R72, R72 ;  /* 0x0000004800487308 */ /* 0x000f220000002400 */
[----:B------:R-:W-:-:S04]  /*f670*/  FMNMX.FTZ R51, R50, R51, !PT ;  /* 0x0000003332337209 */ /* 0x000fc80007810000 */
[----:B------:R-:W-:-:S03]  /*f680*/  FMNMX.FTZ R51, R52, R51, !PT ;  /* 0x0000003334337209 */ /* 0x000fc60007810000 */
[----:B------:R-:W5:Y:S01]  /*f690*/  MUFU.TANH R147, R147 ;  /* 0x0000009300937308 */ /* 0x000f620000002400 */
[----:B------:R-:W-:-:S04]  /*f6a0*/  FMNMX.FTZ R51, R57, R51, !PT ;  /* 0x0000003339337209 */ /* 0x000fc80007810000 */
[----:B--2---:R-:W-:-:S03]  /*f6b0*/  FMNMX.FTZ R51, R58, R51, !PT ;  /* 0x000000333a337209 */ /* 0x004fc60007810000 */
[----:B------:R-:W2:Y:S01]  /*f6c0*/  MUFU.TANH R145, R145 ;  /* 0x0000009100917308 */ /* 0x000ea20000002400 */
[----:B------:R-:W-:-:S04]  /*f6d0*/  FMNMX.FTZ R51, R59, R51, !PT ;  /* 0x000000333b337209 */ /* 0x000fc80007810000 */
[----:B------:R-:W-:-:S03]  /*f6e0*/  FMNMX.FTZ R51, R60, R51, !PT ;  /* 0x000000333c337209 */ /* 0x000fc60007810000 */
[----:B------:R-:W2:Y:S01]  /*f6f0*/  MUFU.TANH R143, R143 ;  /* 0x0000008f008f7308 */ /* 0x000ea20000002400 */
[----:B0-----:R-:W-:-:S04]  /*f700*/  FMNMX.FTZ R51, R61, R51, !PT ;  /* 0x000000333d337209 */ /* 0x001fc80007810000 */
[----:B------:R-:W-:-:S03]  /*f710*/  FMNMX.FTZ R51, R62, R51, !PT ;  /* 0x000000333e337209 */ /* 0x000fc60007810000 */
[----:B------:R-:W0:Y:S01]  /*f720*/  MUFU.TANH R141, R141 ;  /* 0x0000008d008d7308 */ /* 0x000e220000002400 */
[----:B-1----:R-:W-:Y:S01]  /*f730*/  FMNMX.FTZ R51, R64, R51, !PT ;  /* 0x0000003340337209 */ /* 0x002fe20007810000 */
[----:B------:R-:W-:Y:S02]  /*f740*/  WARPGROUP.DEPBAR.LE gsb0, 0x0 ;  /* 0x00008000000079c5 */ /* 0x000fe40000010000 */
[----:B------:R-:W-:Y:S01]  /*f750*/  WARPGROUP.ARRIVE ;  /* 0x00000000000079c5 */ /* 0x000fe20000000000 */
[----:B---3--:R-:W-:-:S03]  /*f760*/  FMNMX.FTZ R51, R65, R51, !PT ;  /* 0x0000003341337209 */ /* 0x008fc60007810000 */
[----:B------:R-:W1:Y:S01]  /*f770*/  MUFU.TANH R32, R32 ;  /* 0x0000002000207308 */ /* 0x000e620000002400 */
[----:B------:R-:W-:Y:S01]  /*f780*/  FMNMX.FTZ R51, R68, R51, !PT ;  /* 0x0000003344337209 */ /* 0x000fe20007810000 */
[----:B------:R-:W-:Y:S03]  /*f790*/  HGMMA.64x64x16.F32 R88, R132, gdesc[UR4].tnspB, R88, gsb0 ;  /* 0x40e0000484587df0 */ /* 0x000fe60008000858 */
[----:B------:R-:W-:-:S03]  /*f7a0*/  FMNMX.FTZ R51, R69, R51, !PT ;  /* 0x0000003345337209 */ /* 0x000fc60007810000 */
[----:B------:R-:W3:Y:S01]  /*f7b0*/  MUFU.TANH R36, R36 ;  /* 0x0000002400247308 */ /* 0x000ee20000002400 */
[----:B----4-:R-:W-:-:S04]  /*f7c0*/  FMNMX.FTZ R51, R72, R51, !PT ;  /* 0x0000003348337209 */ /* 0x010fc80007810000 */
[----:B------:R-:W-:-:S03]  /*f7d0*/  FMNMX.FTZ R53, R73, R51, !PT ;  /* 0x0000003349357209 */ /* 0x000fc60007810000 */
[----:B------:R-:W4:Y:S02]  /*f7e0*/  MUFU.TANH R37, R37 ;  /* 0x0000002500257308 */ /* 0x000f240000002400 */
[----:B------:R-:W5:Y:S06]  /*f7f0*/  SHFL.BFLY PT, R51, R53, 0x2, 0x1f ;  /* 0x0c401f0035337f89 */ /* 0x000f6c00000e0000 */
[----:B------:R-:W4:Y:S08]  /*f800*/  MUFU.TANH R40, R40 ;  /* 0x0000002800287308 */ /* 0x000f300000002400 */
[----:B------:R-:W4:Y:S08]  /*f810*/  MUFU.TANH R41, R41 ;  /* 0x0000002900297308 */ /* 0x000f300000002400 */
[----:B------:R-:W4:Y:S01]  /*f820*/  MUFU.TANH R44, R44 ;  /* 0x0000002c002c7308 */ /* 0x000f220000002400 */
[----:B-----5:R-:W-:-:S05]  /*f830*/  FMNMX.FTZ R53, R53, R51, !PT ;  /* 0x0000003335357209 */ /* 0x020fca0007810000 */
[----:B------:R-:W5:Y:S02]  /*f840*/  SHFL.BFLY PT, R51, R53, 0x1, 0x1f ;  /* 0x0c201f0035337f89 */ /* 0x000f6400000e0000 */
[----:B------:R-:W4:Y:S08]  /*f850*/  MUFU.TANH R45, R45 ;  /* 0x0000002d002d7308 */ /* 0x000f300000002400 */
[----:B------:R-:W4:Y:S08]  /*f860*/  MUFU.TANH R48, R48 ;  /* 0x0000003000307308 */ /* 0x000f300000002400 */
[----:B------:R-:W4:Y:S01]  /*f870*/  MUFU.TANH R56, R56 ;  /* 0x0000003800387308 */ /* 0x000f220000002400 */
[----:B-----5:R-:W-:-:S07]  /*f880*/  FMNMX.FTZ R53, R53, R51, !PT ;  /* 0x0000003335357209 */ /* 0x020fce0007810000 */
[----:B------:R-:W5:Y:S01]  /*f890*/  MUFU.TANH R66, R66 ;  /* 0x0000004200427308 */ /* 0x000f620000002400 */
[----:B------:R-:W-:Y:S01]  /*f8a0*/  MOV R51, UR4 ;  /* 0x0000000400337c02 */ /* 0x000fe20008000f00 */
[----:B------:R-:W-:Y:S01]  /*f8b0*/  FADD.FTZ R82, -R53, R153 ;  /* 0x0000009935527221 */ /* 0x000fe20000010100 */
[----:B------:R-:W-:-:S03]  /*f8c0*/  IMAD.MOV.U32 R153, RZ, RZ, R53 ;  /* 0x000000ffff997224 */ /* 0x000fc600078e0035 */
[-C--:B------:R-:W-:Y:S02]  /*f8d0*/  FMUL.FTZ R84, R53, R51.reuse ;  /* 0x0000003335547220 */ /* 0x080fe40000410000 */
[----:B------:R-:W5:Y:S01]  /*f8e0*/  MUFU.TANH R67, R67 ;  /* 0x0000004300437308 */ /* 0x000f620000002400 */
[-C--:B------:R-:W-:Y:S01]  /*f8f0*/  FMUL.FTZ R54, R82, R51.reuse ;  /* 0x0000003352367220 */ /* 0x080fe20000410000 */
[-CC-:B------:R-:W-:Y:S01]  /*f900*/  FFMA.FTZ R148, R11, R51.reuse, -R84.reuse ;  /* 0x000000330b947223 */ /* 0x180fe20000010854 */
[----:B------:R-:W-:Y:S01]  /*f910*/  FMNMX.FTZ R11, R154, R20, !PT ;  /* 0x000000149a0b7209 */ /* 0x000fe20007810000 */
[-CC-:B------:R-:W-:Y:S01]  /*f920*/  FFMA.FTZ R55, R14, R51.reuse, -R84.reuse ;  /* 0x000000330e377223 */ /* 0x180fe20000010854 */
[-CC-:B------:R-:W-:Y:S01]  /*f930*/  FFMA.FTZ R146, R27, R51.reuse, -R84.reuse ;  /* 0x000000331b927223 */ /* 0x180fe20000010854 */
[--C-:B------:R-:W-:Y:S01]  /*f940*/  FFMA.FTZ R27, R35, R51, -R84.reuse ;  /* 0x00000033231b7223 */ /* 0x100fe20000010854 */
[----:B------:R-:W-:Y:S01]  /*f950*/  FMNMX.FTZ R11, R151, R11, !PT ;  /* 0x0000000b970b7209 */ /* 0x000fe20007810000 */
[----:B------:R-:W5:Y:S01]  /*f960*/  MUFU.TANH R70, R70 ;  /* 0x0000004600467308 */ /* 0x000f620000002400 */
[--C-:B------:R-:W-:Y:S01]  /*f970*/  FFMA.FTZ R150, R15, R51, -R84.reuse ;  /* 0x000000330f967223 */ /* 0x100fe20000010854 */
[----:B------:R-:W-:Y:S01]  /*f980*/  IMAD.MOV.U32 R15, RZ, RZ, 0x40000040 ;  /* 0x40000040ff0f7424 */ /* 0x000fe200078e00ff */
[----:B------:R-:W-:Y:S01]  /*f990*/  FMNMX.FTZ R11, R149, R11, !PT ;  /* 0x0000000b950b7209 */ /* 0x000fe20007810000 */
[-CC-:B------:R-:W-:Y:S01]  /*f9a0*/  FFMA.FTZ R82, R26, R51.reuse, -R84.reuse ;  /* 0x000000331a527223 */ /* 0x180fe20000010854 */
[----:B------:R-:W-:Y:S01]  /*f9b0*/  FFMA.FTZ R26, R43, R51, -R84 ;  /* 0x000000332b1a7223 */ /* 0x000fe20000010854 */
[----:B------:R-:W-:-:S02]  /*f9c0*/  WARPGROUP.DEPBAR.LE gsb0, 0x0 ;  /* 0x00008000000079c5 */ /* 0x000fc40000010000 */
[----:B------:R-:W-:Y:S01]  /*f9d0*/  FMNMX.FTZ R11, R147, R11, !PT ;  /* 0x0000000b930b7209 */ /* 0x000fe20007810000 */
[----:B------:R-:W5:Y:S01]  /*f9e0*/  MUFU.TANH R71, R71 ;  /* 0x0000004700477308 */ /* 0x000f620000002400 */
[----:B------:R-:W-:Y:S01]  /*f9f0*/  R2UR UR7, R15 ;  /* 0x000000000f0772ca */ /* 0x000fe200000e0000 */
[----:B------:R-:W-:Y:S01]  /*fa00*/  WARPGROUP.ARRIVE ;  /* 0x00000000000079c5 */ /* 0x000fe20000000000 */
[----:B--2---:R-:W-:Y:S01]  /*fa10*/  FMNMX.FTZ R11, R145, R11, !PT ;  /* 0x0000000b910b7209 */ /* 0x004fe20007810000 */
[-CC-:B------:R-:W-:Y:S01]  /*fa20*/  FFMA.FTZ R83, R24, R51.reuse, -R84.reuse ;  /* 0x0000003318537223 */ /* 0x180fe20000010854 */
[-CC-:B------:R-:W-:Y:S01]  /*fa30*/  FFMA.FTZ R24, R31, R51.reuse, -R84.reuse ;  /* 0x000000331f187223 */ /* 0x180fe20000010854 */
[----:B------:R-:W-:Y:S01]  /*fa40*/  FFMA.FTZ R31, R58, R51, -R84 ;  /* 0x000000333a1f7223 */ /* 0x000fe20000010854 */
[----:B------:R-:W-:Y:S01]  /*fa50*/  FMNMX.FTZ R11, R143, R11, !PT ;  /* 0x0000000b8f0b7209 */ /* 0x000fe20007810000 */
[----:B------:R-:W2:Y:S01]  /*fa60*/  MUFU.TANH R74, R74 ;  /* 0x0000004a004a7308 */ /* 0x000ea20000002400 */
[----:B------:R-:W-:-:S02]  /*fa70*/  IMAD.MOV.U32 R15, RZ, RZ, 0x40000040 ;  /* 0x40000040ff0f7424 */ /* 0x000fc400078e00ff */
[--C-:B------:R-:W-:Y:S01]  /*fa80*/  FFMA.FTZ R136, R38, R51, -R84.reuse ;  /* 0x0000003326887223 */ /* 0x100fe20000010854 */
[----:B0-----:R-:W-:Y:S01]  /*fa90*/  FMNMX.FTZ R14, R141, R11, !PT ;  /* 0x0000000b8d0e7209 */ /* 0x001fe20007810000 */
[-CC-:B------:R-:W-:Y:S01]  /*faa0*/  FFMA.FTZ R38, R59, R51.reuse, -R84.reuse ;  /* 0x000000333b267223 */ /* 0x180fe20000010854 */
[-CC-:B------:R-:W-:Y:S01]  /*fab0*/  FFMA.FTZ R144, R25, R51.reuse, -R84.reuse ;  /* 0x0000003319907223 */ /* 0x180fe20000010854 */
[-CC-:B------:R-:W-:Y:S01]  /*fac0*/  FFMA.FTZ R25, R39, R51.reuse, -R84.reuse ;  /* 0x0000003327197223 */ /* 0x180fe20000010854 */
[----:B------:R-:W-:Y:S01]  /*fad0*/  FMNMX.FTZ R14, R29, R14, !PT ;  /* 0x0000000e1d0e7209 */ /* 0x000fe20007810000 */
[----:B------:R-:W0:Y:S01]  /*fae0*/  MUFU.TANH R75, R75 ;  /* 0x0000004b004b7308 */ /* 0x000e220000002400 */
[-CC-:B------:R-:W-:Y:S01]  /*faf0*/  FFMA.FTZ R39, R60, R51.reuse, -R84.reuse ;  /* 0x000000333c277223 */ /* 0x180fe20000010854 */
[-CC-:B------:R-:W-:Y:S01]  /*fb00*/  FFMA.FTZ R132, R46, R51.reuse, -R84.reuse ;  /* 0x000000332e847223 */ /* 0x180fe20000010854 */
[----:B-1----:R-:W-:Y:S01]  /*fb10*/  FMNMX.FTZ R14, R32, R14, !PT ;  /* 0x0000000e200e7209 */ /* 0x002fe20007810000 */
[-CC-:B------:R-:W-:Y:S01]  /*fb20*/  FFMA.FTZ R138, R42, R51.reuse, -R84.reuse ;  /* 0x000000332a8a7223 */ /* 0x180fe20000010854 */
[-CC-:B------:R-:W-:Y:S01]  /*fb30*/  FFMA.FTZ R46, R64, R51.reuse, -R84.reuse ;  /* 0x00000033402e7223 */ /* 0x180fe20000010854 */
[-CC-:B------:R-:W-:Y:S01]  /*fb40*/  FFMA.FTZ R42, R61, R51.reuse, -R84.reuse ;  /* 0x000000333d2a7223 */ /* 0x180fe20000010854 */
[----:B------:R-:W-:Y:S01]  /*fb50*/  FMNMX.FTZ R14, R33, R14, !PT ;  /* 0x0000000e210e7209 */ /* 0x000fe20007810000 */
[----:B------:R-:W1:Y:S01]  /*fb60*/  MUFU.TANH R76, R76 ;  /* 0x0000004c004c7308 */ /* 0x000e620000002400 */
[-CC-:B------:R-:W-:Y:S01]  /*fb70*/  FFMA.FTZ R142, R34, R51.reuse, -R84.reuse ;  /* 0x00000033228e7223 */ /* 0x180fe20000010854 */
[-CC-:B------:R-:W-:Y:S01]  /*fb80*/  FFMA.FTZ R34, R47, R51.reuse, -R84.reuse ;  /* 0x000000332f227223 */ /* 0x180fe20000010854 */
[----:B---3--:R-:W-:Y:S01]  /*fb90*/  FMNMX.FTZ R14, R36, R14, !PT ;  /* 0x0000000e240e7209 */ /* 0x008fe20007810000 */
[-CC-:B------:R-:W-:Y:S01]  /*fba0*/  FFMA.FTZ R47, R65, R51.reuse, -R84.reuse ;  /* 0x00000033412f7223 */ /* 0x180fe20000010854 */
[-CC-:B------:R-:W-:Y:S01]  /*fbb0*/  FFMA.FTZ R28, R28, R51.reuse, -R84.reuse ;  /* 0x000000331c1c7223 */ /* 0x180fe20000010854 */
[-CC-:B------:R-:W-:Y:S01]  /*fbc0*/  FFMA.FTZ R140, R30, R51.reuse, -R84.reuse ;  /* 0x000000331e8c7223 */ /* 0x180fe20000010854 */
[----:B----4-:R-:W-:Y:S01]  /*fbd0*/  FMNMX.FTZ R14, R37, R14, !PT ;  /* 0x0000000e250e7209 */ /* 0x010fe20007810000 */
[----:B------:R-:W3:Y:S01]  /*fbe0*/  MUFU.TANH R77, R77 ;  /* 0x0000004d004d7308 */ /* 0x000ee20000002400 */
[-CC-:B------:R-:W-:Y:S01]  /*fbf0*/  FFMA.FTZ R134, R50, R51.reuse, -R84.reuse ;  /* 0x0000003332867223 */ /* 0x180fe20000010854 */
[-CC-:B------:R-:W-:Y:S01]  /*fc00*/  FFMA.FTZ R30, R52, R51.reuse, -R84.reuse ;  /* 0x00000033341e7223 */ /* 0x180fe20000010854 */
[----:B------:R-:W-:Y:S01]  /*fc10*/  FMNMX.FTZ R14, R40, R14, !PT ;  /* 0x0000000e280e7209 */ /* 0x000fe20007810000 */
[-CC-:B------:R-:W-:Y:S01]  /*fc20*/  FFMA.FTZ R50, R68, R51.reuse, -R84.reuse ;  /* 0x0000003344327223 */ /* 0x180fe20000010854 */
[-CC-:B------:R-:W-:Y:S01]  /*fc30*/  FFMA.FTZ R52, R69, R51.reuse, -R84.reuse ;  /* 0x0000003345347223 */ /* 0x180fe20000010854 */
[----:B------:R-:W-:Y:S01]  /*fc40*/  FFMA.FTZ R73, R73, R51, -R84 ;  /* 0x0000003349497223 */ /* 0x000fe20000010854 */
[----:B------:R-:W-:Y:S01]  /*fc50*/  FMNMX.FTZ R14, R41, R14, !PT ;  /* 0x0000000e290e7209 */ /* 0x000fe20007810000 */
[----:B------:R-:W4:Y:S03]  /*fc60*/  MUFU.TANH R78, R78 ;  /* 0x0000004e004e7308 */ /* 0x000f260000002400 */
[----:B------:R-:W-:-:S04]  /*fc70*/  FMNMX.FTZ R14, R44, R14, !PT ;  /* 0x0000000e2c0e7209 */ /* 0x000fc80007810000 */
        /* <DEDUP_REMOVED lines=8> */
[----:B-----5:R-:W-:-:S04]  /*fd00*/  FMNMX.FTZ R14, R66, R14, !PT ;  /* 0x0000000e420e7209 */ /* 0x020fc80007810000 */
[----:B------:R-:W-:Y:S01]  /*fd10*/  FMNMX.FTZ R14, R67, R14, !PT ;  /* 0x0000000e430e7209 */ /* 0x000fe20007810000 */
[----:B------:R-:W-:Y:S03]  /*fd20*/  MUFU.EX2 R54, R54 ;  /* 0x0000003600367308 */ /* 0x000fe60000000800 */
[----:B------:R-:W-:-:S04]  /*fd30*/  FMNMX.FTZ R14, R70, R14, !PT ;  /* 0x0000000e460e7209 */ /* 0x000fc80007810000 */
[----:B------:R-:W-:Y:S01]  /*fd40*/  FMNMX.FTZ R14, R71, R14, !PT ;  /* 0x0000000e470e7209 */ /* 0x000fe20007810000 */
[----:B------:R-:W-:Y:S03]  /*fd50*/  MUFU.EX2 R148, R148 ;  /* 0x0000009400947308 */ /* 0x000fe60000000800 */
[----:B--2---:R-:W-:-:S04]  /*fd60*/  FMNMX.FTZ R14, R74, R14, !PT ;  /* 0x0000000e4a0e7209 */ /* 0x004fc80007810000 */
[----:B0-----:R-:W-:Y:S01]  /*fd70*/  FMNMX.FTZ R14, R75, R14, !PT ;  /* 0x0000000e4b0e7209 */ /* 0x001fe20007810000 */
[----:B------:R-:W-:Y:S03]  /*fd80*/  MUFU.EX2 R55, R55 ;  /* 0x0000003700377308 */ /* 0x000fe60000000800 */
[----:B-1----:R-:W-:-:S04]  /*fd90*/  FMNMX.FTZ R14, R76, R14, !PT ;  /* 0x0000000e4c0e7209 */ /* 0x002fc80007810000 */
[----:B---3--:R-:W-:Y:S01]  /*fda0*/  FMNMX.FTZ R14, R77, R14, !PT ;  /* 0x0000000e4d0e7209 */ /* 0x008fe20007810000 */
[----:B------:R-:W-:Y:S03]  /*fdb0*/  MUFU.EX2 R150, R150 ;  /* 0x0000009600967308 */ /* 0x000fe60000000800 */
[----:B----4-:R-:W-:-:S04]  /*fdc0*/  FMNMX.FTZ R14, R78, R14, !PT ;  /* 0x0000000e4e0e7209 */ /* 0x010fc80007810000 */
[----:B------:R-:W-:Y:S01]  /*fdd0*/  FMNMX.FTZ R14, R79, R14, !PT ;  /* 0x0000000e4f0e7209 */ /* 0x000fe20007810000 */
[----:B------:R-:W-:Y:S03]  /*fde0*/  MUFU.EX2 R83, R83 ;  /* 0x0000005300537308 */ /* 0x000fe60000000800 */
[----:B------:R-:W-:-:S04]  /*fdf0*/  FMNMX.FTZ R14, R80, R14, !PT ;  /* 0x0000000e500e7209 */ /* 0x000fc80007810000 */
[----:B------:R-:W-:Y:S01]  /*fe00*/  FMNMX.FTZ R35, R81, R14, !PT ;  /* 0x0000000e51237209 */ /* 0x000fe20007810000 */
[----:B------:R-:W-:Y:S01]  /*fe10*/  VIADD R14, R10, 0x280 ;  /* 0x000002800a0e7836 */ /* 0x000fe20000000000 */
[----:B------:R-:W-:Y:S03]  /*fe20*/  MUFU.EX2 R144, R144 ;  /* 0x0000009000907308 */ /* 0x000fe60000000800 */
[----:B------:R-:W0:Y:S01]  /*fe30*/  SHFL.BFLY PT, R43, R35, 0x2, 0x1f ;  /* 0x0c401f00232b7f89 */ /* 0x000e2200000e0000 */
[----:B------:R-:W-:-:S04]  /*fe40*/  R2UR UR6, R14 ;  /* 0x000000000e0672ca */ /* 0x000fc800000e0000 */
[----:B------:R-:W-:Y:S08]  /*fe50*/  MUFU.EX2 R82, R82 ;  /* 0x0000005200527308 */ /* 0x000ff00000000800 */
[----:B------:R-:W-:Y:S01]  /*fe60*/  MUFU.EX2 R146, R146 ;  /* 0x0000009200927308 */ /* 0x000fe20000000800 */
[----:B------:R-:W-:Y:S01]  /*fe70*/  HGMMA.64x64x16.F32 R88, R128, gdesc[UR4].tnspB, R88, gsb0 ;  /* 0x40e0000480587df0 */ /* 0x000fe20008000858 */
[----:B------:R-:W-:Y:S01]  /*fe80*/  R2UR UR7, R15 ;  /* 0x000000000f0772ca */ /* 0x000fe200000e0000 */
[----:B------:R-:W-:-:S05]  /*fe90*/  IMAD.MOV.U32 R15, RZ, RZ, 0x40000040 ;  /* 0x40000040ff0f7424 */ /* 0x000fca00078e00ff */
[----:B------:R1:W-:Y:S01]  /*fea0*/  MUFU.EX2 R11, R28 ;  /* 0x0000001c000b7308 */ /* 0x0003e20000000800 */
[----:B0-----:R-:W-:Y:S01]  /*feb0*/  FMNMX.FTZ R35, R35, R43, !PT ;  /* 0x0000002b23237209 */ /* 0x001fe20007810000 */
[----:B------:R-:W-:-:S04]  /*fec0*/  FFMA.FTZ R43, R62, R51, -R84 ;  /* 0x000000333e2b7223 */ /* 0x000fc80000010854 */
[----:B------:R-:W0:Y:S02]  /*fed0*/  SHFL.BFLY PT, R14, R35, 0x1, 0x1f ;  /* 0x0c201f00230e7f89 */ /* 0x000e2400000e0000 */
[----:B------:R-:W-:Y:S01]  /*fee0*/  MUFU.EX2 R140, R140 ;  /* 0x0000008c008c7308 */ /* 0x000fe20000000800 */
[-CC-:B-1----:R-:W-:Y:S01]  /*fef0*/  FFMA.FTZ R28, R57, R51.reuse, -R84.reuse ;  /* 0x00000033391c7223 */ /* 0x182fe20000010854 */
[----:B------:R-:W-:-:S06]  /*ff00*/  FFMA.FTZ R57, R72, R51, -R84 ;  /* 0x0000003348397223 */ /* 0x000fcc0000010854 */
[----:B------:R-:W-:Y:S08]  /*ff10*/  MUFU.EX2 R24, R24 ;  /* 0x0000001800187308 */ /* 0x000ff00000000800 */
[----:B------:R-:W-:Y:S01]  /*ff20*/  MUFU.EX2 R142, R142 ;  /* 0x0000008e008e7308 */ /* 0x000fe20000000800 */
[----:B0-----:R-:W-:-:S07]  /*ff30*/  FMNMX.FTZ R35, R35, R14, !PT ;  /* 0x0000000e23237209 */ /* 0x001fce0007810000 */
[----:B------:R-:W-:Y:S01]  /*ff40*/  MUFU.EX2 R27, R27 ;  /* 0x0000001b001b7308 */ /* 0x000fe20000000800 */
[C---:B------:R-:W-:Y:S01]  /*ff50*/  FADD.FTZ R14, -R35.reuse, R20 ;  /* 0x00000014230e7221 */ /* 0x040fe20000010100 */
[----:B------:R-:W-:-:S03]  /*ff60*/  FMUL.FTZ R62, R35, R51 ;  /* 0x00000033233e7220 */ /* 0x000fc60000410000 */
[-C--:B------:R-:W-:Y:S01]  /*ff70*/  FMUL.FTZ R14, R14, R51.reuse ;  /* 0x000000330e0e7220 */ /* 0x080fe20000410000 */
[-CC-:B------:R-:W-:Y:S01]  /*ff80*/  FFMA.FTZ R59, R154, R51.reuse, -R62.reuse ;  /* 0x000000339a3b7223 */ /* 0x180fe2000001083e */
[-CC-:B------:R-:W-:Y:S01]  /*ff90*/  FFMA.FTZ R60, R151, R51.reuse, -R62.reuse ;  /* 0x00000033973c7223 */ /* 0x180fe2000001083e */
[-CC-:B------:R-:W-:Y:S01]  /*ffa0*/  FFMA.FTZ R151, R149, R51.reuse, -R62.reuse ;  /* 0x0000003395977223 */ /* 0x180fe2000001083e */
[----:B------:R0:W-:Y:S01]  /*ffb0*/  MUFU.EX2 R58, R14 ;  /* 0x0000000e003a7308 */ /* 0x0001e20000000800 */
        /* <DEDUP_REMOVED lines=8> */
[----:B0-----:R-:W-:Y:S01]  /*10040*/  IADD3 R14, R10, 0x300, RZ ;  /* 0x000003000a0e7810 */ /* 0x001fe20007ffe0ff */
[-CC-:B------:R-:W-:Y:S01]  /*10050*/  FFMA.FTZ R65, R29, R51.reuse, -R62.reuse ;  /* 0x000000331d417223 */ /* 0x180fe2000001083e */
[-CC-:B------:R-:W-:Y:S01]  /*10060*/  FFMA.FTZ R137, R40, R51.reuse, -R62.reuse ;  /* 0x0000003328897223 */ /* 0x180fe2000001083e */
[----:B------:R-:W-:Y:S01]  /*10070*/  FFMA.FTZ R29, R33, R51, -R62 ;  /* 0x00000033211d7223 */ /* 0x000fe2000001083e */
[----:B------:R-:W-:Y:S01]  /*10080*/  R2UR UR6, R14 ;  /* 0x000000000e0672ca */ /* 0x000fe200000e0000 */
[----:B------:R-:W-:-:S02]  /*10090*/  VIADD R14, R10, 0x380 ;  /* 0x000003800a0e7836 */ /* 0x000fc40000000000 */
[-CC-:B------:R-:W-:Y:S01]  /*100a0*/  FFMA.FTZ R33, R41, R51.reuse, -R62.reuse ;  /* 0x0000003329217223 */ /* 0x180fe2000001083e */
[----:B------:R-:W0:Y:S01]  /*100b0*/  MUFU.EX2 R60, R60 ;  /* 0x0000003c003c7308 */ /* 0x000e220000000800 */
        /* <DEDUP_REMOVED lines=8> */
[----:B------:R-:W-:Y:S01]  /*10140*/  FFMA.FTZ R79, R79, R51, -R62 ;  /* 0x000000334f4f7223 */ /* 0x000fe2000001083e */
[----:B------:R-:W-:-:S02]  /*10150*/  WARPGROUP.DEPBAR.LE gsb0, 0x0 ;  /* 0x00008000000079c5 */ /* 0x000fc40000010000 */
[----:B------:R-:W-:Y:S01]  /*10160*/  WARPGROUP.ARRIVE ;  /* 0x00000000000079c5 */ /* 0x000fe20000000000 */
[-CC-:B------:R-:W-:Y:S01]  /*10170*/  FFMA.FTZ R129, R66, R51.reuse, -R62.reuse ;  /* 0x0000003342817223 */ /* 0x180fe2000001083e */
[-CC-:B------:R-:W-:Y:S01]  /*10180*/  FFMA.FTZ R131, R70, R51.reuse, -R62.reuse ;  /* 0x0000003346837223 */ /* 0x180fe2000001083e */
[----:B------:R-:W-:Y:S01]  /*10190*/  FFMA.FTZ R80, R80, R51, -R62 ;  /* 0x0000003350507223 */ /* 0x000fe2000001083e */
[----:B------:R-:W2:Y:S01]  /*101a0*/  MUFU.EX2 R61, R61 ;  /* 0x0000003d003d7308 */ /* 0x000ea20000000800 */
[----:B0-----:R-:W-:Y:S01]  /*101b0*/  F2FP.F16.F32.PACK_AB R149, R60, R59 ;  /* 0x0000003b3c95723e */ /* 0x001fe200000000ff */
[----:B------:R-:W-:Y:S01]  /*101c0*/  HGMMA.64x64x16.F32 R88, R124, gdesc[UR4].tnspB, R88, gsb0 ;  /* 0x40e000047c587df0 */ /* 0x000fe20008000858 */
[----:B------:R-:W-:Y:S02]  /*101d0*/  R2UR UR6, R14 ;  /* 0x000000000e0672ca */ /* 0x000fe400000e0000 */
[----:B------:R-:W-:Y:S01]  /*101e0*/  R2UR UR7, R15 ;  /* 0x000000000f0772ca */ /* 0x000fe200000e0000 */
[----:B------:R-:W-:Y:S01]  /*101f0*/  VIADD R15, R85, 0x9 ;  /* 0x00000009550f7836 */ /* 0x000fe20000000000 */
[----:B------:R-:W-:Y:S01]  /*10200*/  @!P1 LEA R14, R18, R2, 0x3 ;  /* 0x00000002120e9211 */ /* 0x000fe200078e18ff */
[----:B------:R-:W0:Y:S03]  /*10210*/  MUFU.EX2 R145, R145 ;  /* 0x0000009100917308 */ /* 0x000e260000000800 */
[----:B------:R-:W-:Y:S01]  /*10220*/  SEL R37, R15, 0x9, !P2 ;  /* 0x000000090f257807 */ /* 0x000fe20005000000 */
[----:B------:R-:W-:-:S02]  /*10230*/  @!P1 VIADD R36, R14, 0x16840 ;  /* 0x000168400e249836 */ /* 0x000fc40000000000 */
[----:B------:R-:W-:Y:S01]  /*10240*/  FFMA.FTZ R14, R49, R51, -R62 ;  /* 0x00000033310e7223 */ /* 0x000fe2000001083e */
[C---:B------:R-:W-:Y:S01]  /*10250*/  ISETP.GT.AND P2, PT, R152.reuse, RZ, PT ;  /* 0x000000ff9800720c */ /* 0x040fe20003f44270 */
[----:B------:R-:W-:Y:S01]  /*10260*/  VIADD R152, R152, 0xffffffff ;  /* 0xffffffff98987836 */ /* 0x000fe20000000000 */
[----:B------:R-:W3:Y:S01]  /*10270*/  MUFU.EX2 R64, R64 ;  /* 0x0000004000407308 */ /* 0x000ee20000000800 */
[----:B------:R-:W-:-:S07]  /*10280*/  @!P1 PRMT R36, RZ, 0x654, R36 ;  /* 0x00000654ff249816 */ /* 0x000fce0000000024 */
[----:B------:R-:W4:Y:S08]  /*10290*/  MUFU.EX2 R147, R147 ;  /* 0x0000009300937308 */ /* 0x000f300000000800 */
[----:B------:R-:W5:Y:S08]  /*102a0*/  MUFU.EX2 R65, R65 ;  /* 0x0000004100417308 */ /* 0x000f700000000800 */
[----:B------:R-:W5:Y:S08]  /*102b0*/  MUFU.EX2 R141, R141 ;  /* 0x0000008d008d7308 */ /* 0x000f700000000800 */
[----:B------:R-:W5:Y:S08]  /*102c0*/  MUFU.EX2 R29, R29 ;  /* 0x0000001d001d7308 */ /* 0x000f700000000800 */
[----:B------:R-:W5:Y:S08]  /*102d0*/  MUFU.EX2 R143, R143 ;  /* 0x0000008f008f7308 */ /* 0x000f700000000800 */
[----:B------:R-:W5:Y:S08]  /*102e0*/  MUFU.EX2 R32, R32 ;  /* 0x0000002000207308 */ /* 0x000f700000000800 */
[----:B------:R-:W5:Y:S01]  /*102f0*/  MUFU.EX2 R136, R136 ;  /* 0x0000008800887308 */ /* 0x000f620000000800 */
[----:B------:R-:W-:-:S02]  /*10300*/  WARPGROUP.DEPBAR.LE gsb0, 0x0 ;  /* 0x00008000000079c5 */ /* 0x000fc40000010000 */
[----:B------:R-:W-:-:S05]  /*10310*/  WARPGROUP.ARRIVE ;  /* 0x00000000000079c5 */ /* 0x000fca0000000000 */
[----:B------:R-:W5:Y:S01]  /*10320*/  MUFU.EX2 R137, R137 ;  /* 0x0000008900897308 */ /* 0x000f620000000800 */
[----:B------:R-:W-:Y:S01]  /*10330*/  FFMA.FTZ R125, R74, R51, -R62 ;  /* 0x000000334a7d7223 */ /* 0x000fe2000001083e */
[----:B------:R-:W-:Y:S06]  /*10340*/  HGMMA.64x64x16.F32 R88, R120, gdesc[UR4].tnspB, R88, gsb0 ;  /* 0x40e0000478587df0 */ /* 0x000fec0008000858 */
[----:B------:R-:W5:Y:S08]  /*10350*/  MUFU.EX2 R25, R25 ;  /* 0x0000001900197308 */ /* 0x000f700000000800 */
        /* <DEDUP_REMOVED lines=18> */
[----:B------:R-:W-:Y:S01]  /*10480*/  FMUL.FTZ R97, R97, R54 ;  /* 0x0000003661617220 */ /* 0x000fe20000410000 */
[----:B-1----:R-:W-:Y:S01]  /*10490*/  FFMA.FTZ R36, R54, R3, R148 ;  /* 0x0000000336247223 */ /* 0x002fe20000010094 */
[----:B------:R-:W-:Y:S01]  /*104a0*/  FFMA.FTZ R3, R58, R0, R59 ;  /* 0x000000003a037223 */ /* 0x000fe2000001003b */
[----:B------:R-:W-:Y:S01]  /*104b0*/  @!P1 IMAD R0, R21, 0x8, R2 ;  /* 0x0000000815009824 */ /* 0x000fe200078e0202 */
[----:B------:R-:W1:Y:S01]  /*104c0*/  MUFU.EX2 R135, R135 ;  /* 0x0000008700877308 */ /* 0x000e620000000800 */
[C---:B------:R-:W-:Y:S01]  /*104d0*/  FADD.FTZ R15, R55.reuse, R36 ;  /* 0x00000024370f7221 */ /* 0x040fe20000010000 */
[----:B------:R-:W-:Y:S01]  /*104e0*/  FADD.FTZ R36, R60, R3 ;  /* 0x000000033c247221 */ /* 0x000fe20000010000 */
[----:B------:R-:W-:Y:S01]  /*104f0*/  F2FP.F16.F32.PACK_AB R148, R55, R148 ;  /* 0x000000943794723e */ /* 0x000fe200000000ff */
[----:B------:R-:W-:Y:S01]  /*10500*/  FMUL.FTZ R100, R100, R54 ;  /* 0x0000003664647220 */ /* 0x000fe20000410000 */
[----:B------:R-:W-:Y:S01]  /*10510*/  @!P1 IADD3 R3, R0, 0x16860, RZ ;  /* 0x0001686000039810 */ /* 0x000fe20007ffe0ff */
[----:B------:R-:W-:Y:S01]  /*10520*/  FADD.FTZ R40, R150, R15 ;  /* 0x0000000f96287221 */ /* 0x000fe20000010000 */
[----:B------:R-:W-:Y:S01]  /*10530*/  FADD.FTZ R36, R151, R36 ;  /* 0x0000002497247221 */ /* 0x000fe20000010000 */
[----:B------:R-:W-:Y:S01]  /*10540*/  FFMA.FTZ R0, R63, R51, -R62 ;  /* 0x000000333f007223 */ /* 0x000fe2000001083e */
[----:B------:R-:W-:Y:S01]  /*10550*/  @!P1 PRMT R15, RZ, 0x654, R3 ;  /* 0x00000654ff0f9816 */ /* 0x000fe20000000003 */
[----:B------:R-:W-:Y:S01]  /*10560*/  FADD.FTZ R3, R83, R40 ;  /* 0x0000002853037221 */ /* 0x000fe20000010000 */
[----:B--2---:R-:W-:Y:S01]  /*10570*/  FADD.FTZ R36, R61, R36 ;  /* 0x000000243d247221 */ /* 0x004fe20000010000 */
[----:B------:R-:W-:Y:S01]  /*10580*/  MUFU.EX2 R30, R30 ;  /* 0x0000001e001e7308 */ /* 0x000fe20000000800 */
[----:B------:R2:W-:Y:S01]  /*10590*/  @!P1 SYNCS.ARRIVE.TRANS64.RED.A1T0 RZ, [R15+URZ], RZ ;  /* 0x000000ff0fff99a7 */ /* 0x0005e2000810043f */
[----:B------:R-:W-:Y:S01]  /*105a0*/  F2FP.F16.F32.PACK_AB R150, R83, R150 ;  /* 0x000000965396723e */ /* 0x000fe200000000ff */
[----:B0-----:R-:W-:Y:S01]  /*105b0*/  FADD.FTZ R21, R145, R36 ;  /* 0x0000002491157221 */ /* 0x001fe20000010000 */
[----:B------:R-:W-:Y:S01]  /*105c0*/  F2FP.F16.F32.PACK_AB R151, R61, R151 ;  /* 0x000000973d97723e */ /* 0x000fe200000000ff */
[----:B------:R-:W-:Y:S01]  /*105d0*/  FMUL.FTZ R101, R101, R54 ;  /* 0x0000003665657220 */ /* 0x000fe20000410000 */
[C---:B---3--:R-:W-:Y:S01]  /*105e0*/  F2FP.F16.F32.PACK_AB R145, R64.reuse, R145 ;  /* 0x000000914091723e */ /* 0x048fe200000000ff */
[----:B------:R-:W-:Y:S01]  /*105f0*/  FADD.FTZ R36, R64, R21 ;  /* 0x0000001540247221 */ /* 0x000fe20000010000 */
[----:B------:R-:W0:Y:S01]  /*10600*/  MUFU.EX2 R0, R0 ;  /* 0x0000000000007308 */ /* 0x000e220000000800 */
[----:B--2---:R-:W-:Y:S01]  /*10610*/  FADD.FTZ R15, R144, R3 ;  /* 0x00000003900f7221 */ /* 0x004fe20000010000 */
[-C--:B------:R-:W-:Y:S01]  /*10620*/  FFMA.FTZ R3, R67, R51.reuse, -R62 ;  /* 0x0000003343037223 */ /* 0x080fe2000001083e */
[----:B----4-:R-:W-:Y:S01]  /*10630*/  FADD.FTZ R36, R147, R36 ;  /* 0x0000002493247221 */ /* 0x010fe20000010000 */
[-C--:B------:R-:W-:Y:S01]  /*10640*/  FFMA.FTZ R21, R75, R51.reuse, -R62 ;  /* 0x000000334b157223 */ /* 0x080fe2000001083e */
[C---:B------:R-:W-:Y:S01]  /*10650*/  FADD.FTZ R15, R82.reuse, R15 ;  /* 0x0000000f520f7221 */ /* 0x040fe20000010000 */
[----:B------:R-:W-:Y:S01]  /*10660*/  F2FP.F16.F32.PACK_AB R144, R82, R144 ;  /* 0x000000905290723e */ /* 0x000fe200000000ff */
[----:B-----5:R-:W-:Y:S01]  /*10670*/  FADD.FTZ R36, R65, R36 ;  /* 0x0000002441247221 */ /* 0x020fe20000010000 */
[----:B------:R-:W2:Y:S01]  /*10680*/  MUFU.EX2 R28, R28 ;  /* 0x0000001c001c7308 */ /* 0x000ea20000000800 */
[----:B------:R-:W-:Y:S01]  /*10690*/  FADD.FTZ R40, R146, R15 ;  /* 0x0000000f92287221 */ /* 0x000fe20000010000 */
[----:B------:R-:W-:Y:S01]  /*106a0*/  F2FP.F16.F32.PACK_AB R146, R11, R146 ;  /* 0x000000920b92723e */ /* 0x000fe200000000ff */
[----:B------:R-:W-:Y:S01]  /*106b0*/  FADD.FTZ R36, R141, R36 ;  /* 0x000000248d247221 */ /* 0x000fe20000010000 */
[-C--:B------:R-:W-:Y:S01]  /*106c0*/  FFMA.FTZ R15, R71, R51.reuse, -R62 ;  /* 0x00000033470f7223 */ /* 0x080fe2000001083e */
[----:B------:R-:W-:Y:S01]  /*106d0*/  FADD.FTZ R37, R11, R40 ;  /* 0x000000280b257221 */ /* 0x000fe20000010000 */
[----:B------:R-:W-:Y:S01]  /*106e0*/  FFMA.FTZ R62, R81, R51, -R62 ;  /* 0x00000033513e7223 */ /* 0x000fe2000001083e */
[----:B------:R-:W-:Y:S01]  /*106f0*/  FADD.FTZ R36, R29, R36 ;  /* 0x000000241d247221 */ /* 0x000fe20000010000 */
[----:B------:R-:W3:Y:S01]  /*10700*/  MUFU.EX2 R129, R129 ;  /* 0x0000008100817308 */ /* 0x000ee20000000800 */
[----:B------:R-:W-:Y:S01]  /*10710*/  FADD.FTZ R37, R140, R37 ;  /* 0x000000258c257221 */ /* 0x000fe20000010000 */
[----:B------:R-:W-:Y:S01]  /*10720*/  F2FP.F16.F32.PACK_AB R140, R24, R140 ;  /* 0x0000008c188c723e */ /* 0x000fe200000000ff */
[-C--:B------:R-:W-:Y:S01]  /*10730*/  FMUL.FTZ R104, R104, R54.reuse ;  /* 0x0000003668687220 */ /* 0x080fe20000410000 */
[----:B------:R-:W-:Y:S01]  /*10740*/  F2FP.F16.F32.PACK_AB R147, R65, R147 ;  /* 0x000000934193723e */ /* 0x000fe200000000ff */
[----:B------:R-:W-:Y:S01]  /*10750*/  FADD.FTZ R37, R24, R37 ;  /* 0x0000002518257221 */ /* 0x000fe20000010000 */
[----:B------:R-:W-:Y:S01]  /*10760*/  F2FP.F16.F32.PACK_AB R141, R29, R141 ;  /* 0x0000008d1d8d723e */ /* 0x000fe200000000ff */
[-C--:B------:R-:W-:Y:S01]  /*10770*/  FMUL.FTZ R105, R105, R54.reuse ;  /* 0x0000003669697220 */ /* 0x080fe20000410000 */
[----:B------:R-:W-:Y:S01]  /*10780*/  MUFU.EX2 R31, R31 ;  /* 0x0000001f001f7308 */ /* 0x000fe20000000800 */
[----:B------:R-:W-:Y:S01]  /*10790*/  FADD.FTZ R40, R142, R37 ;  /* 0x000000258e287221 */ /* 0x000fe20000010000 */
[----:B------:R-:W-:Y:S01]  /*107a0*/  FADD.FTZ R37, R143, R36 ;  /* 0x000000248f257221 */ /* 0x000fe20000010000 */
[----:B------:R-:W-:Y:S01]  /*107b0*/  F2FP.F16.F32.PACK_AB R143, R32, R143 ;  /* 0x0000008f208f723e */ /* 0x000fe200000000ff */
[----:B------:R-:W-:Y:S01]  /*107c0*/  FMUL.FTZ R108, R108, R54 ;  /* 0x000000366c6c7220 */ /* 0x000fe20000410000 */
[C---:B------:R-:W-:Y:S01]  /*107d0*/  FADD.FTZ R41, R27.reuse, R40 ;  /* 0x000000281b297221 */ /* 0x040fe20000010000 */
[----:B------:R-:W-:Y:S01]  /*107e0*/  FADD.FTZ R36, R32, R37 ;  /* 0x0000002520247221 */ /* 0x000fe20000010000 */
[----:B------:R-:W-:Y:S01]  /*107f0*/  F2FP.F16.F32.PACK_AB R142, R27, R142 ;  /* 0x0000008e1b8e723e */ /* 0x000fe200000000ff */
[----:B------:R-:W4:Y:S01]  /*10800*/  MUFU.EX2 R3, R3 ;  /* 0x0000000300037308 */ /* 0x000f220000000800 */
[----:B------:R-:W-:Y:S01]  /*10810*/  FADD.FTZ R40, R136, R41 ;  /* 0x0000002988287221 */ /* 0x000fe20000010000 */
[----:B------:R-:W-:Y:S01]  /*10820*/  FADD.FTZ R36, R137, R36 ;  /* 0x0000002489247221 */ /* 0x000fe20000010000 */
[----:B------:R-:W-:Y:S01]  /*10830*/  F2FP.F16.F32.PACK_AB R136, R25, R136 ;  /* 0x000000881988723e */ /* 0x000fe200000000ff */
[----:B------:R-:W-:Y:S01]  /*10840*/  FMUL.FTZ R109, R109, R54 ;  /* 0x000000366d6d7220 */ /* 0x000fe20000410000 */
[----:B------:R-:W-:Y:S01]  /*10850*/  FADD.FTZ R37, R25, R40 ;  /* 0x0000002819257221 */ /* 0x000fe20000010000 */
[C---:B------:R-:W-:Y:S01]  /*10860*/  FADD.FTZ R36, R33.reuse, R36 ;  /* 0x0000002421247221 */ /* 0x040fe20000010000 */
[----:B------:R-:W-:Y:S01]  /*10870*/  F2FP.F16.F32.PACK_AB R137, R33, R137 ;  /* 0x000000892189723e */ /* 0x000fe200000000ff */
[----:B------:R-:W5:Y:S01]  /*10880*/  MUFU.EX2 R38, R38 ;  /* 0x0000002600267308 */ /* 0x000f620000000800 */
        /* <DEDUP_REMOVED lines=10> */
[C---:B------:R-:W-:Y:S01]  /*10930*/  F2FP.F16.F32.PACK_AB R132, R34.reuse, R132 ;  /* 0x000000842284723e */ /* 0x040fe200000000ff */
[-C--:B------:R-:W-:Y:S01]  /*10940*/  FMUL.FTZ R113, R113, R54.reuse ;  /* 0x0000003671717220 */ /* 0x080fe20000410000 */
[----:B------:R-:W-:Y:S01]  /*10950*/  FADD.FTZ R37, R34, R37 ;  /* 0x0000002522257221 */ /* 0x000fe20000010000 */
[C---:B------:R-:W-:Y:S01]  /*10960*/  FADD.FTZ R36, R14.reuse, R11 ;  /* 0x0000000b0e247221 */ /* 0x040fe20000010000 */
[----:B------:R-:W-:Y:S01]  /*10970*/  F2FP.F16.F32.PACK_AB R133, R14, R133 ;  /* 0x000000850e85723e */ /* 0x000fe200000000ff */
[----:B------:R-:W5:Y:S01]  /*10980*/  MUFU.EX2 R39, R39 ;  /* 0x0000002700277308 */ /* 0x000f620000000800 */
[----:B------:R-:W-:Y:S01]  /*10990*/  FADD.FTZ R37, R134, R37 ;  /* 0x0000002586257221 */ /* 0x000fe20000010000 */
[----:B-1----:R-:W-:Y:S01]  /*109a0*/  FADD.FTZ R11, R135, R36 ;  /* 0x00000024870b7221 */ /* 0x002fe20000010000 */
[----:B0-----:R-:W-:Y:S01]  /*109b0*/  F2FP.F16.F32.PACK_AB R135, R0, R135 ;  /* 0x000000870087723e */ /* 0x001fe200000000ff */
[----:B------:R-:W-:Y:S01]  /*109c0*/  FMUL.FTZ R116, R116, R54 ;  /* 0x0000003674747220 */ /* 0x000fe20000410000 */
[----:B------:R-:W-:Y:S01]  /*109d0*/  FADD.FTZ R37, R30, R37 ;  /* 0x000000251e257221 */ /* 0x000fe20000010000 */
[----:B------:R-:W-:Y:S01]  /*109e0*/  FADD.FTZ R24, R0, R11 ;  /* 0x0000000b00187221 */ /* 0x000fe20000010000 */
[----:B------:R-:W-:Y:S01]  /*109f0*/  F2FP.F16.F32.PACK_AB R134, R30, R134 ;  /* 0x000000861e86723e */ /* 0x000fe200000000ff */
[----:B------:R-:W0:Y:S01]  /*10a00*/  MUFU.EX2 R15, R15 ;  /* 0x0000000f000f7308 */ /* 0x000e220000000800 */
[----:B--2---:R-:W-:Y:S01]  /*10a10*/  FADD.FTZ R32, R28, R37 ;  /* 0x000000251c207221 */ /* 0x004fe20000010000 */
[----:B---3--:R-:W-:Y:S01]  /*10a20*/  FADD.FTZ R24, R129, R24 ;  /* 0x0000001881187221 */ /* 0x008fe20000010000 */
[----:B----4-:R-:W-:Y:S01]  /*10a30*/  F2FP.F16.F32.PACK_AB R129, R3, R129 ;  /* 0x000000810381723e */ /* 0x010fe200000000ff */
[----:B------:R-:W-:Y:S01]  /*10a40*/  FMUL.FTZ R117, R117, R54 ;  /* 0x0000003675757220 */ /* 0x000fe20000410000 */
[----:B------:R-:W-:Y:S01]  /*10a50*/  FADD.FTZ R11, R31, R32 ;  /* 0x000000201f0b7221 */ /* 0x000fe20000010000 */
[----:B------:R-:W-:Y:S01]  /*10a60*/  FADD.FTZ R24, R3, R24 ;  /* 0x0000001803187221 */ /* 0x000fe20000010000 */
[----:B------:R-:W-:Y:S01]  /*10a70*/  F2FP.F16.F32.PACK_AB R128, R31, R28 ;  /* 0x0000001c1f80723e */ /* 0x000fe200000000ff */
[----:B------:R-:W1:Y:S01]  /*10a80*/  MUFU.EX2 R42, R42 ;  /* 0x0000002a002a7308 */ /* 0x000e620000000800 */
[----:B-----5:R-:W-:Y:S01]  /*10a90*/  FADD.FTZ R26, R38, R11 ;  /* 0x0000000b261a7221 */ /* 0x020fe20000010000 */
[----:B------:R-:W-:Y:S01]  /*10aa0*/  FADD.FTZ R24, R131, R24 ;  /* 0x0000001883187221 */ /* 0x000fe20000010000 */
[C---:B------:R-:W-:Y:S01]  /*10ab0*/  F2FP.F16.F32.PACK_AB R130, R39.reuse, R38 ;  /* 0x000000262782723e */ /* 0x040fe200000000ff */
[-C--:B------:R-:W-:Y:S01]  /*10ac0*/  FMUL.FTZ R90, R90, R58.reuse ;  /* 0x0000003a5a5a7220 */ /* 0x080fe20000410000 */
[----:B------:R-:W-:Y:S01]  /*10ad0*/  FADD.FTZ R11, R39, R26 ;  /* 0x0000001a270b7221 */ /* 0x000fe20000010000 */
[-C--:B------:R-:W-:Y:S01]  /*10ae0*/  FMUL.FTZ R91, R91, R58.reuse ;  /* 0x0000003a5b5b7220 */ /* 0x080fe20000410000 */
[-C--:B------:R-:W-:Y:S01]  /*10af0*/  FMUL.FTZ R94, R94, R58.reuse ;  /* 0x0000003a5e5e7220 */ /* 0x080fe20000410000 */
[----:B------:R-:W2:Y:S01]  /*10b00*/  MUFU.EX2 R125, R125 ;  /* 0x0000007d007d7308 */ /* 0x000ea20000000800 */
[C---:B0-----:R-:W-:Y:S01]  /*10b10*/  FADD.FTZ R24, R15.reuse, R24 ;  /* 0x000000180f187221 */ /* 0x041fe20000010000 */
[----:B------:R-:W-:Y:S01]  /*10b20*/  F2FP.F16.F32.PACK_AB R131, R15, R131 ;  /* 0x000000830f83723e */ /* 0x000fe200000000ff */
        /* <DEDUP_REMOVED lines=16> */
[----:B------:R-:W-:-:S05]  /*10c30*/  FMUL.FTZ R119, R119, R58 ;  /* 0x0000003a77777220 */ /* 0x000fca0000410000 */
[----:B------:R-:W2:Y:S01]  /*10c40*/  MUFU.EX2 R46, R46 ;  /* 0x0000002e002e7308 */ /* 0x000ea20000000800 */
[C---:B0-----:R-:W-:Y:S01]  /*10c50*/  FADD.FTZ R11, R43.reuse, R10 ;  /* 0x0000000a2b0b7221 */ /* 0x041fe20000010000 */
[----:B------:R-:W-:-:S06]  /*10c60*/  F2FP.F16.F32.PACK_AB R124, R43, R42 ;  /* 0x0000002a2b7c723e */ /* 0x000fcc00000000ff */
[----:B------:R-:W0:Y:S01]  /*10c70*/  MUFU.EX2 R76, R76 ;  /* 0x0000004c004c7308 */ /* 0x000e220000000800 */
[C---:B-1----:R-:W-:Y:S01]  /*10c80*/  FADD.FTZ R25, R21.reuse, R24 ;  /* 0x0000001815197221 */ /* 0x042fe20000010000 */
[----:B------:R-:W-:Y:S01]  /*10c90*/  F2FP.F16.F32.PACK_AB R125, R21, R125 ;  /* 0x0000007d157d723e */ /* 0x000fe200000000ff */
[----:B------:R-:W-:-:S05]  /*10ca0*/  IMAD.MOV.U32 R21, RZ, RZ, R18 ;  /* 0x000000ffff157224 */ /* 0x000fca00078e0012 */
        /* <DEDUP_REMOVED lines=21> */
[----:B-1----:R-:W-:Y:S01]  /*10e00*/  FADD.FTZ R3, R57, R10 ;  /* 0x0000000a39037221 */ /* 0x002fe20000010000 */
[----:B------:R-:W-:-:S06]  /*10e10*/  IMAD.MOV.U32 R10, RZ, RZ, R23 ;  /* 0x000000ffff0a7224 */ /* 0x000fcc00078e0017 */
[----:B------:R-:W1:Y:S01]  /*10e20*/  MUFU.EX2 R62, R62 ;  /* 0x0000003e003e7308 */ /* 0x000e620000000800 */
[----:B--2---:R-:W-:Y:S01]  /*10e30*/  FADD.FTZ R0, R123, R0 ;  /* 0x000000007b007221 */ /* 0x004fe20000010000 */
[C---:B0-----:R-:W-:Y:S01]  /*10e40*/  FADD.FTZ R3, R20.reuse, R3 ;  /* 0x0000000314037221 */ /* 0x041fe20000010000 */
[----:B------:R-:W-:Y:S02]  /*10e50*/  F2FP.F16.F32.PACK_AB R122, R20, R57 ;  /* 0x00000039147a723e */ /* 0x000fe400000000ff */
[----:B------:R-:W-:Y:S01]  /*10e60*/  MOV R20, R35 ;  /* 0x0000002300147202 */ /* 0x000fe20000000f00 */
[C---:B-1----:R-:W-:Y:S01]  /*10e70*/  FADD.FTZ R0, R62.reuse, R0 ;  /* 0x000000003e007221 */ /* 0x042fe20000010000 */
[----:B------:R-:W-:Y:S01]  /*10e80*/  F2FP.F16.F32.PACK_AB R123, R62, R123 ;  /* 0x0000007b3e7b723e */ /* 0x000fe200000000ff */
[----:B------:R-:W-:Y:S06]  /*10e90*/  @P2 BRA `(.L_x_2028) ;  /* 0xffffffd800502947 */ /* 0x000fec000383ffff */
.L_x_2018:
[----:B------:R-:W-:Y:S05]  /*10ea0*/  WARPSYNC.ALL ;  /* 0x0000000000007948 */ /* 0x000fea0003800000 */
[----:B------:R-:W-:Y:S06]  /*10eb0*/  BAR.ARV 0x8, 0x1a0 ;  /* 0x0206800000007b1d */ /* 0x000fec0000002000 */
[----:B------:R-:W-:Y:S05]  /*10ec0*/  @!P0 BRA `(.L_x_2029) ;  /* 0x0000000000048947 */ /* 0x000fea0003800000 */
[----:B------:R-:W-:Y:S01]  /*10ed0*/  BPT.TRAP 0x1 ;  /* 0x000000040000795c */ /* 0x000fe20000300000 */
.L_x_2029:
[----:B------:R-:W-:Y:S01]  /*10ee0*/  IMAD R9, R18, 0x8, R2 ;  /* 0x0000000812097824 */ /* 0x000fe200078e0202 */
[----:B------:R-:W-:-:S04]  /*10ef0*/  SHF.L.U32 R4, R23, 0x1f, RZ ;  /* 0x0000001f17047819 */ /* 0x000fc800000006ff */
[----:B------:R0:W1:Y:S01]  /*10f00*/  SYNCS.PHASECHK.TRANS64.TRYWAIT P2, [R9+URZ+0x16850], R4 ;  /* 0x01685004090075a7 */ /* 0x000062000804017f */
[----:B------:R-:W-:Y:S05]  /*10f10*/  @!P0 BRA `(.L_x_2030) ;  /* 0x0000000000048947 */ /* 0x000fea0003800000 */
[----:B------:R-:W-:Y:S01]  /*10f20*/  BPT.TRAP 0x1 ;  /* 0x000000040000795c */ /* 0x000fe20000300000 */
.L_x_2030:
[----:B------:R-:W-:-:S05]  /*10f30*/  VIADD R2, R2, 0x400 ;  /* 0x0000040002027836 */ /* 0x000fca0000000000 */
[----:B------:R-:W-:-:S04]  /*10f40*/  SHF.R.U32.HI R2, RZ, 0x4, R2 ;  /* 0x00000004ff027819 */ /* 0x000fc80000011602 */
[----:B------:R-:W-:Y:S01]  /*10f50*/  LOP3.LUT R5, R2, 0x3fff, RZ, 0xc0, !PT ;  /* 0x00003fff02057812 */ /* 0x000fe200078ec0ff */
[----:B-1----:R-:W-:Y:S06]  /*10f60*/  @P2 BRA `(.L_x_2031) ;  /* 0x0000000000082947 */ /* 0x002fec0003800000 */
[----:B------:R-:W1:Y:S02]  /*10f70*/  SYNCS.PHASECHK.TRANS64.TRYWAIT P0, [R9+URZ+0x16850], R4 ;  /* 0x01685004090075a7 */ /* 0x000e64000800017f */
[----:B-1----:R-:W-:Y:S05]  /*10f80*/  @!P0 BRA `(.L_x_2032) ;  /* 0x0000007c00888947 */ /* 0x002fea0003800000 */
.L_x_2031:
[----:B01----:R-:W-:Y:S01]  /*10f90*/  LEA R4, R18, R5, 0xa ;  /* 0x0000000512047211 */ /* 0x003fe200078e50ff */
[----:B------:R-:W-:Y:S01]  /*10fa0*/  IMAD.MOV.U32 R5, RZ, RZ, 0x40000040 ;  /* 0x40000040ff057424 */ /* 0x000fe200078e00ff */
[----:B------:R-:W-:Y:S05]  /*10fb0*/  WARPSYNC.ALL ;  /* 0x0000000000007948 */ /* 0x000fea0003800000 */
[C---:B------:R-:W-:Y:S01]  /*10fc0*/  R2UR UR6, R4.reuse ;  /* 0x00000000040672ca */ /* 0x040fe200000e0000 */
[----:B------:R-:W2:Y:S01]  /*10fd0*/  LDL.LU R20, [R1+0x34] ;  /* 0x0000340001147983 */ /* 0x000ea20000300800 */
[----:B------:R-:W-:Y:S01]  /*10fe0*/  R2UR UR7, R5 ;  /* 0x00000000050772ca */ /* 0x000fe200000e0000 */
[----:B------:R-:W-:Y:S01]  /*10ff0*/  WARPGROUP.ARRIVE ;  /* 0x00000000000079c5 */ /* 0x000fe20000000000 */
[----:B------:R-:W-:Y:S01]  /*11000*/  VIADD R6, R4, 0x80 ;  /* 0x0000008004067836 */ /* 0x000fe20000000000 */
[----:B------:R-:W0:Y:S01]  /*11010*/  SHFL.BFLY PT, R2, R3, 0x2, 0x1f ;  /* 0x0c401f0003027f89 */ /* 0x000e2200000e0000 */
[----:B------:R-:W-:Y:S01]  /*11020*/  IMAD.MOV.U32 R7, RZ, RZ, 0x40000040 ;  /* 0x40000040ff077424 */ /* 0x000fe200078e00ff */
[----:B------:R-:W-:Y:S01]  /*11030*/  IADD3 R18, R18, 0x1, RZ ;  /* 0x0000000112127810 */ /* 0x000fe20007ffe0ff */
[----:B------:R-:W-:-:S02]  /*11040*/  IMAD.MOV.U32 R5, RZ, RZ, 0x40000040 ;  /* 0x40000040ff057424 */ /* 0x000fc400078e00ff */
[----:B------:R-:W-:Y:S01]  /*11050*/  IMAD.MOV.U32 R21, RZ, RZ, RZ ;  /* 0x000000ffff157224 */ /* 0x000fe200078e00ff */
[----:B------:R-:W-:-:S04]  /*11060*/  ISETP.NE.AND P0, PT, R18, 0x2, PT ;  /* 0x000000021200780c */ /* 0x000fc80003f05270 */
[----:B------:R-:W-:Y:S01]  /*11070*/  HGMMA.64x64x16.F32 R88, R148, gdesc[UR4].tnspB, R88, gsb0 ;  /* 0x40e0000494587df0 */ /* 0x000fe20008000858 */
[----:B------:R-:W-:Y:S02]  /*11080*/  R2UR UR6, R6 ;  /* 0x00000000060672ca */ /* 0x000fe400000e0000 */
[----:B------:R-:W-:Y:S01]  /*11090*/  R2UR UR7, R7 ;  /* 0x00000000070772ca */ /* 0x000fe200000e0000 */
[----:B------:R-:W-:Y:S01]  /*110a0*/  IMAD.MOV.U32 R7, RZ, RZ, 0x40000040 ;  /* 0x40000040ff077424 */ /* 0x000fe200078e00ff */
[----:B------:R-:W-:Y:S02]  /*110b0*/  IADD3 R6, R4, 0x100, RZ ;  /* 0x0000010004067810 */ /* 0x000fe40007ffe0ff */
[----:B------:R-:W-:Y:S01]  /*110c0*/  SEL R18, R18, RZ, P0 ;  /* 0x000000ff12127207 */ /* 0x000fe20000000000 */
[----:B0-----:R-:W-:Y:S01]  /*110d0*/  FADD.FTZ R2, R2, R3 ;  /* 0x0000000302027221 */ /* 0x001fe20000010000 */
[----:B------:R-:W-:Y:S01]  /*110e0*/  IMAD.MOV.U32 R3, RZ, RZ, -0x800000 ;  /* 0xff800000ff037424 */ /* 0x000fe200078e00ff */
[----:B------:R-:W-:-:S02]  /*110f0*/  WARPGROUP.DEPBAR.LE gsb0, 0x0 ;  /* 0x00008000000079c5 */ /* 0x000fc40000010000 */
        /* <DEDUP_REMOVED lines=9> */
[----:B------:R-:W-:Y:S02]  /*11190*/  R2UR UR6, R6 ;  /* 0x00000000060672ca */ /* 0x000fe400000e0000 */
[----:B------:R-:W-:Y:S01]  /*111a0*/  R2UR UR7, R7 ;  /* 0x00000000070772ca */ /* 0x000fe200000e0000 */
[----:B------:R-:W-:Y:S01]  /*111b0*/  IMAD.MOV.U32 R7, RZ, RZ, 0x40000040 ;  /* 0x40000040ff077424 */ /* 0x000fe200078e00ff */
[----:B------:R-:W-:Y:S01]  /*111c0*/  IADD3 R6, R4, 0x200, RZ ;  /* 0x0000020004067810 */ /* 0x000fe20007ffe0ff */
[----:B------:R-:W-:Y:S02]  /*111d0*/  WARPGROUP.DEPBAR.LE gsb0, 0x0 ;  /* 0x00008000000079c5 */ /* 0x000fe40000010000 */
[----:B------:R-:W-:-:S08]  /*111e0*/  WARPGROUP.ARRIVE ;  /* 0x00000000000079c5 */ /* 0x000fd00000000000 */
        /* <DEDUP_REMOVED lines=10> */
[----:B------:R-:W-:Y:S02]  /*11290*/  R2UR UR6, R6 ;  /* 0x00000000060672ca */ /* 0x000fe400000e0000 */
[----:B------:R-:W-:Y:S01]  /*112a0*/  R2UR UR7, R7 ;  /* 0x00000000070772ca */ /* 0x000fe200000e0000 */
[----:B------:R-:W-:Y:S01]  /*112b0*/  IMAD.MOV.U32 R7, RZ, RZ, 0x40000040 ;  /* 0x40000040ff077424 */ /* 0x000fe200078e00ff */
[C---:B------:R-:W-:Y:S01]  /*112c0*/  IADD3 R6, R4.reuse, 0x300, RZ ;  /* 0x0000030004067810 */ /* 0x040fe20007ffe0ff */
[----:B------:R-:W-:Y:S01]  /*112d0*/  VIADD R4, R4, 0x380 ;  /* 0x0000038004047836 */ /* 0x000fe20000000000 */
[----:B------:R-:W-:Y:S02]  /*112e0*/  WARPGROUP.DEPBAR.LE gsb0, 0x0 ;  /* 0x00008000000079c5 */ /* 0x000fe40000010000 */
[----:B------:R-:W-:-:S07]  /*112f0*/  WARPGROUP.ARRIVE ;  /* 0x00000000000079c5 */ /* 0x000fce0000000000 */
[----:B------:R-:W-:Y:S01]  /*11300*/  HGMMA.64x64x16.F32 R88, R128, gdesc[UR4].tnspB, R88, gsb0 ;  /* 0x40e0000480587df0 */ /* 0x000fe20008000858 */
[----:B------:R-:W-:Y:S02]  /*11310*/  R2UR UR6, R6 ;  /* 0x00000000060672ca */ /* 0x000fe400000e0000 */
[----:B------:R-:W-:Y:S02]  /*11320*/  R2UR UR7, R7 ;  /* 0x00000000070772ca */ /* 0x000fe400000e0000 */
[----:B------:R-:W0:Y:S01]  /*11330*/  SHFL.BFLY PT, R7, R0, 0x2, 0x1f ;  /* 0x0c401f0000077f89 */ /* 0x000e2200000e0000 */
[----:B------:R-:W-:Y:S01]  /*11340*/  MOV R6, RZ ;  /* 0x000000ff00067202 */ /* 0x000fe20000000f00 */
[----:B0-----:R-:W-:Y:S01]  /*11350*/  FADD.FTZ R7, R7, R0 ;  /* 0x0000000007077221 */ /* 0x001fe20000010000 */
[----:B------:R-:W-:-:S04]  /*11360*/  SEL R0, RZ, 0x1, P0 ;  /* 0x00000001ff007807 */ /* 0x000fc80000000000 */
[----:B------:R-:W-:Y:S01]  /*11370*/  LOP3.LUT R23, R23, R0, RZ, 0x3c, !PT ;  /* 0x0000000017177212 */ /* 0x000fe200078e3cff */
[----:B------:R-:W-:Y:S01]  /*11380*/  IMAD.MOV.U32 R0, RZ, RZ, -0x800000 ;  /* 0xff800000ff007424 */ /* 0x000fe200078e00ff */
[----:B------:R-:W-:Y:S02]  /*11390*/  WARPGROUP.DEPBAR.LE gsb0, 0x0 ;  /* 0x00008000000079c5 */ /* 0x000fe40000010000 */
[----:B------:R-:W-:-:S06]  /*113a0*/  WARPGROUP.ARRIVE ;  /* 0x00000000000079c5 */ /* 0x000fcc0000000000 */
[----:B------:R-:W-:Y:S01]  /*113b0*/  HGMMA.64x64x16.F32 R88, R124, gdesc[UR4].tnspB, R88, gsb0 ;  /* 0x40e000047c587df0 */ /* 0x000fe20008000858 */
[----:B------:R-:W-:Y:S02]  /*113c0*/  R2UR UR6, R4 ;  /* 0x00000000040672ca */ /* 0x000fe400000e0000 */
[----:B------:R-:W-:Y:S01]  /*113d0*/  R2UR UR7, R5 ;  /* 0x00000000050772ca */ /* 0x000fe200000e0000 */
[----:B------:R-:W0:Y:S04]  /*113e0*/  SHFL.BFLY PT, R4, R7, 0x1, 0x1f ;  /* 0x0c201f0007047f89 */ /* 0x000e2800000e0000 */
[----:B------:R-:W1:Y:S01]  /*113f0*/  SHFL.BFLY PT, R5, R2, 0x1, 0x1f ;  /* 0x0c201f0002057f89 */ /* 0x000e6200000e0000 */
[----:B0-----:R-:W-:Y:S01]  /*11400*/  FADD.FTZ R11, R7, R4 ;  /* 0x00000004070b7221 */ /* 0x001fe20000010000 */
[----:B------:R-:W-:-:S02]  /*11410*/  @!P1 VIADD R7, R9, 0x16860 ;  /* 0x0001686009079836 */ /* 0x000fc40000000000 */
[----:B-1----:R-:W-:Y:S02]  /*11420*/  FADD.FTZ R10, R2, R5 ;  /* 0x00000005020a7221 */ /* 0x002fe40000010000 */
[----:B------:R-:W-:Y:S02]  /*11430*/  FSETP.NE.FTZ.AND P3, PT, R11, RZ, PT ;  /* 0x000000ff0b00720b */ /* 0x000fe40003f75000 */
[----:B------:R-:W-:Y:S02]  /*11440*/  @!P1 PRMT R7, RZ, 0x654, R7 ;  /* 0x00000654ff079816 */ /* 0x000fe40000000007 */
[----:B------:R-:W-:-:S09]  /*11450*/  FSETP.NE.FTZ.AND P2, PT, R10, RZ, PT ;  /* 0x000000ff0a00720b */ /* 0x000fd20003f55000 */
[----:B------:R-:W0:Y:S04]  /*11460*/  @P3 MUFU.LG2 R8, R11 ;  /* 0x0000000b00083308 */ /* 0x000e280000000c00 */
[C---:B------:R-:W-:Y:S01]  /*11470*/  @P2 FMUL.FTZ R2, R51.reuse, 0.69314718246459960938 ;  /* 0x3f31721833022820 */ /* 0x040fe20000410000 */
[----:B------:R-:W-:-:S03]  /*11480*/  @P3 FMUL.FTZ R51, R51, 0.69314718246459960938 ;  /* 0x3f31721833333820 */ /* 0x000fc60000410000 */
[----:B------:R-:W1:Y:S08]  /*11490*/  @P2 MUFU.LG2 R4, R10 ;  /* 0x0000000a00042308 */ /* 0x000e700000000c00 */
[----:B------:R-:W2:Y:S01]  /*114a0*/  @P2 MUFU.RCP R21, R10 ;  /* 0x0000000a00152308 */ /* 0x000ea20000001000 */
[----:B0-----:R-:W-:-:S04]  /*114b0*/  @P3 FMUL.FTZ R8, R8, 0.69314718246459960938 ;  /* 0x3f31721808083820 */ /* 0x001fc80000410000 */
[----:B------:R-:W-:-:S03]  /*114c0*/  @P3 FFMA.FTZ R3, R51, R35, R8 ;  /* 0x0000002333033223 */ /* 0x000fc60000010008 */
[----:B------:R-:W0:Y:S01]  /*114d0*/  @P3 MUFU.RCP R6, R11 ;  /* 0x0000000b00063308 */ /* 0x000e220000001000 */
[----:B-1----:R-:W-:-:S04]  /*114e0*/  @P2 FMUL.FTZ R5, R4, 0.69314718246459960938 ;  /* 0x3f31721804052820 */ /* 0x002fc80000410000 */
[----:B------:R-:W-:Y:S01]  /*114f0*/  @P2 FFMA.FTZ R0, R2, R53, R5 ;  /* 0x0000003502002223 */ /* 0x000fe20000010005 */
        /* <DEDUP_REMOVED lines=37> */
[----:B---3--:R-:W-:-:S07]  /*11750*/  FMUL.FTZ R119, R119, R6 ;  /* 0x0000000677777220 */ /* 0x008fce0000410000 */
.L_x_1957:
[----:B------:R-:W2:Y:S01]  /*11760*/  LDL R59, [R1+0x28] ;  /* 0x00002800013b7983 */ /* 0x000ea20000100800 */
[----:B------:R-:W-:Y:S05]  /*11770*/  WARPSYNC.ALL ;  /* 0x0000000000007948 */ /* 0x000fea0003800000 */
[----:B------:R-:W0:Y:S01]  /*11780*/  S2R R4, SR_TID.X ;  /* 0x0000000000047919 */ /* 0x000e220000002100 */
[----:B------:R-:W3:Y:S01]  /*11790*/  S2UR UR5, SR_CgaCtaId ;  /* 0x00000000000579c3 */ /* 0x000ee20000008800 */
[----:B------:R-:W-:Y:S01]  /*117a0*/  UMOV UR4, 0x400 ;  /* 0x0000040000047882 */ /* 0x000fe20000000000 */
[----:B------:R-:W-:Y:S01]  /*117b0*/  BSSY B0, `(.L_x_2033) ;  /* 0x0000185000007945 */ /* 0x000fe20003800000 */
[----:B---3--:R-:W-:-:S06]  /*117c0*/  ULEA UR4, UR5, UR4, 0x18 ;  /* 0x0000000405047291 */ /* 0x008fcc000f8ec03f */
[----:B------:R-:W-:Y:S01]  /*117d0*/  IMAD.U32 R2, RZ, RZ, UR4 ;  /* 0x00000004ff027e24 */ /* 0x000fe2000f8e00ff */
[----:B------:R-:W-:Y:S01]  /*117e0*/  BAR.SYNC.DEFER_BLOCKING 0x5, 0x1a0 ;  /* 0x0146800000007b1d */ /* 0x000fe20000010000 */
[----:B0-----:R-:W-:-:S04]  /*117f0*/  IADD3 R60, R4, -0x80, RZ ;  /* 0xffffff80043c7810 */ /* 0x001fc80007ffe0ff */
[----:B------:R-:W-:-:S04]  /*11800*/  SHF.R.S32.HI R4, RZ, 0x1f, R60 ;  /* 0x0000001fff047819 */ /* 0x000fc8000001143c */
[----:B------:R-:W-:-:S04]  /*11810*/  LEA.HI R4, R4, R60, RZ, 0x3 ;  /* 0x0000003c04047211 */ /* 0x000fc800078f18ff */
[----:B------:R-:W-:Y:S01]  /*11820*/  SHF.R.S32.HI R20, RZ, 0x3, R4 ;  /* 0x00000003ff147819 */ /* 0x000fe20000011404 */
[----:B------:R0:W3:Y:S01]  /*11830*/  LDS.128 R152, [R2+0x168d0] ;  /* 0x0168d00002987984 */ /* 0x0000e20000000c00 */
[----:B------:R-:W-:Y:S06]  /*11840*/  BAR.ARV 0x4, 0x1a0 ;  /* 0x0106800000007b1d */ /* 0x000fec0000002000 */
[----:B--2---:R-:W-:Y:S01]  /*11850*/  SHF.R.S32.HI R56, RZ, 0x1f, R59 ;  /* 0x0000001fff387819 */ /* 0x004fe2000001143b */
[----:B------:R-:W-:-:S03]  /*11860*/  IMAD.SHL.U32 R58, R59, 0x4, RZ ;  /* 0x000000043b3a7824 */ /* 0x000fc600078e00ff */
[----:B------:R-:W-:Y:S01]  /*11870*/  SHF.L.U64.HI R57, R59, 0x2, R56 ;  /* 0x000000023b397819 */ /* 0x000fe20000010238 */
[----:B0--3--:R-:W-:Y:S06]  /*11880*/  @P1 BRA `(.L_x_2034) ;  /* 0x0000000c00a01947 */ /* 0x009fec0003800000 */
[----:B------:R-:W1:Y:S01]  /*11890*/  LDL R6, [R1+0x40] ;  /* 0x0000400001067983 */ /* 0x000e620000100800 */
[----:B------:R-:W0:Y:S01]  /*118a0*/  S2R R5, SR_SWINHI ;  /* 0x0000000000057919 */ /* 0x000e220000002f00 */
[----:B------:R-:W-:Y:S05]  /*118b0*/  WARPSYNC.ALL ;  /* 0x0000000000007948 */ /* 0x000fea0003800000 */
[----:B------:R-:W-:Y:S01]  /*118c0*/  F2FP.F16.F32.PACK_AB R12, R12, R49 ;  /* 0x000000310c0c723e */ /* 0x000fe200000000ff */
[----:B------:R-:W-:Y:S01]  /*118d0*/  ULDC.64 UR4, c[0x0][0xbd8] ;  /* 0x0002f60000047ab9 */ /* 0x000fe20000000a00 */
[----:B------:R-:W-:Y:S01]  /*118e0*/  F2FP.F16.F32.PACK_AB R13, R13, R52 ;  /* 0x000000340d0d723e */ /* 0x000fe200000000ff */
[----:B------:R-:W2:Y:S01]  /*118f0*/  LDL R60, [R1+0x2c] ;  /* 0x00002c00013c7983 */ /* 0x000ea20000100800 */
[----:B-----5:R-:W-:-:S02]  /*11900*/  MOV R24, R2 ;  /* 0x0000000200187202 */ /* 0x020fc40000000f00 */
[----:B0-----:R-:W-:Y:S02]  /*11910*/  MOV R25, R5 ;  /* 0x0000000500197202 */ /* 0x001fe40000000f00 */
[----:B------:R-:W-:Y:S02]  /*11920*/  F2FP.F16.F32.PACK_AB R14, R14, R47 ;  /* 0x0000002f0e0e723e */ /* 0x000fe400000000ff */
[----:B------:R-:W-:Y:S01]  /*11930*/  F2FP.F16.F32.PACK_AB R15, R15, R50 ;  /* 0x000000320f0f723e */ /* 0x000fe200000000ff */
[----:B------:R-:W-:Y:S01]  /*11940*/  BAR.SYNC.DEFER_BLOCKING 0x1, 0x180 ;  /* 0x0046000000007b1d */ /* 0x000fe20000010000 */
[----:B-1----:R-:W-:-:S03]  /*11950*/  IMAD.WIDE R10, R6, 0x2, R24 ;  /* 0x00000002060a7825 */ /* 0x002fc600078e0218 */
[C---:B------:R-:W-:Y:S02]  /*11960*/  IADD3 R51, P2, R10.reuse, 0x20, RZ ;  /* 0x000000200a337810 */ /* 0x040fe40007f5e0ff */
[C---:B------:R-:W-:Y:S02]  /*11970*/  LOP3.LUT R9, R10.reuse, 0x380, RZ, 0xc0, !PT ;  /* 0x000003800a097812 */ /* 0x040fe400078ec0ff */
[C---:B------:R-:W-:Y:S02]  /*11980*/  IADD3 R55, P0, R10.reuse, 0x60, RZ ;  /* 0x000000600a377810 */ /* 0x040fe40007f1e0ff */
[----:B------:R-:W-:Y:S02]  /*11990*/  IADD3 R53, P1, R10, 0x40, RZ ;  /* 0x000000400a357810 */ /* 0x000fe40007f3e0ff */
[----:B------:R-:W-:Y:S02]  /*119a0*/  LOP3.LUT R4, R51, 0x380, RZ, 0xc0, !PT ;  /* 0x0000038033047812 */ /* 0x000fe400078ec0ff */
[----:B------:R-:W-:-:S02]  /*119b0*/  SHF.R.U64 R9, R9, 0x3, RZ ;  /* 0x0000000309097819 */ /* 0x000fc400000012ff */
[----:B------:R-:W-:Y:S02]  /*119c0*/  LOP3.LUT R6, R53, 0x380, RZ, 0xc0, !PT ;  /* 0x0000038035067812 */ /* 0x000fe400078ec0ff */
[----:B------:R-:W-:Y:S02]  /*119d0*/  LOP3.LUT R54, R55, 0x380, RZ, 0xc0, !PT ;  /* 0x0000038037367812 */ /* 0x000fe400078ec0ff */
[----:B------:R-:W-:Y:S02]  /*119e0*/  SHF.R.U64 R4, R4, 0x3, RZ ;  /* 0x0000000304047819 */ /* 0x000fe400000012ff */
[----:B------:R-:W-:Y:S02]  /*119f0*/  LOP3.LUT R10, R9, R10, RZ, 0x3c, !PT ;  /* 0x0000000a090a7212 */ /* 0x000fe400078e3cff */
[----:B------:R-:W-:Y:S02]  /*11a00*/  SHF.R.U64 R6, R6, 0x3, RZ ;  /* 0x0000000306067819 */ /* 0x000fe400000012ff */
[----:B------:R-:W-:Y:S01]  /*11a10*/  SHF.R.U64 R54, R54, 0x3, RZ ;  /* 0x0000000336367819 */ /* 0x000fe200000012ff */
[--C-:B------:R-:W-:Y:S01]  /*11a20*/  IMAD.X R5, RZ, RZ, R11.reuse, P0 ;  /* 0x000000ffff057224 */ /* 0x100fe200000e060b */
[----:B------:R-:W-:Y:S01]  /*11a30*/  LOP3.LUT R8, R4, R51, RZ, 0x3c, !PT ;  /* 0x0000003304087212 */ /* 0x000fe200078e3cff */
[----:B------:R-:W-:Y:S01]  /*11a40*/  IMAD.X R7, RZ, RZ, R11, P1 ;  /* 0x000000ffff077224 */ /* 0x000fe200008e060b */
[----:B------:R-:W-:-:S02]  /*11a50*/  LOP3.LUT R6, R6, R53, RZ, 0x3c, !PT ;  /* 0x0000003506067212 */ /* 0x000fc400078e3cff */
[----:B------:R-:W-:Y:S02]  /*11a60*/  LOP3.LUT R4, R54, R55, RZ, 0x3c, !PT ;  /* 0x0000003736047212 */ /* 0x000fe400078e3cff */
[----:B------:R-:W-:Y:S02]  /*11a70*/  MOV R10, R10 ;  /* 0x0000000a000a7202 */ /* 0x000fe40000000f00 */
[----:B------:R-:W-:Y:S02]  /*11a80*/  IADD3.X R9, RZ, R11, RZ, P2, !PT ;  /* 0x0000000bff097210 */ /* 0x000fe400017fe4ff */
[----:B------:R-:W-:Y:S01]  /*11a90*/  MOV R49, R6 ;  /* 0x0000000600317202 */ /* 0x000fe20000000f00 */
[----:B------:R0:W-:Y:S01]  /*11aa0*/  STSM.16.M88.4 [R10], R12 ;  /* 0x0000000c0a007844 */ /* 0x0001e20000000200 */
[----:B------:R-:W-:Y:S02]  /*11ab0*/  MOV R47, R4 ;  /* 0x00000004002f7202 */ /* 0x000fe40000000f00 */
[----:B------:R-:W-:-:S02]  /*11ac0*/  MOV R50, R8 ;  /* 0x0000000800327202 */ /* 0x000fc40000000f00 */
[----:B------:R-:W-:Y:S02]  /*11ad0*/  F2FP.F16.F32.PACK_AB R4, R45, R48 ;  /* 0x000000302d04723e */ /* 0x000fe400000000ff */
[----:B------:R-:W-:Y:S02]  /*11ae0*/  F2FP.F16.F32.PACK_AB R5, R43, R46 ;  /* 0x0000002e2b05723e */ /* 0x000fe400000000ff */
[----:B------:R-:W-:Y:S02]  /*11af0*/  F2FP.F16.F32.PACK_AB R6, R41, R44 ;  /* 0x0000002c2906723e */ /* 0x000fe400000000ff */
[----:B------:R-:W-:Y:S02]  /*11b00*/  F2FP.F16.F32.PACK_AB R7, R39, R42 ;  /* 0x0000002a2707723e */ /* 0x000fe400000000ff */
[----:B------:R-:W-:Y:S02]  /*11b10*/  F2FP.F16.F32.PACK_AB R8, R37, R40 ;  /* 0x000000282508723e */ /* 0x000fe400000000ff */
[----:B------:R-:W-:-:S02]  /*11b20*/  F2FP.F16.F32.PACK_AB R9, R35, R38 ;  /* 0x000000262309723e */ /* 0x000fc400000000ff */
[----:B0-----:R-:W-:Y:S02]  /*11b30*/  F2FP.F16.F32.PACK_AB R10, R33, R36 ;  /* 0x00000024210a723e */ /* 0x001fe400000000ff */
[----:B------:R-:W-:Y:S02]  /*11b40*/  F2FP.F16.F32.PACK_AB R11, R31, R34 ;  /* 0x000000221f0b723e */ /* 0x000fe400000000ff */
        /* <DEDUP_REMOVED lines=14> */
[----:B------:R-:W-:Y:S01]  /*11c30*/  ISETP.NE.AND.EX P1, PT, RZ, UR5, PT, P1 ;  /* 0x00000005ff007c0c */ /* 0x000fe2000bf25310 */
[----:B------:R-:W-:-:S12]  /*11c40*/  IMAD.MOV.U32 R33, RZ, RZ, RZ ;  /* 0x000000ffff217224 */ /* 0x000fd800078e00ff */
[----:B------:R-:W-:Y:S01]  /*11c50*/  @P1 IADD3 R26, P2, R58, UR4, RZ ;  /* 0x000000043a1a1c10 */ /* 0x000fe2000ff5e0ff */
[----:B------:R-:W-:Y:S02]  /*11c60*/  ULDC UR4, c[0x0][0xa88] ;  /* 0x0002a20000047ab9 */ /* 0x000fe40000000800 */
[----:B------:R-:W-:Y:S01]  /*11c70*/  IMAD.U32 R32, RZ, RZ, UR4 ;  /* 0x00000004ff207e24 */ /* 0x000fe2000f8e00ff */
[----:B------:R-:W-:Y:S01]  /*11c80*/  @P1 IADD3.X R27, R57, UR5, RZ, P2, !PT ;  /* 0x00000005391b1c10 */ /* 0x000fe200097fe4ff */
[----:B------:R-:W3:Y:S04]  /*11c90*/  @P0 LDG.E R33, desc[UR40][R28.64] ;  /* 0x000000281c210981 */ /* 0x000ee8000c1e1900 */
[----:B------:R0:W5:Y:S01]  /*11ca0*/  @P1 LDG.E R32, desc[UR40][R26.64] ;  /* 0x000000281a201981 */ /* 0x000162000c1e1900 */
[----:B--2---:R-:W-:-:S02]  /*11cb0*/  SHF.R.S32.HI R35, RZ, 0x1f, R60 ;  /* 0x0000001fff237819 */ /* 0x004fc4000001143c */
[----:B---3--:R-:W-:Y:S01]  /*11cc0*/  SHF.R.S32.HI R34, RZ, 0x1f, R33 ;  /* 0x0000001fff227819 */ /* 0x008fe20000011421 */
[----:B0-----:R-:W-:Y:S06]  /*11cd0*/  @P1 BRA `(.L_x_2035) ;  /* 0x0000000000101947 */ /* 0x001fec0003800000 */
[----:B------:R-:W-:Y:S05]  /*11ce0*/  @!P0 BRA `(.L_x_2035) ;  /* 0x00000000000c8947 */ /* 0x000fea0003800000 */
[----:B------:R-:W2:Y:S04]  /*11cf0*/  LDG.E R5, desc[UR40][R28.64] ;  /* 0x000000281c057981 */ /* 0x000ea8000c1e1900 */
[----:B-----5:R-:W2:Y:S02]  /*11d00*/  LDG.E R32, desc[UR40][R28.64+0x4] ;  /* 0x000004281c207981 */ /* 0x020ea4000c1e1900 */
[----:B--2---:R-:W-:-:S07]  /*11d10*/  IMAD.IADD R32, R32, 0x1, -R5 ;  /* 0x0000000120207824 */ /* 0x004fce00078e0a05 */
.L_x_2035:
[----:B------:R-:W2:Y:S01]  /*11d20*/  LDL R9, [R1+0x24] ;  /* 0x0000240001097983 */ /* 0x000ea20000100800 */
[----:B------:R-:W-:-:S03]  /*11d30*/  ULDC.64 UR4, c[0x0][0xb70] ;  /* 0x0002dc0000047ab9 */ /* 0x000fc60000000a00 */
[----:B------:R-:W3:Y:S01]  /*11d40*/  LDL R39, [R1+0x30] ;  /* 0x0000300001277983 */ /* 0x000ee20000100800 */
[----:B------:R-:W-:Y:S01]  /*11d50*/  MOV R4, R33 ;  /* 0x0000002100047202 */ /* 0x000fe20000000f00 */
[----:B------:R-:W-:Y:S01]  /*11d60*/  IMAD.MOV.U32 R5, RZ, RZ, R34 ;  /* 0x000000ffff057224 */ /* 0x000fe200078e0022 */
[----:B------:R-:W-:Y:S01]  /*11d70*/  SEL R36, R56, RZ, !P0 ;  /* 0x000000ff38247207 */ /* 0x000fe20004000000 */
[----:B------:R-:W2:Y:S01]  /*11d80*/  LDL.LU R38, [R1+0x38] ;  /* 0x0000380001267983 */ /* 0x000ea20000300800 */
[----:B------:R-:W-:Y:S01]  /*11d90*/  IMAD R6, R35, UR4, RZ ;  /* 0x0000000423067c24 */ /* 0x000fe2000f8e02ff */
[----:B------:R-:W-:Y:S01]  /*11da0*/  SEL R37, R59, RZ, !P0 ;  /* 0x000000ff3b257207 */ /* 0x000fe20004000000 */
[C---:B------:R-:W-:Y:S01]  /*11db0*/  IMAD.WIDE.U32 R4, R60.reuse, UR4, R4 ;  /* 0x000000043c047c25 */ /* 0x040fe2000f8e0004 */
[----:B------:R-:W0:Y:S01]  /*11dc0*/  S2R R8, SR_TID.X ;  /* 0x0000000000087919 */ /* 0x000e220000002100 */
[----:B------:R-:W-:Y:S02]  /*11dd0*/  ULDC.64 UR6, c[0x0][0xae0] ;  /* 0x0002b80000067ab9 */ /* 0x000fe40000000a00 */
[----:B------:R-:W-:Y:S01]  /*11de0*/  IMAD R7, R60, UR5, R6 ;  /* 0x000000053c077c24 */ /* 0x000fe2000f8e0206 */
[----:B------:R-:W-:-:S02]  /*11df0*/  ULDC.64 UR4, c[0x0][0xb78] ;  /* 0x0002de0000047ab9 */ /* 0x000fc40000000a00 */
[----:B------:R-:W-:Y:S02]  /*11e00*/  IMAD R6, R36, UR4, RZ ;  /* 0x0000000424067c24 */ /* 0x000fe4000f8e02ff */
[----:B------:R-:W-:Y:S02]  /*11e10*/  IMAD.IADD R5, R5, 0x1, R7 ;  /* 0x0000000105057824 */ /* 0x000fe400078e0207 */
[C---:B------:R-:W-:Y:S02]  /*11e20*/  IMAD R6, R37.reuse, UR5, R6 ;  /* 0x0000000525067c24 */ /* 0x040fe4000f8e0206 */
[----:B------:R-:W-:Y:S01]  /*11e30*/  IMAD.WIDE.U32 R4, R37, UR4, R4 ;  /* 0x0000000425047c25 */ /* 0x000fe2000f8e0004 */
[----:B------:R-:W-:-:S03]  /*11e40*/  ULDC.64 UR4, c[0x0][0xb40] ;  /* 0x0002d00000047ab9 */ /* 0x000fc60000000a00 */
[C---:B------:R-:W-:Y:S01]  /*11e50*/  VIADD R21, R20.reuse, 0x90 ;  /* 0x0000009014157836 */ /* 0x040fe20000000000 */
[----:B------:R-:W-:Y:S01]  /*11e60*/  BSSY B1, `(.L_x_2036) ;  /* 0x000005b000017945 */ /* 0x000fe20003800000 */
[----:B---3--:R-:W-:Y:S01]  /*11e70*/  LEA R7, R20, R39, 0x6 ;  /* 0x0000002714077211 */ /* 0x008fe200078e30ff */
[----:B--2---:R-:W-:Y:S02]  /*11e80*/  IMAD R11, R38, 0xc0, R9 ;  /* 0x000000c0260b7824 */ /* 0x004fe400078e0209 */
[----:B0-----:R-:W-:Y:S02]  /*11e90*/  VIADD R9, R8, 0xffffff80 ;  /* 0xffffff8008097836 */ /* 0x001fe40000000000 */
[----:B------:R-:W-:Y:S01]  /*11ea0*/  IMAD.WIDE R24, R7, 0x2, R24 ;  /* 0x0000000207187825 */ /* 0x000fe200078e0218 */
[----:B------:R-:W-:Y:S02]  /*11eb0*/  IADD3 R4, P1, R11, R4, RZ ;  /* 0x000000040b047210 */ /* 0x000fe40007f3e0ff */
[----:B------:R-:W-:-:S02]  /*11ec0*/  SHF.R.S32.HI R8, RZ, 0x1f, R9 ;  /* 0x0000001fff087819 */ /* 0x000fc40000011409 */
[----:B------:R-:W-:Y:S02]  /*11ed0*/  LEA R30, P2, R4, UR4, 0x2 ;  /* 0x00000004041e7c11 */ /* 0x000fe4000f8410ff */
[----:B------:R-:W-:Y:S02]  /*11ee0*/  LEA.HI R8, R8, R9, RZ, 0x7 ;  /* 0x0000000908087211 */ /* 0x000fe400078f38ff */
[----:B------:R-:W-:Y:S02]  /*11ef0*/  IADD3 R7, P4, R24, 0x4800, RZ ;  /* 0x0000480018077810 */ /* 0x000fe40007f9e0ff */
[----:B------:R-:W-:-:S03]  /*11f00*/  LOP3.LUT R8, R8, 0xffffff80, RZ, 0xc0, !PT ;  /* 0xffffff8008087812 */ /* 0x000fc600078ec0ff */
[----:B------:R-:W-:Y:S02]  /*11f10*/  IMAD.X R27, RZ, RZ, R25, P4 ;  /* 0x000000ffff1b7224 */ /* 0x000fe400020e0619 */
[----:B------:R-:W-:Y:S01]  /*11f20*/  IMAD.IADD R8, R9, 0x1, -R8 ;  /* 0x0000000109087824 */ /* 0x000fe200078e0a08 */
[----:B------:R-:W-:-:S04]  /*11f30*/  SHF.R.S32.HI R9, RZ, 0x1f, R11 ;  /* 0x0000001fff097819 */ /* 0x000fc8000001140b */
[----:B------:R-:W-:Y:S02]  /*11f40*/  LOP3.LUT P0, RZ, R8, 0x3, RZ, 0xc0, !PT ;  /* 0x0000000308ff7812 */ /* 0x000fe4000780c0ff */
[----:B------:R-:W-:Y:S01]  /*11f50*/  IADD3.X R9, R9, R5, R6, P1, !PT ;  /* 0x0000000509097210 */ /* 0x000fe20000ffe406 */
[C---:B------:R-:W-:Y:S01]  /*11f60*/  VIADD R5, R11.reuse, 0x8 ;  /* 0x000000080b057836 */ /* 0x040fe20000000000 */
[----:B-----5:R-:W-:Y:S02]  /*11f70*/  ISETP.GE.OR P1, PT, R11, R32, P0 ;  /* 0x000000200b00720c */ /* 0x020fe40000726670 */
[----:B------:R-:W-:Y:S01]  /*11f80*/  LEA.HI.X R31, R4, UR5, R9, 0x2, P2 ;  /* 0x00000005041f7c11 */ /* 0x000fe200090f1409 */
[----:B------:R-:W-:Y:S01]  /*11f90*/  ULDC.64 UR4, c[0x0][0xaa0] ;  /* 0x0002a80000047ab9 */ /* 0x000fe20000000a00 */
[C---:B------:R-:W-:Y:S02]  /*11fa0*/  IADD3 R15, P2, R24.reuse, 0x1800, RZ ;  /* 0x00001800180f7810 */ /* 0x040fe40007f5e0ff */
[----:B------:R-:W-:-:S02]  /*11fb0*/  IADD3 R11, P3, R24, 0x3000, RZ ;  /* 0x00003000180b7810 */ /* 0x000fc40007f7e0ff */
[----:B------:R-:W-:Y:S01]  /*11fc0*/  ISETP.GE.OR P0, PT, R5, R32, P0 ;  /* 0x000000200500720c */ /* 0x000fe20000706670 */
[----:B------:R-:W-:Y:S01]  /*11fd0*/  IMAD.X R9, RZ, RZ, R25, P2 ;  /* 0x000000ffff097224 */ /* 0x000fe200010e0619 */
[----:B------:R-:W-:Y:S02]  /*11fe0*/  LOP3.LUT R5, R24, 0x380, RZ, 0xc0, !PT ;  /* 0x0000038018057812 */ /* 0x000fe400078ec0ff */
[----:B------:R-:W-:Y:S01]  /*11ff0*/  LOP3.LUT R8, R15, 0x380, RZ, 0xc0, !PT ;  /* 0x000003800f087812 */ /* 0x000fe200078ec0ff */
[----:B------:R0:W-:Y:S01]  /*12000*/  @!P1 STG.E desc[UR40][R30.64], R0 ;  /* 0x000000001e009986 */ /* 0x0001e2000c101928 */
[----:B------:R-:W-:Y:S02]  /*12010*/  LOP3.LUT R10, R11, 0x380, RZ, 0xc0, !PT ;  /* 0x000003800b0a7812 */ /* 0x000fe400078ec0ff */
[----:B------:R-:W-:Y:S02]  /*12020*/  LOP3.LUT R6, R7, 0x380, RZ, 0xc0, !PT ;  /* 0x0000038007067812 */ /* 0x000fe400078ec0ff */
[----:B------:R-:W-:-:S02]  /*12030*/  SHF.R.U64 R5, R5, 0x3, RZ ;  /* 0x0000000305057819 */ /* 0x000fc400000012ff */
[----:B------:R-:W-:Y:S01]  /*12040*/  SHF.R.U64 R8, R8, 0x3, RZ ;  /* 0x0000000308087819 */ /* 0x000fe200000012ff */
[----:B------:R1:W-:Y:S01]  /*12050*/  @!P0 STG.E desc[UR40][R30.64+0x20], R3 ;  /* 0x000020031e008986 */ /* 0x0003e2000c101928 */
[----:B------:R-:W-:Y:S02]  /*12060*/  SHF.R.U64 R10, R10, 0x3, RZ ;  /* 0x000000030a0a7819 */ /* 0x000fe400000012ff */
[----:B------:R-:W-:Y:S02]  /*12070*/  SHF.R.U64 R6, R6, 0x3, RZ ;  /* 0x0000000306067819 */ /* 0x000fe400000012ff */
[----:B------:R-:W-:Y:S01]  /*12080*/  LOP3.LUT R4, R5, R24, RZ, 0x3c, !PT ;  /* 0x0000001805047212 */ /* 0x000fe200078e3cff */
[----:B------:R-:W-:Y:S01]  /*12090*/  IMAD.MOV.U32 R5, RZ, RZ, R25 ;  /* 0x000000ffff057224 */ /* 0x000fe200078e0019 */
[----:B------:R-:W-:Y:S02]  /*120a0*/  IADD3.X R13, RZ, R25, RZ, P3, !PT ;  /* 0x00000019ff0d7210 */ /* 0x000fe40001ffe4ff */
[----:B------:R-:W-:-:S02]  /*120b0*/  LOP3.LUT R8, R8, R15, RZ, 0x3c, !PT ;  /* 0x0000000f08087212 */ /* 0x000fc400078e3cff */
[----:B------:R-:W-:Y:S02]  /*120c0*/  LOP3.LUT R12, R10, R11, RZ, 0x3c, !PT ;  /* 0x0000000b0a0c7212 */ /* 0x000fe400078e3cff */
[----:B------:R-:W-:Y:S01]  /*120d0*/  LOP3.LUT R26, R6, R7, RZ, 0x3c, !PT ;  /* 0x00000007061a7212 */ /* 0x000fe200078e3cff */
[--C-:B------:R-:W-:Y:S01]  /*120e0*/  IMAD.MOV.U32 R28, RZ, RZ, R39.reuse ;  /* 0x000000ffff1c7224 */ /* 0x100fe200078e0027 */
[----:B------:R-:W-:Y:S01]  /*120f0*/  SHF.R.S32.HI R29, RZ, 0x1f, R39 ;  /* 0x0000001fff1d7819 */ /* 0x000fe20000011427 */
[----:B------:R-:W5:Y:S01]  /*12100*/  LD.E.128 R4, desc[UR40][R4.64] ;  /* 0x0000002804047980 */ /* 0x000f62000c101d00 */
[----:B------:R-:W-:-:S03]  /*12110*/  IMAD R34, R34, UR4, RZ ;  /* 0x0000000422227c24 */ /* 0x000fc6000f8e02ff */
[----:B------:R-:W5:Y:S01]  /*12120*/  LD.E.128 R8, desc[UR40][R8.64] ;  /* 0x0000002808087980 */ /* 0x000f62000c101d00 */
[C---:B------:R-:W-:Y:S01]  /*12130*/  IMAD.WIDE.U32 R28, R33.reuse, UR4, R28 ;  /* 0x00000004211c7c25 */ /* 0x040fe2000f8e001c */
[----:B------:R-:W-:Y:S02]  /*12140*/  ULDC UR4, c[0x0][0xa8c] ;  /* 0x0002a30000047ab9 */ /* 0x000fe40000000800 */
[----:B------:R-:W5:Y:S04]  /*12150*/  LD.E.128 R12, desc[UR40][R12.64] ;  /* 0x000000280c0c7980 */ /* 0x000f68000c101d00 */
[----:B------:R-:W5:Y:S01]  /*12160*/  LD.E.128 R24, desc[UR40][R26.64] ;  /* 0x000000281a187980 */ /* 0x000f62000c101d00 */
[----:B------:R-:W-:Y:S01]  /*12170*/  IMAD R33, R33, UR5, R34 ;  /* 0x0000000521217c24 */ /* 0x000fe2000f8e0222 */
[----:B------:R-:W-:Y:S01]  /*12180*/  ISETP.GE.AND P0, PT, R39, UR4, PT ;  /* 0x0000000427007c0c */ /* 0x000fe2000bf06270 */
[C---:B0-----:R-:W-:Y:S01]  /*12190*/  VIADD R0, R20.reuse, 0x30 ;  /* 0x0000003014007836 */ /* 0x041fe20000000000 */
[----:B------:R-:W-:Y:S01]  /*121a0*/  @!PT LDS RZ, [RZ] ;  /* 0x00000000fffff984 */ /* 0x000fe20000000800 */
[----:B------:R-:W-:Y:S01]  /*121b0*/  @!PT LDS RZ, [RZ] ;  /* 0x00000000fffff984 */ /* 0x000fe20000000800 */
[----:B------:R-:W-:Y:S01]  /*121c0*/  @!PT LDS RZ, [RZ] ;  /* 0x00000000fffff984 */ /* 0x000fe20000000800 */
[----:B------:R-:W-:Y:S01]  /*121d0*/  @!PT LDS RZ, [RZ] ;  /* 0x00000000fffff984 */ /* 0x000fe20000000800 */
[----:B------:R0:W-:Y:S06]  /*121e0*/  MEMBAR.ALL.CTA ;  /* 0x0000000000007992 */ /* 0x0001ec0000008000 */
[----:B0-----:R-:W0:Y:S01]  /*121f0*/  FENCE.VIEW.ASYNC.S ;  /* 0x00000000000073c6 */ /* 0x001e220000000000 */
[----:B-1----:R-:W-:Y:S01]  /*12200*/  VIADD R3, R20, 0x60 ;  /* 0x0000006014037836 */ /* 0x002fe20000000000 */
[----:B------:R-:W-:Y:S01]  /*12210*/  IADD3 R29, R29, R33, RZ ;  /* 0x000000211d1d7210 */ /* 0x000fe20007ffe0ff */
[----:B------:R-:W-:Y:S01]  /*12220*/  IMAD R32, R38, -0xc0, R32 ;  /* 0xffffff4026207824 */ /* 0x000fe200078e0220 */
[----:B------:R-:W-:Y:S01]  /*12230*/  ULDC.64 UR4, c[0x0][0xae8] ;  /* 0x0002ba0000047ab9 */ /* 0x000fe20000000a00 */
[----:B------:R-:W-:-:S02]  /*12240*/  IMAD R30, R35, UR6, RZ ;  /* 0x00000006231e7c24 */ /* 0x000fc4000f8e02ff */
[----:B------:R-:W-:Y:S01]  /*12250*/  IMAD.WIDE.U32 R28, R60, UR6, R28 ;  /* 0x000000063c1c7c25 */ /* 0x000fe2000f8e001c */
[-C--:B------:R-:W-:Y:S02]  /*12260*/  ISETP.GE.OR P3, PT, R0, R32.reuse, P0 ;  /* 0x000000200000720c */ /* 0x080fe40000766670 */
[-C--:B------:R-:W-:Y:S01]  /*12270*/  ISETP.GE.OR P1, PT, R3, R32.reuse, P0 ;  /* 0x000000200300720c */ /* 0x080fe20000726670 */
[----:B------:R-:W-:Y:S01]  /*12280*/  IMAD R31, R60, UR7, R30 ;  /* 0x000000073c1f7c24 */ /* 0x000fe2000f8e021e */
[-C--:B------:R-:W-:Y:S01]  /*12290*/  ISETP.GE.OR P2, PT, R21, R32.reuse, P0 ;  /* 0x000000201500720c */ /* 0x080fe20000746670 */
[----:B------:R-:W-:Y:S01]  /*122a0*/  VIADD R0, R2, 0x16820 ;  /* 0x0001682002007836 */ /* 0x000fe20000000000 */
[----:B------:R-:W-:Y:S01]  /*122b0*/  ISETP.GE.OR P0, PT, R20, R32, P0 ;  /* 0x000000201400720c */ /* 0x000fe20000706670 */
[----:B------:R-:W-:Y:S01]  /*122c0*/  IMAD R3, R36, UR4, RZ ;  /* 0x0000000424037c24 */ /* 0x000fe2000f8e02ff */
[----:B------:R-:W-:Y:S02]  /*122d0*/  IADD3 R29, R29, R31, RZ ;  /* 0x0000001f1d1d7210 */ /* 0x000fe40007ffe0ff */
[----:B------:R-:W-:Y:S01]  /*122e0*/  PRMT R0, RZ, 0x654, R0 ;  /* 0x00000654ff007816 */ /* 0x000fe20000000000 */
[C---:B------:R-:W-:Y:S01]  /*122f0*/  IMAD R3, R37.reuse, UR5, R3 ;  /* 0x0000000525037c24 */ /* 0x040fe2000f8e0203 */
[----:B------:R-:W-:Y:S01]  /*12300*/  SHF.R.S32.HI R21, RZ, 0x1f, R20 ;  /* 0x0000001fff157819 */ /* 0x000fe20000011414 */
[----:B------:R-:W-:Y:S01]  /*12310*/  IMAD.WIDE.U32 R32, R37, UR4, R28 ;  /* 0x0000000425207c25 */ /* 0x000fe2000f8e001c */
[----:B0-----:R0:W-:Y:S03]  /*12320*/  SYNCS.ARRIVE.TRANS64.RED.A1T0 RZ, [R0+URZ], RZ ;  /* 0x000000ff00ff79a7 */ /* 0x0011e6000810043f */
[----:B------:R-:W-:-:S04]  /*12330*/  IMAD.WIDE R30, R38, 0xc0, R20 ;  /* 0x000000c0261e7825 */ /* 0x000fc800078e0214 */
[----:B------:R-:W-:Y:S01]  /*12340*/  IMAD.IADD R35, R33, 0x1, R3 ;  /* 0x0000000121237824 */ /* 0x000fe200078e0203 */
[----:B0-----:R-:W-:Y:S06]  /*12350*/  @P0 BRA `(.L_x_2037) ;  /* 0x00000000002c0947 */ /* 0x001fec0003800000 */
        /* <DEDUP_REMOVED lines=11> */
.L_x_2037:
[----:B------:R-:W-:Y:S05]  /*12410*/  BSYNC B1 ;  /* 0x0000000000017941 */ /* 0x000fea0003800000 */
.L_x_2036:
[----:B------:R-:W-:Y:S04]  /*12420*/  BSSY B1, `(.L_x_2038) ;  /* 0x000000f000017945 */ /* 0x000fe80003800000 */
[----:B------:R-:W-:Y:S05]  /*12430*/  @P3 BRA `(.L_x_2039) ;  /* 0x0000000000343947 */ /* 0x000fea0003800000 */
[----:B------:R-:W-:Y:S01]  /*12440*/  IADD3 R3, P0, R30, 0x30, RZ ;  /* 0x000000301e037810 */ /* 0x000fe20007f1e0ff */
[----:B------:R-:W-:Y:S01]  /*12450*/  ULDC.64 UR4, c[0x0][0xad8] ;  /* 0x0002b60000047ab9 */ /* 0x000fe20000000a00 */
[----:B0----5:R-:W-:Y:S01]  /*12460*/  MOV R5, R35 ;  /* 0x0000002300057202 */ /* 0x021fe20000000f00 */
        /* <DEDUP_REMOVED lines=10> */
.L_x_2039:
[----:B------:R-:W-:Y:S05]  /*12510*/  BSYNC B1 ;  /* 0x0000000000017941 */ /* 0x000fea0003800000 */
.L_x_2038:
        /* <DEDUP_REMOVED lines=14> */
[----:B------:R2:W-:Y:S02]  /*12600*/  STG.E.128 desc[UR40][R6.64], R12 ;  /* 0x0000000c06007986 */ /* 0x0005e4000c101d28 */
.L_x_2041:
[----:B------:R-:W-:Y:S05]  /*12610*/  BSYNC B1 ;  /* 0x0000000000017941 */ /* 0x000fea0003800000 */
.L_x_2040:
        /* <DEDUP_REMOVED lines=13> */
[----:B------:R3:W-:Y:S01]  /*126f0*/  STG.E.128 desc[UR40][R6.64], R24 ;  /* 0x0000001806007986 */ /* 0x0007e2000c101d28 */
[----:B------:R-:W-:Y:S05]  /*12700*/  BRA `(.L_x_2042) ;  /* 0x00000008003c7947 */ /* 0x000fea0003800000 */
.L_x_2034:
        /* <DEDUP_REMOVED lines=21> */
.L_x_2043:
[----:B------:R-:W2:Y:S04]  /*12860*/  LDL R15, [R1+0x30] ;  /* 0x00003000010f7983 */ /* 0x000ea80000100800 */
[----:B------:R-:W3:Y:S04]  /*12870*/  LDL R14, [R1+0x2c] ;  /* 0x00002c00010e7983 */ /* 0x000ee80000100800 */
[----:B------:R4:W5:Y:S01]  /*12880*/  LDL R13, [R1+0x38] ;  /* 0x00003800010d7983 */ /* 0x0009620000100800 */
[----:B------:R-:W-:Y:S01]  /*12890*/  BSSY B1, `(.L_x_2044) ;  /* 0x000001d000017945 */ /* 0x000fe20003800000 */
[----:B-1----:R-:W-:-:S02]  /*128a0*/  SEL R11, R59, RZ, !P0 ;  /* 0x000000ff3b0b7207 */ /* 0x002fc40004000000 */
[----:B------:R-:W-:Y:S02]  /*128b0*/  SEL R10, R56, RZ, !P0 ;  /* 0x000000ff380a7207 */ /* 0x000fe40004000000 */
[----:B-----5:R-:W-:Y:S02]  /*128c0*/  SHF.R.S32.HI R8, RZ, 0x1f, R3 ;  /* 0x0000001fff087819 */ /* 0x020fe40000011403 */
[----:B--2---:R-:W-:Y:S02]  /*128d0*/  SHF.R.S32.HI R12, RZ, 0x1f, R15 ;  /* 0x0000001fff0c7819 */ /* 0x004fe4000001140f */
[----:B---3--:R-:W-:Y:S01]  /*128e0*/  SHF.R.S32.HI R9, RZ, 0x1f, R14 ;  /* 0x0000001fff097819 */ /* 0x008fe2000001140e */
[----:B----4-:R-:W-:Y:S06]  /*128f0*/  @P2 BRA `(.L_x_2045) ;  /* 0x0000000000582947 */ /* 0x010fec0003800000 */
[----:B0-----:R-:W0:Y:S02]  /*12900*/  S2R R4, SR_TID.X ;  /* 0x0000000000047919 */ /* 0x001e240000002100 */
[----:B0-----:R-:W-:-:S04]  /*12910*/  IMAD R4, R13, 0xc0, R4 ;  /* 0x000000c00d047824 */ /* 0x001fc800078e0204 */
[----:B------:R-:W-:-:S05]  /*12920*/  VIADD R5, R4, 0xffffff80 ;  /* 0xffffff8004057836 */ /* 0x000fca0000000000 */
[----:B------:R-:W-:-:S13]  /*12930*/  ISETP.GE.AND P0, PT, R5, R0, PT ;  /* 0x000000000500720c */ /* 0x000fda0003f06270 */
[----:B------:R-:W-:Y:S05]  /*12940*/  @P0 BRA `(.L_x_2045) ;  /* 0x0000000000440947 */ /* 0x000fea0003800000 */
[----:B------:R-:W-:Y:S01]  /*12950*/  IADD3 R4, P0, R5, R3, RZ ;  /* 0x0000000305047210 */ /* 0x000fe20007f1e0ff */
[----:B------:R-:W-:Y:S02]  /*12960*/  ULDC.64 UR4, c[0x0][0xb70] ;  /* 0x0002dc0000047ab9 */ /* 0x000fe40000000a00 */
[----:B------:R-:W-:Y:S01]  /*12970*/  IMAD R6, R9, UR4, RZ ;  /* 0x0000000409067c24 */ /* 0x000fe2000f8e02ff */
[----:B------:R-:W-:-:S03]  /*12980*/  LEA.HI.X.SX32 R5, R5, R8, 0x1, P0 ;  /* 0x0000000805057211 */ /* 0x000fc600000f0eff */
        /* <DEDUP_REMOVED lines=10> */
[----:B------:R-:W-:Y:S02]  /*12a30*/  LEA.HI.X R7, R4, UR5, R5, 0x2, P0 ;  /* 0x0000000504077c11 */ /* 0x000fe400080f1405 */
[----:B------:R-:W-:-:S05]  /*12a40*/  MOV R5, 0xff800000 ;  /* 0xff80000000057802 */ /* 0x000fca0000000f00 */
[----:B------:R1:W-:Y:S02]  /*12a50*/  STG.E desc[UR40][R6.64], R5 ;  /* 0x0000000506007986 */ /* 0x0003e4000c101928 */
.L_x_2045:
[----:B------:R-:W-:Y:S05]  /*12a60*/  BSYNC B1 ;  /* 0x0000000000017941 */ /* 0x000fea0003800000 */
.L_x_2044:
[----:B------:R-:W-:Y:S01]  /*12a70*/  ULDC.64 UR4, c[0x0][0xaa0] ;  /* 0x0002a80000047ab9 */ /* 0x000fe20000000a00 */
[----:B0-----:R-:W-:Y:S01]  /*12a80*/  IMAD.MOV.U32 R4, RZ, RZ, R15 ;  /* 0x000000ffff047224 */ /* 0x001fe200078e000f */
[----:B------:R-:W-:Y:S01]  /*12a90*/  ULDC.64 UR6, c[0x0][0xae0] ;  /* 0x0002b80000067ab9 */ /* 0x000fe20000000a00 */
[----:B-1----:R-:W-:Y:S01]  /*12aa0*/  IMAD.MOV.U32 R5, RZ, RZ, R12 ;  /* 0x000000ffff057224 */ /* 0x002fe200078e000c */
[----:B------:R-:W-:Y:S01]  /*12ab0*/  SHF.R.S32.HI R21, RZ, 0x1f, R20 ;  /* 0x0000001fff157819 */ /* 0x000fe20000011414 */
[----:B------:R-:W-:Y:S01]  /*12ac0*/  IMAD R6, R8, UR4, RZ ;  /* 0x0000000408067c24 */ /* 0x000fe2000f8e02ff */
[----:B------:R-:W-:Y:S01]  /*12ad0*/  BSSY B1, `(.L_x_2046) ;  /* 0x0000024000017945 */ /* 0x000fe20003800000 */
[----:B------:R-:W-:Y:S01]  /*12ae0*/  IMAD.WIDE.U32 R4, R3, UR4, R4 ;  /* 0x0000000403047c25 */ /* 0x000fe2000f8e0004 */
[----:B------:R-:W-:Y:S02]  /*12af0*/  ULDC UR4, c[0x0][0xa8c] ;  /* 0x0002a30000047ab9 */ /* 0x000fe40000000800 */
[----:B------:R-:W-:Y:S01]  /*12b00*/  ISETP.GE.AND P0, PT, R15, UR4, PT ;  /* 0x000000040f007c0c */ /* 0x000fe2000bf06270 */
[----:B------:R-:W-:Y:S01]  /*12b10*/  IMAD R3, R3, UR5, R6 ;  /* 0x0000000503037c24 */ /* 0x000fe2000f8e0206 */
[C---:B------:R-:W-:Y:S01]  /*12b20*/  IADD3 R6, R20.reuse, 0x30, RZ ;  /* 0x0000003014067810 */ /* 0x040fe20007ffe0ff */
[----:B------:R-:W-:Y:S01]  /*12b30*/  IMAD R7, R13, -0xc0, R0 ;  /* 0xffffff400d077824 */ /* 0x000fe200078e0200 */
[----:B------:R-:W-:Y:S01]  /*12b40*/  ULDC.64 UR4, c[0x0][0xae8] ;  /* 0x0002ba0000047ab9 */ /* 0x000fe20000000a00 */
[----:B------:R-:W-:-:S02]  /*12b50*/  VIADD R0, R20, 0x60 ;  /* 0x0000006014007836 */ /* 0x000fc40000000000 */
[----:B------:R-:W-:Y:S01]  /*12b60*/  IMAD.IADD R5, R5, 0x1, R3 ;  /* 0x0000000105057824 */ /* 0x000fe200078e0203 */
[-C--:B------:R-:W-:Y:S01]  /*12b70*/  ISETP.GE.OR P3, PT, R6, R7.reuse, P0 ;  /* 0x000000070600720c */ /* 0x080fe20000766670 */
[----:B------:R-:W-:Y:S01]  /*12b80*/  VIADD R6, R20, 0x90 ;  /* 0x0000009014067836 */ /* 0x000fe20000000000 */
[-C--:B------:R-:W-:Y:S01]  /*12b90*/  ISETP.GE.OR P1, PT, R0, R7.reuse, P0 ;  /* 0x000000070000720c */ /* 0x080fe20000726670 */
[----:B------:R-:W-:Y:S02]  /*12ba0*/  IMAD R3, R9, UR6, RZ ;  /* 0x0000000609037c24 */ /* 0x000fe4000f8e02ff */
[----:B------:R-:W-:Y:S01]  /*12bb0*/  IMAD.WIDE.U32 R4, R14, UR6, R4 ;  /* 0x000000060e047c25 */ /* 0x000fe2000f8e0004 */
[-C--:B------:R-:W-:Y:S02]  /*12bc0*/  ISETP.GE.OR P2, PT, R6, R7.reuse, P0 ;  /* 0x000000070600720c */ /* 0x080fe40000746670 */
[----:B------:R-:W-:Y:S01]  /*12bd0*/  ISETP.GE.OR P0, PT, R20, R7, P0 ;  /* 0x000000071400720c */ /* 0x000fe20000706670 */
[----:B------:R-:W-:-:S02]  /*12be0*/  IMAD R3, R14, UR7, R3 ;  /* 0x000000070e037c24 */ /* 0x000fc4000f8e0203 */
[----:B------:R-:W-:Y:S02]  /*12bf0*/  IMAD R0, R10, UR4, RZ ;  /* 0x000000040a007c24 */ /* 0x000fe4000f8e02ff */
[----:B------:R-:W-:Y:S02]  /*12c00*/  IMAD.IADD R5, R5, 0x1, R3 ;  /* 0x0000000105057824 */ /* 0x000fe400078e0203 */
[C---:B------:R-:W-:Y:S02]  /*12c10*/  IMAD R3, R11.reuse, UR5, R0 ;  /* 0x000000050b037c24 */ /* 0x040fe4000f8e0200 */
[----:B------:R-:W-:-:S04]  /*12c20*/  IMAD.WIDE.U32 R6, R11, UR4, R4 ;  /* 0x000000040b067c25 */ /* 0x000fc8000f8e0004 */
[----:B------:R-:W-:Y:S01]  /*12c30*/  IMAD.WIDE R20, R13, 0xc0, R20 ;  /* 0x000000c00d147825 */ /* 0x000fe200078e0214 */
        /* <DEDUP_REMOVED lines=13> */
.L_x_2047:
[----:B------:R-:W-:Y:S05]  /*12d10*/  BSYNC B1 ;  /* 0x0000000000017941 */ /* 0x000fea0003800000 */
.L_x_2046:
[----:B------:R-:W-:Y:S04]  /*12d20*/  BSSY B1, `(.L_x_2048) ;  /* 0x000000f000017945 */ /* 0x000fe80003800000 */
        /* <DEDUP_REMOVED lines=10> */
[----:B0-----:R-:W-:Y:S01]  /*12dd0*/  LEA R10, P0, R4, UR4, 0x1 ;  /* 0x00000004040a7c11 */ /* 0x001fe2000f8008ff */
[----:B------:R-:W-:-:S05]  /*12de0*/  IMAD.IADD R3, R5, 0x1, R3 ;  /* 0x0000000105037824 */ /* 0x000fca00078e0203 */
[----:B------:R-:W-:-:S05]  /*12df0*/  LEA.HI.X R11, R4, UR5, R3, 0x1, P0 ;  /* 0x00000005040b7c11 */ /* 0x000fca00080f0c03 */
[----:B------:R1:W-:Y:S02]  /*12e00*/  STG.E.128 desc[UR40][R10.64], RZ ;  /* 0x000000ff0a007986 */ /* 0x0003e4000c101d28 */
.L_x_2049:
[----:B------:R-:W-:Y:S05]  /*12e10*/  BSYNC B1 ;  /* 0x0000000000017941 */ /* 0x000fea0003800000 */
.L_x_2048:
        /* <DEDUP_REMOVED lines=11> */
[----:B01----:R-:W-:Y:S01]  /*12ed0*/  LEA R10, P0, R4, UR4, 0x1 ;  /* 0x00000004040a7c11 */ /* 0x003fe2000f8008ff */
[----:B------:R-:W-:-:S05]  /*12ee0*/  IMAD.IADD R3, R5, 0x1, R3 ;  /* 0x0000000105037824 */ /* 0x000fca00078e0203 */
[----:B------:R-:W-:-:S05]  /*12ef0*/  LEA.HI.X R11, R4, UR5, R3, 0x1, P0 ;  /* 0x00000005040b7c11 */ /* 0x000fca00080f0c03 */
[----:B------:R2:W-:Y:S02]  /*12f00*/  STG.E.128 desc[UR40][R10.64], RZ ;  /* 0x000000ff0a007986 */ /* 0x0005e4000c101d28 */
.L_x_2051:
[----:B------:R-:W-:Y:S05]  /*12f10*/  BSYNC B1 ;  /* 0x0000000000017941 */ /* 0x000fea0003800000 */
.L_x_2050:
        /* <DEDUP_REMOVED lines=14> */
.L_x_2042:
[----:B------:R-:W-:Y:S05]  /*13000*/  BSYNC B0 ;  /* 0x0000000000007941 */ /* 0x000fea0003800000 */
.L_x_2033:
[----:B------:R-:W-:Y:S02]  /*13010*/  ULDC UR4, c[0x0][0xc14] ;  /* 0x0003050000047ab9 */ /* 0x000fe40000000800 */
[----:B------:R-:W-:-:S13]  /*13020*/  ISETP.GE.AND P0, PT, R155, UR4, PT ;  /* 0x000000049b007c0c */ /* 0x000fda000bf06270 */
[----:B------:R-:W-:Y:S05]  /*13030*/  @!P0 BRA `(.L_x_2052) ;  /* 0xfffffedc00f08947 */ /* 0x000fea000383ffff */
[----:B------:R-:W-:Y:S05]  /*13040*/  BRA `(.L_x_1897) ;  /* 0x0000004c00cc7947 */ /* 0x000fea0003800000 */
.L_x_1895:
        /* <DEDUP_REMOVED lines=9> */
[----:B------:R-:W-:Y:S01]  /*130e0*/  MOV R0, RZ ;  /* 0x000000ff00007202 */ /* 0x000fe20000000f00 */
        /* <DEDUP_REMOVED lines=17> */
[----:B------:R-:W-:Y:S02]  /*13200*/  IMAD.MOV.U32 R16, RZ, RZ, RZ ;  /* 0x000000ffff107224 */ /* 0x000fe400078e00ff */
[----:B------:R-:W-:Y:S01]  /*13210*/  IMAD.MOV.U32 R19, RZ, RZ, RZ ;  /* 0x000000ffff137224 */ /* 0x000fe200078e00ff */
[----:B--2---:R-:W0:Y:S02]  /*13220*/  SHFL.UP PT, R4, R0, 0x1, RZ ;  /* 0x0420000000047989 */ /* 0x004e2400000e00ff */
[----:B0-----:R-:W-:-:S05]  /*13230*/  SEL R5, R4, RZ, P1 ;  /* 0x000000ff04057207 */ /* 0x001fca0000800000 */
[----:B------:R-:W-:-:S05]  /*13240*/  IMAD.IADD R5, R0, 0x1, R5 ;  /* 0x0000000100057824 */ /* 0x000fca00078e0205 */
[----:B------:R-:W0:Y:S02]  /*13250*/  SHFL.UP PT, R4, R5, 0x2, RZ ;  /* 0x0440000005047989 */ /* 0x000e2400000e00ff */
[----:B0-----:R-:W-:-:S05]  /*13260*/  SEL R4, R4, RZ, P0 ;  /* 0x000000ff04047207 */ /* 0x001fca0000000000 */
[----:B------:R-:W-:-:S05]  /*13270*/  IMAD.IADD R4, R5, 0x1, R4 ;  /* 0x0000000105047824 */ /* 0x000fca00078e0204 */
[----:B------:R-:W0:Y:S01]  /*13280*/  SHFL.UP PT, R6, R4, 0x4, RZ ;  /* 0x0480000004067989 */ /* 0x000e2200000e00ff */
[----:B------:R-:W-:-:S04]  /*13290*/  ISETP.GE.U32.AND P0, PT, R28, 0x4, PT ;  /* 0x000000041c00780c */ /* 0x000fc80003f06070 */
[----:B0-----:R-:W-:-:S05]  /*132a0*/  SEL R3, R6, RZ, P0 ;  /* 0x000000ff06037207 */ /* 0x001fca0000000000 */
[----:B------:R-:W-:-:S05]  /*132b0*/  IMAD.IADD R3, R4, 0x1, R3 ;  /* 0x0000000104037824 */ /* 0x000fca00078e0203 */
[----:B------:R-:W0:Y:S01]  /*132c0*/  SHFL.UP PT, R2, R3, 0x8, RZ ;  /* 0x0500000003027989 */ /* 0x000e2200000e00ff */
[----:B------:R-:W-:Y:S02]  /*132d0*/  @P0 LOP3.LUT R7, R7, 0x8, RZ, 0xfc, !PT ;  /* 0x0000000807070812 */ /* 0x000fe400078efcff */
[----:B------:R-:W-:-:S04]  /*132e0*/  ISETP.GE.U32.AND P0, PT, R28, 0x8, PT ;  /* 0x000000081c00780c */ /* 0x000fc80003f06070 */
[----:B0-----:R-:W-:-:S04]  /*132f0*/  SEL R2, R2, RZ, P0 ;  /* 0x000000ff02027207 */ /* 0x001fc80000000000 */
[----:B------:R-:W-:-:S05]  /*13300*/  IADD3 R2, R3, R2, RZ ;  /* 0x0000000203027210 */ /* 0x000fca0007ffe0ff */
[----:B------:R-:W0:Y:S01]  /*13310*/  SHFL.UP PT, R5, R2, 0x10, RZ ;  /* 0x0600000002057989 */ /* 0x000e2200000e00ff */
[----:B------:R-:W-:-:S04]  /*13320*/  LOP3.LUT R7, R7, 0xfffffffb, RZ, 0xc0, !PT ;  /* 0xfffffffb07077812 */ /* 0x000fc800078ec0ff */
[----:B------:R-:W-:Y:S02]  /*13330*/  @P0 LOP3.LUT R7, R7, 0x4, RZ, 0xfc, !PT ;  /* 0x0000000407070812 */ /* 0x000fe400078efcff */
[----:B------:R-:W-:-:S04]  /*13340*/  ISETP.GE.U32.AND P0, PT, R28, 0x10, PT ;  /* 0x000000101c00780c */ /* 0x000fc80003f06070 */
[----:B0-----:R-:W-:-:S05]  /*13350*/  SEL R5, R5, RZ, P0 ;  /* 0x000000ff05057207 */ /* 0x001fca0000000000 */
[----:B------:R-:W-:-:S05]  /*13360*/  IMAD.IADD R5, R2, 0x1, R5 ;  /* 0x0000000102057824 */ /* 0x000fca00078e0205 */
[----:B------:R-:W0:Y:S01]  /*13370*/  SHFL.IDX PT, R4, R5, 0x1f, 0x1f ;  /* 0x03e01f0005047f89 */ /* 0x000e2200000e0000 */
[----:B------:R-:W-:-:S04]  /*13380*/  LOP3.LUT R7, R7, 0xfffffffd, RZ, 0xc0, !PT ;  /* 0xfffffffd07077812 */ /* 0x000fc800078ec0ff */
[----:B------:R-:W-:-:S05]  /*13390*/  @P0 LOP3.LUT R7, R7, 0x2, RZ, 0xfc, !PT ;  /* 0x0000000207070812 */ /* 0x000fca00078efcff */
[----:B------:R2:W-:Y:S01]  /*133a0*/  STL [R1], R7 ;  /* 0x0000000701007387 */ /* 0x0005e20000100800 */
[----:B0-----:R-:W-:-:S05]  /*133b0*/  IMAD R4, R4, UR4, RZ ;  /* 0x0000000404047c24 */ /* 0x001fca000f8e02ff */
[----:B-1----:R-:W-:Y:S02]  /*133c0*/  ISETP.GT.AND P0, PT, R4, UR6, PT ;  /* 0x0000000604007c0c */ /* 0x002fe4000bf04270 */
[----:B------:R-:W-:-:S11]  /*133d0*/  MOV R3, R4 ;  /* 0x0000000400037202 */ /* 0x000fd60000000f00 */
[----:B--2---:R-:W-:Y:S05]  /*133e0*/  @P0 BRA `(.L_x_2053) ;  /* 0x0000000000b80947 */ /* 0x004fea0003800000 */
[----:B------:R-:W-:Y:S01]  /*133f0*/  IMAD.MOV.U32 R4, RZ, RZ, R3 ;  /* 0x000000ffff047224 */ /* 0x000fe200078e0003 */
[----:B------:R-:W-:Y:S01]  /*13400*/  ULDC UR5, c[0x0][0xc14] ;  /* 0x0003050000057ab9 */ /* 0x000fe20000000800 */
[----:B------:R-:W-:Y:S01]  /*13410*/  IMAD.MOV.U32 R19, RZ, RZ, RZ ;  /* 0x000000ffff137224 */ /* 0x000fe200078e00ff */
[----:B------:R-:W-:Y:S01]  /*13420*/  ULDC UR7, c[0x0][0xc14] ;  /* 0x0003050000077ab9 */ /* 0x000fe20000000800 */
[----:B------:R-:W-:-:S05]  /*13430*/  ULDC UR4, c[0x0][0xc10] ;  /* 0x0003040000047ab9 */ /* 0x000fca0000000800 */
.L_x_2057:
        /* <DEDUP_REMOVED lines=14> */
.L_x_2056:
[----:B------:R-:W-:Y:S05]  /*13520*/  BSYNC B0 ;  /* 0x0000000000007941 */ /* 0x000fea0003800000 */
.L_x_2055:
[----:B0----5:R-:W0:Y:S01]  /*13530*/  SHFL.UP PT, R2, R0, 0x1, RZ ;  /* 0x0420000000027989 */ /* 0x021e2200000e00ff */
        /* <DEDUP_REMOVED lines=19> */
[----:B------:R-:W0:Y:S02]  /*13670*/  SHFL.IDX PT, R3, R7, 0x1f, 0x1f ;  /* 0x03e01f0007037f89 */ /* 0x000e2400000e0000 */
[----:B0-----:R-:W-:-:S04]  /*13680*/  IMAD R3, R3, UR4, RZ ;  /* 0x0000000403037c24 */ /* 0x001fc8000f8e02ff */
[----:B------:R-:W-:-:S05]  /*13690*/  IMAD.IADD R4, R3, 0x1, R4 ;  /* 0x0000000103047824 */ /* 0x000fca00078e0204 */
[----:B------:R-:W-:-:S13]  /*136a0*/  ISETP.GT.AND P0, PT, R4, UR6, PT ;  /* 0x0000000604007c0c */ /* 0x000fda000bf04270 */
[----:B------:R-:W-:Y:S05]  /*136b0*/  @!P0 BRA `(.L_x_2057) ;  /* 0xfffffffc00608947 */ /* 0x000fea000383ffff */
[----:B------:R-:W-:-:S07]  /*136c0*/  IMAD.MOV.U32 R5, RZ, RZ, R7 ;  /* 0x000000ffff057224 */ /* 0x000fce00078e0007 */
.L_x_2053:
[----:B------:R-:W-:-:S04]  /*136d0*/  IMAD.IADD R8, R4, 0x1, -R3 ;  /* 0x0000000104087824 */ /* 0x000fc800078e0a03 */
[----:B------:R-:W-:-:S05]  /*136e0*/  IMAD R2, R5, UR4, R8 ;  /* 0x0000000405027c24 */ /* 0x000fca000f8e0208 */
[----:B------:R-:W-:Y:S02]  /*136f0*/  ISETP.GT.AND P0, PT, R2, UR6, PT ;  /* 0x0000000602007c0c */ /* 0x000fe4000bf04270 */
[----:B------:R-:W0:Y:S11]  /*13700*/  LDC.64 R2, c[0x0][0xc68] ;  /* 0x00031a00ff027b82 */ /* 0x000e360000000a00 */
[----:B------:R-:W-:-:S04]  /*13710*/  VOTE.ANY R9, PT, !P0 ;  /* 0x0000000000097806 */ /* 0x000fc800040e0100 */
[----:B------:R-:W1:Y:S02]  /*13720*/  POPC R12, R9 ;  /* 0x00000009000c7309 */ /* 0x000e640000000000 */
[----:B-1----:R-:W-:-:S05]  /*13730*/  IADD3 R19, R12, R19, RZ ;  /* 0x000000130c137210 */ /* 0x002fca0007ffe0ff */
        /* <DEDUP_REMOVED lines=9> */
[----:B------:R-:W0:Y:S02]  /*137d0*/  F2I.FTZ.U32.TRUNC.NTZ R3, R11 ;  /* 0x0000000b00037305 */ /* 0x000e24000021f000 */
[----:B0-----:R-:W-:Y:S01]  /*137e0*/  IMAD.MOV R9, RZ, RZ, -R3 ;  /* 0x000000ffff097224 */ /* 0x001fe200078e0a03 */
[----:B------:R-:W-:Y:S06]  /*137f0*/  @!P0 BRA `(.L_x_2058) ;  /* 0x0000000000088947 */ /* 0x000fec0003800000 */
[----:B------:R-:W-:-:S06]  /*13800*/  VIADD R16, R12, 0xffffffff ;  /* 0xffffffff0c107836 */ /* 0x000fcc0000000000 */
[----:B------:R0:W1:Y:S02]  /*13810*/  SHFL.IDX PT, R16, R5, R16, 0x1f ;  /* 0x00001f1005107589 */ /* 0x00006400000e0000 */
.L_x_2058:
[----:B-1----:R-:W-:Y:S01]  /*13820*/  IMAD R16, R16, UR4, R8 ;  /* 0x0000000410107c24 */ /* 0x002fe2000f8e0208 */
[----:B------:R-:W-:Y:S01]  /*13830*/  MOV R2, RZ ;  /* 0x000000ff00027202 */ /* 0x000fe20000000f00 */
[----:B------:R-:W-:Y:S01]  /*13840*/  IMAD R9, R9, R6, RZ ;  /* 0x0000000609097224 */ /* 0x000fe200078e02ff */
[----:B------:R-:W-:Y:S02]  /*13850*/  IABS R10, R4 ;  /* 0x00000004000a7213 */ /* 0x000fe40000000000 */
[----:B0-----:R-:W-:Y:S01]  /*13860*/  IADD3 R5, -R16, UR6, RZ ;  /* 0x0000000610057c10 */ /* 0x001fe2000fffe1ff */
[----:B------:R-:W-:-:S03]  /*13870*/  IMAD.HI.U32 R2, R3, R9, R2 ;  /* 0x0000000903027227 */ /* 0x000fc600078e0002 */
[----:B------:R-:W-:Y:S01]  /*13880*/  IABS R8, R5 ;  /* 0x0000000500087213 */ /* 0x000fe20000000000 */
[----:B------:R-:W-:-:S04]  /*13890*/  IMAD.MOV R10, RZ, RZ, -R10 ;  /* 0x000000ffff0a7224 */ /* 0x000fc800078e0a0a */
[----:B------:R-:W-:Y:S02]  /*138a0*/  IMAD.MOV.U32 R3, RZ, RZ, R8 ;  /* 0x000000ffff037224 */ /* 0x000fe400078e0008 */
[----:B------:R-:W-:Y:S02]  /*138b0*/  IMAD.MOV.U32 R8, RZ, RZ, R10 ;  /* 0x000000ffff087224 */ /* 0x000fe400078e000a */
[----:B------:R-:W-:-:S04]  /*138c0*/  IMAD.HI.U32 R2, R2, R3, RZ ;  /* 0x0000000302027227 */ /* 0x000fc800078e00ff */
[----:B------:R-:W-:-:S05]  /*138d0*/  IMAD R3, R2, R8, R3 ;  /* 0x0000000802037224 */ /* 0x000fca00078e0203 */
[----:B------:R-:W-:-:S13]  /*138e0*/  ISETP.GT.U32.AND P0, PT, R6, R3, PT ;  /* 0x000000030600720c */ /* 0x000fda0003f04070 */
[----:B------:R-:W-:Y:S01]  /*138f0*/  @!P0 IMAD.IADD R3, R3, 0x1, -R6 ;  /* 0x0000000103038824 */ /* 0x000fe200078e0a06 */
[----:B------:R-:W-:-:S04]  /*13900*/  @!P0 IADD3 R2, R2, 0x1, RZ ;  /* 0x0000000102028810 */ /* 0x000fc80007ffe0ff */
        /* <DEDUP_REMOVED lines=8> */
[----:B------:R-:W-:-:S03]  /*13990*/  IMAD.MOV R2, RZ, RZ, -R2 ;  /* 0x000000ffff027224 */ /* 0x000fc600078e0a02 */
[----:B------:R-:W-:Y:S01]  /*139a0*/  IADD3 R8, -R6, RZ, RZ ;  /* 0x000000ff06087210 */ /* 0x000fe20007ffe1ff */
[----:B------:R-:W-:Y:S01]  /*139b0*/  IMAD R4, R4, R2, R5 ;  /* 0x0000000204047224 */ /* 0x000fe200078e0205 */
[----:B------:R-:W-:Y:S02]  /*139c0*/  MOV R2, RZ ;  /* 0x000000ff00027202 */ /* 0x000fe40000000f00 */
[----:B------:R-:W-:Y:S02]  /*139d0*/  VIADDMNMX R7, R8, UR4, R7, PT ;  /* 0x0000000408077c46 */ /* 0x000fe4000b800107 */
[----:B------:R-:W-:Y:S02]  /*139e0*/  IABS R10, R4 ;  /* 0x00000004000a7213 */ /* 0x000fe40000000000 */
[----:B------:R-:W-:-:S04]  /*139f0*/  IABS R8, R7 ;  /* 0x0000000700087213 */ /* 0x000fc80000000000 */
[----:B------:R-:W0:Y:S08]  /*13a00*/  I2F.RP R9, R8 ;  /* 0x0000000800097306 */ /* 0x000e300000209400 */
[----:B0-----:R-:W0:Y:S02]  /*13a10*/  MUFU.RCP R9, R9 ;  /* 0x0000000900097308 */ /* 0x001e240000001000 */
[----:B0-----:R-:W-:-:S06]  /*13a20*/  VIADD R3, R9, 0xffffffe ;  /* 0x0ffffffe09037836 */ /* 0x001fcc0000000000 */
[----:B------:R-:W0:Y:S02]  /*13a30*/  F2I.FTZ.U32.TRUNC.NTZ R3, R3 ;  /* 0x0000000300037305 */ /* 0x000e24000021f000 */
[----:B0-----:R-:W-:-:S04]  /*13a40*/  IMAD.MOV R11, RZ, RZ, -R3 ;  /* 0x000000ffff0b7224 */ /* 0x001fc800078e0a03 */
[----:B------:R-:W-:Y:S01]  /*13a50*/  IMAD R5, R11, R8, RZ ;  /* 0x000000080b057224 */ /* 0x000fe200078e02ff */
[----:B------:R-:W-:-:S03]  /*13a60*/  IABS R11, R7 ;  /* 0x00000007000b7213 */ /* 0x000fc60000000000 */
[----:B------:R-:W-:-:S04]  /*13a70*/  IMAD.HI.U32 R2, R3, R5, R2 ;  /* 0x0000000503027227 */ /* 0x000fc800078e0002 */
[----:B------:R-:W-:Y:S02]  /*13a80*/  IMAD.MOV.U32 R5, RZ, RZ, R10 ;  /* 0x000000ffff057224 */ /* 0x000fe400078e000a */
[----:B------:R-:W-:Y:S02]  /*13a90*/  IMAD.MOV R3, RZ, RZ, -R11 ;  /* 0x000000ffff037224 */ /* 0x000fe400078e0a0b */
[----:B------:R-:W-:-:S04]  /*13aa0*/  IMAD.HI.U32 R2, R2, R5, RZ ;  /* 0x0000000502027227 */ /* 0x000fc800078e00ff */
[----:B------:R-:W-:-:S05]  /*13ab0*/  IMAD R3, R2, R3, R5 ;  /* 0x0000000302037224 */ /* 0x000fca00078e0205 */
[----:B------:R-:W-:-:S13]  /*13ac0*/  ISETP.GT.U32.AND P0, PT, R8, R3, PT ;  /* 0x000000030800720c */ /* 0x000fda0003f04070 */
[----:B------:R-:W-:Y:S01]  /*13ad0*/  @!P0 IADD3 R3, R3, -R8, RZ ;  /* 0x8000000803038210 */ /* 0x000fe20007ffe0ff */
        /* <DEDUP_REMOVED lines=8> */
[----:B------:R-:W-:Y:S02]  /*13b60*/  @!P0 LOP3.LUT R2, RZ, R7, RZ, 0x33, !PT ;  /* 0x00000007ff028212 */ /* 0x000fe400078e33ff */
[----:B------:R-:W-:Y:S02]  /*13b70*/  IADD3 R7, -R7, RZ, RZ ;  /* 0x000000ff07077210 */ /* 0x000fe40007ffe1ff */
[----:B------:R-:W-:-:S03]  /*13b80*/  LOP3.LUT R17, RZ, R2, RZ, 0x33, !PT ;  /* 0x00000002ff117212 */ /* 0x000fc600078e33ff */
[----:B------:R-:W-:Y:S02]  /*13b90*/  IMAD R18, R2, R7, R3 ;  /* 0x0000000702127224 */ /* 0x000fe400078e0203 */
[----:B------:R-:W-:Y:S01]  /*13ba0*/  IMAD.IADD R17, R0, 0x1, R17 ;  /* 0x0000000100117824 */ /* 0x000fe200078e0211 */
[----:B------:R-:W-:Y:S06]  /*13bb0*/  BRA `(.L_x_2059) ;  /* 0x00000000000c7947 */ /* 0x000fec0003800000 */
.L_x_2054:
[----:B------:R-:W-:Y:S01]  /*13bc0*/  IMAD.MOV.U32 R17, RZ, RZ, RZ ;  /* 0x000000ffff117224 */ /* 0x000fe200078e00ff */
[----:B------:R-:W-:Y:S01]  /*13bd0*/  MOV R18, RZ ;  /* 0x000000ff00127202 */ /* 0x000fe20000000f00 */
[----:B------:R-:W-:-:S07]  /*13be0*/  IMAD.U32 R16, RZ, RZ, UR6 ;  /* 0x00000006ff107e24 */ /* 0x000fce000f8e00ff */
.L_x_2059:
        /* <DEDUP_REMOVED lines=13> */
[----:B------:R-:W-:Y:S01]  /*13cc0*/  MOV R22, RZ ;  /* 0x000000ff00167202 */ /* 0x000fe20000000f00 */
[----:B------:R-:W-:Y:S01]  /*13cd0*/  IMAD.MOV.U32 R26, RZ, RZ, 0x1 ;  /* 0x00000001ff1a7424 */ /* 0x000fe200078e00ff */
[----:B------:R-:W-:Y:S01]  /*13ce0*/  ULDC.64 UR38, c[0x0][0x198] ;  /* 0x0000660000267ab9 */ /* 0x000fe20000000a00 */
[----:B------:R-:W-:Y:S01]  /*13cf0*/  IMAD.MOV.U32 R25, RZ, RZ, RZ ;  /* 0x000000ffff197224 */ /* 0x000fe200078e00ff */
[----:B------:R-:W-:-:S06]  /*13d00*/  ULDC UR36, c[0x0][0xc] ;  /* 0x0000030000247ab9 */ /* 0x000fcc0000000800 */
.L_x_2144:
[----:B--2---:R-:W2:Y:S02]  /*13d10*/  LDC.64 R2, c[0x0][0xc60] ;  /* 0x00031800ff027b82 */ /* 0x004ea40000000a00 */
[----:B--2---:R-:W-:-:S05]  /*13d20*/  IMAD.WIDE R2, R19, 0x4, R2 ;  /* 0x0000000413027825 */ /* 0x004fca00078e0202 */
[----:B------:R-:W0:Y:S01]  /*13d30*/  LDG.E R29, desc[UR40][R2.64] ;  /* 0x00000028021d7981 */ /* 0x000e22000c1e1900 */
[----:B------:R-:W-:Y:S05]  /*13d40*/  YIELD ;  /* 0x0000000000007946 */ /* 0x000fea0003800000 */
[----:B------:R-:W-:Y:S01]  /*13d50*/  ULDC.64 UR4, c[0x0][0xa28] ;  /* 0x00028a0000047ab9 */ /* 0x000fe20000000a00 */
[----:B------:R-:W-:Y:S01]  /*13d60*/  IMAD.MOV.U32 R10, RZ, RZ, RZ ;  /* 0x000000ffff0a7224 */ /* 0x000fe200078e00ff */
[----:B------:R-:W-:Y:S01]  /*13d70*/  ISETP.NE.U32.AND P1, PT, RZ, UR4, PT ;  /* 0x00000004ff007c0c */ /* 0x000fe2000bf25070 */
[----:B------:R-:W-:Y:S01]  /*13d80*/  ULDC.64 UR8, c[0x0][0xa08] ;  /* 0x0002820000087ab9 */ /* 0x000fe20000000a00 */
[----:B------:R-:W-:-:S02]  /*13d90*/  ULDC.64 UR10, c[0x0][0xa10] ;  /* 0x00028400000a7ab9 */ /* 0x000fc40000000a00 */
[----:B------:R-:W-:Y:S02]  /*13da0*/  ISETP.NE.AND.EX P1, PT, RZ, UR5, PT, P1 ;  /* 0x00000005ff007c0c */ /* 0x000fe4000bf25310 */
[----:B0-----:R-:W-:Y:S01]  /*13db0*/  SHF.R.S32.HI R0, RZ, 0x1f, R29 ;  /* 0x0000001fff007819 */ /* 0x001fe2000001141d */
[----:B------:R-:W-:-:S10]  /*13dc0*/  IMAD.SHL.U32 R14, R29, 0x4, RZ ;  /* 0x000000041d0e7824 */ /* 0x000fd400078e00ff */
[C---:B------:R-:W-:Y:S02]  /*13dd0*/  @P1 LEA R2, P0, R29.reuse, UR4, 0x2 ;  /* 0x000000041d021c11 */ /* 0x040fe4000f8010ff */
[C-C-:B------:R-:W-:Y:S02]  /*13de0*/  SHF.L.U64.HI R12, R29.reuse, 0x2, R0.reuse ;  /* 0x000000021d0c7819 */ /* 0x140fe40000010200 */
[----:B------:R-:W-:Y:S01]  /*13df0*/  @P1 LEA.HI.X R3, R29, UR5, R0, 0x2, P0 ;  /* 0x000000051d031c11 */ /* 0x000fe200080f1400 */
[----:B------:R-:W-:Y:S01]  /*13e00*/  ULDC.64 UR4, c[0x0][0xa18] ;  /* 0x0002860000047ab9 */ /* 0x000fe20000000a00 */
[----:B------:R-:W-:Y:S01]  /*13e10*/  MOV R0, RZ ;  /* 0x000000ff00007202 */ /* 0x000fe20000000f00 */
[----:B------:R-:W-:Y:S01]  /*13e20*/  STL [R1+0x4], R14 ;  /* 0x0000040e01007387 */ /* 0x000fe20000100800 */
[----:B------:R-:W-:-:S03]  /*13e30*/  ISETP.NE.U32.AND P0, PT, RZ, UR4, PT ;  /* 0x00000004ff007c0c */ /* 0x000fc6000bf05070 */
[----:B------:R-:W-:Y:S01]  /*13e40*/  STL [R1+0x8], R12 ;  /* 0x0000080c01007387 */ /* 0x000fe20000100800 */
[----:B------:R-:W-:-:S03]  /*13e50*/  ISETP.NE.AND.EX P0, PT, RZ, UR5, PT, P0 ;  /* 0x00000005ff007c0c */ /* 0x000fc6000bf05300 */
[----:B------:R0:W5:Y:S10]  /*13e60*/  @P1 LDG.E R0, desc[UR40][R2.64] ;  /* 0x0000002802001981 */ /* 0x000174000c1e1900 */
[----:B------:R-:W-:-:S04]  /*13e70*/  @P0 IADD3 R8, P2, R14, UR4, RZ ;  /* 0x000000040e080c10 */ /* 0x000fc8000ff5e0ff */
[----:B------:R-:W-:Y:S01]  /*13e80*/  @P0 IADD3.X R9, R12, UR5, RZ, P2, !PT ;  /* 0x000000050c090c10 */ /* 0x000fe200097fe4ff */
[----:B------:R-:W-:Y:S02]  /*13e90*/  ULDC.64 UR4, c[0x0][0xa00] ;  /* 0x0002800000047ab9 */ /* 0x000fe40000000a00 */
[----:B------:R-:W-:-:S04]  /*13ea0*/  ISETP.NE.U32.AND P2, PT, RZ, UR4, PT ;  /* 0x00000004ff007c0c */ /* 0x000fc8000bf45070 */
[----:B------:R-:W-:Y:S02]  /*13eb0*/  ISETP.NE.AND.EX P2, PT, RZ, UR5, PT, P2 ;  /* 0x00000005ff007c0c */ /* 0x000fe4000bf45320 */
[----:B0-----:R-:W-:-:S04]  /*13ec0*/  IADD3 R2, P1, R14, UR4, RZ ;  /* 0x000000040e027c10 */ /* 0x001fc8000ff3e0ff */
[----:B------:R-:W-:-:S07]  /*13ed0*/  IADD3.X R3, R12, UR5, RZ, P1, !PT ;  /* 0x000000050c037c10 */ /* 0x000fce0008ffe4ff */
[----:B------:R-:W2:Y:S01]  /*13ee0*/  @P2 LDG.E R10, desc[UR40][R2.64] ;  /* 0x00000028020a2981 */ /* 0x000ea2000c1e1900 */
[----:B------:R-:W-:Y:S01]  /*13ef0*/  ULDC UR4, c[0x0][0x288] ;  /* 0x0000a20000047ab9 */ /* 0x000fe20000000800 */
[----:B------:R-:W-:-:S04]  /*13f00*/  IADD3 R6, P1, R14, UR8, RZ ;  /* 0x000000080e067c10 */ /* 0x000fc8000ff3e0ff */
[----:B------:R-:W-:Y:S02]  /*13f10*/  IADD3.X R7, R12, UR9, RZ, P1, !PT ;  /* 0x000000090c077c10 */ /* 0x000fe40008ffe4ff */
[----:B------:R-:W-:-:S04]  /*13f20*/  IADD3 R4, P1, R14, UR10, RZ ;  /* 0x0000000a0e047c10 */ /* 0x000fc8000ff3e0ff */
[----:B------:R-:W-:Y:S02]  /*13f30*/  IADD3.X R5, R12, UR11, RZ, P1, !PT ;  /* 0x0000000b0c057c10 */ /* 0x000fe40008ffe4ff */
[----:B------:R-:W-:Y:S01]  /*13f40*/  ISETP.NE.U32.AND P1, PT, RZ, UR8, PT ;  /* 0x00000008ff007c0c */ /* 0x000fe2000bf25070 */
[----:B------:R-:W-:-:S03]  /*13f50*/  ULDC UR6, c[0x0][0x338] ;  /* 0x0000ce0000067ab9 */ /* 0x000fc60000000800 */
[----:B------:R-:W-:Y:S02]  /*13f60*/  ISETP.NE.AND.EX P3, PT, RZ, UR9, PT, P1 ;  /* 0x00000009ff007c0c */ /* 0x000fe4000bf65310 */
[----:B------:R-:W-:-:S04]  /*13f70*/  ISETP.NE.U32.AND P1, PT, RZ, UR10, PT ;  /* 0x0000000aff007c0c */ /* 0x000fc8000bf25070 */
[----:B------:R-:W-:Y:S01]  /*13f80*/  ISETP.NE.AND.EX P1, PT, RZ, UR11, PT, P1 ;  /* 0x0000000bff007c0c */ /* 0x000fe2000bf25310 */
[----:B--2---:R0:W-:Y:S02]  /*13f90*/  STL [R1+0x10], R10 ;  /* 0x0000100a01007387 */ /* 0x0041e40000100800 */
[----:B0-----:R-:W-:Y:S01]  /*13fa0*/  IMAD.U32 R10, RZ, RZ, UR4 ;  /* 0x00000004ff0a7e24 */ /* 0x001fe2000f8e00ff */
[----:B------:R-:W-:Y:S02]  /*13fb0*/  ULDC.64 UR4, c[0x0][0x3f8] ;  /* 0x0000fe0000047ab9 */ /* 0x000fe40000000a00 */
[----:B------:R-:W-:-:S03]  /*13fc0*/  UISETP.NE.U32.AND UP0, UPT, UR4, URZ, UPT ;  /* 0x0000003f0400728c */ /* 0x000fc6000bf05070 */
[----:B------:R-:W-:Y:S01]  /*13fd0*/  ULDC UR4, c[0x0][0x404] ;  /* 0x0001010000047ab9 */ /* 0x000fe20000000800 */
[----:B------:R-:W-:Y:S01]  /*13fe0*/  UISETP.NE.AND.EX UP0, UPT, UR5, URZ, UPT, UP0 ;  /* 0x0000003f0500728c */ /* 0x000fe2000bf05300 */
[----:B------:R0:W5:Y:S02]  /*13ff0*/  @P0 LDG.E R10, desc[UR40][R8.64] ;  /* 0x00000028080a0981 */ /* 0x000164000c1e1900 */
[----:B------:R-:W-:Y:S01]  /*14000*/  ULDC UR5, c[0x0][0x2e0] ;  /* 0x0000b80000057ab9 */ /* 0x000fe20000000800 */
[----:B------:R-:W-:-:S04]  /*14010*/  USEL UR4, UR4, 0x1, UP0 ;  /* 0x0000000104047887 */ /* 0x000fc80008000000 */
[----:B------:R-:W-:Y:S01]  /*14020*/  UIMAD UR4, UR4, UR5, URZ ;  /* 0x00000005040472a4 */ /* 0x000fe2000f8e023f */
[----:B0-----:R-:W-:-:S05]  /*14030*/  IMAD.U32 R9, RZ, RZ, UR6 ;  /* 0x00000006ff097e24 */ /* 0x001fca000f8e00ff */
[----:B------:R-:W-:Y:S01]  /*14040*/  MOV R11, UR4 ;  /* 0x00000004000b7c02 */ /* 0x000fe20008000f00 */
[----:B------:R-:W-:Y:S06]  /*14050*/  @P0 BRA `(.L_x_2061) ;  /* 0x0000000000100947 */ /* 0x000fec0003800000 */
[----:B------:R-:W-:Y:S05]  /*14060*/  @!P2 BRA `(.L_x_2061) ;  /* 0x00000000000ca947 */ /* 0x000fea0003800000 */
[----:B------:R-:W2:Y:S04]  /*14070*/  LDG.E R13, desc[UR40][R2.64] ;  /* 0x00000028020d7981 */ /* 0x000ea8000c1e1900 */
[----:B-----5:R-:W2:Y:S02]  /*14080*/  LDG.E R10, desc[UR40][R2.64+0x4] ;  /* 0x00000428020a7981 */ /* 0x020ea4000c1e1900 */
[----:B--2---:R-:W-:-:S07]  /*14090*/  IMAD.IADD R10, R10, 0x1, -R13 ;  /* 0x000000010a0a7824 */ /* 0x004fce00078e0a0d */
.L_x_2061:
[----:B------:R-:W-:Y:S01]  /*140a0*/  IMAD.MOV.U32 R23, RZ, RZ, RZ ;  /* 0x000000ffff177224 */ /* 0x000fe200078e00ff */
[----:B------:R-:W-:Y:S01]  /*140b0*/  ULDC.64 UR4, c[0x0][0xa20] ;  /* 0x0002880000047ab9 */ /* 0x000fe20000000a00 */
[----:B------:R-:W-:-:S04]  /*140c0*/  IMAD.MOV.U32 R8, RZ, RZ, RZ ;  /* 0x000000ffff087224 */ /* 0x000fc800078e00ff */
[----:B------:R-:W2:Y:S04]  /*140d0*/  @P3 LDG.E R23, desc[UR40][R6.64] ;  /* 0x0000002806173981 */ /* 0x000ea8000c1e1900 */
[----:B------:R0:W5:Y:S01]  /*140e0*/  @P1 LDG.E R8, desc[UR40][R4.64] ;  /* 0x0000002804081981 */ /* 0x000162000c1e1900 */
[----:B------:R-:W-:-:S04]  /*140f0*/  ISETP.NE.U32.AND P0, PT, RZ, UR4, PT ;  /* 0x00000004ff007c0c */ /* 0x000fc8000bf05070 */
[----:B------:R-:W-:Y:S02]  /*14100*/  ISETP.NE.AND.EX P0, PT, RZ, UR5, PT, P0 ;  /* 0x00000005ff007c0c */ /* 0x000fe4000bf05300 */
[----:B--2--5:R-:W-:-:S11]  /*14110*/  IADD3 R23, R23, R0, RZ ;  /* 0x0000000017177210 */ /* 0x024fd60007ffe0ff */
[----:B0-----:R-:W-:Y:S05]  /*14120*/  @!P0 BRA `(.L_x_2062) ;  /* 0x0000000000108947 */ /* 0x001fea0003800000 */
[----:B------:R-:W-:-:S04]  /*14130*/  IADD3 R2, P0, R14, UR4, RZ ;  /* 0x000000040e027c10 */ /* 0x000fc8000ff1e0ff */
[----:B------:R-:W-:-:S05]  /*14140*/  IADD3.X R3, R12, UR5, RZ, P0, !PT ;  /* 0x000000050c037c10 */ /* 0x000fca00087fe4ff */
[----:B------:R0:W5:Y:S01]  /*14150*/  LDG.E R11, desc[UR40][R2.64] ;  /* 0x00000028020b7981 */ /* 0x000162000c1e1900 */
[----:B------:R-:W-:Y:S05]  /*14160*/  BRA `(.L_x_2063) ;  /* 0x0000000000107947 */ /* 0x000fea0003800000 */
.L_x_2062:
[----:B------:R-:W-:Y:S05]  /*14170*/  @!P3 BRA `(.L_x_2063) ;  /* 0x00000000000cb947 */ /* 0x000fea0003800000 */
[----:B------:R-:W2:Y:S04]  /*14180*/  LDG.E R2, desc[UR40][R6.64] ;  /* 0x0000002806027981 */ /* 0x000ea8000c1e1900 */
[----:B------:R-:W2:Y:S02]  /*14190*/  LDG.E R11, desc[UR40][R6.64+0x4] ;  /* 0x00000428060b7981 */ /* 0x000ea4000c1e1900 */
[----:B--2---:R-:W-:-:S07]  /*141a0*/  IMAD.IADD R11, R11, 0x1, -R2 ;  /* 0x000000010b0b7824 */ /* 0x004fce00078e0a02 */
.L_x_2063:
[----:B0-----:R-:W2:Y:S04]  /*141b0*/  @P1 LDG.E R3, desc[UR40][R4.64] ;  /* 0x0000002804031981 */ /* 0x001ea8000c1e1900 */
[----:B------:R-:W2:Y:S01]  /*141c0*/  @P1 LDG.E R2, desc[UR40][R4.64+0x4] ;  /* 0x0000042804021981 */ /* 0x000ea2000c1e1900 */
[----:B-----5:R-:W-:Y:S01]  /*141d0*/  IMAD.IADD R0, R11, 0x1, -R0 ;  /* 0x000000010b007824 */ /* 0x020fe200078e0a00 */
[----:B------:R-:W-:Y:S01]  /*141e0*/  BSSY B0, `(.L_x_2064) ;  /* 0x00000b7000007945 */ /* 0x000fe20003800000 */
[----:B------:R-:W-:Y:S01]  /*141f0*/  PLOP3.LUT P2, PT, PT, PT, PT, 0x80, 0x0 ;  /* 0x000000000000781c */ /* 0x000fe20003f4f070 */
[----:B--2---:R-:W-:Y:S02]  /*14200*/  @P1 IMAD.IADD R9, R2, 0x1, -R3 ;  /* 0x0000000102091824 */ /* 0x004fe400078e0a03 */
[----:B------:R-:W-:-:S03]  /*14210*/  IMAD R3, R17, 0xc0, RZ ;  /* 0x000000c011037824 */ /* 0x000fc600078e02ff */
[----:B------:R-:W-:Y:S02]  /*14220*/  IADD3 R2, R0, R9, RZ ;  /* 0x0000000900027210 */ /* 0x000fe40007ffe0ff */
[----:B------:R-:W-:-:S03]  /*14230*/  IADD3 R7, -R10, 0x13f, R3 ;  /* 0x0000013f0a077810 */ /* 0x000fc60007ffe103 */
[C---:B------:R-:W-:Y:S02]  /*14240*/  VIADD R3, R2.reuse, 0x7f ;  /* 0x0000007f02037836 */ /* 0x040fe40000000000 */
[----:B------:R-:W-:-:S03]  /*14250*/  IMAD.IADD R7, R2, 0x1, R7 ;  /* 0x0000000102077824 */ /* 0x000fc600078e0207 */
[----:B------:R-:W-:Y:S02]  /*14260*/  SHF.R.S32.HI R2, RZ, 0x1f, R3 ;  /* 0x0000001fff027819 */ /* 0x000fe40000011403 */
[----:B------:R-:W-:Y:S02]  /*14270*/  SHF.R.S32.HI R6, RZ, 0x1f, R7 ;  /* 0x0000001fff067819 */ /* 0x000fe40000011407 */
[----:B------:R-:W-:Y:S02]  /*14280*/  LEA.HI R2, R2, R3, RZ, 0x7 ;  /* 0x0000000302027211 */ /* 0x000fe400078f38ff */
[----:B------:R-:W-:Y:S02]  /*14290*/  LEA.HI R6, R6, R7, RZ, 0x7 ;  /* 0x0000000706067211 */ /* 0x000fe400078f38ff */
[----:B------:R-:W-:Y:S02]  /*142a0*/  SHF.R.S32.HI R2, RZ, 0x7, R2 ;  /* 0x00000007ff027819 */ /* 0x000fe40000011402 */
[----:B------:R-:W-:-:S04]  /*142b0*/  SHF.R.S32.HI R3, RZ, 0x7, R6 ;  /* 0x00000007ff037819 */ /* 0x000fc80000011406 */
[----:B------:R-:W-:-:S05]  /*142c0*/  VIMNMX R12, R2, R3, PT ;  /* 0x00000003020c7248 */ /* 0x000fca0003fe0100 */
[----:B------:R-:W-:Y:S01]  /*142d0*/  IMAD R2, R12, 0x80, -R0 ;  /* 0x000000800c027824 */ /* 0x000fe200078e0a00 */
[----:B------:R-:W-:Y:S01]  /*142e0*/  IADD3 R0, -R0, RZ, RZ ;  /* 0x000000ff00007210 */ /* 0x000fe20007ffe1ff */
[----:B------:R0:W-:Y:S03]  /*142f0*/  STL [R1], R12 ;  /* 0x0000000c01007387 */ /* 0x0001e60000100800 */
[----:B------:R-:W-:Y:S02]  /*14300*/  VIMNMX R9, R2, R9, PT ;  /* 0x0000000902097248 */ /* 0x000fe40003fe0100 */
[----:B------:R-:W-:-:S04]  /*14310*/  VIMNMX R2, RZ, R0, !PT ;  /* 0x00000000ff027248 */ /* 0x000fc80007fe0100 */
[----:B------:R-:W-:Y:S02]  /*14320*/  ISETP.GT.AND P0, PT, R9, R2, PT ;  /* 0x000000020900720c */ /* 0x000fe40003f04270 */
[----:B------:R-:W-:-:S11]  /*14330*/  SHF.R.U32.HI R2, RZ, 0x7, R2 ;  /* 0x00000007ff027819 */ /* 0x000fd60000011602 */
[----:B------:R-:W-:-:S05]  /*14340*/  @P0 VIADD R0, R9, 0x7f ;  /* 0x0000007f09000836 */ /* 0x000fca0000000000 */
[----:B------:R-:W-:-:S04]  /*14350*/  @P0 SHF.R.S32.HI R3, RZ, 0x1f, R0 ;  /* 0x0000001fff030819 */ /* 0x000fc80000011400 */
[----:B------:R-:W-:Y:S01]  /*14360*/  @P0 LEA.HI R0, R3, R0, RZ, 0x7 ;  /* 0x0000000003000211 */ /* 0x000fe200078f38ff */
[----:B------:R-:W-:-:S03]  /*14370*/  IMAD.MOV.U32 R3, RZ, RZ, R2 ;  /* 0x000000ffff037224 */ /* 0x000fc600078e0002 */
[----:B------:R-:W-:-:S04]  /*14380*/  @P0 SHF.R.S32.HI R3, RZ, 0x7, R0 ;  /* 0x00000007ff030819 */ /* 0x000fc80000011400 */
[----:B------:R-:W-:-:S13]  /*14390*/  ISETP.GT.AND P0, PT, R3, R2, PT ;  /* 0x000000020300720c */ /* 0x000fda0003f04270 */
[----:B0-----:R-:W-:Y:S05]  /*143a0*/  @!P0 BRA `(.L_x_2065) ;  /* 0x0000000800688947 */ /* 0x001fea0003800000 */
[----:B------:R-:W0:Y:S01]  /*143b0*/  LDC R0, c[0x0][0x428] ;  /* 0x00010a00ff007b82 */ /* 0x000e220000000800 */
[----:B------:R-:W-:Y:S01]  /*143c0*/  UMOV UR4, 0xffffffff ;  /* 0xffffffff00047882 */ /* 0x000fe20000000000 */
[----:B0-----:R-:W-:Y:S01]  /*143d0*/  ISETP.NE.AND P0, PT, R0, 0x1, PT ;  /* 0x000000010000780c */ /* 0x001fe20003f05270 */
[----:B------:R-:W-:-:S12]  /*143e0*/  IMAD.MOV.U32 R0, RZ, RZ, R18 ;  /* 0x000000ffff007224 */ /* 0x000fd800078e0012 */
[----:B------:R-:W0:Y:S08]  /*143f0*/  @P0 LDC R5, c[0x0][0x42c] ;  /* 0x00010b00ff050b82 */ /* 0x000e300000000800 */
[----:B------:R-:W2:Y:S01]  /*14400*/  @P0 LDC R7, c[0x0][0x430] ;  /* 0x00010c00ff070b82 */ /* 0x000ea20000000800 */
[----:B0-----:R-:W-:-:S05]  /*14410*/  @P0 IMAD.HI.U32 R4, R18, R5, RZ ;  /* 0x0000000512040227 */ /* 0x001fca00078e00ff */
[----:B--2---:R-:W-:Y:S02]  /*14420*/  @P0 SHF.R.U32.HI R0, RZ, R7, R4 ;  /* 0x00000007ff000219 */ /* 0x004fe40000011604 */
[----:B------:R-:W-:Y:S01]  /*14430*/  SEL R4, R29, RZ, !P1 ;  /* 0x000000ff1d047207 */ /* 0x000fe20004800000 */
[----:B------:R-:W-:Y:S06]  /*14440*/  BRA.DIV UR4, `(.L_x_2066) ;  /* 0x0000004a046c7947 */ /* 0x000fec000b800000 */
.L_x_2214:
[----:B------:R-:W-:-:S03]  /*14450*/  UMOV UR4, 0xffffffff ;  /* 0xffffffff00047882 */ /* 0x000fc60000000000 */
[----:B------:R-:W-:Y:S05]  /*14460*/  BRA.DIV UR4, `(.L_x_2067) ;  /* 0x0000004a04987947 */ /* 0x000fea000b800000 */
[----:B------:R-:W-:-:S13]  /*14470*/  ELECT P6, URZ, PT ;  /* 0x00000000003f782f */ /* 0x000fda00038c0000 */
.L_x_2217:
        /* <DEDUP_REMOVED lines=12> */
.L_x_2218:
[----:B------:R-:W-:Y:S05]  /*14540*/  BSYNC B1 ;  /* 0x0000000000017941 */ /* 0x000fea0003800000 */
.L_x_2068:
[----:B------:R-:W-:Y:S04]  /*14550*/  BSSY B1, `(.L_x_2070) ;  /* 0x0000037000017945 */ /* 0x000fe80003800000 */
[----:B------:R-:W-:Y:S05]  /*14560*/  @!P6 BRA `(.L_x_2071) ;  /* 0x0000000000d4e947 */ /* 0x000fea0003800000 */
[----:B0-----:R-:W-:Y:S01]  /*14570*/  IMAD R5, R25, 0x8, R6 ;  /* 0x0000000819057824 */ /* 0x001fe200078e0206 */
[----:B------:R-:W-:-:S04]  /*14580*/  SHF.L.U32 R10, R26, 0x1f, RZ ;  /* 0x0000001f1a0a7819 */ /* 0x000fc800000006ff */
[----:B------:R-:W0:Y:S02]  /*14590*/  SYNCS.PHASECHK.TRANS64.TRYWAIT P0, [R5+URZ+0x168a0], R10 ;  /* 0x0168a00a050075a7 */ /* 0x000e24000800017f */
[----:B0-----:R-:W-:Y:S05]  /*145a0*/  @!P0 BRA `(.L_x_2072) ;  /* 0x00000048007c8947 */ /* 0x001fea0003800000 */
.L_x_2219:
        /* <DEDUP_REMOVED lines=9> */
.L_x_2073:
[----:B------:R-:W-:Y:S01]  /*14640*/  LEA R7, R25, R6, 0xe ;  /* 0x0000000619077211 */ /* 0x000fe200078e70ff */
[----:B------:R-:W-:Y:S01]  /*14650*/  UIADD3 UR4, UP0, UR38, 0x570, URZ ;  /* 0x0000057026047890 */ /* 0x000fe2000ff1e03f */
[----:B------:R-:W-:Y:S01]  /*14660*/  R2UR UR9, R5 ;  /* 0x00000000050972ca */ /* 0x000fe200000e0000 */
[----:B------:R-:W-:Y:S01]  /*14670*/  UMOV UR6, 0x0 ;  /* 0x0000000000067882 */ /* 0x000fe20000000000 */
[----:B------:R-:W-:Y:S01]  /*14680*/  R2UR UR8, R7 ;  /* 0x00000000070872ca */ /* 0x000fe200000e0000 */
[----:B------:R-:W-:Y:S01]  /*14690*/  IMAD R7, R3, 0x80, R8 ;  /* 0x0000008003077824 */ /* 0x000fe200078e0208 */
[----:B------:R-:W-:Y:S01]  /*146a0*/  R2UR UR12, R0 ;  /* 0x00000000000c72ca */ /* 0x000fe200000e0000 */
[----:B------:R-:W-:Y:S01]  /*146b0*/  UIADD3.X UR5, URZ, UR39, URZ, UP0, !UPT ;  /* 0x000000273f057290 */ /* 0x000fe200087fe43f */
[----:B------:R-:W-:Y:S01]  /*146c0*/  R2UR UR13, R4 ;  /* 0x00000000040d72ca */ /* 0x000fe200000e0000 */
[----:B------:R-:W-:Y:S01]  /*146d0*/  VIADD R7, R7, 0xffffff80 ;  /* 0xffffff8007077836 */ /* 0x000fe20000000000 */
[----:B------:R-:W-:Y:S01]  /*146e0*/  UMOV UR7, 0x12f00000 ;  /* 0x12f0000000077882 */ /* 0x000fe20000000000 */
[----:B------:R-:W-:-:S03]  /*146f0*/  UMOV UR10, URZ ;  /* 0x0000003f000a7c82 */ /* 0x000fc60008000000 */
[----:B------:R-:W-:Y:S01]  /*14700*/  R2UR UR11, R7 ;  /* 0x00000000070b72ca */ /* 0x000fe200000e0000 */
[----:B------:R-:W-:Y:S02]  /*14710*/  UIADD3 UR9, UR9, 0x16890, URZ ;  /* 0x0001689009097890 */ /* 0x000fe4000fffe03f */
[----:B------:R-:W-:-:S10]  /*14720*/  UIADD3 UR8, UR8, 0xe400, URZ ;  /* 0x0000e40008087890 */ /* 0x000fd4000fffe03f */
[----:B------:R3:W-:Y:S01]  /*14730*/  UTMALDG.4D [UR8], [UR4], desc[UR6] ;  /* 0x00000608040075b4 */ /* 0x0007e20008019000 */
[----:B------:R-:W4:Y:S02]  /*14740*/  SYNCS.PHASECHK.TRANS64.TRYWAIT P0, [R5+URZ+0x168c0], R10 ;  /* 0x0168c00a050075a7 */ /* 0x000f24000800017f */
[----:B---34-:R-:W-:Y:S05]  /*14750*/  @!P0 BRA `(.L_x_2074) ;  /* 0x0000004800248947 */ /* 0x018fea0003800000 */
.L_x_2220:
[----:B------:R-:W-:Y:S01]  /*14760*/  IMAD.SHL.U32 R9, R25, 0x2000, RZ ;  /* 0x0000200019097824 */ /* 0x000fe200078e00ff */
[----:B------:R-:W-:Y:S06]  /*14770*/  @P1 BRA `(.L_x_2075) ;  /* 0x0000000000141947 */ /* 0x000fec0003800000 */
[----:B------:R-:W-:Y:S02]  /*14780*/  ISETP.NE.AND P0, PT, R28, RZ, PT ;  /* 0x000000ff1c00720c */ /* 0x000fe40003f05270 */
[----:B0--3--:R-:W-:-:S04]  /*14790*/  MOV R10, 0x4000 ;  /* 0x00004000000a7802 */ /* 0x009fc80000000f00 */
[----:B------:R4:W-:Y:S07]  /*147a0*/  SYNCS.ARRIVE.TRANS64 RZ, [R5+URZ+0x168b0], R10 ;  /* 0x0168b00a05ff79a7 */ /* 0x0009ee000800003f */
[----:B------:R-:W-:Y:S05]  /*147b0*/  @!P0 BRA `(.L_x_2075) ;  /* 0x0000000000048947 */ /* 0x000fea0003800000 */
[----:B------:R-:W-:Y:S01]  /*147c0*/  BPT.TRAP 0x1 ;  /* 0x000000040000795c */ /* 0x000fe20000300000 */
.L_x_2075:
        /* <DEDUP_REMOVED lines=15> */
.L_x_2071:
[----:B------:R-:W-:Y:S05]  /*148c0*/  BSYNC B1 ;  /* 0x0000000000017941 */ /* 0x000fea0003800000 */
.L_x_2070:
[----:B------:R-:W-:Y:S01]  /*148d0*/  VIADD R25, R25, 0x1 ;  /* 0x0000000119197836 */ /* 0x000fe20000000000 */
[----:B------:R-:W-:Y:S01]  /*148e0*/  PLOP3.LUT P2, PT, PT, PT, PT, 0x8, 0x0 ;  /* 0x000000000000781c */ /* 0x000fe20003f4e170 */
[----:B------:R-:W-:-:S03]  /*148f0*/  VIADD R3, R3, 0xfffffffe ;  /* 0xfffffffe03037836 */ /* 0x000fc60000000000 */
[----:B------:R-:W-:-:S04]  /*14900*/  ISETP.NE.AND P0, PT, R25, 0x2, PT ;  /* 0x000000021900780c */ /* 0x000fc80003f05270 */
[----:B------:R-:W-:Y:S02]  /*14910*/  SEL R25, R25, RZ, P0 ;  /* 0x000000ff19197207 */ /* 0x000fe40000000000 */
[----:B0-234-:R-:W-:Y:S02]  /*14920*/  SEL R5, RZ, 0x1, P0 ;  /* 0x00000001ff057807 */ /* 0x01dfe40000000000 */
[----:B------:R-:W-:Y:S02]  /*14930*/  ISETP.GE.AND P0, PT, R3, R2, PT ;  /* 0x000000020300720c */ /* 0x000fe40003f06270 */
[----:B------:R-:W-:-:S11]  /*14940*/  LOP3.LUT R26, R26, R5, RZ, 0x3c, !PT ;  /* 0x000000051a1a7212 */ /* 0x000fd600078e3cff */
[----:B------:R-:W-:Y:S05]  /*14950*/  @!P0 BRA `(.L_x_2065) ;  /* 0x0000000000fc8947 */ /* 0x000fea0003800000 */
.L_x_2082:
[----:B------:R-:W-:Y:S05]  /*14960*/  YIELD ;  /* 0x0000000000007946 */ /* 0x000fea0003800000 */
[----:B------:R-:W-:Y:S04]  /*14970*/  BSSY B1, `(.L_x_2076) ;  /* 0x0000034000017945 */ /* 0x000fe80003800000 */
[----:B------:R-:W-:Y:S05]  /*14980*/  @!P6 BRA `(.L_x_2077) ;  /* 0x0000000000c8e947 */ /* 0x000fea0003800000 */
[----:B------:R-:W-:Y:S02]  /*14990*/  LEA R10, R25, R6, 0x3 ;  /* 0x00000006190a7211 */ /* 0x000fe400078e18ff */
[----:B------:R-:W-:-:S04]  /*149a0*/  SHF.L.U32 R5, R26, 0x1f, RZ ;  /* 0x0000001f1a057819 */ /* 0x000fc800000006ff */
[----:B------:R-:W0:Y:S02]  /*149b0*/  SYNCS.PHASECHK.TRANS64.TRYWAIT P0, [R10+URZ+0x168a0], R5 ;  /* 0x0168a0050a0075a7 */ /* 0x000e24000800017f */
[----:B0-----:R-:W-:Y:S05]  /*149c0*/  @!P0 BRA `(.L_x_2078) ;  /* 0x00000044009c8947 */ /* 0x001fea0003800000 */
.L_x_2221:
        /* <DEDUP_REMOVED lines=9> */
.L_x_2079:
        /* <DEDUP_REMOVED lines=17> */
.L_x_2222:
[----:B------:R-:W-:Y:S05]  /*14b70*/  @P0 BRA `(.L_x_2081) ;  /* 0x0000000000140947 */ /* 0x000fea0003800000 */
[----:B------:R-:W-:Y:S02]  /*14b80*/  ISETP.NE.AND P1, PT, R28, RZ, PT ;  /* 0x000000ff1c00720c */ /* 0x000fe40003f25270 */
[----:B0-2---:R-:W-:-:S04]  /*14b90*/  MOV R5, 0x4000 ;  /* 0x0000400000057802 */ /* 0x005fc80000000f00 */
[----:B------:R3:W-:Y:S07]  /*14ba0*/  SYNCS.ARRIVE.TRANS64 RZ, [R10+URZ+0x168b0], R5 ;  /* 0x0168b0050aff79a7 */ /* 0x0007ee000800003f */
[----:B------:R-:W-:Y:S05]  /*14bb0*/  @!P1 BRA `(.L_x_2081) ;  /* 0x0000000000049947 */ /* 0x000fea0003800000 */
[----:B------:R-:W-:Y:S01]  /*14bc0*/  BPT.TRAP 0x1 ;  /* 0x000000040000795c */ /* 0x000fe20000300000 */
.L_x_2081:
        /* <DEDUP_REMOVED lines=14> */
.L_x_2077:
[----:B------:R-:W-:Y:S05]  /*14cb0*/  BSYNC B1 ;  /* 0x0000000000017941 */ /* 0x000fea0003800000 */
.L_x_2076:
        /* <DEDUP_REMOVED lines=9> */
.L_x_2065:
[----:B------:R-:W-:Y:S05]  /*14d50*/  BSYNC B0 ;  /* 0x0000000000007941 */ /* 0x000fea0003800000 */
.L_x_2064:
[----:B------:R-:W2:Y:S01]  /*14d60*/  LDL R5, [R1] ;  /* 0x0000000001057983 */ /* 0x000ea20000100800 */
        /* <DEDUP_REMOVED lines=20> */
.L_x_2084:
[----:B------:R-:W0:Y:S01]  /*14eb0*/  S2R R0, SR_CgaCtaId ;  /* 0x0000000000007919 */ /* 0x000e220000008800 */
[----:B------:R-:W-:-:S04]  /*14ec0*/  MOV R27, 0x400 ;  /* 0x00000400001b7802 */ /* 0x000fc80000000f00 */
[----:B0-----:R-:W-:-:S04]  /*14ed0*/  LEA R27, R0, R27, 0x18 ;  /* 0x0000001b001b7211 */ /* 0x001fc800078ec0ff */
[----:B------:R-:W-:-:S04]  /*14ee0*/  IADD3 R0, R27, 0xe400, RZ ;  /* 0x0000e4001b007810 */ /* 0x000fc80007ffe0ff */
        /* <DEDUP_REMOVED lines=18> */
.L_x_2086:
        /* <DEDUP_REMOVED lines=19> */
.L_x_2088:
        /* <DEDUP_REMOVED lines=16> */
.L_x_2087:
[----:B------:R-:W2:Y:S01]  /*15240*/  LDL.LU R2, [R1+0x4] ;  /* 0x0000040001027983 */ /* 0x000ea20000300800 */
        /* <DEDUP_REMOVED lines=27> */
.L_x_2089:
        /* <DEDUP_REMOVED lines=19> */
.L_x_2225:
[----:B------:R-:W-:Y:S01]  /*15530*/  UMOV UR4, 0xffffffff ;  /* 0xffffffff00047882 */ /* 0x000fe20000000000 */
[----:B------:R-:W-:Y:S02]  /*15540*/  SHF.R.S32.HI R12, RZ, 0x1f, R6 ;  /* 0x0000001fff0c7819 */ /* 0x000fe40000011406 */
[----:B------:R-:W-:Y:S05]  /*15550*/  BRA.DIV UR4, `(.L_x_2091) ;  /* 0x0000003e04147947 */ /* 0x000fea000b800000 */
[----:B------:R-:W-:-:S13]  /*15560*/  ELECT P6, URZ, PT ;  /* 0x00000000003f782f */ /* 0x000fda00038c0000 */
.L_x_2228:
        /* <DEDUP_REMOVED lines=10> */
[----:B0-----:R-:W-:Y:S01]  /*15610*/  @P0 IMAD.HI.U32 R8, R7, R4, RZ ;  /* 0x0000000407080227 */ /* 0x001fe200078e00ff */
[----:B------:R-:W-:-:S04]  /*15620*/  MOV R4, R7 ;  /* 0x0000000700047202 */ /* 0x000fc80000000f00 */
        /* <DEDUP_REMOVED lines=9> */
.L_x_2093:
[----:B------:R-:W-:Y:S01]  /*156c0*/  IMAD R5, R22, 0x8, R27 ;  /* 0x0000000816057824 */ /* 0x000fe200078e021b */
[----:B------:R-:W-:-:S04]  /*156d0*/  SHF.L.U32 R4, R24, 0x1f, RZ ;  /* 0x0000001f18047819 */ /* 0x000fc800000006ff */
[----:B------:R-:W2:Y:S02]  /*156e0*/  SYNCS.PHASECHK.TRANS64.TRYWAIT P0, [R5+URZ+0x16840], R4 ;  /* 0x01684004050075a7 */ /* 0x000ea4000800017f */
[----:B--2---:R-:W-:Y:S05]  /*156f0*/  @!P0 BRA `(.L_x_2094) ;  /* 0x0000003800cc8947 */ /* 0x004fea0003800000 */
.L_x_2229:
[----:B0-----:R-:W0:Y:S02]  /*15700*/  S2R R10, SR_TID.X ;  /* 0x00000000000a7919 */ /* 0x001e240000002100 */
[----:B0-----:R-:W-:-:S04]  /*15710*/  LOP3.LUT R10, R10, 0x7f, RZ, 0xc0, !PT ;  /* 0x0000007f0a0a7812 */ /* 0x001fc800078ec0ff */
[----:B------:R-:W-:-:S13]  /*15720*/  ISETP.NE.AND P0, PT, R10, RZ, PT ;  /* 0x000000ff0a00720c */ /* 0x000fda0003f05270 */
[----:B------:R-:W-:Y:S05]  /*15730*/  @P0 BRA `(.L_x_2095) ;  /* 0x0000000000140947 */ /* 0x000fea0003800000 */
[----:B------:R-:W-:Y:S02]  /*15740*/  ISETP.NE.AND P1, PT, R28, RZ, PT ;  /* 0x000000ff1c00720c */ /* 0x000fe40003f25270 */
[----:B--2---:R-:W-:-:S04]  /*15750*/  MOV R4, 0x4000 ;  /* 0x0000400000047802 */ /* 0x004fc80000000f00 */
[----:B------:R0:W-:Y:S07]  /*15760*/  SYNCS.ARRIVE.TRANS64 RZ, [R5+URZ+0x16830], R4 ;  /* 0x0168300405ff79a7 */ /* 0x0001ee000800003f */
[----:B------:R-:W-:Y:S05]  /*15770*/  @!P1 BRA `(.L_x_2095) ;  /* 0x0000000000049947 */ /* 0x000fea0003800000 */
[----:B------:R-:W-:Y:S01]  /*15780*/  BPT.TRAP 0x1 ;  /* 0x000000040000795c */ /* 0x000fe20000300000 */
.L_x_2095:
        /* <DEDUP_REMOVED lines=16> */
[----:B0-----:R-:W-:Y:S01]  /*15890*/  NOP ;  /* 0x0000000000007918 */ /* 0x001fe20000000000 */
.L_x_2092:
        /* <DEDUP_REMOVED lines=22> */
[----:B------:R-:W-:-:S04]  /*15a00*/  LOP3.LUT R4, R4, 0xfffffffe, RZ, 0xc0, !PT ;  /* 0xfffffffe04047812 */ /* 0x000fc800078ec0ff */
[----:B------:R-:W-:-:S04]  /*15a10*/  IADD3 R4, R5, -R4, RZ ;  /* 0x8000000405047210 */ /* 0x000fc80007ffe0ff */
[----:B------:R-:W-:-:S04]  /*15a20*/  SHF.L.U32 R4, R4, 0x1f, RZ ;  /* 0x0000001f04047819 */ /* 0x000fc800000006ff */
[----:B------:R-:W0:Y:S02]  /*15a30*/  SYNCS.PHASECHK.TRANS64.TRYWAIT P0, [R27+URZ+0x16820], R4 ;  /* 0x016820041b0075a7 */ /* 0x000e24000800017f */
[----:B0--3--:R-:W-:Y:S05]  /*15a40*/  @!P0 BRA `(.L_x_2097) ;  /* 0x00000038000c8947 */ /* 0x009fea0003800000 */
.L_x_2230:
[----:B------:R-:W-:Y:S05]  /*15a50*/  BSYNC B0 ;  /* 0x0000000000007941 */ /* 0x000fea0003800000 */
.L_x_2096:
[----:B------:R-:W2:Y:S01]  /*15a60*/  LDL R5, [R1] ;  /* 0x0000000001057983 */ /* 0x000ea20000100800 */
[----:B------:R-:W-:Y:S01]  /*15a70*/  BSSY B0, `(.L_x_2098) ;  /* 0x0000127000007945 */ /* 0x000fe20003800000 */
[----:B--2---:R-:W-:-:S13]  /*15a80*/  ISETP.GE.AND P0, PT, R5, 0x2, PT ;  /* 0x000000020500780c */ /* 0x004fda0003f06270 */
[----:B------:R-:W-:Y:S05]  /*15a90*/  @!P0 BRA `(.L_x_2099) ;  /* 0x0000001000908947 */ /* 0x000fea0003800000 */
[C---:B0-----:R-:W-:Y:S01]  /*15aa0*/  LOP3.LUT R4, R5.reuse, 0x1, RZ, 0xc0, !PT ;  /* 0x0000000105047812 */ /* 0x041fe200078ec0ff */
[----:B------:R-:W-:Y:S01]  /*15ab0*/  VIADD R11, R5, 0xfffffffe ;  /* 0xfffffffe050b7836 */ /* 0x000fe20000000000 */
[----:B------:R-:W-:Y:S02]  /*15ac0*/  BSSY B1, `(.L_x_2100) ;  /* 0x0000064000017945 */ /* 0x000fe40003800000 */
[----:B------:R-:W-:Y:S01]  /*15ad0*/  ISETP.NE.U32.AND P0, PT, R4, 0x1, PT ;  /* 0x000000010400780c */ /* 0x000fe20003f05070 */
[----:B------:R-:W-:-:S12]  /*15ae0*/  IMAD.MOV.U32 R9, RZ, RZ, R11 ;  /* 0x000000ffff097224 */ /* 0x000fd800078e000b */
[----:B------:R-:W-:Y:S05]  /*15af0*/  @!P0 BRA `(.L_x_2101) ;  /* 0x0000000400808947 */ /* 0x000fea0003800000 */
        /* <DEDUP_REMOVED lines=8> */
[----:B------:R-:W-:Y:S01]  /*15b80*/  IMAD.MOV.U32 R15, RZ, RZ, R11 ;  /* 0x000000ffff0f7224 */ /* 0x000fe200078e000b */
        /* <DEDUP_REMOVED lines=17> */
[----:B------:R-:W-:Y:S01]  /*15ca0*/  LEA.HI.X R3, R4, R3, R14, 0x2, P0 ;  /* 0x0000000304037211 */ /* 0x000fe200000f140e */
[----:B------:R-:W-:-:S04]  /*15cb0*/  IMAD.MOV R4, RZ, RZ, -R9 ;  /* 0x000000ffff047224 */ /* 0x000fc800078e0a09 */
[----:B------:R-:W-:Y:S02]  /*15cc0*/  IMAD R15, R15, R4, R11 ;  /* 0x000000040f0f7224 */ /* 0x000fe400078e020b */
[----:B------:R0:W5:Y:S05]  /*15cd0*/  LDG.E R4, desc[UR40][R2.64] ;  /* 0x0000002802047981 */ /* 0x00016a000c1e1900 */
.L_x_2104:
[----:B0-----:R-:W-:Y:S01]  /*15ce0*/  IMAD R3, R10, 0x8, R27 ;  /* 0x000000080a037824 */ /* 0x001fe200078e021b */
[----:B------:R-:W-:-:S04]  /*15cf0*/  SHF.L.U32 R2, R13, 0x1f, RZ ;  /* 0x0000001f0d027819 */ /* 0x000fc800000006ff */
[----:B------:R-:W0:Y:S02]  /*15d00*/  SYNCS.PHASECHK.TRANS64.TRYWAIT P0, [R3+URZ+0x16840], R2 ;  /* 0x01684002030075a7 */ /* 0x000e24000800017f */
[----:B0-----:R-:W-:Y:S05]  /*15d10*/  @!P0 BRA `(.L_x_2105) ;  /* 0x00000034006c8947 */ /* 0x001fea0003800000 */
.L_x_2231:
        /* <DEDUP_REMOVED lines=9> */
.L_x_2106:
[----:B0-2---:R-:W-:Y:S01]  /*15db0*/  LEA R2, R10, R27, 0xe ;  /* 0x0000001b0a027211 */ /* 0x005fe200078e70ff */
        /* <DEDUP_REMOVED lines=8> */
[----:B------:R-:W-:Y:S01]  /*15e40*/  IMAD R2, R22, 0x8, R3 ;  /* 0x0000000816027824 */ /* 0x000fe200078e0203 */
        /* <DEDUP_REMOVED lines=11> */
.L_x_2232:
[----:B------:R-:W-:Y:S05]  /*15f00*/  @P1 BRA `(.L_x_2108) ;  /* 0x0000000000181947 */ /* 0x000fea0003800000 */
[----:B------:R-:W-:Y:S01]  /*15f10*/  ISETP.NE.AND P0, PT, R28, RZ, PT ;  /* 0x000000ff1c00720c */ /* 0x000fe20003f05270 */
[----:B0-----:R-:W-:Y:S01]  /*15f20*/  IMAD R2, R22, 0x8, R27 ;  /* 0x0000000816027824 */ /* 0x001fe200078e021b */
[----:B------:R-:W-:-:S04]  /*15f30*/  MOV R3, 0x4000 ;  /* 0x0000400000037802 */ /* 0x000fc80000000f00 */
[----:B------:R2:W-:Y:S07]  /*15f40*/  SYNCS.ARRIVE.TRANS64 RZ, [R2+URZ+0x16850], R3 ;  /* 0x0168500302ff79a7 */ /* 0x0005ee000800003f */
[----:B------:R-:W-:Y:S05]  /*15f50*/  @!P0 BRA `(.L_x_2108) ;  /* 0x0000000000048947 */ /* 0x000fea0003800000 */
[----:B------:R-:W-:Y:S01]  /*15f60*/  BPT.TRAP 0x1 ;  /* 0x000000040000795c */ /* 0x000fe20000300000 */
.L_x_2108:
        /* <DEDUP_REMOVED lines=14> */
[----:B------:R-:W-:Y:S02]  /*16050*/  ULEA UR11, UR11, UR4, 0x7 ;  /* 0x000000040b0b7291 */ /* 0x000fe4000f8e383f */
[----:B------:R-:W-:Y:S02]  /*16060*/  UIADD3 UR9, UR9, 0x16850, URZ ;  /* 0x0001685009097890 */ /* 0x000fe4000fffe03f */
[----:B------:R-:W-:Y:S01]  /*16070*/  UIADD3 UR8, UR8, 0x400, URZ ;  /* 0x0000040008087890 */ /* 0x000fe2000fffe03f */
[----:B------:R-:W-:-:S08]  /*16080*/  UMOV UR4, 0x0 ;  /* 0x0000000000047882 */ /* 0x000fd00000000000 */
[----:B------:R0:W-:Y:S02]  /*16090*/  UTMALDG.4D [UR8], [UR6], desc[UR4] ;  /* 0x00000408060075b4 */ /* 0x0001e40008019000 */
[----:B0-----:R-:W-:Y:S01]  /*160a0*/  NOP ;  /* 0x0000000000007918 */ /* 0x001fe20000000000 */
.L_x_2103:
[----:B------:R-:W-:Y:S05]  /*160b0*/  BSYNC B2 ;  /* 0x0000000000027941 */ /* 0x000fea0003800000 */
.L_x_2102:
[----:B------:R-:W2:Y:S01]  /*160c0*/  LDL.LU R2, [R1] ;  /* 0x0000000001027983 */ /* 0x000ea20000300800 */
[----:B------:R-:W-:Y:S02]  /*160d0*/  IMAD.MOV.U32 R22, RZ, RZ, R10 ;  /* 0x000000ffff167224 */ /* 0x000fe400078e000a */
[----:B------:R-:W-:Y:S02]  /*160e0*/  IMAD.MOV.U32 R24, RZ, RZ, R13 ;  /* 0x000000ffff187224 */ /* 0x000fe400078e000d */
[----:B--2---:R-:W-:-:S07]  /*160f0*/  VIADD R9, R2, 0xfffffffd ;  /* 0xfffffffd02097836 */ /* 0x004fce0000000000 */
.L_x_2101:
[----:B------:R-:W-:Y:S05]  /*16100*/  BSYNC B1 ;  /* 0x0000000000017941 */ /* 0x000fea0003800000 */
.L_x_2100:
[----:B------:R-:W-:-:S13]  /*16110*/  ISETP.NE.AND P0, PT, R11, RZ, PT ;  /* 0x000000ff0b00720c */ /* 0x000fda0003f05270 */
[----:B------:R-:W-:Y:S05]  /*16120*/  @!P0 BRA `(.L_x_2099) ;  /* 0x0000000800ec8947 */ /* 0x000fea0003800000 */
[----:B------:R-:W-:-:S07]  /*16130*/  MOV R4, R8 ;  /* 0x0000000800047202 */ /* 0x000fce0000000f00 */
.L_x_2123:
        /* <DEDUP_REMOVED lines=31> */
.L_x_2111:
[----:B------:R-:W-:Y:S01]  /*16330*/  IMAD R3, R10, 0x8, R27 ;  /* 0x000000080a037824 */ /* 0x000fe200078e021b */
[----:B------:R-:W-:-:S04]  /*16340*/  SHF.L.U32 R2, R11, 0x1f, RZ ;  /* 0x0000001f0b027819 */ /* 0x000fc800000006ff */
[----:B------:R-:W2:Y:S02]  /*16350*/  SYNCS.PHASECHK.TRANS64.TRYWAIT P0, [R3+URZ+0x16840], R2 ;  /* 0x01684002030075a7 */ /* 0x000ea4000800017f */
[----:B--2---:R-:W-:Y:S05]  /*16360*/  @!P0 BRA `(.L_x_2112) ;  /* 0x0000003000008947 */ /* 0x004fea0003800000 */
.L_x_2233:
        /* <DEDUP_REMOVED lines=9> */
.L_x_2113:
        /* <DEDUP_REMOVED lines=21> */
.L_x_2234:
[----:B------:R-:W-:Y:S05]  /*16550*/  @P0 BRA `(.L_x_2115) ;  /* 0x0000000000140947 */ /* 0x000fea0003800000 */
[----:B------:R-:W-:Y:S02]  /*16560*/  ISETP.NE.AND P1, PT, R28, RZ, PT ;  /* 0x000000ff1c00720c */ /* 0x000fe40003f25270 */
[----:B------:R-:W-:-:S04]  /*16570*/  MOV R2, 0x4000 ;  /* 0x0000400000027802 */ /* 0x000fc80000000f00 */
[----:B------:R2:W-:Y:S07]  /*16580*/  SYNCS.ARRIVE.TRANS64 RZ, [R3+URZ+0x50], R2 ;  /* 0x0000500203ff79a7 */ /* 0x0005ee000800003f */
[----:B------:R-:W-:Y:S05]  /*16590*/  @!P1 BRA `(.L_x_2115) ;  /* 0x0000000000049947 */ /* 0x000fea0003800000 */
[----:B------:R-:W-:Y:S01]  /*165a0*/  BPT.TRAP 0x1 ;  /* 0x000000040000795c */ /* 0x000fe20000300000 */
.L_x_2115:
        /* <DEDUP_REMOVED lines=19> */
.L_x_2110:
[----:B------:R-:W-:Y:S05]  /*166e0*/  BSYNC B1 ;  /* 0x0000000000017941 */ /* 0x000fea0003800000 */
.L_x_2109:
[----:B------:R-:W-:Y:S01]  /*166f0*/  IADD3 R22, R10, 0x1, RZ ;  /* 0x000000010a167810 */ /* 0x000fe20007ffe0ff */
[----:B------:R-:W-:Y:S03]  /*16700*/  BSSY B1, `(.L_x_2116) ;  /* 0x0000059000017945 */ /* 0x000fe60003800000 */
[----:B------:R-:W-:-:S04]  /*16710*/  ISETP.NE.AND P0, PT, R22, 0x2, PT ;  /* 0x000000021600780c */ /* 0x000fc80003f05270 */
[----:B0-----:R-:W-:Y:S02]  /*16720*/  SEL R24, RZ, 0x1, P0 ;  /* 0x00000001ff187807 */ /* 0x001fe40000000000 */
        /* <DEDUP_REMOVED lines=19> */
[----:B------:R-:W-:-:S05]  /*16860*/  IMAD.WIDE.U32 R2, R6, UR6, R2 ;  /* 0x0000000606027c25 */ /* 0x000fca000f8e0002 */
[----:B------:R-:W-:Y:S02]  /*16870*/  IADD3 R3, R5, R3, RZ ;  /* 0x0000000305037210 */ /* 0x000fe40007ffe0ff */
[----:B------:R-:W-:-:S04]  /*16880*/  LEA R4, P0, R2, UR4, 0x2 ;  /* 0x0000000402047c11 */ /* 0x000fc8000f8010ff */
[----:B------:R-:W-:Y:S01]  /*16890*/  LEA.HI.X R5, R2, UR5, R3, 0x2, P0 ;  /* 0x0000000502057c11 */ /* 0x000fe200080f1403 */
[----:B------:R-:W-:-:S04]  /*168a0*/  IMAD.MOV R2, RZ, RZ, -R15 ;  /* 0x000000ffff027224 */ /* 0x000fc800078e0a0f */
[----:B------:R0:W5:Y:S01]  /*168b0*/  LDG.E R4, desc[UR40][R4.64] ;  /* 0x0000002804047981 */ /* 0x000162000c1e1900 */
[----:B------:R-:W-:-:S07]  /*168c0*/  IMAD R14, R13, R2, R14 ;  /* 0x000000020d0e7224 */ /* 0x000fce00078e020e */
.L_x_2118:
[----:B--2---:R-:W-:Y:S01]  /*168d0*/  IMAD R2, R22, 0x8, R27 ;  /* 0x0000000816027824 */ /* 0x004fe200078e021b */
[----:B------:R-:W-:-:S04]  /*168e0*/  SHF.L.U32 R3, R24, 0x1f, RZ ;  /* 0x0000001f18037819 */ /* 0x000fc800000006ff */
[----:B------:R-:W2:Y:S02]  /*168f0*/  SYNCS.PHASECHK.TRANS64.TRYWAIT P0, [R2+URZ+0x16840], R3 ;  /* 0x01684003020075a7 */ /* 0x000ea4000800017f */
[----:B--2---:R-:W-:Y:S05]  /*16900*/  @!P0 BRA `(.L_x_2119) ;  /* 0x0000002800c08947 */ /* 0x004fea0003800000 */
.L_x_2235:
        /* <DEDUP_REMOVED lines=9> */
.L_x_2120:
[----:B0-2---:R-:W-:Y:S01]  /*169a0*/  LEA R2, R22, R27, 0xe ;  /* 0x0000001b16027211 */ /* 0x005fe200078e70ff */
[----:B------:R-:W-:Y:S01]  /*169b0*/  VIADD R3, R27, 0x16800 ;  /* 0x000168001b037836 */ /* 0x000fe20000000000 */
[----:B------:R-:W-:Y:S01]  /*169c0*/  R2UR UR11, R14 ;  /* 0x000000000e0b72ca */ /* 0x000fe200000e0000 */
[----:B------:R-:W-:Y:S01]  /*169d0*/  UIADD3 UR6, UP0, UR38, 0x370, URZ ;  /* 0x0000037026067890 */ /* 0x000fe2000ff1e03f */
[----:B------:R-:W-:Y:S01]  /*169e0*/  R2UR UR8, R2 ;  /* 0x00000000020872ca */ /* 0x000fe200000e0000 */
[--C-:B------:R-:W-:Y:S01]  /*169f0*/  IMAD R2, R22, 0x8, R3.reuse ;  /* 0x0000000816027824 */ /* 0x100fe200078e0203 */
[----:B------:R-:W-:Y:S01]  /*16a00*/  R2UR UR4, R23 ;  /* 0x00000000170472ca */ /* 0x000fe200000e0000 */
[----:B------:R-:W-:Y:S01]  /*16a10*/  UIADD3.X UR7, URZ, UR39, URZ, UP0, !UPT ;  /* 0x000000273f077290 */ /* 0x000fe200087fe43f */
[----:B------:R-:W-:Y:S01]  /*16a20*/  R2UR UR12, R0 ;  /* 0x00000000000c72ca */ /* 0x000fe200000e0000 */
[----:B------:R-:W-:Y:S01]  /*16a30*/  UMOV UR5, 0x14f00000 ;  /* 0x14f0000000057882 */ /* 0x000fe20000000000 */
[----:B------:R-:W-:Y:S01]  /*16a40*/  R2UR UR9, R2 ;  /* 0x00000000020972ca */ /* 0x000fe200000e0000 */
[----:B------:R-:W-:Y:S01]  /*16a50*/  IMAD R2, R10, 0x8, R3 ;  /* 0x000000080a027824 */ /* 0x000fe200078e0203 */
[----:B-----5:R-:W-:Y:S01]  /*16a60*/  R2UR UR13, R4 ;  /* 0x00000000040d72ca */ /* 0x020fe200000e0000 */
[----:B------:R-:W-:Y:S01]  /*16a70*/  UMOV UR10, URZ ;  /* 0x0000003f000a7c82 */ /* 0x000fe20008000000 */
[----:B------:R-:W-:-:S03]  /*16a80*/  SHF.L.U32 R11, R11, 0x1f, RZ ;  /* 0x0000001f0b0b7819 */ /* 0x000fc600000006ff */
[----:B------:R-:W-:Y:S02]  /*16a90*/  UIADD3 UR8, UR8, 0xe400, URZ ;  /* 0x0000e40008087890 */ /* 0x000fe4000fffe03f */
[----:B------:R-:W-:-:S03]  /*16aa0*/  ULEA UR11, UR11, UR4, 0x7 ;  /* 0x000000040b0b7291 */ /* 0x000fc6000f8e383f */
[----:B------:R-:W-:Y:S01]  /*16ab0*/  UMOV UR4, 0x0 ;  /* 0x0000000000047882 */ /* 0x000fe20000000000 */
[----:B------:R-:W-:-:S09]  /*16ac0*/  UIADD3 UR9, UR9, 0x30, URZ ;  /* 0x0000003009097890 */ /* 0x000fd2000fffe03f */
[----:B------:R0:W-:Y:S01]  /*16ad0*/  UTMALDG.4D [UR8], [UR6], desc[UR4] ;  /* 0x00000408060075b4 */ /* 0x0001e20008019000 */
[----:B------:R-:W2:Y:S02]  /*16ae0*/  SYNCS.PHASECHK.TRANS64.TRYWAIT P1, [R2+URZ+0x60], R11 ;  /* 0x0000600b020075a7 */ /* 0x000ea4000802017f */
[----:B0-2---:R-:W-:Y:S05]  /*16af0*/  @!P1 BRA `(.L_x_2121) ;  /* 0x0000002800589947 */ /* 0x005fea0003800000 */
.L_x_2236:
[----:B------:R-:W-:Y:S05]  /*16b00*/  @P0 BRA `(.L_x_2122) ;  /* 0x0000000000140947 */ /* 0x000fea0003800000 */
[----:B------:R-:W-:Y:S02]  /*16b10*/  ISETP.NE.AND P1, PT, R28, RZ, PT ;  /* 0x000000ff1c00720c */ /* 0x000fe40003f25270 */
[----:B------:R-:W-:-:S04]  /*16b20*/  MOV R3, 0x4000 ;  /* 0x0000400000037802 */ /* 0x000fc80000000f00 */
[----:B------:R2:W-:Y:S07]  /*16b30*/  SYNCS.ARRIVE.TRANS64 RZ, [R2+URZ+0x50], R3 ;  /* 0x0000500302ff79a7 */ /* 0x0005ee000800003f */
[----:B------:R-:W-:Y:S05]  /*16b40*/  @!P1 BRA `(.L_x_2122) ;  /* 0x0000000000049947 */ /* 0x000fea0003800000 */
[----:B------:R-:W-:Y:S01]  /*16b50*/  BPT.TRAP 0x1 ;  /* 0x000000040000795c */ /* 0x000fe20000300000 */
.L_x_2122:
        /* <DEDUP_REMOVED lines=19> */
.L_x_2117:
[----:B------:R-:W-:Y:S05]  /*16c90*/  BSYNC B1 ;  /* 0x0000000000017941 */ /* 0x000fea0003800000 */
.L_x_2116:
[C---:B------:R-:W-:Y:S02]  /*16ca0*/  ISETP.GT.AND P0, PT, R9.reuse, 0x1, PT ;  /* 0x000000010900780c */ /* 0x040fe40003f04270 */
[----:B0-2---:R-:W-:-:S05]  /*16cb0*/  IADD3 R2, R9, -0x2, RZ ;  /* 0xfffffffe09027810 */ /* 0x005fca0007ffe0ff */
[----:B------:R-:W-:-:S06]  /*16cc0*/  IMAD.MOV.U32 R9, RZ, RZ, R2 ;  /* 0x000000ffff097224 */ /* 0x000fcc00078e0002 */
[----:B------:R-:W-:Y:S05]  /*16cd0*/  @P0 BRA `(.L_x_2123) ;  /* 0xfffffff400180947 */ /* 0x000fea000383ffff */
.L_x_2099:
[----:B------:R-:W-:Y:S05]  /*16ce0*/  BSYNC B0 ;  /* 0x0000000000007941 */ /* 0x000fea0003800000 */
.L_x_2098:
[----:B------:R-:W-:Y:S01]  /*16cf0*/  ISETP.NE.AND P0, PT, R28, RZ, PT ;  /* 0x000000ff1c00720c */ /* 0x000fe20003f05270 */
[----:B------:R-:W-:-:S12]  /*16d00*/  BSSY B0, `(.L_x_2124) ;  /* 0x000000e000007945 */ /* 0x000fd80003800000 */
[----:B------:R-:W-:Y:S05]  /*16d10*/  @P0 BRA `(.L_x_2125) ;  /* 0x0000000000300947 */ /* 0x000fea0003800000 */
[----:B------:R-:W2:Y:S01]  /*16d20*/  S2R R9, SR_LANEID ;  /* 0x0000000000097919 */ /* 0x000ea20000000000 */
[----:B------:R-:W-:Y:S01]  /*16d30*/  VOTEU.ANY UR4, UPT, PT ;  /* 0x0000000000047886 */ /* 0x000fe200038e0100 */
[----:B------:R-:W3:Y:S01]  /*16d40*/  LDC.64 R2, c[0x0][0xc38] ;  /* 0x00030e00ff027b82 */ /* 0x000ee20000000a00 */
[----:B0-----:R-:W2:Y:S08]  /*16d50*/  FLO.U32 R4, UR4 ;  /* 0x0000000400047d00 */ /* 0x001eb000080e0000 */
[----:B------:R-:W3:Y:S01]  /*16d60*/  POPC R5, UR4 ;  /* 0x0000000400057d09 */ /* 0x000ee20008000000 */
[----:B--2---:R-:W-:-:S13]  /*16d70*/  ISETP.EQ.U32.AND P0, PT, R4, R9, PT ;  /* 0x000000090400720c */ /* 0x004fda0003f02070 */
[----:B---3--:R-:W2:Y:S01]  /*16d80*/  @P0 ATOMG.E.ADD.STRONG.GPU PT, R3, desc[UR40][R2.64], R5 ;  /* 0x00000005020309a8 */ /* 0x008ea200081ee1e8 */
[----:B------:R-:W0:Y:S02]  /*16d90*/  S2R R6, SR_LTMASK ;  /* 0x0000000000067919 */ /* 0x000e240000003900 */
[----:B0-----:R-:W-:-:S04]  /*16da0*/  LOP3.LUT R6, R6, UR4, RZ, 0xc0, !PT ;  /* 0x0000000406067c12 */ /* 0x001fc8000f8ec0ff */
[----:B------:R-:W0:Y:S01]  /*16db0*/  POPC R9, R6 ;  /* 0x0000000600097309 */ /* 0x000e220000000000 */
[----:B--2---:R-:W0:Y:S02]  /*16dc0*/  SHFL.IDX PT, R4, R3, R4, 0x1f ;  /* 0x00001f0403047589 */ /* 0x004e2400000e0000 */
[----:B0-----:R-:W-:-:S07]  /*16dd0*/  IADD3 R16, R4, UR36, R9 ;  /* 0x0000002404107c10 */ /* 0x001fce000fffe009 */
.L_x_2125:
[----:B------:R-:W-:Y:S05]  /*16de0*/  BSYNC B0 ;  /* 0x0000000000007941 */ /* 0x000fea0003800000 */
.L_x_2124:
[----:B------:R-:W-:Y:S04]  /*16df0*/  BSSY B0, `(.L_x_2126) ;  /* 0x0000020000007945 */ /* 0x000fe80003800000 */
[----:B------:R-:W-:Y:S05]  /*16e00*/  @!P6 BRA `(.L_x_2127) ;  /* 0x000000000078e947 */ /* 0x000fea0003800000 */
[----:B------:R-:W-:Y:S01]  /*16e10*/  IMAD R3, R22, 0x8, R27 ;  /* 0x0000000816037824 */ /* 0x000fe200078e021b */
[----:B------:R-:W-:-:S04]  /*16e20*/  SHF.L.U32 R2, R24, 0x1f, RZ ;  /* 0x0000001f18027819 */ /* 0x000fc800000006ff */
[----:B------:R-:W2:Y:S02]  /*16e30*/  SYNCS.PHASECHK.TRANS64.TRYWAIT P0, [R3+URZ+0x16860], R2 ;  /* 0x01686002030075a7 */ /* 0x000ea4000800017f */
[----:B--2---:R-:W-:Y:S05]  /*16e40*/  @!P0 BRA `(.L_x_2128) ;  /* 0x0000002400988947 */ /* 0x004fea0003800000 */
.L_x_2237:
        /* <DEDUP_REMOVED lines=9> */
.L_x_2129:
[----:B------:R-:W-:Y:S01]  /*16ee0*/  LEA R27, R22, R27, 0xe ;  /* 0x0000001b161b7211 */ /* 0x000fe200078e70ff */
        /* <DEDUP_REMOVED lines=9> */
[----:B------:R-:W-:-:S05]  /*16f80*/  R2UR UR13, R8 ;  /* 0x00000000080d72ca */ /* 0x000fca00000e0000 */
[----:B------:R-:W-:Y:S02]  /*16f90*/  ULEA UR11, UR11, UR4, 0x7 ;  /* 0x000000040b0b7291 */ /* 0x000fe4000f8e383f */
[----:B------:R-:W-:Y:S02]  /*16fa0*/  UIADD3 UR9, UR9, 0x16850, URZ ;  /* 0x0001685009097890 */ /* 0x000fe4000fffe03f */
[----:B------:R-:W-:Y:S01]  /*16fb0*/  UIADD3 UR8, UR8, 0x400, URZ ;  /* 0x0000040008087890 */ /* 0x000fe2000fffe03f */
[----:B------:R-:W-:-:S08]  /*16fc0*/  UMOV UR4, 0x0 ;  /* 0x0000000000047882 */ /* 0x000fd00000000000 */
[----:B------:R3:W-:Y:S02]  /*16fd0*/  UTMALDG.4D [UR8], [UR6], desc[UR4] ;  /* 0x00000408060075b4 */ /* 0x0007e40008019000 */
[----:B---3--:R-:W-:Y:S01]  /*16fe0*/  NOP ;  /* 0x0000000000007918 */ /* 0x008fe20000000000 */
.L_x_2127:
[----:B------:R-:W-:Y:S05]  /*16ff0*/  BSYNC B0 ;  /* 0x0000000000007941 */ /* 0x000fea0003800000 */
.L_x_2126:
[----:B------:R-:W-:-:S05]  /*17000*/  VIADD R22, R22, 0x1 ;  /* 0x0000000116167836 */ /* 0x000fca0000000000 */
[----:B------:R-:W-:-:S04]  /*17010*/  ISETP.NE.AND P0, PT, R22, 0x2, PT ;  /* 0x000000021600780c */ /* 0x000fc80003f05270 */
[----:B0-2---:R-:W-:Y:S02]  /*17020*/  SEL R3, RZ, 0x1, P0 ;  /* 0x00000001ff037807 */ /* 0x005fe40000000000 */
[----:B------:R-:W-:Y:S02]  /*17030*/  SEL R22, R22, RZ, P0 ;  /* 0x000000ff16167207 */ /* 0x000fe40000000000 */
[----:B------:R-:W-:-:S07]  /*17040*/  LOP3.LUT R24, R24, R3, RZ, 0x3c, !PT ;  /* 0x0000000318187212 */ /* 0x000fce00078e3cff */
.L_x_2085:
[----:B------:R-:W-:Y:S05]  /*17050*/  BSYNC B6 ;  /* 0x0000000000067941 */ /* 0x000fea0003800000 */
.L_x_2083:
[----:B------:R-:W-:-:S03]  /*17060*/  UMOV UR4, 0xffffffff ;  /* 0xffffffff00047882 */ /* 0x000fc60000000000 */
[----:B------:R-:W-:Y:S05]  /*17070*/  BRA.DIV UR4, `(.L_x_2130) ;  /* 0x0000002604207947 */ /* 0x000fea000b800000 */
[----:B------:R0:W2:Y:S04]  /*17080*/  SHFL.IDX PT, R4, R16, RZ, 0x1f ;  /* 0x00001fff10047589 */ /* 0x0000a800000e0000 */
[----:B------:R0:W3:Y:S02]  /*17090*/  SHFL.IDX PT, R5, R16, 0x1, 0x1f ;  /* 0x00201f0010057f89 */ /* 0x0000e400000e0000 */
.L_x_2241:
        /* <DEDUP_REMOVED lines=8> */
[----:B------:R-:W4:Y:S02]  /*17120*/  LDC.64 R2, c[0x0][0xc58] ;  /* 0x00031600ff027b82 */ /* 0x000f240000000a00 */
[----:B----4-:R-:W-:-:S06]  /*17130*/  IMAD.WIDE R2, R7, 0x4, R2 ;  /* 0x0000000407027825 */ /* 0x010fcc00078e0202 */
[----:B------:R4:W5:Y:S02]  /*17140*/  LDG.E R2, desc[UR40][R2.64] ;  /* 0x0000002802027981 */ /* 0x000964000c1e1900 */
.L_x_2132:
[----:B------:R-:W-:Y:S05]  /*17150*/  BSYNC B0 ;  /* 0x0000000000007941 */ /* 0x000fea0003800000 */
.L_x_2131:
        /* <DEDUP_REMOVED lines=11> */
[----:B----4-:R-:W-:-:S05]  /*17210*/  IMAD.IADD R3, R13, 0x1, R14 ;  /* 0x000000010d037824 */ /* 0x010fca00078e020e */
        /* <DEDUP_REMOVED lines=10> */
[----:B------:R0:W4:Y:S02]  /*172c0*/  SHFL.IDX PT, R14, R3, 0x1f, 0x1f ;  /* 0x03e01f00030e7f89 */ /* 0x00012400000e0000 */
.L_x_2249:
[----:B------:R-:W-:Y:S02]  /*172d0*/  ULDC UR4, c[0x0][0xc10] ;  /* 0x0003040000047ab9 */ /* 0x000fe40000000800 */
[----:B------:R-:W-:-:S04]  /*172e0*/  IMAD.U32 R6, RZ, RZ, UR4 ;  /* 0x00000004ff067e24 */ /* 0x000fc8000f8e00ff */
[----:B----4-:R-:W-:-:S04]  /*172f0*/  IMAD R14, R14, R6, RZ ;  /* 0x000000060e0e7224 */ /* 0x010fc800078e02ff */
[----:B---3--:R-:W-:-:S05]  /*17300*/  IMAD.IADD R5, R5, 0x1, R14 ;  /* 0x0000000105057824 */ /* 0x008fca00078e020e */
[----:B--2---:R-:W-:-:S13]  /*17310*/  ISETP.GT.AND P0, PT, R5, R4, PT ;  /* 0x000000040500720c */ /* 0x004fda0003f04270 */
[----:B------:R-:W-:Y:S05]  /*17320*/  @P0 BRA `(.L_x_2134) ;  /* 0x0000000000ac0947 */ /* 0x000fea0003800000 */
[----:B------:R-:W2:Y:S02]  /*17330*/  LDC R0, c[0x0][0xc14] ;  /* 0x00030500ff007b82 */ /* 0x000ea40000000800 */
.L_x_2139:
[----:B------:R-:W-:-:S04]  /*17340*/  IADD3 R19, R19, 0x1f, RZ ;  /* 0x0000001f13137810 */ /* 0x000fc80007ffe0ff */
[----:B--2---:R-:W-:-:S13]  /*17350*/  ISETP.GE.AND P0, PT, R19, R0, PT ;  /* 0x000000001300720c */ /* 0x004fda0003f06270 */
[----:B------:R-:W-:Y:S05]  /*17360*/  @P0 BRA `(.L_x_2135) ;  /* 0x0000000400e40947 */ /* 0x000fea0003800000 */
[C---:B------:R-:W-:Y:S01]  /*17370*/  IMAD.IADD R7, R28.reuse, 0x1, R19 ;  /* 0x000000011c077824 */ /* 0x040fe200078e0213 */
[----:B------:R-:W-:Y:S01]  /*17380*/  ISETP.NE.AND P1, PT, R28, 0x1f, PT ;  /* 0x0000001f1c00780c */ /* 0x000fe20003f25270 */
[----:B------:R-:W-:Y:S01]  /*17390*/  BSSY B0, `(.L_x_2136) ;  /* 0x0000007000007945 */ /* 0x000fe20003800000 */
[----:B------:R-:W-:Y:S02]  /*173a0*/  IMAD.MOV.U32 R2, RZ, RZ, RZ ;  /* 0x000000ffff027224 */ /* 0x000fe400078e00ff */
[----:B------:R-:W-:-:S13]  /*173b0*/  ISETP.GE.OR P0, PT, R7, R0, !P1 ;  /* 0x000000000700720c */ /* 0x000fda0004f06670 */
[----:B------:R-:W-:Y:S05]  /*173c0*/  @P0 BRA `(.L_x_2137) ;  /* 0x00000000000c0947 */ /* 0x000fea0003800000 */
[----:B0-----:R-:W0:Y:S02]  /*173d0*/  LDC.64 R2, c[0x0][0xc58] ;  /* 0x00031600ff027b82 */ /* 0x001e240000000a00 */
[----:B0-----:R-:W-:-:S06]  /*173e0*/  IMAD.WIDE R2, R7, 0x4, R2 ;  /* 0x0000000407027825 */ /* 0x001fcc00078e0202 */
[----:B------:R2:W5:Y:S02]  /*173f0*/  LDG.E R2, desc[UR40][R2.64] ;  /* 0x0000002802027981 */ /* 0x000564000c1e1900 */
.L_x_2137:
[----:B------:R-:W-:Y:S05]  /*17400*/  BSYNC B0 ;  /* 0x0000000000007941 */ /* 0x000fea0003800000 */
.L_x_2136:
        /* <DEDUP_REMOVED lines=10> */
[----:B------:R-:W-:Y:S02]  /*174b0*/  ISETP.GE.U32.AND P1, PT, R28, 0x8, PT ;  /* 0x000000081c00780c */ /* 0x000fe40003f26070 */
[----:B0-2---:R-:W-:-:S05]  /*174c0*/  IADD3 R3, R13, R14, RZ ;  /* 0x0000000e0d037210 */ /* 0x005fca0007ffe0ff */
        /* <DEDUP_REMOVED lines=10> */
[----:B------:R0:W2:Y:S02]  /*17570*/  SHFL.IDX PT, R14, R3, 0x1f, 0x1f ;  /* 0x03e01f00030e7f89 */ /* 0x0000a400000e0000 */
.L_x_2257:
[----:B------:R-:W-:Y:S02]  /*17580*/  ULDC UR4, c[0x0][0xc10] ;  /* 0x0003040000047ab9 */ /* 0x000fe40000000800 */
[----:B------:R-:W-:-:S05]  /*17590*/  MOV R6, UR4 ;  /* 0x0000000400067c02 */ /* 0x000fca0008000f00 */
[----:B--2---:R-:W-:-:S04]  /*175a0*/  IMAD R14, R14, R6, RZ ;  /* 0x000000060e0e7224 */ /* 0x004fc800078e02ff */
[----:B------:R-:W-:-:S05]  /*175b0*/  IMAD.IADD R5, R14, 0x1, R5 ;  /* 0x000000010e057824 */ /* 0x000fca00078e0205 */
[----:B------:R-:W-:-:S13]  /*175c0*/  ISETP.GT.AND P0, PT, R5, R4, PT ;  /* 0x000000040500720c */ /* 0x000fda0003f04270 */
[----:B------:R-:W-:Y:S05]  /*175d0*/  @!P0 BRA `(.L_x_2139) ;  /* 0xfffffffc00588947 */ /* 0x000fea000383ffff */
.L_x_2134:
        /* <DEDUP_REMOVED lines=8> */
.L_x_2261:
[----:B------:R-:W-:Y:S01]  /*17660*/  ISETP.NE.AND P0, PT, R5, RZ, PT ;  /* 0x000000ff0500720c */ /* 0x000fe20003f05270 */
[----:B------:R-:W-:-:S12]  /*17670*/  IMAD.MOV.U32 R14, RZ, RZ, RZ ;  /* 0x000000ffff0e7224 */ /* 0x000fd800078e00ff */
[----:B------:R-:W-:Y:S05]  /*17680*/  @!P0 BRA `(.L_x_2141) ;  /* 0x0000000000108947 */ /* 0x000fea0003800000 */
[----:B------:R-:W-:Y:S01]  /*17690*/  UMOV UR4, 0xffffffff ;  /* 0xffffffff00047882 */ /* 0x000fe20000000000 */
[----:B------:R-:W-:Y:S02]  /*176a0*/  IADD3 R12, R8, -0x1, RZ ;  /* 0xffffffff080c7810 */ /* 0x000fe40007ffe0ff */
[----:B------:R-:W-:Y:S05]  /*176b0*/  BRA.DIV UR4, `(.L_x_2142) ;  /* 0x0000002604c47947 */ /* 0x000fea000b800000 */
[----:B------:R4:W0:Y:S02]  /*176c0*/  SHFL.IDX PT, R14, R3, R12, 0x1f ;  /* 0x00001f0c030e7589 */ /* 0x00082400000e0000 */
.L_x_2141:
[----:B0-2-4-:R-:W0:Y:S01]  /*176d0*/  LDC.64 R2, c[0x0][0xc68] ;  /* 0x00031a00ff027b82 */ /* 0x015e220000000a00 */
[----:B------:R-:W-:-:S04]  /*176e0*/  IMAD.IADD R19, R8, 0x1, R19 ;  /* 0x0000000108137824 */ /* 0x000fc800078e0213 */
[----:B0-----:R-:W-:-:S05]  /*176f0*/  IMAD.WIDE R2, R19, 0x4, R2 ;  /* 0x0000000413027825 */ /* 0x001fca00078e0202 */
[----:B------:R0:W3:Y:S01]  /*17700*/  LDG.E R8, desc[UR40][R2.64] ;  /* 0x0000002802087981 */ /* 0x0000e2000c1e1900 */
[----:B------:R-:W-:Y:S01]  /*17710*/  IMAD R16, R14, R6, R7 ;  /* 0x000000060e107224 */ /* 0x000fe200078e0207 */
[----:B0-----:R-:W-:Y:S01]  /*17720*/  MOV R2, RZ ;  /* 0x000000ff00027202 */ /* 0x001fe20000000f00 */
[----:B---3--:R-:W-:-:S05]  /*17730*/  IMAD R5, R17, R8, RZ ;  /* 0x0000000811057224 */ /* 0x008fca00078e02ff */
        /* <DEDUP_REMOVED lines=8> */
[----:B------:R-:W-:-:S03]  /*177c0*/  IABS R7, R5 ;  /* 0x0000000500077213 */ /* 0x000fc60000000000 */
[----:B------:R-:W-:Y:S02]  /*177d0*/  IMAD.IADD R2, R4, 0x1, -R16 ;  /* 0x0000000104027824 */ /* 0x000fe400078e0a10 */
[----:B------:R-:W-:-:S03]  /*177e0*/  IMAD.MOV R7, RZ, RZ, -R7 ;  /* 0x000000ffff077224 */ /* 0x000fc600078e0a07 */
[----:B------:R-:W-:-:S05]  /*177f0*/  IABS R4, R2 ;  /* 0x0000000200047213 */ /* 0x000fca0000000000 */
        /* <DEDUP_REMOVED lines=8> */
[----:B------:R-:W-:-:S03]  /*17880*/  ISETP.GE.AND P0, PT, R4, RZ, PT ;  /* 0x000000ff0400720c */ /* 0x000fc60003f06270 */
[----:B------:R-:W-:-:S10]  /*17890*/  IMAD.MOV.U32 R9, RZ, RZ, R3 ;  /* 0x000000ffff097224 */ /* 0x000fd400078e0003 */
[----:B------:R-:W-:Y:S01]  /*178a0*/  @!P0 IMAD.MOV R9, RZ, RZ, -R9 ;  /* 0x000000ffff098224 */ /* 0x000fe200078e0a09 */
[----:B------:R-:W-:-:S13]  /*178b0*/  ISETP.NE.AND P0, PT, R5, RZ, PT ;  /* 0x000000ff0500720c */ /* 0x000fda0003f05270 */
[----:B------:R-:W-:-:S05]  /*178c0*/  @!P0 LOP3.LUT R9, RZ, R5, RZ, 0x33, !PT ;  /* 0x00000005ff098212 */ /* 0x000fca00078e33ff */
[----:B------:R-:W-:Y:S02]  /*178d0*/  IMAD R4, R8, R9, RZ ;  /* 0x0000000908047224 */ /* 0x000fe400078e02ff */
[----:B------:R-:W-:-:S03]  /*178e0*/  IMAD.MOV R9, RZ, RZ, -R9 ;  /* 0x000000ffff097224 */ /* 0x000fc600078e0a09 */
[----:B------:R-:W-:Y:S01]  /*178f0*/  IADD3 R3, -R4, RZ, RZ ;  /* 0x000000ff04037210 */ /* 0x000fe20007ffe1ff */
        /* <DEDUP_REMOVED lines=10> */
[----:B------:R-:W-:Y:S01]  /*179a0*/  IMAD R9, R2, R7, RZ ;  /* 0x0000000702097224 */ /* 0x000fe200078e02ff */
[----:B------:R-:W-:-:S05]  /*179b0*/  MOV R2, RZ ;  /* 0x000000ff00027202 */ /* 0x000fca0000000f00 */
        /* <DEDUP_REMOVED lines=14> */
[----:B------:R-:W-:Y:S01]  /*17aa0*/  @!P0 LOP3.LUT R2, RZ, R6, RZ, 0x33, !PT ;  /* 0x00000006ff028212 */ /* 0x000fe200078e33ff */
[----:B------:R-:W-:-:S03]  /*17ab0*/  IMAD.MOV R6, RZ, RZ, -R6 ;  /* 0x000000ffff067224 */ /* 0x000fc600078e0a06 */
[----:B------:R-:W-:Y:S01]  /*17ac0*/  LOP3.LUT R4, RZ, R2, RZ, 0x33, !PT ;  /* 0x00000002ff047212 */ /* 0x000fe200078e33ff */
[----:B------:R-:W-:-:S03]  /*17ad0*/  IMAD R18, R2, R6, R5 ;  /* 0x0000000602127224 */ /* 0x000fc600078e0205 */
[----:B------:R-:W-:Y:S01]  /*17ae0*/  IADD3 R17, R17, R4, RZ ;  /* 0x0000000411117210 */ /* 0x000fe20007ffe0ff */
[----:B------:R-:W-:Y:S06]  /*17af0*/  BRA `(.L_x_2143) ;  /* 0x00000000001c7947 */ /* 0x000fec0003800000 */
.L_x_2135:
[----:B------:R-:W-:Y:S01]  /*17b00*/  UMOV UR4, URZ ;  /* 0x0000003f00047c82 */ /* 0x000fe20008000000 */
[----:B------:R-:W-:Y:S01]  /*17b10*/  UMOV UR5, URZ ;  /* 0x0000003f00057c82 */ /* 0x000fe20008000000 */
[----:B------:R-:W-:Y:S01]  /*17b20*/  ULDC UR6, c[0x0][0xc14] ;  /* 0x0003050000067ab9 */ /* 0x000fe20000000800 */
[----:B------:R-:W-:Y:S01]  /*17b30*/  IMAD.MOV.U32 R16, RZ, RZ, R4 ;  /* 0x000000ffff107224 */ /* 0x000fe200078e0004 */
[----:B------:R-:W-:Y:S01]  /*17b40*/  MOV R19, UR6 ;  /* 0x0000000600137c02 */ /* 0x000fe20008000f00 */
[----:B------:R-:W-:Y:S02]  /*17b50*/  IMAD.U32 R17, RZ, RZ, UR4 ;  /* 0x00000004ff117e24 */ /* 0x000fe4000f8e00ff */
[----:B------:R-:W-:-:S07]  /*17b60*/  IMAD.U32 R18, RZ, RZ, UR5 ;  /* 0x00000005ff127e24 */ /* 0x000fce000f8e00ff */
.L_x_2143:
[----:B------:R-:W-:Y:S01]  /*17b70*/  ISETP.NE.AND P0, PT, R28, RZ, PT ;  /* 0x000000ff1c00720c */ /* 0x000fe20003f05270 */
[----:B------:R-:W-:Y:S05]  /*17b80*/  WARPSYNC.ALL ;  /* 0x0000000000007948 */ /* 0x000fea0003800000 */
[----:B------:R-:W-:Y:S07]  /*17b90*/  BAR.SYNC.DEFER_BLOCKING 0x4, 0x1a0 ;  /* 0x0106800000007b1d */ /* 0x000fee0000010000 */
[----:B------:R-:W-:Y:S01]  /*17ba0*/  @!P0 MOV R2, 0x400 ;  /* 0x0000040000028802 */ /* 0x000fe20000000f00 */
[----:B0-----:R-:W0:Y:S03]  /*17bb0*/  @!P0 S2R R3, SR_CgaCtaId ;  /* 0x0000000000038919 */ /* 0x001e260000008800 */
[----:B0-----:R-:W-:-:S05]  /*17bc0*/  @!P0 LEA R2, R3, R2, 0x18 ;  /* 0x0000000203028211 */ /* 0x001fca00078ec0ff */
[----:B------:R2:W-:Y:S01]  /*17bd0*/  @!P0 STS.128 [R2+0x168d0], R16 ;  /* 0x0168d01002008388 */ /* 0x0005e20000000c00 */
[----:B------:R-:W-:Y:S06]  /*17be0*/  BAR.ARV 0x5, 0x1a0 ;  /* 0x0146800000007b1d */ /* 0x000fec0000002000 */
[----:B------:R-:W-:-:S13]  /*17bf0*/  ISETP.GE.AND P0, PT, R19, R0, PT ;  /* 0x000000001300720c */ /* 0x000fda0003f06270 */
[----:B------:R-:W-:Y:S05]  /*17c00*/  @!P0 BRA `(.L_x_2144) ;  /* 0xffffffc000408947 */ /* 0x000fea000383ffff */
.L_x_2060:
        /* <DEDUP_REMOVED lines=12> */
.L_x_2264:
[----:B------:R-:W-:Y:S05]  /*17cd0*/  BSYNC B0 ;  /* 0x0000000000007941 */ /* 0x000fea0003800000 */
.L_x_2145:
[----:B------:R-:W-:-:S03]  /*17ce0*/  UMOV UR4, 0xffffffff ;  /* 0xffffffff00047882 */ /* 0x000fc60000000000 */
[----:B------:R-:W-:Y:S05]  /*17cf0*/  BRA.DIV UR4, `(.L_x_2147) ;  /* 0x00000022046c7947 */ /* 0x000fea000b800000 */
[----:B0-----:R-:W0:Y:S02]  /*17d00*/  S2R R0, SR_TID.X ;  /* 0x0000000000007919 */ /* 0x001e240000002100 */
[----:B0-----:R-:W-:-:S04]  /*17d10*/  SHF.R.U32.HI R0, RZ, 0x5, R0 ;  /* 0x00000005ff007819 */ /* 0x001fc80000011600 */
[----:B------:R-:W-:-:S05]  /*17d20*/  LOP3.LUT R0, R0, 0x3, RZ, 0xc0, !PT ;  /* 0x0000000300007812 */ /* 0x000fca00078ec0ff */
[----:B------:R0:W2:Y:S02]  /*17d30*/  SHFL.IDX PT, R14, R0, RZ, 0x1f ;  /* 0x00001fff000e7589 */ /* 0x0000a400000e0000 */
.L_x_2267:
[----:B--2---:R-:W-:-:S13]  /*17d40*/  ISETP.NE.AND P0, PT, R14, RZ, PT ;  /* 0x000000ff0e00720c */ /* 0x004fda0003f05270 */
[----:B------:R-:W-:Y:S05]  /*17d50*/  @P0 BRA `(.L_x_1897) ;  /* 0x0000000000880947 */ /* 0x000fea0003800000 */
[----:B------:R-:W-:-:S03]  /*17d60*/  UMOV UR4, 0xffffffff ;  /* 0xffffffff00047882 */ /* 0x000fc60000000000 */
[----:B------:R-:W-:Y:S05]  /*17d70*/  BRA.DIV UR4, `(.L_x_2148) ;  /* 0x0000002204807947 */ /* 0x000fea000b800000 */
[----:B------:R-:W-:-:S13]  /*17d80*/  ELECT P6, URZ, PT ;  /* 0x00000000003f782f */ /* 0x000fda00038c0000 */
.L_x_2270:
[----:B------:R-:W-:Y:S05]  /*17d90*/  @!P6 BRA `(.L_x_1897) ;  /* 0x000000000078e947 */ /* 0x000fea0003800000 */
[----:B0-----:R-:W2:Y:S02]  /*17da0*/  LDL.LU R0, [R1+0x14] ;  /* 0x0000140001007983 */ /* 0x001ea40000300800 */
[----:B--2---:R-:W-:-:S04]  /*17db0*/  LOP3.LUT R0, R0, 0x2, RZ, 0xfc, !PT ;  /* 0x0000000200007812 */ /* 0x004fc800078efcff */
[----:B------:R-:W-:-:S13]  /*17dc0*/  ISETP.NE.AND P2, PT, R0, 0x3, PT ;  /* 0x000000030000780c */ /* 0x000fda0003f45270 */
[----:B------:R-:W-:Y:S05]  /*17dd0*/  @!P2 BRA `(.L_x_2149) ;  /* 0x000000000004a947 */ /* 0x000fea0003800000 */
[----:B------:R-:W-:Y:S01]  /*17de0*/  BPT.TRAP 0x1 ;  /* 0x000000040000795c */ /* 0x000fe20000300000 */
.L_x_2149:
[----:B------:R-:W-:Y:S01]  /*17df0*/  VIADD R3, R9, 0x16840 ;  /* 0x0001684009037836 */ /* 0x000fe20000000000 */
[----:B------:R-:W-:Y:S01]  /*17e00*/  SHF.L.U32 R2, R24, 0x1f, RZ ;  /* 0x0000001f18027819 */ /* 0x000fe200000006ff */
[----:B------:R-:W-:-:S03]  /*17e10*/  VIADD R0, R22, 0x1 ;  /* 0x0000000116007836 */ /* 0x000fc60000000000 */
[----:B------:R-:W-:Y:S02]  /*17e20*/  LEA R7, R22, R3, 0x3 ;  /* 0x0000000316077211 */ /* 0x000fe400078e18ff */
[C---:B------:R-:W-:Y:S02]  /*17e30*/  ISETP.NE.AND P1, PT, R0.reuse, 0x2, PT ;  /* 0x000000020000780c */ /* 0x040fe40003f25270 */
[----:B------:R-:W0:Y:S02]  /*17e40*/  SYNCS.PHASECHK.TRANS64.TRYWAIT P0, [R7+URZ], R2 ;  /* 0x00000002070075a7 */ /* 0x000e24000800017f */
[----:B------:R-:W-:Y:S02]  /*17e50*/  SEL R5, RZ, 0x1, P1 ;  /* 0x00000001ff057807 */ /* 0x000fe40000800000 */
[----:B------:R-:W-:Y:S02]  /*17e60*/  SEL R4, R0, RZ, P1 ;  /* 0x000000ff00047207 */ /* 0x000fe40000800000 */
[----:B------:R-:W-:-:S03]  /*17e70*/  LOP3.LUT R0, R24, R5, RZ, 0x3c, !PT ;  /* 0x0000000518007212 */ /* 0x000fc600078e3cff */
[----:B------:R-:W-:Y:S01]  /*17e80*/  IMAD R3, R4, 0x8, R3 ;  /* 0x0000000804037824 */ /* 0x000fe200078e0203 */
[----:B------:R-:W-:Y:S01]  /*17e90*/  SHF.L.U32 R0, R0, 0x1f, RZ ;  /* 0x0000001f00007819 */ /* 0x000fe200000006ff */
[----:B0-----:R-:W-:Y:S06]  /*17ea0*/  @!P0 BRA `(.L_x_2150) ;  /* 0x0000002000548947 */ /* 0x001fec0003800000 */
.L_x_2271:
[----:B------:R-:W2:Y:S02]  /*17eb0*/  SYNCS.PHASECHK.TRANS64.TRYWAIT P0, [R3+URZ], R0 ;  /* 0x00000000030075a7 */ /* 0x000ea4000800017f */
[----:B--2---:R-:W-:Y:S05]  /*17ec0*/  @!P0 BRA `(.L_x_2151) ;  /* 0x0000002000608947 */ /* 0x004fea0003800000 */
.L_x_2272:
[----:B------:R-:W-:Y:S05]  /*17ed0*/  @!P2 BRA `(.L_x_2152) ;  /* 0x000000000004a947 */ /* 0x000fea0003800000 */
[----:B------:R-:W-:Y:S01]  /*17ee0*/  BPT.TRAP 0x1 ;  /* 0x000000040000795c */ /* 0x000fe20000300000 */
.L_x_2152:
[----:B--2---:R-:W-:-:S05]  /*17ef0*/  VIADD R3, R9, 0x16860 ;  /* 0x0001686009037836 */ /* 0x004fca0000000000 */
[----:B------:R-:W-:-:S04]  /*17f00*/  LEA R5, R22, R3, 0x3 ;  /* 0x0000000316057211 */ /* 0x000fc800078e18ff */
[----:B------:R-:W2:Y:S02]  /*17f10*/  SYNCS.PHASECHK.TRANS64.TRYWAIT P0, [R5+URZ], R2 ;  /* 0x00000002050075a7 */ /* 0x000ea4000800017f */
[----:B--2---:R-:W-:Y:S05]  /*17f20*/  @!P0 BRA `(.L_x_2153) ;  /* 0x00000020005c8947 */ /* 0x004fea0003800000 */
.L_x_2273:
[----:B------:R-:W-:-:S07]  /*17f30*/  IMAD R3, R4, 0x8, R3 ;  /* 0x0000000804037824 */ /* 0x000fce00078e0203 */
.L_x_2154:
[----:B---3--:R3:W4:Y:S02]  /*17f40*/  SYNCS.PHASECHK.TRANS64.TRYWAIT P0, [R3+URZ], R0 ;  /* 0x00000000030075a7 */ /* 0x008724000800017f */
[----:B----4-:R-:W-:Y:S05]  /*17f50*/  @!P0 NANOSLEEP.SYNCS 0x989680 ;  /* 0x009896800000895d */ /* 0x010fea0003900000 */
[----:B------:R-:W4:Y:S02]  /*17f60*/  @!P0 SYNCS.PHASECHK.TRANS64 P0, [R3+URZ], R0 ;  /* 0x00000000030085a7 */ /* 0x000f24000800007f */
[----:B----4-:R-:W-:Y:S05]  /*17f70*/  @!P0 BRA `(.L_x_2154) ;  /* 0xfffffffc00f08947 */ /* 0x010fea000383ffff */
.L_x_1897:
[----:B------:R-:W-:Y:S05]  /*17f80*/  BSYNC B7 ;  /* 0x0000000000077941 */ /* 0x000fea0003800000 */
.L_x_1894:
[----:B------:R-:W-:Y:S05]  /*17f90*/  EXIT ;  /* 0x000000000000794d */ /* 0x000fea0003800000 */
.L_x_1915:
[----:B0-----:R0:W1:Y:S02]  /*17fa0*/  SYNCS.PHASECHK.TRANS64.TRYWAIT P6, [R79+URZ+0x16890], R91 ;  /* 0x0168905b4f0075a7 */ /* 0x00106400080c017f */
[----:B-1----:R-:W-:Y:S05]  /*17fb0*/  @!P6 NANOSLEEP.SYNCS 0x989680 ;  /* 0x009896800000e95d */ /* 0x002fea0003900000 */
[----:B------:R-:W1:Y:S02]  /*17fc0*/  @!P6 SYNCS.PHASECHK.TRANS64 P6, [R79+URZ+0x16890], R91 ;  /* 0x0168905b4f00e5a7 */ /* 0x000e6400080c007f */
[----:B-1----:R-:W-:Y:S05]  /*17fd0*/  @!P6 BRA `(.L_x_1915) ;  /* 0xfffffffc00f0e947 */ /* 0x002fea000383ffff */
[----:B------:R-:W-:Y:S05]  /*17fe0*/  BRA `(.L_x_2155) ;  /* 0xfffffeac000c7947 */ /* 0x000fea000383ffff */
.L_x_1935:
[----:B0-----:R0:W1:Y:S02]  /*17ff0*/  SYNCS.PHASECHK.TRANS64.TRYWAIT P5, [R79+URZ+0x16890], R91 ;  /* 0x0168905b4f0075a7 */ /* 0x00106400080a017f */
[----:B-1----:R-:W-:Y:S05]  /*18000*/  @!P5 NANOSLEEP.SYNCS 0x989680 ;  /* 0x009896800000d95d */ /* 0x002fea0003900000 */
[----:B------:R-:W1:Y:S02]  /*18010*/  @!P5 SYNCS.PHASECHK.TRANS64 P5, [R79+URZ+0x16890], R91 ;  /* 0x0168905b4f00d5a7 */ /* 0x000e6400080a007f */
[----:B-1----:R-:W-:Y:S05]  /*18020*/  @!P5 BRA `(.L_x_1935) ;  /* 0xfffffffc00f0d947 */ /* 0x002fea000383ffff */
[----:B------:R-:W-:Y:S05]  /*18030*/  BRA `(.L_x_2156) ;  /* 0xfffffebc00847947 */ /* 0x000fea000383ffff */
.L_x_1944:
[----:B-1----:R1:W2:Y:S02]  /*18040*/  SYNCS.PHASECHK.TRANS64.TRYWAIT P4, [R79+URZ+0x16890], R91 ;  /* 0x0168905b4f0075a7 */ /* 0x0022a4000808017f */
[----:B--2---:R-:W-:Y:S05]  /*18050*/  @!P4 NANOSLEEP.SYNCS 0x989680 ;  /* 0x009896800000c95d */ /* 0x004fea0003900000 */
[----:B------:R-:W2:Y:S02]  /*18060*/  @!P4 SYNCS.PHASECHK.TRANS64 P4, [R79+URZ+0x16890], R91 ;  /* 0x0168905b4f00c5a7 */ /* 0x000ea4000808007f */
[----:B--2---:R-:W-:Y:S05]  /*18070*/  @!P4 BRA `(.L_x_1944) ;  /* 0xfffffffc00f0c947 */ /* 0x004fea000383ffff */
[----:B------:R-:W-:Y:S05]  /*18080*/  BRA `(.L_x_2157) ;  /* 0xfffffecc00b07947 */ /* 0x000fea000383ffff */
.L_x_1950:
[----:B--2---:R2:W3:Y:S02]  /*18090*/  SYNCS.PHASECHK.TRANS64.TRYWAIT P3, [R79+URZ+0x168b0], R91 ;  /* 0x0168b05b4f0075a7 */ /* 0x0044e4000806017f */
[----:B---3--:R-:W-:Y:S05]  /*180a0*/  @!P3 NANOSLEEP.SYNCS 0x989680 ;  /* 0x009896800000b95d */ /* 0x008fea0003900000 */
[----:B------:R-:W3:Y:S02]  /*180b0*/  @!P3 SYNCS.PHASECHK.TRANS64 P3, [R79+URZ+0x168b0], R91 ;  /* 0x0168b05b4f00b5a7 */ /* 0x000ee4000806007f */
[----:B---3--:R-:W-:Y:S05]  /*180c0*/  @!P3 BRA `(.L_x_1950) ;  /* 0xfffffffc00f0b947 */ /* 0x008fea000383ffff */
[----:B------:R-:W-:Y:S05]  /*180d0*/  BRA `(.L_x_2158) ;  /* 0xfffffed000447947 */ /* 0x000fea000383ffff */
.L_x_1958:
[----:B------:R-:W-:Y:S01]  /*180e0*/  BSSY B0, `(.L_x_2159) ;  /* 0x0000007000007945 */ /* 0x000fe20003800000 */
[----:B------:R-:W-:Y:S01]  /*180f0*/  IMAD.MOV.U32 R12, RZ, RZ, RZ ;  /* 0x000000ffff0c7224 */ /* 0x000fe200078e00ff */
[----:B------:R-:W-:Y:S01]  /*18100*/  MOV R15, 0xffffffff ;  /* 0xffffffff000f7802 */ /* 0x000fe20000000f00 */
[----:B-1----:R-:W-:-:S07]  /*18110*/  IMAD.MOV.U32 R11, RZ, RZ, 0x1f ;  /* 0x0000001fff0b7424 */ /* 0x002fce00078e00ff */
[----:B-----5:R-:W-:Y:S05]  /*18120*/  WARPSYNC.COLLECTIVE R15, `(.L_x_2160) ;  /* 0x000000000f087348 */ /* 0x020fea0003c00000 */
[----:B------:R0:W1:Y:S02]  /*18130*/  SHFL.IDX P6, R14, R13, R12, R11 ;  /* 0x0000000c0d0e7389 */ /* 0x00006400000c000b */
[----:B01---5:R-:W-:Y:S01]  /*18140*/  ENDCOLLECTIVE ;  /* 0x000000000000791b */ /* 0x023fe20003800000 */
.L_x_2160:
[----:B------:R-:W-:Y:S05]  /*18150*/  BSYNC B0 ;  /* 0x0000000000007941 */ /* 0x000fea0003800000 */
.L_x_2159:
[----:B------:R-:W-:Y:S01]  /*18160*/  IMAD.MOV.U32 R155, RZ, RZ, R14 ;  /* 0x000000ffff9b7224 */ /* 0x000fe200078e000e */
[----:B------:R-:W-:Y:S06]  /*18170*/  BRA `(.L_x_2161) ;  /* 0xfffffed400ac7947 */ /* 0x000fec000383ffff */
.L_x_1974:
[----:B------:R-:W-:Y:S01]  /*18180*/  BSSY B1, `(.L_x_2162) ;  /* 0x0000008000017945 */ /* 0x000fe20003800000 */
[----:B------:R-:W-:Y:S01]  /*18190*/  IMAD.MOV.U32 R13, RZ, RZ, R5 ;  /* 0x000000ffff0d7224 */ /* 0x000fe200078e0005 */
[----:B------:R-:W-:Y:S01]  /*181a0*/  MOV R11, 0x1c1f ;  /* 0x00001c1f000b7802 */ /* 0x000fe20000000f00 */
[----:B------:R-:W-:Y:S02]  /*181b0*/  IMAD.MOV.U32 R12, RZ, RZ, RZ ;  /* 0x000000ffff0c7224 */ /* 0x000fe400078e00ff */
[----:B------:R-:W-:-:S07]  /*181c0*/  IMAD.MOV.U32 R15, RZ, RZ, -0x1 ;  /* 0xffffffffff0f7424 */ /* 0x000fce00078e00ff */
[----:B-----5:R-:W-:Y:S05]  /*181d0*/  WARPSYNC.COLLECTIVE R15, `(.L_x_2163) ;  /* 0x000000000f087348 */ /* 0x020fea0003c00000 */
[----:B------:R0:W1:Y:S02]  /*181e0*/  SHFL.IDX P6, R14, R13, R12, R11 ;  /* 0x0000000c0d0e7389 */ /* 0x00006400000c000b */
[----:B01---5:R-:W-:Y:S01]  /*181f0*/  ENDCOLLECTIVE ;  /* 0x000000000000791b */ /* 0x023fe20003800000 */
.L_x_2163:
[----:B------:R-:W-:Y:S05]  /*18200*/  BSYNC B1 ;  /* 0x0000000000017941 */ /* 0x000fea0003800000 */
.L_x_2162:
[----:B------:R-:W-:Y:S05]  /*18210*/  BRA `(.L_x_2164) ;  /* 0xfffffee400447947 */ /* 0x000fea000383ffff */
.L_x_1975:
        /* <DEDUP_REMOVED lines=8> */
.L_x_2166:
[----:B------:R-:W-:Y:S05]  /*182a0*/  BSYNC B1 ;  /* 0x0000000000017941 */ /* 0x000fea0003800000 */
.L_x_2165:
[----:B------:R-:W-:Y:S05]  /*182b0*/  BRA `(.L_x_2167) ;  /* 0xfffffee400247947 */ /* 0x000fea000383ffff */
.L_x_1976:
        /* <DEDUP_REMOVED lines=8> */
.L_x_2169:
[----:B------:R-:W-:Y:S05]  /*18340*/  BSYNC B1 ;  /* 0x0000000000017941 */ /* 0x000fea0003800000 */
.L_x_2168:
[----:B------:R-:W-:Y:S05]  /*18350*/  BRA `(.L_x_2170) ;  /* 0xfffffee400047947 */ /* 0x000fea000383ffff */
.L_x_1977:
        /* <DEDUP_REMOVED lines=8> */
.L_x_2172:
[----:B------:R-:W-:Y:S05]  /*183e0*/  BSYNC B1 ;  /* 0x0000000000017941 */ /* 0x000fea0003800000 */
.L_x_2171:
[----:B------:R-:W-:Y:S05]  /*183f0*/  BRA `(.L_x_2173) ;  /* 0xfffffee000e47947 */ /* 0x000fea000383ffff */
.L_x_1978:
[----:B------:R-:W-:Y:S01]  /*18400*/  BSSY B1, `(.L_x_2174) ;  /* 0x0000008000017945 */ /* 0x000fe20003800000 */
[----:B------:R-:W-:Y:S01]  /*18410*/  IMAD.MOV.U32 R13, RZ, RZ, R5 ;  /* 0x000000ffff0d7224 */ /* 0x000fe200078e0005 */
[----:B------:R-:W-:Y:S01]  /*18420*/  MOV R11, 0x1c1f ;  /* 0x00001c1f000b7802 */ /* 0x000fe20000000f00 */
[----:B------:R-:W-:Y:S02]  /*18430*/  IMAD.MOV.U32 R12, RZ, RZ, 0x1 ;  /* 0x00000001ff0c7424 */ /* 0x000fe400078e00ff */
[----:B------:R-:W-:-:S07]  /*18440*/  IMAD.MOV.U32 R15, RZ, RZ, -0x1 ;  /* 0xffffffffff0f7424 */ /* 0x000fce00078e00ff */
[----:B-----5:R-:W-:Y:S05]  /*18450*/  WARPSYNC.COLLECTIVE R15, `(.L_x_2175) ;  /* 0x000000000f087348 */ /* 0x020fea0003c00000 */
[----:B------:R0:W1:Y:S02]  /*18460*/  SHFL.IDX P6, R14, R13, R12, R11 ;  /* 0x0000000c0d0e7389 */ /* 0x00006400000c000b */
[----:B01---5:R-:W-:Y:S01]  /*18470*/  ENDCOLLECTIVE ;  /* 0x000000000000791b */ /* 0x023fe20003800000 */
.L_x_2175:
[----:B------:R-:W-:Y:S05]  /*18480*/  BSYNC B1 ;  /* 0x0000000000017941 */ /* 0x000fea0003800000 */
.L_x_2174:
[----:B------:R-:W-:Y:S05]  /*18490*/  BRA `(.L_x_2176) ;  /* 0xfffffee000c47947 */ /* 0x000fea000383ffff */
.L_x_1979:
        /* <DEDUP_REMOVED lines=8> */
.L_x_2178:
[----:B------:R-:W-:Y:S05]  /*18520*/  BSYNC B1 ;  /* 0x0000000000017941 */ /* 0x000fea0003800000 */
.L_x_2177:
[----:B------:R-:W-:Y:S05]  /*18530*/  BRA `(.L_x_2179) ;  /* 0xfffffee000a47947 */ /* 0x000fea000383ffff */
.L_x_1980:
        /* <DEDUP_REMOVED lines=8> */
.L_x_2181:
[----:B------:R-:W-:Y:S05]  /*185c0*/  BSYNC B1 ;  /* 0x0000000000017941 */ /* 0x000fea0003800000 */
.L_x_2180:
[----:B------:R-:W-:Y:S05]  /*185d0*/  BRA `(.L_x_2182) ;  /* 0xfffffee000847947 */ /* 0x000fea000383ffff */
.L_x_1981:
        /* <DEDUP_REMOVED lines=8> */
.L_x_2184:
[----:B------:R-:W-:Y:S05]  /*18660*/  BSYNC B1 ;  /* 0x0000000000017941 */ /* 0x000fea0003800000 */
.L_x_2183:
[----:B------:R-:W-:Y:S05]  /*18670*/  BRA `(.L_x_2185) ;  /* 0xfffffee000647947 */ /* 0x000fea000383ffff */
.L_x_1983:
[----:B0-----:R0:W1:Y:S02]  /*18680*/  SYNCS.PHASECHK.TRANS64.TRYWAIT P2, [R2+URZ+0x16800], R7 ;  /* 0x01680007020075a7 */ /* 0x001064000804017f */
[----:B-1----:R-:W-:Y:S05]  /*18690*/  @!P2 NANOSLEEP.SYNCS 0x989680 ;  /* 0x009896800000a95d */ /* 0x002fea0003900000 */
[----:B------:R-:W1:Y:S02]  /*186a0*/  @!P2 SYNCS.PHASECHK.TRANS64 P2, [R2+URZ+0x16800], R7 ;  /* 0x016800070200a5a7 */ /* 0x000e64000804007f */
[----:B-1----:R-:W-:Y:S05]  /*186b0*/  @!P2 BRA `(.L_x_1983) ;  /* 0xfffffffc00f0a947 */ /* 0x002fea000383ffff */
[----:B------:R-:W-:Y:S05]  /*186c0*/  BRA `(.L_x_2186) ;  /* 0xfffffee000f87947 */ /* 0x000fea000383ffff */
.L_x_1991:
        /* <DEDUP_REMOVED lines=8> */
.L_x_2188:
[----:B------:R-:W-:Y:S05]  /*18750*/  BSYNC B1 ;  /* 0x0000000000017941 */ /* 0x000fea0003800000 */
.L_x_2187:
[----:B------:R-:W-:Y:S05]  /*18760*/  BRA `(.L_x_2189) ;  /* 0xfffffef400007947 */ /* 0x000fea000383ffff */
.L_x_1992:
        /* <DEDUP_REMOVED lines=8> */
.L_x_2191:
[----:B------:R-:W-:Y:S05]  /*187f0*/  BSYNC B1 ;  /* 0x0000000000017941 */ /* 0x000fea0003800000 */
.L_x_2190:
[----:B------:R-:W-:Y:S05]  /*18800*/  BRA `(.L_x_2192) ;  /* 0xfffffef000e07947 */ /* 0x000fea000383ffff */
.L_x_1993:
        /* <DEDUP_REMOVED lines=8> */
.L_x_2194:
[----:B------:R-:W-:Y:S05]  /*18890*/  BSYNC B1 ;  /* 0x0000000000017941 */ /* 0x000fea0003800000 */
.L_x_2193:
[----:B------:R-:W-:Y:S05]  /*188a0*/  BRA `(.L_x_2195) ;  /* 0xfffffef000c07947 */ /* 0x000fea000383ffff */
.L_x_1994:
        /* <DEDUP_REMOVED lines=8> */
.L_x_2197:
[----:B------:R-:W-:Y:S05]  /*18930*/  BSYNC B1 ;  /* 0x0000000000017941 */ /* 0x000fea0003800000 */
.L_x_2196:
[----:B------:R-:W-:Y:S05]  /*18940*/  BRA `(.L_x_2198) ;  /* 0xfffffef000a07947 */ /* 0x000fea000383ffff */
.L_x_1995:
        /* <DEDUP_REMOVED lines=8> */
.L_x_2200:
[----:B------:R-:W-:Y:S05]  /*189d0*/  BSYNC B1 ;  /* 0x0000000000017941 */ /* 0x000fea0003800000 */
.L_x_2199:
[----:B------:R-:W-:Y:S05]  /*189e0*/  BRA `(.L_x_2201) ;  /* 0xfffffef000807947 */ /* 0x000fea000383ffff */
.L_x_1996:
        /* <DEDUP_REMOVED lines=8> */
.L_x_2203:
[----:B------:R-:W-:Y:S05]  /*18a70*/  BSYNC B1 ;  /* 0x0000000000017941 */ /* 0x000fea0003800000 */
.L_x_2202:
[----:B------:R-:W-:Y:S05]  /*18a80*/  BRA `(.L_x_2204) ;  /* 0xfffffef000647947 */ /* 0x000fea000383ffff */
.L_x_1997:
        /* <DEDUP_REMOVED lines=8> */
.L_x_2206:
[----:B------:R-:W-:Y:S05]  /*18b10*/  BSYNC B1 ;  /* 0x0000000000017941 */ /* 0x000fea0003800000 */
.L_x_2205:
[----:B------:R-:W-:Y:S05]  /*18b20*/  BRA `(.L_x_2207) ;  /* 0xfffffef000487947 */ /* 0x000fea000383ffff */
.L_x_1998:
        /* <DEDUP_REMOVED lines=8> */
.L_x_2209:
[----:B------:R-:W-:Y:S05]  /*18bb0*/  BSYNC B1 ;  /* 0x0000000000017941 */ /* 0x000fea0003800000 */
.L_x_2208:
[----:B------:R-:W-:Y:S05]  /*18bc0*/  BRA `(.L_x_2210) ;  /* 0xfffffef0002c7947 */ /* 0x000fea000383ffff */
.L_x_2000:
[----:B0-----:R0:W1:Y:S02]  /*18bd0*/  SYNCS.PHASECHK.TRANS64.TRYWAIT P2, [R2+URZ+0x16800], R9 ;  /* 0x01680009020075a7 */ /* 0x001064000804017f */
[----:B-1----:R-:W-:Y:S05]  /*18be0*/  @!P2 NANOSLEEP.SYNCS 0x989680 ;  /* 0x009896800000a95d */ /* 0x002fea0003900000 */
[----:B------:R-:W1:Y:S02]  /*18bf0*/  @!P2 SYNCS.PHASECHK.TRANS64 P2, [R2+URZ+0x16800], R9 ;  /* 0x016800090200a5a7 */ /* 0x000e64000804007f */
[----:B-1----:R-:W-:Y:S05]  /*18c00*/  @!P2 BRA `(.L_x_2000) ;  /* 0xfffffffc00f0a947 */ /* 0x002fea000383ffff */
[----:B------:R-:W-:Y:S05]  /*18c10*/  BRA `(.L_x_2211) ;  /* 0xfffffef000947947 */ /* 0x000fea000383ffff */
.L_x_2006:
[----:B-1----:R1:W3:Y:S02]  /*18c20*/  SYNCS.PHASECHK.TRANS64.TRYWAIT P1, [R0+URZ+0x16830], R7 ;  /* 0x01683007000075a7 */ /* 0x0022e4000802017f */
[----:B---3--:R-:W-:Y:S05]  /*18c30*/  @!P1 NANOSLEEP.SYNCS 0x989680 ;  /* 0x009896800000995d */ /* 0x008fea0003900000 */
[----:B------:R-:W3:Y:S02]  /*18c40*/  @!P1 SYNCS.PHASECHK.TRANS64 P1, [R0+URZ+0x16830], R7 ;  /* 0x01683007000095a7 */ /* 0x000ee4000802007f */
[----:B---3--:R-:W-:Y:S05]  /*18c50*/  @!P1 BRA `(.L_x_2006) ;  /* 0xfffffffc00f09947 */ /* 0x008fea000383ffff */
[----:B------:R-:W-:Y:S05]  /*18c60*/  BRA `(.L_x_2005) ;  /* 0xffffff0000207947 */ /* 0x000fea000383ffff */
.L_x_2012:
[----:B-1----:R1:W2:Y:S02]  /*18c70*/  SYNCS.PHASECHK.TRANS64.TRYWAIT P3, [R11+URZ+0x16830], R14 ;  /* 0x0168300e0b0075a7 */ /* 0x0022a4000806017f */
[----:B--2---:R-:W-:Y:S05]  /*18c80*/  @!P3 NANOSLEEP.SYNCS 0x989680 ;  /* 0x009896800000b95d */ /* 0x004fea0003900000 */
[----:B------:R-:W2:Y:S02]  /*18c90*/  @!P3 SYNCS.PHASECHK.TRANS64 P3, [R11+URZ+0x16830], R14 ;  /* 0x0168300e0b00b5a7 */ /* 0x000ea4000806007f */
[----:B--2---:R-:W-:Y:S05]  /*18ca0*/  @!P3 BRA `(.L_x_2012) ;  /* 0xfffffffc00f0b947 */ /* 0x004fea000383ffff */
[----:B------:R-:W-:Y:S05]  /*18cb0*/  BRA `(.L_x_2011) ;  /* 0xffffff2c00047947 */ /* 0x000fea000383ffff */
.L_x_2016:
[----:B-1----:R1:W2:Y:S02]  /*18cc0*/  SYNCS.PHASECHK.TRANS64.TRYWAIT P2, [R11+URZ+0x16850], R10 ;  /* 0x0168500a0b0075a7 */ /* 0x0022a4000804017f */
[----:B--2---:R-:W-:Y:S05]  /*18cd0*/  @!P2 NANOSLEEP.SYNCS 0x989680 ;  /* 0x009896800000a95d */ /* 0x004fea0003900000 */
[----:B------:R-:W2:Y:S02]  /*18ce0*/  @!P2 SYNCS.PHASECHK.TRANS64 P2, [R11+URZ+0x16850], R10 ;  /* 0x0168500a0b00a5a7 */ /* 0x000ea4000804007f */
[----:B--2---:R-:W-:Y:S05]  /*18cf0*/  @!P2 BRA `(.L_x_2016) ;  /* 0xfffffffc00f0a947 */ /* 0x004fea000383ffff */
[----:B------:R-:W-:Y:S05]  /*18d00*/  BRA `(.L_x_2013) ;  /* 0xffffff2c00c47947 */ /* 0x000fea000383ffff */
.L_x_2023:
[----:B-1----:R1:W2:Y:S02]  /*18d10*/  SYNCS.PHASECHK.TRANS64.TRYWAIT P3, [R11+URZ+0x16830], R14 ;  /* 0x0168300e0b0075a7 */ /* 0x0022a4000806017f */
[----:B--2---:R-:W-:Y:S05]  /*18d20*/  @!P3 NANOSLEEP.SYNCS 0x989680 ;  /* 0x009896800000b95d */ /* 0x004fea0003900000 */
[----:B------:R-:W2:Y:S02]  /*18d30*/  @!P3 SYNCS.PHASECHK.TRANS64 P3, [R11+URZ+0x16830], R14 ;  /* 0x0168300e0b00b5a7 */ /* 0x000ea4000806007f */
[----:B--2---:R-:W-:Y:S05]  /*18d40*/  @!P3 BRA `(.L_x_2023) ;  /* 0xfffffffc00f0b947 */ /* 0x004fea000383ffff */
[----:B------:R-:W-:Y:S05]  /*18d50*/  BRA `(.L_x_2022) ;  /* 0xffffff5800ec7947 */ /* 0x000fea000383ffff */
.L_x_2027:
[----:B-1----:R1:W2:Y:S02]  /*18d60*/  SYNCS.PHASECHK.TRANS64.TRYWAIT P2, [R11+URZ+0x16850], R10 ;  /* 0x0168500a0b0075a7 */ /* 0x0022a4000804017f */
[----:B--2---:R-:W-:Y:S05]  /*18d70*/  @!P2 NANOSLEEP.SYNCS 0x989680 ;  /* 0x009896800000a95d */ /* 0x004fea0003900000 */
[----:B------:R-:W2:Y:S02]  /*18d80*/  @!P2 SYNCS.PHASECHK.TRANS64 P2, [R11+URZ+0x16850], R10 ;  /* 0x0168500a0b00a5a7 */ /* 0x000ea4000804007f */
[----:B--2---:R-:W-:Y:S05]  /*18d90*/  @!P2 BRA `(.L_x_2027) ;  /* 0xfffffffc00f0a947 */ /* 0x004fea000383ffff */
[----:B------:R-:W-:Y:S05]  /*18da0*/  BRA `(.L_x_2024) ;  /* 0xffffff5c00ac7947 */ /* 0x000fea000383ffff */
.L_x_2032:
[----:B-1----:R1:W2:Y:S02]  /*18db0*/  SYNCS.PHASECHK.TRANS64.TRYWAIT P0, [R9+URZ+0x16850], R4 ;  /* 0x01685004090075a7 */ /* 0x0022a4000800017f */
[----:B--2---:R-:W-:Y:S05]  /*18dc0*/  @!P0 NANOSLEEP.SYNCS 0x989680 ;  /* 0x009896800000895d */ /* 0x004fea0003900000 */
[----:B------:R-:W2:Y:S02]  /*18dd0*/  @!P0 SYNCS.PHASECHK.TRANS64 P0, [R9+URZ+0x16850], R4 ;  /* 0x01685004090085a7 */ /* 0x000ea4000800007f */
[----:B--2---:R-:W-:Y:S05]  /*18de0*/  @!P0 BRA `(.L_x_2032) ;  /* 0xfffffffc00f08947 */ /* 0x004fea000383ffff */
[----:B------:R-:W-:Y:S05]  /*18df0*/  BRA `(.L_x_2031) ;  /* 0xffffff8000647947 */ /* 0x000fea000383ffff */
.L_x_2066:
[----:B------:R-:W0:Y:S01]  /*18e00*/  S2R R12, SR_TID.X ;  /* 0x00000000000c7919 */ /* 0x000e220000002100 */
[----:B------:R-:W-:Y:S01]  /*18e10*/  BSSY B1, `(.L_x_2212) ;  /* 0x000000a000017945 */ /* 0x000fe20003800000 */
[----:B------:R-:W-:Y:S01]  /*18e20*/  MOV R11, 0x1f ;  /* 0x0000001f000b7802 */ /* 0x000fe20000000f00 */
[----:B------:R-:W-:Y:S01]  /*18e30*/  IMAD.MOV.U32 R15, RZ, RZ, -0x1 ;  /* 0xffffffffff0f7424 */ /* 0x000fe200078e00ff */
[----:B0-----:R-:W-:-:S04]  /*18e40*/  SHF.R.U32.HI R12, RZ, 0x5, R12 ;  /* 0x00000005ff0c7819 */ /* 0x001fc8000001160c */
[----:B------:R-:W-:-:S05]  /*18e50*/  LOP3.LUT R12, R12, 0x3, RZ, 0xc0, !PT ;  /* 0x000000030c0c7812 */ /* 0x000fca00078ec0ff */
[----:B------:R-:W-:Y:S02]  /*18e60*/  IMAD.MOV.U32 R13, RZ, RZ, R12 ;  /* 0x000000ffff0d7224 */ /* 0x000fe400078e000c */
[----:B------:R-:W-:-:S07]  /*18e70*/  IMAD.MOV.U32 R12, RZ, RZ, RZ ;  /* 0x000000ffff0c7224 */ /* 0x000fce00078e00ff */
[----:B-1----:R-:W-:Y:S05]  /*18e80*/  WARPSYNC.COLLECTIVE R15, `(.L_x_2213) ;  /* 0x000000000f087348 */ /* 0x002fea0003c00000 */
[----:B------:R0:W2:Y:S02]  /*18e90*/  SHFL.IDX P6, R14, R13, R12, R11 ;  /* 0x0000000c0d0e7389 */ /* 0x0000a400000c000b */
[----:B012---:R-:W-:Y:S01]  /*18ea0*/  ENDCOLLECTIVE ;  /* 0x000000000000791b */ /* 0x007fe20003800000 */
.L_x_2213:
[----:B------:R-:W-:Y:S05]  /*18eb0*/  BSYNC B1 ;  /* 0x0000000000017941 */ /* 0x000fea0003800000 */
.L_x_2212:
[----:B------:R-:W-:Y:S05]  /*18ec0*/  BRA `(.L_x_2214) ;  /* 0xffffffb400607947 */ /* 0x000fea000383ffff */
.L_x_2067:
[----:B------:R-:W-:Y:S01]  /*18ed0*/  BSSY B1, `(.L_x_2215) ;  /* 0x0000006000017945 */ /* 0x000fe20003800000 */
[----:B------:R-:W-:-:S07]  /*18ee0*/  IMAD.MOV.U32 R15, RZ, RZ, -0x1 ;  /* 0xffffffffff0f7424 */ /* 0x000fce00078e00ff */
[----:B-1----:R-:W-:Y:S05]  /*18ef0*/  WARPSYNC.COLLECTIVE R15, `(.L_x_2216) ;  /* 0x000000000f0c7348 */ /* 0x002fea0003c00000 */
[----:B------:R-:W-:Y:S02]  /*18f00*/  ELECT P6, UR62, PT ;  /* 0x00000000003e782f */ /* 0x000fe400038c0000 */
[----:B------:R-:W-:Y:S01]  /*18f10*/  MOV R14, UR62 ;  /* 0x0000003e000e7c02 */ /* 0x000fe20008000f00 */
[----:B-1----:R-:W-:Y:S10]  /*18f20*/  ENDCOLLECTIVE ;  /* 0x000000000000791b */ /* 0x002ff40003800000 */
.L_x_2216:
[----:B------:R-:W-:Y:S05]  /*18f30*/  BSYNC B1 ;  /* 0x0000000000017941 */ /* 0x000fea0003800000 */
.L_x_2215:
[----:B------:R-:W-:Y:S05]  /*18f40*/  BRA `(.L_x_2217) ;  /* 0xffffffb4004c7947 */ /* 0x000fea000383ffff */
.L_x_2069:
[----:B0-----:R0:W2:Y:S02]  /*18f50*/  SYNCS.PHASECHK.TRANS64.TRYWAIT P0, [R6+URZ+0x16820], R5 ;  /* 0x01682005060075a7 */ /* 0x0010a4000800017f */
[----:B--2---:R-:W-:Y:S05]  /*18f60*/  @!P0 NANOSLEEP.SYNCS 0x989680 ;  /* 0x009896800000895d */ /* 0x004fea0003900000 */
[----:B------:R-:W2:Y:S02]  /*18f70*/  @!P0 SYNCS.PHASECHK.TRANS64 P0, [R6+URZ+0x16820], R5 ;  /* 0x01682005060085a7 */ /* 0x000ea4000800007f */
[----:B--2---:R-:W-:Y:S05]  /*18f80*/  @!P0 BRA `(.L_x_2069) ;  /* 0xfffffffc00f08947 */ /* 0x004fea000383ffff */
[----:B------:R-:W-:Y:S05]  /*18f90*/  BRA `(.L_x_2218) ;  /* 0xffffffb400687947 */ /* 0x000fea000383ffff */
.L_x_2072:
[----:B0-----:R0:W2:Y:S02]  /*18fa0*/  SYNCS.PHASECHK.TRANS64.TRYWAIT P0, [R5+URZ+0x168a0], R10 ;  /* 0x0168a00a050075a7 */ /* 0x0010a4000800017f */
[----:B--2---:R-:W-:Y:S05]  /*18fb0*/  @!P0 NANOSLEEP.SYNCS 0x989680 ;  /* 0x009896800000895d */ /* 0x004fea0003900000 */
[----:B------:R-:W2:Y:S02]  /*18fc0*/  @!P0 SYNCS.PHASECHK.TRANS64 P0, [R5+URZ+0x168a0], R10 ;  /* 0x0168a00a050085a7 */ /* 0x000ea4000800007f */
[----:B--2---:R-:W-:Y:S05]  /*18fd0*/  @!P0 BRA `(.L_x_2072) ;  /* 0xfffffffc00f08947 */ /* 0x004fea000383ffff */
[----:B------:R-:W-:Y:S05]  /*18fe0*/  BRA `(.L_x_2219) ;  /* 0xffffffb400707947 */ /* 0x000fea000383ffff */
.L_x_2074:
[----:B---3--:R3:W4:Y:S02]  /*18ff0*/  SYNCS.PHASECHK.TRANS64.TRYWAIT P0, [R5+URZ+0x168c0], R10 ;  /* 0x0168c00a050075a7 */ /* 0x008724000800017f */
[----:B----4-:R-:W-:Y:S05]  /*19000*/  @!P0 NANOSLEEP.SYNCS 0x989680 ;  /* 0x009896800000895d */ /* 0x010fea0003900000 */
[----:B------:R-:W4:Y:S02]  /*19010*/  @!P0 SYNCS.PHASECHK.TRANS64 P0, [R5+URZ+0x168c0], R10 ;  /* 0x0168c00a050085a7 */ /* 0x000f24000800007f */
[----:B----4-:R-:W-:Y:S05]  /*19020*/  @!P0 BRA `(.L_x_2074) ;  /* 0xfffffffc00f08947 */ /* 0x010fea000383ffff */
[----:B------:R-:W-:Y:S05]  /*19030*/  BRA `(.L_x_2220) ;  /* 0xffffffb400c87947 */ /* 0x000fea000383ffff */
.L_x_2078:
[----:B0-----:R0:W2:Y:S02]  /*19040*/  SYNCS.PHASECHK.TRANS64.TRYWAIT P0, [R10+URZ+0x168a0], R5 ;  /* 0x0168a0050a0075a7 */ /* 0x0010a4000800017f */
[----:B--2---:R-:W-:Y:S05]  /*19050*/  @!P0 NANOSLEEP.SYNCS 0x989680 ;  /* 0x009896800000895d */ /* 0x004fea0003900000 */
[----:B------:R-:W2:Y:S02]  /*19060*/  @!P0 SYNCS.PHASECHK.TRANS64 P0, [R10+URZ+0x168a0], R5 ;  /* 0x0168a0050a0085a7 */ /* 0x000ea4000800007f */
[----:B--2---:R-:W-:Y:S05]  /*19070*/  @!P0 BRA `(.L_x_2078) ;  /* 0xfffffffc00f08947 */ /* 0x004fea000383ffff */
[----:B------:R-:W-:Y:S05]  /*19080*/  BRA `(.L_x_2221) ;  /* 0xffffffb800507947 */ /* 0x000fea000383ffff */
.L_x_2080:
[----:B--2---:R2:W3:Y:S02]  /*19090*/  SYNCS.PHASECHK.TRANS64.TRYWAIT P1, [R10+URZ+0x168c0], R5 ;  /* 0x0168c0050a0075a7 */ /* 0x0044e4000802017f */
[----:B---3--:R-:W-:Y:S05]  /*190a0*/  @!P1 NANOSLEEP.SYNCS 0x989680 ;  /* 0x009896800000995d */ /* 0x008fea0003900000 */
[----:B------:R-:W3:Y:S02]  /*190b0*/  @!P1 SYNCS.PHASECHK.TRANS64 P1, [R10+URZ+0x168c0], R5 ;  /* 0x0168c0050a0095a7 */ /* 0x000ee4000802007f */
[----:B---3--:R-:W-:Y:S05]  /*190c0*/  @!P1 BRA `(.L_x_2080) ;  /* 0xfffffffc00f09947 */ /* 0x008fea000383ffff */
[----:B------:R-:W-:Y:S05]  /*190d0*/  BRA `(.L_x_2222) ;  /* 0xffffffb800a47947 */ /* 0x000fea000383ffff */
.L_x_2090:
        /* <DEDUP_REMOVED lines=11> */
.L_x_2224:
[----:B------:R-:W-:Y:S05]  /*19190*/  BSYNC B0 ;  /* 0x0000000000007941 */ /* 0x000fea0003800000 */
.L_x_2223:
[----:B------:R-:W-:Y:S05]  /*191a0*/  BRA `(.L_x_2225) ;  /* 0xffffffc000e07947 */ /* 0x000fea000383ffff */
.L_x_2091:
[----:B------:R-:W-:Y:S01]  /*191b0*/  BSSY B0, `(.L_x_2226) ;  /* 0x0000006000007945 */ /* 0x000fe20003800000 */
[----:B------:R-:W-:-:S07]  /*191c0*/  IMAD.MOV.U32 R15, RZ, RZ, -0x1 ;  /* 0xffffffffff0f7424 */ /* 0x000fce00078e00ff */
[----:B-1----:R-:W-:Y:S05]  /*191d0*/  WARPSYNC.COLLECTIVE R15, `(.L_x_2227) ;  /* 0x000000000f0c7348 */ /* 0x002fea0003c00000 */
[----:B------:R-:W-:Y:S02]  /*191e0*/  ELECT P6, UR62, PT ;  /* 0x00000000003e782f */ /* 0x000fe400038c0000 */
[----:B------:R-:W-:Y:S01]  /*191f0*/  MOV R14, UR62 ;  /* 0x0000003e000e7c02 */ /* 0x000fe20008000f00 */
[----:B-1----:R-:W-:Y:S10]  /*19200*/  ENDCOLLECTIVE ;  /* 0x000000000000791b */ /* 0x002ff40003800000 */
.L_x_2227:
[----:B------:R-:W-:Y:S05]  /*19210*/  BSYNC B0 ;  /* 0x0000000000007941 */ /* 0x000fea0003800000 */
.L_x_2226:
[----:B------:R-:W-:Y:S05]  /*19220*/  BRA `(.L_x_2228) ;  /* 0xffffffc000d07947 */ /* 0x000fea000383ffff */
.L_x_2094:
[----:B--2---:R2:W3:Y:S02]  /*19230*/  SYNCS.PHASECHK.TRANS64.TRYWAIT P0, [R5+URZ+0x16840], R4 ;  /* 0x01684004050075a7 */ /* 0x0044e4000800017f */
[----:B---3--:R-:W-:Y:S05]  /*19240*/  @!P0 NANOSLEEP.SYNCS 0x989680 ;  /* 0x009896800000895d */ /* 0x008fea0003900000 */
[----:B------:R-:W3:Y:S02]  /*19250*/  @!P0 SYNCS.PHASECHK.TRANS64 P0, [R5+URZ+0x16840], R4 ;  /* 0x01684004050085a7 */ /* 0x000ee4000800007f */
[----:B---3--:R-:W-:Y:S05]  /*19260*/  @!P0 BRA `(.L_x_2094) ;  /* 0xfffffffc00f08947 */ /* 0x008fea000383ffff */
[----:B------:R-:W-:Y:S05]  /*19270*/  BRA `(.L_x_2229) ;  /* 0xffffffc400207947 */ /* 0x000fea000383ffff */
.L_x_2097:
[----:B0-----:R0:W2:Y:S02]  /*19280*/  SYNCS.PHASECHK.TRANS64.TRYWAIT P0, [R27+URZ+0x16820], R4 ;  /* 0x016820041b0075a7 */ /* 0x0010a4000800017f */
[----:B--2---:R-:W-:Y:S05]  /*19290*/  @!P0 NANOSLEEP.SYNCS 0x989680 ;  /* 0x009896800000895d */ /* 0x004fea0003900000 */
[----:B------:R-:W2:Y:S02]  /*192a0*/  @!P0 SYNCS.PHASECHK.TRANS64 P0, [R27+URZ+0x16820], R4 ;  /* 0x016820041b0085a7 */ /* 0x000ea4000800007f */
[----:B--2---:R-:W-:Y:S05]  /*192b0*/  @!P0 BRA `(.L_x_2097) ;  /* 0xfffffffc00f08947 */ /* 0x004fea000383ffff */
[----:B------:R-:W-:Y:S05]  /*192c0*/  BRA `(.L_x_2230) ;  /* 0xffffffc400e07947 */ /* 0x000fea000383ffff */
.L_x_2105:
[----:B0-----:R0:W2:Y:S02]  /*192d0*/  SYNCS.PHASECHK.TRANS64.TRYWAIT P0, [R3+URZ+0x16840], R2 ;  /* 0x01684002030075a7 */ /* 0x0010a4000800017f */
[----:B--2---:R-:W-:Y:S05]  /*192e0*/  @!P0 NANOSLEEP.SYNCS 0x989680 ;  /* 0x009896800000895d */ /* 0x004fea0003900000 */
[----:B------:R-:W2:Y:S02]  /*192f0*/  @!P0 SYNCS.PHASECHK.TRANS64 P0, [R3+URZ+0x16840], R2 ;  /* 0x01684002030085a7 */ /* 0x000ea4000800007f */
[----:B--2---:R-:W-:Y:S05]  /*19300*/  @!P0 BRA `(.L_x_2105) ;  /* 0xfffffffc00f08947 */ /* 0x004fea000383ffff */
[----:B------:R-:W-:Y:S05]  /*19310*/  BRA `(.L_x_2231) ;  /* 0xffffffc800807947 */ /* 0x000fea000383ffff */
.L_x_2107:
[----:B0-----:R0:W2:Y:S02]  /*19320*/  SYNCS.PHASECHK.TRANS64.TRYWAIT P0, [R2+URZ+0x60], R5 ;  /* 0x00006005020075a7 */ /* 0x0010a4000800017f */
[----:B--2---:R-:W-:Y:S05]  /*19330*/  @!P0 NANOSLEEP.SYNCS 0x989680 ;  /* 0x009896800000895d */ /* 0x004fea0003900000 */
[----:B------:R-:W2:Y:S02]  /*19340*/  @!P0 SYNCS.PHASECHK.TRANS64 P0, [R2+URZ+0x60], R5 ;  /* 0x00006005020085a7 */ /* 0x000ea4000800007f */
[----:B--2---:R-:W-:Y:S05]  /*19350*/  @!P0 BRA `(.L_x_2107) ;  /* 0xfffffffc00f08947 */ /* 0x004fea000383ffff */
[----:B------:R-:W-:Y:S05]  /*19360*/  BRA `(.L_x_2232) ;  /* 0xffffffc800e47947 */ /* 0x000fea000383ffff */
.L_x_2112:
[----:B--2---:R2:W3:Y:S02]  /*19370*/  SYNCS.PHASECHK.TRANS64.TRYWAIT P0, [R3+URZ+0x16840], R2 ;  /* 0x01684002030075a7 */ /* 0x0044e4000800017f */
[----:B---3--:R-:W-:Y:S05]  /*19380*/  @!P0 NANOSLEEP.SYNCS 0x989680 ;  /* 0x009896800000895d */ /* 0x008fea0003900000 */
[----:B------:R-:W3:Y:S02]  /*19390*/  @!P0 SYNCS.PHASECHK.TRANS64 P0, [R3+URZ+0x16840], R2 ;  /* 0x01684002030085a7 */ /* 0x000ee4000800007f */
[----:B---3--:R-:W-:Y:S05]  /*193a0*/  @!P0 BRA `(.L_x_2112) ;  /* 0xfffffffc00f08947 */ /* 0x008fea000383ffff */
[----:B------:R-:W-:Y:S05]  /*193b0*/  BRA `(.L_x_2233) ;  /* 0xffffffcc00ec7947 */ /* 0x000fea000383ffff */
.L_x_2114:
[----:B0-----:R0:W2:Y:S02]  /*193c0*/  SYNCS.PHASECHK.TRANS64.TRYWAIT P1, [R3+URZ+0x60], R24 ;  /* 0x00006018030075a7 */ /* 0x0010a4000802017f */
[----:B--2---:R-:W-:Y:S05]  /*193d0*/  @!P1 NANOSLEEP.SYNCS 0x989680 ;  /* 0x009896800000995d */ /* 0x004fea0003900000 */
[----:B------:R-:W2:Y:S02]  /*193e0*/  @!P1 SYNCS.PHASECHK.TRANS64 P1, [R3+URZ+0x60], R24 ;  /* 0x00006018030095a7 */ /* 0x000ea4000802007f */
[----:B--2---:R-:W-:Y:S05]  /*193f0*/  @!P1 BRA `(.L_x_2114) ;  /* 0xfffffffc00f09947 */ /* 0x004fea000383ffff */
[----:B------:R-:W-:Y:S05]  /*19400*/  BRA `(.L_x_2234) ;  /* 0xffffffd000507947 */ /* 0x000fea000383ffff */
.L_x_2119:
[----:B--2---:R2:W3:Y:S02]  /*19410*/  SYNCS.PHASECHK.TRANS64.TRYWAIT P0, [R2+URZ+0x16840], R3 ;  /* 0x01684003020075a7 */ /* 0x0044e4000800017f */
[----:B---3--:R-:W-:Y:S05]  /*19420*/  @!P0 NANOSLEEP.SYNCS 0x989680 ;  /* 0x009896800000895d */ /* 0x008fea0003900000 */
[----:B------:R-:W3:Y:S02]  /*19430*/  @!P0 SYNCS.PHASECHK.TRANS64 P0, [R2+URZ+0x16840], R3 ;  /* 0x01684003020085a7 */ /* 0x000ee4000800007f */
[----:B---3--:R-:W-:Y:S05]  /*19440*/  @!P0 BRA `(.L_x_2119) ;  /* 0xfffffffc00f08947 */ /* 0x008fea000383ffff */
[----:B------:R-:W-:Y:S05]  /*19450*/  BRA `(.L_x_2235) ;  /* 0xffffffd4002c7947 */ /* 0x000fea000383ffff */
.L_x_2121:
[----:B0-----:R0:W2:Y:S02]  /*19460*/  SYNCS.PHASECHK.TRANS64.TRYWAIT P1, [R2+URZ+0x60], R11 ;  /* 0x0000600b020075a7 */ /* 0x0010a4000802017f */
[----:B--2---:R-:W-:Y:S05]  /*19470*/  @!P1 NANOSLEEP.SYNCS 0x989680 ;  /* 0x009896800000995d */ /* 0x004fea0003900000 */
[----:B------:R-:W2:Y:S02]  /*19480*/  @!P1 SYNCS.PHASECHK.TRANS64 P1, [R2+URZ+0x60], R11 ;  /* 0x0000600b020095a7 */ /* 0x000ea4000802007f */
[----:B--2---:R-:W-:Y:S05]  /*19490*/  @!P1 BRA `(.L_x_2121) ;  /* 0xfffffffc00f09947 */ /* 0x004fea000383ffff */
[----:B------:R-:W-:Y:S05]  /*194a0*/  BRA `(.L_x_2236) ;  /* 0xffffffd400947947 */ /* 0x000fea000383ffff */
.L_x_2128:
[----:B--2---:R2:W3:Y:S02]  /*194b0*/  SYNCS.PHASECHK.TRANS64.TRYWAIT P0, [R3+URZ+0x16860], R2 ;  /* 0x01686002030075a7 */ /* 0x0044e4000800017f */
[----:B---3--:R-:W-:Y:S05]  /*194c0*/  @!P0 NANOSLEEP.SYNCS 0x989680 ;  /* 0x009896800000895d */ /* 0x008fea0003900000 */
[----:B------:R-:W3:Y:S02]  /*194d0*/  @!P0 SYNCS.PHASECHK.TRANS64 P0, [R3+URZ+0x16860], R2 ;  /* 0x01686002030085a7 */ /* 0x000ee4000800007f */
[----:B---3--:R-:W-:Y:S05]  /*194e0*/  @!P0 BRA `(.L_x_2128) ;  /* 0xfffffffc00f08947 */ /* 0x008fea000383ffff */
[----:B------:R-:W-:Y:S05]  /*194f0*/  BRA `(.L_x_2237) ;  /* 0xffffffd800547947 */ /* 0x000fea000383ffff */
.L_x_2130:
[----:B------:R-:W-:Y:S01]  /*19500*/  BSSY B0, `(.L_x_2238) ;  /* 0x0000008000007945 */ /* 0x000fe20003800000 */
[----:B------:R-:W-:Y:S01]  /*19510*/  MOV R13, R16 ;  /* 0x00000010000d7202 */ /* 0x000fe20000000f00 */
[----:B------:R-:W-:Y:S02]  /*19520*/  IMAD.MOV.U32 R12, RZ, RZ, RZ ;  /* 0x000000ffff0c7224 */ /* 0x000fe400078e00ff */
[----:B------:R-:W-:Y:S02]  /*19530*/  IMAD.MOV.U32 R11, RZ, RZ, 0x1f ;  /* 0x0000001fff0b7424 */ /* 0x000fe400078e00ff */
[----:B------:R-:W-:-:S07]  /*19540*/  IMAD.MOV.U32 R15, RZ, RZ, -0x1 ;  /* 0xffffffffff0f7424 */ /* 0x000fce00078e00ff */
[----:B-1----:R-:W-:Y:S05]  /*19550*/  WARPSYNC.COLLECTIVE R15, `(.L_x_2239) ;  /* 0x000000000f087348 */ /* 0x002fea0003c00000 */
[----:B------:R0:W2:Y:S02]  /*19560*/  SHFL.IDX P6, R14, R13, R12, R11 ;  /* 0x0000000c0d0e7389 */ /* 0x0000a400000c000b */
[----:B012---:R-:W-:Y:S01]  /*19570*/  ENDCOLLECTIVE ;  /* 0x000000000000791b */ /* 0x007fe20003800000 */
.L_x_2239:
[----:B------:R-:W-:Y:S05]  /*19580*/  BSYNC B0 ;  /* 0x0000000000007941 */ /* 0x000fea0003800000 */
.L_x_2238:
        /* <DEDUP_REMOVED lines=8> */
.L_x_2240:
[----:B------:R-:W-:Y:S01]  /*19610*/  IMAD.MOV.U32 R5, RZ, RZ, R14 ;  /* 0x000000ffff057224 */ /* 0x000fe200078e000e */
[----:B------:R-:W-:Y:S06]  /*19620*/  BRA `(.L_x_2241) ;  /* 0xffffffd8009c7947 */ /* 0x000fec000383ffff */
.L_x_2133:
[----:B------:R-:W-:Y:S01]  /*19630*/  BSSY B0, `(.L_x_2242) ;  /* 0x0000008000007945 */ /* 0x000fe20003800000 */
[----:B-----5:R-:W-:Y:S01]  /*19640*/  IMAD.MOV.U32 R13, RZ, RZ, R2 ;  /* 0x000000ffff0d7224 */ /* 0x020fe200078e0002 */
[----:B------:R-:W-:Y:S01]  /*19650*/  MOV R11, RZ ;  /* 0x000000ff000b7202 */ /* 0x000fe20000000f00 */
[----:B------:R-:W-:Y:S02]  /*19660*/  IMAD.MOV.U32 R12, RZ, RZ, 0x1 ;  /* 0x00000001ff0c7424 */ /* 0x000fe400078e00ff */
[----:B------:R-:W-:-:S07]  /*19670*/  IMAD.MOV.U32 R15, RZ, RZ, -0x1 ;  /* 0xffffffffff0f7424 */ /* 0x000fce00078e00ff */
[----:B01234-:R-:W-:Y:S05]  /*19680*/  WARPSYNC.COLLECTIVE R15, `(.L_x_2243) ;  /* 0x000000000f087348 */ /* 0x01ffea0003c00000 */
[----:B------:R0:W0:Y:S02]  /*19690*/  SHFL.UP P6, R14, R13, R12, R11 ;  /* 0x0400000c0d0e7389 */ /* 0x00002400000c000b */
[----:B01234-:R-:W-:Y:S01]  /*196a0*/  ENDCOLLECTIVE ;  /* 0x000000000000791b */ /* 0x01ffe20003800000 */
.L_x_2243:
[----:B------:R-:W-:Y:S05]  /*196b0*/  BSYNC B0 ;  /* 0x0000000000007941 */ /* 0x000fea0003800000 */
.L_x_2242:
[----:B------:R-:W-:Y:S01]  /*196c0*/  ISETP.NE.AND P0, PT, R28, RZ, PT ;  /* 0x000000ff1c00720c */ /* 0x000fe20003f05270 */
        /* <DEDUP_REMOVED lines=9> */
.L_x_2244:
        /* <DEDUP_REMOVED lines=8> */
.L_x_2245:
        /* <DEDUP_REMOVED lines=8> */
.L_x_2246:
        /* <DEDUP_REMOVED lines=8> */
.L_x_2247:
        /* <DEDUP_REMOVED lines=8> */
.L_x_2248:
[----:B------:R-:W-:Y:S05]  /*19960*/  BRA `(.L_x_2249) ;  /* 0xffffffd800587947 */ /* 0x000fea000383ffff */
.L_x_2138:
        /* <DEDUP_REMOVED lines=8> */
.L_x_2251:
[----:B------:R-:W-:Y:S05]  /*199f0*/  BSYNC B0 ;  /* 0x0000000000007941 */ /* 0x000fea0003800000 */
.L_x_2250:
        /* <DEDUP_REMOVED lines=10> */
.L_x_2252:
        /* <DEDUP_REMOVED lines=8> */
.L_x_2253:
        /* <DEDUP_REMOVED lines=8> */
.L_x_2254:
        /* <DEDUP_REMOVED lines=8> */
.L_x_2255:
        /* <DEDUP_REMOVED lines=8> */
.L_x_2256:
[----:B------:R-:W-:Y:S05]  /*19ca0*/  BRA `(.L_x_2257) ;  /* 0xffffffd800347947 */ /* 0x000fea000383ffff */
.L_x_2140:
[----:B------:R-:W-:Y:S01]  /*19cb0*/  BSSY B0, `(.L_x_2258) ;  /* 0x0000006000007945 */ /* 0x000fe20003800000 */
[----:B------:R-:W-:Y:S02]  /*19cc0*/  PLOP3.LUT P6, PT, P6, PT, PT, 0x8, 0x0 ;  /* 0x000000000000781c */ /* 0x000fe400037ce170 */
[----:B------:R-:W-:-:S11]  /*19cd0*/  MOV R15, 0xffffffff ;  /* 0xffffffff000f7802 */ /* 0x000fd60000000f00 */
[----:B01----:R-:W-:Y:S05]  /*19ce0*/  WARPSYNC.COLLECTIVE R15, `(.L_x_2259) ;  /* 0x000000000f087348 */ /* 0x003fea0003c00000 */
[----:B------:R-:W-:Y:S01]  /*19cf0*/  VOTE.ANY R14, PT, P6 ;  /* 0x00000000000e7806 */ /* 0x000fe200030e0100 */
[----:B01----:R-:W-:Y:S06]  /*19d00*/  ENDCOLLECTIVE ;  /* 0x000000000000791b */ /* 0x003fec0003800000 */
.L_x_2259:
[----:B------:R-:W-:Y:S05]  /*19d10*/  BSYNC B0 ;  /* 0x0000000000007941 */ /* 0x000fea0003800000 */
.L_x_2258:
        /* <DEDUP_REMOVED lines=9> */
.L_x_2260:
[----:B------:R-:W-:Y:S01]  /*19db0*/  IMAD.MOV.U32 R17, RZ, RZ, R14 ;  /* 0x000000ffff117224 */ /* 0x000fe200078e000e */
[----:B------:R-:W-:Y:S06]  /*19dc0*/  BRA `(.L_x_2261) ;  /* 0xffffffd800247947 */ /* 0x000fec000383ffff */
.L_x_2142:
[----:B------:R-:W-:Y:S01]  /*19dd0*/  BSSY B0, `(.L_x_2262) ;  /* 0x0000007000007945 */ /* 0x000fe20003800000 */
[----:B------:R-:W-:Y:S01]  /*19de0*/  IMAD.MOV.U32 R13, RZ, RZ, R3 ;  /* 0x000000ffff0d7224 */ /* 0x000fe200078e0003 */
[----:B------:R-:W-:Y:S01]  /*19df0*/  MOV R11, 0x1f ;  /* 0x0000001f000b7802 */ /* 0x000fe20000000f00 */
[----:B------:R-:W-:-:S07]  /*19e00*/  IMAD.MOV.U32 R15, RZ, RZ, -0x1 ;  /* 0xffffffffff0f7424 */ /* 0x000fce00078e00ff */
[----:B0123--:R-:W-:Y:S05]  /*19e10*/  WARPSYNC.COLLECTIVE R15, `(.L_x_2263) ;  /* 0x000000000f087348 */ /* 0x00ffea0003c00000 */
[----:B------:R4:W0:Y:S02]  /*19e20*/  SHFL.IDX P6, R14, R13, R12, R11 ;  /* 0x0000000c0d0e7389 */ /* 0x00082400000c000b */
[----:B01234-:R-:W-:Y:S01]  /*19e30*/  ENDCOLLECTIVE ;  /* 0x000000000000791b */ /* 0x01ffe20003800000 */
.L_x_2263:
[----:B------:R-:W-:Y:S05]  /*19e40*/  BSYNC B0 ;  /* 0x0000000000007941 */ /* 0x000fea0003800000 */
.L_x_2262:
[----:B------:R-:W-:Y:S05]  /*19e50*/  BRA `(.L_x_2141) ;  /* 0xffffffd8001c7947 */ /* 0x000fea000383ffff */
.L_x_2146:
[----:B0-----:R0:W2:Y:S02]  /*19e60*/  SYNCS.PHASECHK.TRANS64.TRYWAIT P0, [R9+URZ+0x16820], R0 ;  /* 0x01682000090075a7 */ /* 0x0010a4000800017f */
[----:B--2---:R-:W-:Y:S05]  /*19e70*/  @!P0 NANOSLEEP.SYNCS 0x989680 ;  /* 0x009896800000895d */ /* 0x004fea0003900000 */
[----:B------:R-:W2:Y:S02]  /*19e80*/  @!P0 SYNCS.PHASECHK.TRANS64 P0, [R9+URZ+0x16820], R0 ;  /* 0x01682000090085a7 */ /* 0x000ea4000800007f */
[----:B--2---:R-:W-:Y:S05]  /*19e90*/  @!P0 BRA `(.L_x_2146) ;  /* 0xfffffffc00f08947 */ /* 0x004fea000383ffff */
[----:B------:R-:W-:Y:S05]  /*19ea0*/  BRA `(.L_x_2264) ;  /* 0xffffffdc00887947 */ /* 0x000fea000383ffff */
.L_x_2147:
        /* <DEDUP_REMOVED lines=11> */
.L_x_2266:
[----:B------:R-:W-:Y:S05]  /*19f60*/  BSYNC B0 ;  /* 0x0000000000007941 */ /* 0x000fea0003800000 */
.L_x_2265:
[----:B------:R-:W-:Y:S05]  /*19f70*/  BRA `(.L_x_2267) ;  /* 0xffffffdc00707947 */ /* 0x000fea000383ffff */
.L_x_2148:
[----:B------:R-:W-:Y:S01]  /*19f80*/  BSSY B0, `(.L_x_2268) ;  /* 0x0000006000007945 */ /* 0x000fe20003800000 */
[----:B------:R-:W-:-:S07]  /*19f90*/  IMAD.MOV.U32 R15, RZ, RZ, -0x1 ;  /* 0xffffffffff0f7424 */ /* 0x000fce00078e00ff */
[----:B01----:R-:W-:Y:S05]  /*19fa0*/  WARPSYNC.COLLECTIVE R15, `(.L_x_2269) ;  /* 0x000000000f0c7348 */ /* 0x003fea0003c00000 */
[----:B------:R-:W-:Y:S02]  /*19fb0*/  ELECT P6, UR62, PT ;  /* 0x00000000003e782f */ /* 0x000fe400038c0000 */
[----:B------:R-:W-:Y:S01]  /*19fc0*/  MOV R14, UR62 ;  /* 0x0000003e000e7c02 */ /* 0x000fe20008000f00 */
[----:B01----:R-:W-:Y:S10]  /*19fd0*/  ENDCOLLECTIVE ;  /* 0x000000000000791b */ /* 0x003ff40003800000 */
.L_x_2269:
[----:B------:R-:W-:Y:S05]  /*19fe0*/  BSYNC B0 ;  /* 0x0000000000007941 */ /* 0x000fea0003800000 */
.L_x_2268:
[----:B------:R-:W-:Y:S05]  /*19ff0*/  BRA `(.L_x_2270) ;  /* 0xffffffdc00647947 */ /* 0x000fea000383ffff */
.L_x_2150:
[----:B0-----:R0:W2:Y:S02]  /*1a000*/  SYNCS.PHASECHK.TRANS64.TRYWAIT P0, [R7+URZ], R2 ;  /* 0x00000002070075a7 */ /* 0x0010a4000800017f */
[----:B--2---:R-:W-:Y:S05]  /*1a010*/  @!P0 NANOSLEEP.SYNCS 0x989680 ;  /* 0x009896800000895d */ /* 0x004fea0003900000 */
[----:B------:R-:W2:Y:S02]  /*1a020*/  @!P0 SYNCS.PHASECHK.TRANS64 P0, [R7+URZ], R2 ;  /* 0x00000002070085a7 */ /* 0x000ea4000800007f */
[----:B--2---:R-:W-:Y:S05]  /*1a030*/  @!P0 BRA `(.L_x_2150) ;  /* 0xfffffffc00f08947 */ /* 0x004fea000383ffff */
[----:B------:R-:W-:Y:S05]  /*1a040*/  BRA `(.L_x_2271) ;  /* 0xffffffdc00987947 */ /* 0x000fea000383ffff */
.L_x_2151:
[----:B--2---:R2:W3:Y:S02]  /*1a050*/  SYNCS.PHASECHK.TRANS64.TRYWAIT P0, [R3+URZ], R0 ;  /* 0x00000000030075a7 */ /* 0x0044e4000800017f */
[----:B---3--:R-:W-:Y:S05]  /*1a060*/  @!P0 NANOSLEEP.SYNCS 0x989680 ;  /* 0x009896800000895d */ /* 0x008fea0003900000 */
[----:B------:R-:W3:Y:S02]  /*1a070*/  @!P0 SYNCS.PHASECHK.TRANS64 P0, [R3+URZ], R0 ;  /* 0x00000000030085a7 */ /* 0x000ee4000800007f */
[----:B---3--:R-:W-:Y:S05]  /*1a080*/  @!P0 BRA `(.L_x_2151) ;  /* 0xfffffffc00f08947 */ /* 0x008fea000383ffff */
[----:B------:R-:W-:Y:S05]  /*1a090*/  BRA `(.L_x_2272) ;  /* 0xffffffdc008c7947 */ /* 0x000fea000383ffff */
.L_x_2153:
[----:B--2---:R2:W3:Y:S02]  /*1a0a0*/  SYNCS.PHASECHK.TRANS64.TRYWAIT P0, [R5+URZ], R2 ;  /* 0x00000002050075a7 */ /* 0x0044e4000800017f */
[----:B---3--:R-:W-:Y:S05]  /*1a0b0*/  @!P0 NANOSLEEP.SYNCS 0x989680 ;  /* 0x009896800000895d */ /* 0x008fea0003900000 */
[----:B------:R-:W3:Y:S02]  /*1a0c0*/  @!P0 SYNCS.PHASECHK.TRANS64 P0, [R5+URZ], R2 ;  /* 0x00000002050085a7 */ /* 0x000ee4000800007f */
[----:B---3--:R-:W-:Y:S05]  /*1a0d0*/  @!P0 BRA `(.L_x_2153) ;  /* 0xfffffffc00f08947 */ /* 0x008fea000383ffff */
[----:B------:R-:W-:Y:S05]  /*1a0e0*/  BRA `(.L_x_2273) ;  /* 0xffffffdc00907947 */ /* 0x000fea000383ffff */
.L_x_2274:
        /* <DEDUP_REMOVED lines=9> */
.L_x_2283:


//--------------------- .nv.global.init           --------------------------
	.section	.nv.global.init,"aw",@progbits
.nv.global.init:
	.type		$str$20,@object
	.size		$str$20,($str$21 - $str$20)
$str$20:
        /*0000*/ 	.byte	0x28, 0x61, 0x64, 0x64, 0x72, 0x65, 0x73, 0x73, 0x20, 0x26, 0x20, 0x6d, 0x61, 0x73, 0x6b, 0x29
        /*0010*/ 	.byte	0x20, 0x3d, 0x3d, 0x20, 0x30, 0x00
	.type		$str$21,@object
	.size		$str$21,(__unnamed_5 - $str$21)
$str$21:
        /*0016*/ 	.byte	0x2f, 0x74, 0x6d, 0x70, 0x2f, 0x6f, 0x73, 0x73, 0x5f, 0x6b, 0x65, 0x72, 0x6e, 0x65, 0x6c, 0x73
        /*0026*/ 	.byte	0x5f, 0x73, 0x72, 0x63, 0x2f, 0x66, 0x6c, 0x61, 0x73, 0x68, 0x5f, 0x61, 0x74, 0x74, 0x65, 0x6e
        /*0036*/ 	.byte	0x74, 0x69, 0x6f, 0x6e, 0x2f, 0x63, 0x73, 0x72, 0x63, 0x2f, 0x63, 0x75, 0x74, 0x6c, 0x61, 0x73
        /*0046*/ 	.byte	0x73, 0x2f, 0x69, 0x6e, 0x63, 0x6c, 0x75, 0x64, 0x65, 0x2f, 0x63, 0x75, 0x74, 0x65, 0x2f, 0x70
        /*0056*/ 	.byte	0x6f, 0x69, 0x6e, 0x74, 0x65, 0x72, 0x5f, 0x66, 0x6c, 0x61, 0x67, 0x67, 0x65, 0x64, 0x2e, 0x68
        /*0066*/ 	.byte	0x70, 0x70, 0x00
	.type		__unnamed_5,@object
	.size		__unnamed_5,(__unnamed_9 - __unnamed_5)
__unnamed_5:
        /* <DEDUP_REMOVED lines=23> */
        /*01d9*/ 	.byte	0x3a, 0x43, 0x3c, 0x30, 0x3e, 0x3e, 0x3e, 0x3e, 0x3e, 0x20, 0x26, 0x5d, 0x00
	.type		__unnamed_9,@object
	.size		__unnamed_9,(__unnamed_4 - __unnamed_9)
__unnamed_9:
        /* <DEDUP_REMOVED lines=24> */
        /*0366*/ 	.byte	0x00
	.type		__unnamed_4,@object
	.size		__unnamed_4,(__unnamed_3 - __unnamed_4)
__unnamed_4:
        /* <DEDUP_REMOVED lines=25> */
	.type		__unnamed_3,@object
	.size		__unnamed_3,(__unnamed_2 - __unnamed_3)
__unnamed_3:
        /* <DEDUP_REMOVED lines=28> */
        /*06a8*/ 	.byte	0x32, 0x3e, 0x3e, 0x3e, 0x3e, 0x3e, 0x5d, 0x00
	.type		__unnamed_2,@object
	.size		__unnamed_2,(__unnamed_7 - __unnamed_2)
__unnamed_2:
        /* <DEDUP_REMOVED lines=29> */
	.type		__unnamed_7,@object
	.size		__unnamed_7,(__unnamed_8 - __unnamed_7)
__unnamed_7:
        /* <DEDUP_REMOVED lines=28> */
        /*0a38*/ 	.byte	0x38, 0x38, 0x3e, 0x3e, 0x3e, 0x3e, 0x3e, 0x5d, 0x00
	.type		__unnamed_8,@object
	.size		__unnamed_8,(__unnamed_1 - __unnamed_8)
__unnamed_8:
        /* <DEDUP_REMOVED lines=29> */
	.type		__unnamed_1,@object
	.size		__unnamed_1,(__unnamed_6 - __unnamed_1)
__unnamed_1:
        /* <DEDUP_REMOVED lines=28> */
        /*0dca*/ 	.byte	0x32, 0x3e, 0x3e, 0x3e, 0x3e, 0x3e, 0x20, 0x26, 0x5d, 0x00
	.type		__unnamed_6,@object
	.size		__unnamed_6,(.L_5 - __unnamed_6)
__unnamed_6:
        /* <DEDUP_REMOVED lines=28> */
        /*0f94*/ 	.byte	0x38, 0x38, 0x3e, 0x3e, 0x3e, 0x3e, 0x3e, 0x20, 0x26, 0x5d, 0x00
.L_5:


//--------------------- .nv.shared._ZN7cutlass13device_kernelIN5flash11enable_sm90INS1_16FlashAttnFwdSm90INS1_25CollectiveMainloopFwdSm90ILi2EN4cute5tupleIJNS5_1CILi1EEES8_S8_EEENS6_IJNS7_ILi192EEESA_NS7_ILi64EEEEEELi64ENS_6half_tEfNS_4arch4Sm90ELb0ELb0ELb1ELb0ELb0ELb0ELb0ELb0ELb1ELb0ELb0ELb0EEENS1_21CollectiveEpilogueFwdINS6_IJSA_SB_SA_EEES9_SD_SF_Li384ELb0ELb0ELb0ELb0EEENS1_29StaticPersistentTileSchedulerILb0EEEEEEEEEvNT_6ParamsE --------------------------
	.section	.nv.shared._ZN7cutlass13device_kernelIN5flash11enable_sm90INS1_16FlashAttnFwdSm90INS1_25CollectiveMainloopFwdSm90ILi2EN4cute5tupleIJNS5_1CILi1EEES8_S8_EEENS6_IJNS7_ILi192EEESA_NS7_ILi64EEEEEELi64ENS_6half_tEfNS_4arch4Sm90ELb0ELb0ELb1ELb0ELb0ELb0ELb0ELb0ELb1ELb0ELb0ELb0EEENS1_21CollectiveEpilogueFwdINS6_IJSA_SB_SA_EEES9_SD_SF_Li384ELb0ELb0ELb0ELb0EEENS1_29StaticPersistentTileSchedulerILb0EEEEEEEEEvNT_6ParamsE,"aw",@nobits
	.sectionflags	@""
	.align	16
	.zero		1024


//--------------------- .nv.shared.reserved.0     --------------------------
	.section	.nv.shared.reserved.0,"aw",@nobits
	.weak		__nv_reservedSMEM_offset_0_alias
	.size		__nv_reservedSMEM_offset_0_alias, 0, 0
	.other		__nv_reservedSMEM_offset_0_alias,@"STO_CUDA_RESERVED_SHARED STV_DEFAULT"
__nv_reservedSMEM_offset_0_alias:
	.zero		0


//--------------------- .nv.global                --------------------------
	.section	.nv.global,"aw",@nobits
.nv.global:
	.type		_ZN73_INTERNAL_e271c5b2_37_flash_fwd_hdim64_fp16_softcap_sm90_cu_ea41c527_44304cute1_E,@object
	.size		_ZN73_INTERNAL_e271c5b2_37_flash_fwd_hdim64_fp16_softcap_sm90_cu_ea41c527_44304cute1_E,(_ZN73_INTERNAL_e271c5b2_37_flash_fwd_hdim64_fp16_softcap_sm90_cu_ea41c527_44304cuda3std3__45__cpo6cbeginE - _ZN73_INTERNAL_e271c5b2_37_flash_fwd_hdim64_fp16_softcap_sm90_cu_ea41c527_44304cute1_E)
_ZN73_INTERNAL_e271c5b2_37_flash_fwd_hdim64_fp16_softcap_sm90_cu_ea41c527_44304cute1_E:
	.zero		1
	.type		_ZN73_INTERNAL_e271c5b2_37_flash_fwd_hdim64_fp16_softcap_sm90_cu_ea41c527_44304cuda3std3__45__cpo6cbeginE,@object
	.size		_ZN73_INTERNAL_e271c5b2_37_flash_fwd_hdim64_fp16_softcap_sm90_cu_ea41c527_44304cuda3std3__45__cpo6cbeginE,(_ZN73_INTERNAL_e271c5b2_37_flash_fwd_hdim64_fp16_softcap_sm90_cu_ea41c527_44304cuda3std3__48in_placeE - _ZN73_INTERNAL_e271c5b2_37_flash_fwd_hdim64_fp16_softcap_sm90_cu_ea41c527_44304cuda3std3__45__cpo6cbeginE)
_ZN73_INTERNAL_e271c5b2_37_flash_fwd_hdim64_fp16_softcap_sm90_cu_ea41c527_44304cuda3std3__45__cpo6cbeginE:
	.zero		1
	.type		_ZN73_INTERNAL_e271c5b2_37_flash_fwd_hdim64_fp16_softcap_sm90_cu_ea41c527_44304cuda3std3__48in_placeE,@object
	.size		_ZN73_INTERNAL_e271c5b2_37_flash_fwd_hdim64_fp16_softcap_sm90_cu_ea41c527_44304cuda3std3__48in_placeE,(_ZN73_INTERNAL_e271c5b2_37_flash_fwd_hdim64_fp16_softcap_sm90_cu_ea41c527_44304cuda3std6ranges3__45__cpo9iter_moveE - _ZN73_INTERNAL_e271c5b2_37_flash_fwd_hdim64_fp16_softcap_sm90_cu_ea41c527_44304cuda3std3__48in_placeE)
_ZN73_INTERNAL_e271c5b2_37_flash_fwd_hdim64_fp16_softcap_sm90_cu_ea41c527_44304cuda3std3__48in_placeE:
	.zero		1
	.type		_ZN73_INTERNAL_e271c5b2_37_flash_fwd_hdim64_fp16_softcap_sm90_cu_ea41c527_44304cuda3std6ranges3__45__cpo9iter_moveE,@object
	.size		_ZN73_INTERNAL_e271c5b2_37_flash_fwd_hdim64_fp16_softcap_sm90_cu_ea41c527_44304cuda3std6ranges3__45__cpo9iter_moveE,(_ZN73_INTERNAL_e271c5b2_37_flash_fwd_hdim64_fp16_softcap_sm90_cu_ea41c527_44304cuda3std3__45__cpo5beginE - _ZN73_INTERNAL_e271c5b2_37_flash_fwd_hdim64_fp16_softcap_sm90_cu_ea41c527_44304cuda3std6ranges3__45__cpo9iter_moveE)
_ZN73_INTERNAL_e271c5b2_37_flash_fwd_hdim64_fp16_softcap_sm90_cu_ea41c527_44304cuda3std6ranges3__45__cpo9iter_moveE:
	.zero		1
	.type		_ZN73_INTERNAL_e271c5b2_37_flash_fwd_hdim64_fp16_softcap_sm90_cu_ea41c527_44304cuda3std3__45__cpo5beginE,@object
	.size		_ZN73_INTERNAL_e271c5b2_37_flash_fwd_hdim64_fp16_softcap_sm90_cu_ea41c527_44304cuda3std3__45__cpo5beginE,(_ZN73_INTERNAL_e271c5b2_37_flash_fwd_hdim64_fp16_softcap_sm90_cu_ea41c527_44304cuda3std3__475_GLOBAL__N__e271c5b2_37_flash_fwd_hdim64_fp16_softcap_sm90_cu_ea41c527_44306ignoreE - _ZN73_INTERNAL_e271c5b2_37_flash_fwd_hdim64_fp16_softcap_sm90_cu_ea41c527_44304cuda3std3__45__cpo5beginE)
_ZN73_INTERNAL_e271c5b2_37_flash_fwd_hdim64_fp16_softcap_sm90_cu_ea41c527_44304cuda3std3__45__cpo5beginE:
	.zero		1
	.type		_ZN73_INTERNAL_e271c5b2_37_flash_fwd_hdim64_fp16_softcap_sm90_cu_ea41c527_44304cuda3std3__475_GLOBAL__N__e271c5b2_37_flash_fwd_hdim64_fp16_softcap_sm90_cu_ea41c527_44306ignoreE,@object
	.size		_ZN73_INTERNAL_e271c5b2_37_flash_fwd_hdim64_fp16_softcap_sm90_cu_ea41c527_44304cuda3std3__475_GLOBAL__N__e271c5b2_37_flash_fwd_hdim64_fp16_softcap_sm90_cu_ea41c527_44306ignoreE,(_ZN73_INTERNAL_e271c5b2_37_flash_fwd_hdim64_fp16_softcap_sm90_cu_ea41c527_44304cute7productE - _ZN73_INTERNAL_e271c5b2_37_flash_fwd_hdim64_fp16_softcap_sm90_cu_ea41c527_44304cuda3std3__475_GLOBAL__N__e271c5b2_37_flash_fwd_hdim64_fp16_softcap_sm90_cu_ea41c527_44306ignoreE)
_ZN73_INTERNAL_e271c5b2_37_flash_fwd_hdim64_fp16_softcap_sm90_cu_ea41c527_44304cuda3std3__475_GLOBAL__N__e271c5b2_37_flash_fwd_hdim64_fp16_softcap_sm90_cu_ea41c527_44306ignoreE:
	.zero		1
	.type		_ZN73_INTERNAL_e271c5b2_37_flash_fwd_hdim64_fp16_softcap_sm90_cu_ea41c527_44304cute7productE,@object
	.size		_ZN73_INTERNAL_e271c5b2_37_flash_fwd_hdim64_fp16_softcap_sm90_cu_ea41c527_44304cute7productE,(_ZN73_INTERNAL_e271c5b2_37_flash_fwd_hdim64_fp16_softcap_sm90_cu_ea41c527_44304cuda3std3__45__cpo3endE - _ZN73_INTERNAL_e271c5b2_37_flash_fwd_hdim64_fp16_softcap_sm90_cu_ea41c527_44304cute7productE)
_ZN73_INTERNAL_e271c5b2_37_flash_fwd_hdim64_fp16_softcap_sm90_cu_ea41c527_44304cute7productE:
	.zero		1
	.type		_ZN73_INTERNAL_e271c5b2_37_flash_fwd_hdim64_fp16_softcap_sm90_cu_ea41c527_44304cuda3std3__45__cpo3endE,@object
	.size		_ZN73_INTERNAL_e271c5b2_37_flash_fwd_hdim64_fp16_softcap_sm90_cu_ea41c527_44304cuda3std3__45__cpo3endE,(_ZN73_INTERNAL_e271c5b2_37_flash_fwd_hdim64_fp16_softcap_sm90_cu_ea41c527_44304cuda3std3__419piecewise_constructE - _ZN73_INTERNAL_e271c5b2_37_flash_fwd_hdim64_fp16_softcap_sm90_cu_ea41c527_44304cuda3std3__45__cpo3endE)
_ZN73_INTERNAL_e271c5b2_37_flash_fwd_hdim64_fp16_softcap_sm90_cu_ea41c527_44304cuda3std3__45__cpo3endE:
	.zero		1
	.type		_ZN73_INTERNAL_e271c5b2_37_flash_fwd_hdim64_fp16_softcap_sm90_cu_ea41c527_44304cuda3std3__419piecewise_constructE,@object
	.size		_ZN73_INTERNAL_e271c5b2_37_flash_fwd_hdim64_fp16_softcap_sm90_cu_ea41c527_44304cuda3std3__419piecewise_constructE,(_ZN73_INTERNAL_e271c5b2_37_flash_fwd_hdim64_fp16_softcap_sm90_cu_ea41c527_44304cuda3std3__45__cpo4cendE - _ZN73_INTERNAL_e271c5b2_37_flash_fwd_hdim64_fp16_softcap_sm90_cu_ea41c527_44304cuda3std3__419piecewise_constructE)
_ZN73_INTERNAL_e271c5b2_37_flash_fwd_hdim64_fp16_softcap_sm90_cu_ea41c527_44304cuda3std3__419piecewise_constructE:
	.zero		1
	.type		_ZN73_INTERNAL_e271c5b2_37_flash_fwd_hdim64_fp16_softcap_sm90_cu_ea41c527_44304cuda3std3__45__cpo4cendE,@object
	.size		_ZN73_INTERNAL_e271c5b2_37_flash_fwd_hdim64_fp16_softcap_sm90_cu_ea41c527_44304cuda3std3__45__cpo4cendE,(_ZN73_INTERNAL_e271c5b2_37_flash_fwd_hdim64_fp16_softcap_sm90_cu_ea41c527_44304cuda3std6ranges3__45__cpo4swapE - _ZN73_INTERNAL_e271c5b2_37_flash_fwd_hdim64_fp16_softcap_sm90_cu_ea41c527_44304cuda3std3__45__cpo4cendE)
_ZN73_INTERNAL_e271c5b2_37_flash_fwd_hdim64_fp16_softcap_sm90_cu_ea41c527_44304cuda3std3__45__cpo4cendE:
	.zero		1
	.type		_ZN73_INTERNAL_e271c5b2_37_flash_fwd_hdim64_fp16_softcap_sm90_cu_ea41c527_44304cuda3std6ranges3__45__cpo4swapE,@object
	.size		_ZN73_INTERNAL_e271c5b2_37_flash_fwd_hdim64_fp16_softcap_sm90_cu_ea41c527_44304cuda3std6ranges3__45__cpo4swapE,(.L_16 - _ZN73_INTERNAL_e271c5b2_37_flash_fwd_hdim64_fp16_softcap_sm90_cu_ea41c527_44304cuda3std6ranges3__45__cpo4swapE)
_ZN73_INTERNAL_e271c5b2_37_flash_fwd_hdim64_fp16_softcap_sm90_cu_ea41c527_44304cuda3std6ranges3__45__cpo4swapE:
	.zero		1
.L_16:


//--------------------- .nv.shared._ZN7cutlass13device_kernelIN5flash11enable_sm90INS1_16FlashAttnFwdSm90INS1_25CollectiveMainloopFwdSm90ILi2EN4cute5tupleIJNS5_1CILi1EEES8_S8_EEENS6_IJNS7_ILi192EEESA_NS7_ILi64EEEEEELi64ENS_6half_tEfNS_4arch4Sm90ELb0ELb0ELb1ELb1ELb0ELb0ELb0ELb0ELb1ELb0ELb0ELb0EEENS1_21CollectiveEpilogueFwdINS6_IJSA_SB_SA_EEES9_SD_SF_Li384ELb1ELb0ELb0ELb0EEENS1_36VarlenDynamicPersistentTileSchedulerILi192ELi192ELi384ELi32ELb0ELb0ELb1ELb0ELb1ELb1EEEEEEEEEvNT_6ParamsE --------------------------
	.section	.nv.shared._ZN7cutlass13device_kernelIN5flash11enable_sm90INS1_16FlashAttnFwdSm90INS1_25CollectiveMainloopFwdSm90ILi2EN4cute5tupleIJNS5_1CILi1EEES8_S8_EEENS6_IJNS7_ILi192EEESA_NS7_ILi64EEEEEELi64ENS_6half_tEfNS_4arch4Sm90ELb0ELb0ELb1ELb1ELb0ELb0ELb0ELb0ELb1ELb0ELb0ELb0EEENS1_21CollectiveEpilogueFwdINS6_IJSA_SB_SA_EEES9_SD_SF_Li384ELb1ELb0ELb0ELb0EEENS1_36VarlenDynamicPersistentTileSchedulerILi192ELi192ELi384ELi32ELb0ELb0ELb1ELb0ELb1ELb1EEEEEEEEEvNT_6ParamsE,"aw",@nobits
	.sectionflags	@""
	.align	16
	.zero		1024


//--------------------- .nv.shared._ZN7cutlass13device_kernelIN5flash11enable_sm90INS1_16FlashAttnFwdSm90INS1_25CollectiveMainloopFwdSm90ILi2EN4cute5tupleIJNS5_1CILi1EEES8_S8_EEENS6_IJNS7_ILi192EEESA_NS7_ILi64EEEEEELi64ENS_6half_tEfNS_4arch4Sm90ELb0ELb0ELb1ELb1ELb0ELb1ELb0ELb0ELb1ELb0ELb0ELb0EEENS1_21CollectiveEpilogueFwdINS6_IJSA_SB_SA_EEES9_SD_SF_Li384ELb1ELb0ELb0ELb0EEENS1_36VarlenDynamicPersistentTileSchedulerILi192ELi192ELi384ELi32ELb0ELb0ELb1ELb0ELb1ELb1EEEEEEEEEvNT_6ParamsE --------------------------
	.section	.nv.shared._ZN7cutlass13device_kernelIN5flash11enable_sm90INS1_16FlashAttnFwdSm90INS1_25CollectiveMainloopFwdSm90ILi2EN4cute5tupleIJNS5_1CILi1EEES8_S8_EEENS6_IJNS7_ILi192EEESA_NS7_ILi64EEEEEELi64ENS_6half_tEfNS_4arch4Sm90ELb0ELb0ELb1ELb1ELb0ELb1ELb0ELb0ELb1ELb0ELb0ELb0EEENS1_21CollectiveEpilogueFwdINS6_IJSA_SB_SA_EEES9_SD_SF_Li384ELb1ELb0ELb0ELb0EEENS1_36VarlenDynamicPersistentTileSchedulerILi192ELi192ELi384ELi32ELb0ELb0ELb1ELb0ELb1ELb1EEEEEEEEEvNT_6ParamsE,"aw",@nobits
	.sectionflags	@""
	.align	16
	.zero		1024


//--------------------- .nv.shared._ZN7cutlass13device_kernelIN5flash11enable_sm90INS1_16FlashAttnFwdSm90INS1_25CollectiveMainloopFwdSm90ILi2EN4cute5tupleIJNS5_1CILi1EEES8_S8_EEENS6_IJNS7_ILi192EEENS7_ILi128EEENS7_ILi64EEEEEELi64ENS_6half_tEfNS_4arch4Sm90ELb0ELb1ELb1ELb0ELb0ELb0ELb0ELb1ELb1ELb0ELb0ELb0EEENS1_21CollectiveEpilogueFwdINS6_IJSA_SC_SB_EEES9_SE_SG_Li384ELb0ELb0ELb0ELb0EEENS1_30DynamicPersistentTileSchedulerILi384ELi32ELb0ELb0ELb1EEEEEEEEEvNT_6ParamsE --------------------------
	.section	.nv.shared._ZN7cutlass13device_kernelIN5flash11enable_sm90INS1_16FlashAttnFwdSm90INS1_25CollectiveMainloopFwdSm90ILi2EN4cute5tupleIJNS5_1CILi1EEES8_S8_EEENS6_IJNS7_ILi192EEENS7_ILi128EEENS7_ILi64EEEEEELi64ENS_6half_tEfNS_4arch4Sm90ELb0ELb1ELb1ELb0ELb0ELb0ELb0ELb1ELb1ELb0ELb0ELb0EEENS1_21CollectiveEpilogueFwdINS6_IJSA_SC_SB_EEES9_SE_SG_Li384ELb0ELb0ELb0ELb0EEENS1_30DynamicPersistentTileSchedulerILi384ELi32ELb0ELb0ELb1EEEEEEEEEvNT_6ParamsE,"aw",@nobits
	.sectionflags	@""
	.align	16
	.zero		1024


//--------------------- .nv.shared._ZN7cutlass13device_kernelIN5flash11enable_sm90INS1_16FlashAttnFwdSm90INS1_25CollectiveMainloopFwdSm90ILi2EN4cute5tupleIJNS5_1CILi1EEES8_S8_EEENS6_IJNS7_ILi192EEENS7_ILi128EEENS7_ILi64EEEEEELi64ENS_6half_tEfNS_4arch4Sm90ELb0ELb1ELb1ELb1ELb0ELb0ELb0ELb1ELb1ELb0ELb0ELb0EEENS1_21CollectiveEpilogueFwdINS6_IJSA_SC_SB_EEES9_SE_SG_Li384ELb1ELb0ELb0ELb0EEENS1_36VarlenDynamicPersistentTileSchedulerILi192ELi128ELi384ELi32ELb0ELb0ELb1ELb1ELb0ELb1EEEEEEEEEvNT_6ParamsE --------------------------
	.section	.nv.shared._ZN7cutlass13device_kernelIN5flash11enable_sm90INS1_16FlashAttnFwdSm90INS1_25CollectiveMainloopFwdSm90ILi2EN4cute5tupleIJNS5_1CILi1EEES8_S8_EEENS6_IJNS7_ILi192EEENS7_ILi128EEENS7_ILi64EEEEEELi64ENS_6half_tEfNS_4arch4Sm90ELb0ELb1ELb1ELb1ELb0ELb0ELb0ELb1ELb1ELb0ELb0ELb0EEENS1_21CollectiveEpilogueFwdINS6_IJSA_SC_SB_EEES9_SE_SG_Li384ELb1ELb0ELb0ELb0EEENS1_36VarlenDynamicPersistentTileSchedulerILi192ELi128ELi384ELi32ELb0ELb0ELb1ELb1ELb0ELb1EEEEEEEEEvNT_6ParamsE,"aw",@nobits
	.sectionflags	@""
	.align	16
	.zero		1024


//--------------------- .nv.shared._ZN7cutlass13device_kernelIN5flash11enable_sm90INS1_16FlashAttnFwdSm90INS1_25CollectiveMainloopFwdSm90ILi2EN4cute5tupleIJNS5_1CILi1EEES8_S8_EEENS6_IJNS7_ILi192EEENS7_ILi128EEENS7_ILi64EEEEEELi64ENS_6half_tEfNS_4arch4Sm90ELb0ELb1ELb1ELb1ELb0ELb1ELb0ELb1ELb1ELb0ELb0ELb0EEENS1_21CollectiveEpilogueFwdINS6_IJSA_SC_SB_EEES9_SE_SG_Li384ELb1ELb0ELb0ELb0EEENS1_36VarlenDynamicPersistentTileSchedulerILi192ELi128ELi384ELi32ELb0ELb0ELb1ELb1ELb0ELb1EEEEEEEEEvNT_6ParamsE --------------------------
	.section	.nv.shared._ZN7cutlass13device_kernelIN5flash11enable_sm90INS1_16FlashAttnFwdSm90INS1_25CollectiveMainloopFwdSm90ILi2EN4cute5tupleIJNS5_1CILi1EEES8_S8_EEENS6_IJNS7_ILi192EEENS7_ILi128EEENS7_ILi64EEEEEELi64ENS_6half_tEfNS_4arch4Sm90ELb0ELb1ELb1ELb1ELb0ELb1ELb0ELb1ELb1ELb0ELb0ELb0EEENS1_21CollectiveEpilogueFwdINS6_IJSA_SC_SB_EEES9_SE_SG_Li384ELb1ELb0ELb0ELb0EEENS1_36VarlenDynamicPersistentTileSchedulerILi192ELi128ELi384ELi32ELb0ELb0ELb1ELb1ELb0ELb1EEEEEEEEEvNT_6ParamsE,"aw",@nobits
	.sectionflags	@""
	.align	16
	.zero		1024


//--------------------- .nv.shared._ZN7cutlass13device_kernelIN5flash11enable_sm90INS1_16FlashAttnFwdSm90INS1_25CollectiveMainloopFwdSm90ILi2EN4cute5tupleIJNS5_1CILi1EEES8_S8_EEENS6_IJNS7_ILi192EEENS7_ILi128EEENS7_ILi64EEEEEELi64ENS_6half_tEfNS_4arch4Sm90ELb1ELb0ELb1ELb0ELb0ELb0ELb0ELb1ELb1ELb0ELb0ELb0EEENS1_21CollectiveEpilogueFwdINS6_IJSA_SC_SB_EEES9_SE_SG_Li384ELb0ELb0ELb0ELb0EEENS1_30DynamicPersistentTileSchedulerILi384ELi32ELb0ELb0ELb1EEEEEEEEEvNT_6ParamsE --------------------------
	.section	.nv.shared._ZN7cutlass13device_kernelIN5flash11enable_sm90INS1_16FlashAttnFwdSm90INS1_25CollectiveMainloopFwdSm90ILi2EN4cute5tupleIJNS5_1CILi1EEES8_S8_EEENS6_IJNS7_ILi192EEENS7_ILi128EEENS7_ILi64EEEEEELi64ENS_6half_tEfNS_4arch4Sm90ELb1ELb0ELb1ELb0ELb0ELb0ELb0ELb1ELb1ELb0ELb0ELb0EEENS1_21CollectiveEpilogueFwdINS6_IJSA_SC_SB_EEES9_SE_SG_Li384ELb0ELb0ELb0ELb0EEENS1_30DynamicPersistentTileSchedulerILi384ELi32ELb0ELb0ELb1EEEEEEEEEvNT_6ParamsE,"aw",@nobits
	.sectionflags	@""
	.align	16
	.zero		1024


//--------------------- .nv.shared._ZN7cutlass13device_kernelIN5flash11enable_sm90INS1_16FlashAttnFwdSm90INS1_25CollectiveMainloopFwdSm90ILi2EN4cute5tupleIJNS5_1CILi1EEES8_S8_EEENS6_IJNS7_ILi192EEENS7_ILi128EEENS7_ILi64EEEEEELi64ENS_6half_tEfNS_4arch4Sm90ELb1ELb0ELb1ELb1ELb0ELb0ELb0ELb1ELb1ELb0ELb0ELb0EEENS1_21CollectiveEpilogueFwdINS6_IJSA_SC_SB_EEES9_SE_SG_Li384ELb1ELb0ELb0ELb0EEENS1_36VarlenDynamicPersistentTileSchedulerILi192ELi128ELi384ELi32ELb0ELb0ELb1ELb1ELb1ELb1EEEEEEEEEvNT_6ParamsE --------------------------
	.section	.nv.shared._ZN7cutlass13device_kernelIN5flash11enable_sm90INS1_16FlashAttnFwdSm90INS1_25CollectiveMainloopFwdSm90ILi2EN4cute5tupleIJNS5_1CILi1EEES8_S8_EEENS6_IJNS7_ILi192EEENS7_ILi128EEENS7_ILi64EEEEEELi64ENS_6half_tEfNS_4arch4Sm90ELb1ELb0ELb1ELb1ELb0ELb0ELb0ELb1ELb1ELb0ELb0ELb0EEENS1_21CollectiveEpilogueFwdINS6_IJSA_SC_SB_EEES9_SE_SG_Li384ELb1ELb0ELb0ELb0EEENS1_36VarlenDynamicPersistentTileSchedulerILi192ELi128ELi384ELi32ELb0ELb0ELb1ELb1ELb1ELb1EEEEEEEEEvNT_6ParamsE,"aw",@nobits
	.sectionflags	@""
	.align	16
	.zero		1024


//--------------------- .nv.shared._ZN7cutlass13device_kernelIN5flash11enable_sm90INS1_16FlashAttnFwdSm90INS1_25CollectiveMainloopFwdSm90ILi2EN4cute5tupleIJNS5_1CILi1EEES8_S8_EEENS6_IJNS7_ILi192EEENS7_ILi128EEENS7_ILi64EEEEEELi64ENS_6half_tEfNS_4arch4Sm90ELb1ELb0ELb1ELb1ELb0ELb1ELb0ELb1ELb1ELb0ELb0ELb0EEENS1_21CollectiveEpilogueFwdINS6_IJSA_SC_SB_EEES9_SE_SG_Li384ELb1ELb0ELb0ELb0EEENS1_36VarlenDynamicPersistentTileSchedulerILi192ELi128ELi384ELi32ELb0ELb0ELb1ELb1ELb1ELb1EEEEEEEEEvNT_6ParamsE --------------------------
	.section	.nv.shared._ZN7cutlass13device_kernelIN5flash11enable_sm90INS1_16FlashAttnFwdSm90INS1_25CollectiveMainloopFwdSm90ILi2EN4cute5tupleIJNS5_1CILi1EEES8_S8_EEENS6_IJNS7_ILi192EEENS7_ILi128EEENS7_ILi64EEEEEELi64ENS_6half_tEfNS_4arch4Sm90ELb1ELb0ELb1ELb1ELb0ELb1ELb0ELb1ELb1ELb0ELb0ELb0EEENS1_21CollectiveEpilogueFwdINS6_IJSA_SC_SB_EEES9_SE_SG_Li384ELb1ELb0ELb0ELb0EEENS1_36VarlenDynamicPersistentTileSchedulerILi192ELi128ELi384ELi32ELb0ELb0ELb1ELb1ELb1ELb1EEEEEEEEEvNT_6ParamsE,"aw",@nobits
	.sectionflags	@""
	.align	16
	.zero		1024


//--------------------- .nv.constant0._ZN7cutlass13device_kernelIN5flash11enable_sm90INS1_16FlashAttnFwdSm90INS1_25CollectiveMainloopFwdSm90ILi2EN4cute5tupleIJNS5_1CILi1EEES8_S8_EEENS6_IJNS7_ILi192EEESA_NS7_ILi64EEEEEELi64ENS_6half_tEfNS_4arch4Sm90ELb0ELb0ELb1ELb0ELb0ELb0ELb0ELb0ELb1ELb0ELb0ELb0EEENS1_21CollectiveEpilogueFwdINS6_IJSA_SB_SA_EEES9_SD_SF_Li384ELb0ELb0ELb0ELb0EEENS1_29StaticPersistentTileSchedulerILb0EEEEEEEEEvNT_6ParamsE --------------------------
	.section	.nv.constant0._ZN7cutlass13device_kernelIN5flash11enable_sm90INS1_16FlashAttnFwdSm90INS1_25CollectiveMainloopFwdSm90ILi2EN4cute5tupleIJNS5_1CILi1EEES8_S8_EEENS6_IJNS7_ILi192EEESA_NS7_ILi64EEEEEELi64ENS_6half_tEfNS_4arch4Sm90ELb0ELb0ELb1ELb0ELb0ELb0ELb0ELb0ELb1ELb0ELb0ELb0EEENS1_21CollectiveEpilogueFwdINS6_IJSA_SB_SA_EEES9_SD_SF_Li384ELb0ELb0ELb0ELb0EEENS1_29StaticPersistentTileSchedulerILb0EEEEEEEEEvNT_6ParamsE,"a",@progbits
	.sectionflags	@""
	.align	4
.nv.constant0._ZN7cutlass13device_kernelIN5flash11enable_sm90INS1_16FlashAttnFwdSm90INS1_25CollectiveMainloopFwdSm90ILi2EN4cute5tupleIJNS5_1CILi1EEES8_S8_EEENS6_IJNS7_ILi192EEESA_NS7_ILi64EEEEEELi64ENS_6half_tEfNS_4arch4Sm90ELb0ELb0ELb1ELb0ELb0ELb0ELb0ELb0ELb1ELb0ELb0ELb0EEENS1_21CollectiveEpilogueFwdINS6_IJSA_SB_SA_EEES9_SD_SF_Li384ELb0ELb0ELb0ELb0EEENS1_29StaticPersistentTileSchedulerILb0EEEEEEEEEvNT_6ParamsE:
	.zero		3584


//--------------------- .nv.constant0._ZN7cutlass13device_kernelIN5flash11enable_sm90INS1_16FlashAttnFwdSm90INS1_25CollectiveMainloopFwdSm90ILi2EN4cute5tupleIJNS5_1CILi1EEES8_S8_EEENS6_IJNS7_ILi192EEESA_NS7_ILi64EEEEEELi64ENS_6half_tEfNS_4arch4Sm90ELb0ELb0ELb1ELb1ELb0ELb0ELb0ELb0ELb1ELb0ELb0ELb0EEENS1_21CollectiveEpilogueFwdINS6_IJSA_SB_SA_EEES9_SD_SF_Li384ELb1ELb0ELb0ELb0EEENS1_36VarlenDynamicPersistentTileSchedulerILi192ELi192ELi384ELi32ELb0ELb0ELb1ELb0ELb1ELb1EEEEEEEEEvNT_6ParamsE --------------------------
	.section	.nv.constant0._ZN7cutlass13device_kernelIN5flash11enable_sm90INS1_16FlashAttnFwdSm90INS1_25CollectiveMainloopFwdSm90ILi2EN4cute5tupleIJNS5_1CILi1EEES8_S8_EEENS6_IJNS7_ILi192EEESA_NS7_ILi64EEEEEELi64ENS_6half_tEfNS_4arch4Sm90ELb0ELb0ELb1ELb1ELb0ELb0ELb0ELb0ELb1ELb0ELb0ELb0EEENS1_21CollectiveEpilogueFwdINS6_IJSA_SB_SA_EEES9_SD_SF_Li384ELb1ELb0ELb0ELb0EEENS1_36VarlenDynamicPersistentTileSchedulerILi192ELi192ELi384ELi32ELb0ELb0ELb1ELb0ELb1ELb1EEEEEEEEEvNT_6ParamsE,"a",@progbits
	.sectionflags	@""
	.align	4
.nv.constant0._ZN7cutlass13device_kernelIN5flash11enable_sm90INS1_16FlashAttnFwdSm90INS1_25CollectiveMainloopFwdSm90ILi2EN4cute5tupleIJNS5_1CILi1EEES8_S8_EEENS6_IJNS7_ILi192EEESA_NS7_ILi64EEEEEELi64ENS_6half_tEfNS_4arch4Sm90ELb0ELb0ELb1ELb1ELb0ELb0ELb0ELb0ELb1ELb0ELb0ELb0EEENS1_21CollectiveEpilogueFwdINS6_IJSA_SB_SA_EEES9_SD_SF_Li384ELb1ELb0ELb0ELb0EEENS1_36VarlenDynamicPersistentTileSchedulerILi192ELi192ELi384ELi32ELb0ELb0ELb1ELb0ELb1ELb1EEEEEEEEEvNT_6ParamsE:
	.zero		3200


//--------------------- .nv.constant0._ZN7cutlass13device_kernelIN5flash11enable_sm90INS1_16FlashAttnFwdSm90INS1_25CollectiveMainloopFwdSm90ILi2EN4cute5tupleIJNS5_1CILi1EEES8_S8_EEENS6_IJNS7_ILi192EEESA_NS7_ILi64EEEEEELi64ENS_6half_tEfNS_4arch4Sm90ELb0ELb0ELb1ELb1ELb0ELb1ELb0ELb0ELb1ELb0ELb0ELb0EEENS1_21CollectiveEpilogueFwdINS6_IJSA_SB_SA_EEES9_SD_SF_Li384ELb1ELb0ELb0ELb0EEENS1_36VarlenDynamicPersistentTileSchedulerILi192ELi192ELi384ELi32ELb0ELb0ELb1ELb0ELb1ELb1EEEEEEEEEvNT_6ParamsE --------------------------
	.section	.nv.constant0._ZN7cutlass13device_kernelIN5flash11enable_sm90INS1_16FlashAttnFwdSm90INS1_25CollectiveMainloopFwdSm90ILi2EN4cute5tupleIJNS5_1CILi1EEES8_S8_EEENS6_IJNS7_ILi192EEESA_NS7_ILi64EEEEEELi64ENS_6half_tEfNS_4arch4Sm90ELb0ELb0ELb1ELb1ELb0ELb1ELb0ELb0ELb1ELb0ELb0ELb0EEENS1_21CollectiveEpilogueFwdINS6_IJSA_SB_SA_EEES9_SD_SF_Li384ELb1ELb0ELb0ELb0EEENS1_36VarlenDynamicPersistentTileSchedulerILi192ELi192ELi384ELi32ELb0ELb0ELb1ELb0ELb1ELb1EEEEEEEEEvNT_6ParamsE,"a",@progbits
	.sectionflags	@""
	.align	4
.nv.constant0._ZN7cutlass13device_kernelIN5flash11enable_sm90INS1_16FlashAttnFwdSm90INS1_25CollectiveMainloopFwdSm90ILi2EN4cute5tupleIJNS5_1CILi1EEES8_S8_EEENS6_IJNS7_ILi192EEESA_NS7_ILi64EEEEEELi64ENS_6half_tEfNS_4arch4Sm90ELb0ELb0ELb1ELb1ELb0ELb1ELb0ELb0ELb1ELb0ELb0ELb0EEENS1_21CollectiveEpilogueFwdINS6_IJSA_SB_SA_EEES9_SD_SF_Li384ELb1ELb0ELb0ELb0EEENS1_36VarlenDynamicPersistentTileSchedulerILi192ELi192ELi384ELi32ELb0ELb0ELb1ELb0ELb1ELb1EEEEEEEEEvNT_6ParamsE:
	.zero		3200


//--------------------- .nv.constant0._ZN7cutlass13device_kernelIN5flash11enable_sm90INS1_16FlashAttnFwdSm90INS1_25CollectiveMainloopFwdSm90ILi2EN4cute5tupleIJNS5_1CILi1EEES8_S8_EEENS6_IJNS7_ILi192EEENS7_ILi128EEENS7_ILi64EEEEEELi64ENS_6half_tEfNS_4arch4Sm90ELb0ELb1ELb1ELb0ELb0ELb0ELb0ELb1ELb1ELb0ELb0ELb0EEENS1_21CollectiveEpilogueFwdINS6_IJSA_SC_SB_EEES9_SE_SG_Li384ELb0ELb0ELb0ELb0EEENS1_30DynamicPersistentTileSchedulerILi384ELi32ELb0ELb0ELb1EEEEEEEEEvNT_6ParamsE --------------------------
	.section	.nv.constant0._ZN7cutlass13device_kernelIN5flash11enable_sm90INS1_16FlashAttnFwdSm90INS1_25CollectiveMainloopFwdSm90ILi2EN4cute5tupleIJNS5_1CILi1EEES8_S8_EEENS6_IJNS7_ILi192EEENS7_ILi128EEENS7_ILi64EEEEEELi64ENS_6half_tEfNS_4arch4Sm90ELb0ELb1ELb1ELb0ELb0ELb0ELb0ELb1ELb1ELb0ELb0ELb0EEENS1_21CollectiveEpilogueFwdINS6_IJSA_SC_SB_EEES9_SE_SG_Li384ELb0ELb0ELb0ELb0EEENS1_30DynamicPersistentTileSchedulerILi384ELi32ELb0ELb0ELb1EEEEEEEEEvNT_6ParamsE,"a",@progbits
	.sectionflags	@""
	.align	4
.nv.constant0._ZN7cutlass13device_kernelIN5flash11enable_sm90INS1_16FlashAttnFwdSm90INS1_25CollectiveMainloopFwdSm90ILi2EN4cute5tupleIJNS5_1CILi1EEES8_S8_EEENS6_IJNS7_ILi192EEENS7_ILi128EEENS7_ILi64EEEEEELi64ENS_6half_tEfNS_4arch4Sm90ELb0ELb1ELb1ELb0ELb0ELb0ELb0ELb1ELb1ELb0ELb0ELb0EEENS1_21CollectiveEpilogueFwdINS6_IJSA_SC_SB_EEES9_SE_SG_Li384ELb0ELb0ELb0ELb0EEENS1_30DynamicPersistentTileSchedulerILi384ELi32ELb0ELb0ELb1EEEEEEEEEvNT_6ParamsE:
	.zero		3584


//--------------------- .nv.constant0._ZN7cutlass13device_kernelIN5flash11enable_sm90INS1_16FlashAttnFwdSm90INS1_25CollectiveMainloopFwdSm90ILi2EN4cute5tupleIJNS5_1CILi1EEES8_S8_EEENS6_IJNS7_ILi192EEENS7_ILi128EEENS7_ILi64EEEEEELi64ENS_6half_tEfNS_4arch4Sm90ELb0ELb1ELb1ELb1ELb0ELb0ELb0ELb1ELb1ELb0ELb0ELb0EEENS1_21CollectiveEpilogueFwdINS6_IJSA_SC_SB_EEES9_SE_SG_Li384ELb1ELb0ELb0ELb0EEENS1_36VarlenDynamicPersistentTileSchedulerILi192ELi128ELi384ELi32ELb0ELb0ELb1ELb1ELb0ELb1EEEEEEEEEvNT_6ParamsE --------------------------
	.section	.nv.constant0._ZN7cutlass13device_kernelIN5flash11enable_sm90INS1_16FlashAttnFwdSm90INS1_25CollectiveMainloopFwdSm90ILi2EN4cute5tupleIJNS5_1CILi1EEES8_S8_EEENS6_IJNS7_ILi192EEENS7_ILi128EEENS7_ILi64EEEEEELi64ENS_6half_tEfNS_4arch4Sm90ELb0ELb1ELb1ELb1ELb0ELb0ELb0ELb1ELb1ELb0ELb0ELb0EEENS1_21CollectiveEpilogueFwdINS6_IJSA_SC_SB_EEES9_SE_SG_Li384ELb1ELb0ELb0ELb0EEENS1_36VarlenDynamicPersistentTileSchedulerILi192ELi128ELi384ELi32ELb0ELb0ELb1ELb1ELb0ELb1EEEEEEEEEvNT_6ParamsE,"a",@progbits
	.sectionflags	@""
	.align	4
.nv.constant0._ZN7cutlass13device_kernelIN5flash11enable_sm90INS1_16FlashAttnFwdSm90INS1_25CollectiveMainloopFwdSm90ILi2EN4cute5tupleIJNS5_1CILi1EEES8_S8_EEENS6_IJNS7_ILi192EEENS7_ILi128EEENS7_ILi64EEEEEELi64ENS_6half_tEfNS_4arch4Sm90ELb0ELb1ELb1ELb1ELb0ELb0ELb0ELb1ELb1ELb0ELb0ELb0EEENS1_21CollectiveEpilogueFwdINS6_IJSA_SC_SB_EEES9_SE_SG_Li384ELb1ELb0ELb0ELb0EEENS1_36VarlenDynamicPersistentTileSchedulerILi192ELi128ELi384ELi32ELb0ELb0ELb1ELb1ELb0ELb1EEEEEEEEEvNT_6ParamsE:
	.zero		3200


//--------------------- .nv.constant0._ZN7cutlass13device_kernelIN5flash11enable_sm90INS1_16FlashAttnFwdSm90INS1_25CollectiveMainloopFwdSm90ILi2EN4cute5tupleIJNS5_1CILi1EEES8_S8_EEENS6_IJNS7_ILi192EEENS7_ILi128EEENS7_ILi64EEEEEELi64ENS_6half_tEfNS_4arch4Sm90ELb0ELb1ELb1ELb1ELb0ELb1ELb0ELb1ELb1ELb0ELb0ELb0EEENS1_21CollectiveEpilogueFwdINS6_IJSA_SC_SB_EEES9_SE_SG_Li384ELb1ELb0ELb0ELb0EEENS1_36VarlenDynamicPersistentTileSchedulerILi192ELi128ELi384ELi32ELb0ELb0ELb1ELb1ELb0ELb1EEEEEEEEEvNT_6ParamsE --------------------------
	.section	.nv.constant0._ZN7cutlass13device_kernelIN5flash11enable_sm90INS1_16FlashAttnFwdSm90INS1_25CollectiveMainloopFwdSm90ILi2EN4cute5tupleIJNS5_1CILi1EEES8_S8_EEENS6_IJNS7_ILi192EEENS7_ILi128EEENS7_ILi64EEEEEELi64ENS_6half_tEfNS_4arch4Sm90ELb0ELb1ELb1ELb1ELb0ELb1ELb0ELb1ELb1ELb0ELb0ELb0EEENS1_21CollectiveEpilogueFwdINS6_IJSA_SC_SB_EEES9_SE_SG_Li384ELb1ELb0ELb0ELb0EEENS1_36VarlenDynamicPersistentTileSchedulerILi192ELi128ELi384ELi32ELb0ELb0ELb1ELb1ELb0ELb1EEEEEEEEEvNT_6ParamsE,"a",@progbits
	.sectionflags	@""
	.align	4
.nv.constant0._ZN7cutlass13device_kernelIN5flash11enable_sm90INS1_16FlashAttnFwdSm90INS1_25CollectiveMainloopFwdSm90ILi2EN4cute5tupleIJNS5_1CILi1EEES8_S8_EEENS6_IJNS7_ILi192EEENS7_ILi128EEENS7_ILi64EEEEEELi64ENS_6half_tEfNS_4arch4Sm90ELb0ELb1ELb1ELb1ELb0ELb1ELb0ELb1ELb1ELb0ELb0ELb0EEENS1_21CollectiveEpilogueFwdINS6_IJSA_SC_SB_EEES9_SE_SG_Li384ELb1ELb0ELb0ELb0EEENS1_36VarlenDynamicPersistentTileSchedulerILi192ELi128ELi384ELi32ELb0ELb0ELb1ELb1ELb0ELb1EEEEEEEEEvNT_6ParamsE:
	.zero		3200


//--------------------- .nv.constant0._ZN7cutlass13device_kernelIN5flash11enable_sm90INS1_16FlashAttnFwdSm90INS1_25CollectiveMainloopFwdSm90ILi2EN4cute5tupleIJNS5_1CILi1EEES8_S8_EEENS6_IJNS7_ILi192EEENS7_ILi128EEENS7_ILi64EEEEEELi64ENS_6half_tEfNS_4arch4Sm90ELb1ELb0ELb1ELb0ELb0ELb0ELb0ELb1ELb1ELb0ELb0ELb0EEENS1_21CollectiveEpilogueFwdINS6_IJSA_SC_SB_EEES9_SE_SG_Li384ELb0ELb0ELb0ELb0EEENS1_30DynamicPersistentTileSchedulerILi384ELi32ELb0ELb0ELb1EEEEEEEEEvNT_6ParamsE --------------------------
	.section	.nv.constant0._ZN7cutlass13device_kernelIN5flash11enable_sm90INS1_16FlashAttnFwdSm90INS1_25CollectiveMainloopFwdSm90ILi2EN4cute5tupleIJNS5_1CILi1EEES8_S8_EEENS6_IJNS7_ILi192EEENS7_ILi128EEENS7_ILi64EEEEEELi64ENS_6half_tEfNS_4arch4Sm90ELb1ELb0ELb1ELb0ELb0ELb0ELb0ELb1ELb1ELb0ELb0ELb0EEENS1_21CollectiveEpilogueFwdINS6_IJSA_SC_SB_EEES9_SE_SG_Li384ELb0ELb0ELb0ELb0EEENS1_30DynamicPersistentTileSchedulerILi384ELi32ELb0ELb0ELb1EEEEEEEEEvNT_6ParamsE,"a",@progbits
	.sectionflags	@""
	.align	4
.nv.constant0._ZN7cutlass13device_kernelIN5flash11enable_sm90INS1_16FlashAttnFwdSm90INS1_25CollectiveMainloopFwdSm90ILi2EN4cute5tupleIJNS5_1CILi1EEES8_S8_EEENS6_IJNS7_ILi192EEENS7_ILi128EEENS7_ILi64EEEEEELi64ENS_6half_tEfNS_4arch4Sm90ELb1ELb0ELb1ELb0ELb0ELb0ELb0ELb1ELb1ELb0ELb0ELb0EEENS1_21CollectiveEpilogueFwdINS6_IJSA_SC_SB_EEES9_SE_SG_Li384ELb0ELb0ELb0ELb0EEENS1_30DynamicPersistentTileSchedulerILi384ELi32ELb0ELb0ELb1EEEEEEEEEvNT_6ParamsE:
	.zero		3584


//--------------------- .nv.constant0._ZN7cutlass13device_kernelIN5flash11enable_sm90INS1_16FlashAttnFwdSm90INS1_25CollectiveMainloopFwdSm90ILi2EN4cute5tupleIJNS5_1CILi1EEES8_S8_EEENS6_IJNS7_ILi192EEENS7_ILi128EEENS7_ILi64EEEEEELi64ENS_6half_tEfNS_4arch4Sm90ELb1ELb0ELb1ELb1ELb0ELb0ELb0ELb1ELb1ELb0ELb0ELb0EEENS1_21CollectiveEpilogueFwdINS6_IJSA_SC_SB_EEES9_SE_SG_Li384ELb1ELb0ELb0ELb0EEENS1_36VarlenDynamicPersistentTileSchedulerILi192ELi128ELi384ELi32ELb0ELb0ELb1ELb1ELb1ELb1EEEEEEEEEvNT_6ParamsE --------------------------
	.section	.nv.constant0._ZN7cutlass13device_kernelIN5flash11enable_sm90INS1_16FlashAttnFwdSm90INS1_25CollectiveMainloopFwdSm90ILi2EN4cute5tupleIJNS5_1CILi1EEES8_S8_EEENS6_IJNS7_ILi192EEENS7_ILi128EEENS7_ILi64EEEEEELi64ENS_6half_tEfNS_4arch4Sm90ELb1ELb0ELb1ELb1ELb0ELb0ELb0ELb1ELb1ELb0ELb0ELb0EEENS1_21CollectiveEpilogueFwdINS6_IJSA_SC_SB_EEES9_SE_SG_Li384ELb1ELb0ELb0ELb0EEENS1_36VarlenDynamicPersistentTileSchedulerILi192ELi128ELi384ELi32ELb0ELb0ELb1ELb1ELb1ELb1EEEEEEEEEvNT_6ParamsE,"a",@progbits
	.sectionflags	@""
	.align	4
.nv.constant0._ZN7cutlass13device_kernelIN5flash11enable_sm90INS1_16FlashAttnFwdSm90INS1_25CollectiveMainloopFwdSm90ILi2EN4cute5tupleIJNS5_1CILi1EEES8_S8_EEENS6_IJNS7_ILi192EEENS7_ILi128EEENS7_ILi64EEEEEELi64ENS_6half_tEfNS_4arch4Sm90ELb1ELb0ELb1ELb1ELb0ELb0ELb0ELb1ELb1ELb0ELb0ELb0EEENS1_21CollectiveEpilogueFwdINS6_IJSA_SC_SB_EEES9_SE_SG_Li384ELb1ELb0ELb0ELb0EEENS1_36VarlenDynamicPersistentTileSchedulerILi192ELi128ELi384ELi32ELb0ELb0ELb1ELb1ELb1ELb1EEEEEEEEEvNT_6ParamsE:
	.zero		3200


//--------------------- .nv.constant0._ZN7cutlass13device_kernelIN5flash11enable_sm90INS1_16FlashAttnFwdSm90INS1_25CollectiveMainloopFwdSm90ILi2EN4cute5tupleIJNS5_1CILi1EEES8_S8_EEENS6_IJNS7_ILi192EEENS7_ILi128EEENS7_ILi64EEEEEELi64ENS_6half_tEfNS_4arch4Sm90ELb1ELb0ELb1ELb1ELb0ELb1ELb0ELb1ELb1ELb0ELb0ELb0EEENS1_21CollectiveEpilogueFwdINS6_IJSA_SC_SB_EEES9_SE_SG_Li384ELb1ELb0ELb0ELb0EEENS1_36VarlenDynamicPersistentTileSchedulerILi192ELi128ELi384ELi32ELb0ELb0ELb1ELb1ELb1ELb1EEEEEEEEEvNT_6ParamsE --------------------------
	.section	.nv.constant0._ZN7cutlass13device_kernelIN5flash11enable_sm90INS1_16FlashAttnFwdSm90INS1_25CollectiveMainloopFwdSm90ILi2EN4cute5tupleIJNS5_1CILi1EEES8_S8_EEENS6_IJNS7_ILi192EEENS7_ILi128EEENS7_ILi64EEEEEELi64ENS_6half_tEfNS_4arch4Sm90ELb1ELb0ELb1ELb1ELb0ELb1ELb0ELb1ELb1ELb0ELb0ELb0EEENS1_21CollectiveEpilogueFwdINS6_IJSA_SC_SB_EEES9_SE_SG_Li384ELb1ELb0ELb0ELb0EEENS1_36VarlenDynamicPersistentTileSchedulerILi192ELi128ELi384ELi32ELb0ELb0ELb1ELb1ELb1ELb1EEEEEEEEEvNT_6ParamsE,"a",@progbits
	.sectionflags	@""
	.align	4
.nv.constant0._ZN7cutlass13device_kernelIN5flash11enable_sm90INS1_16FlashAttnFwdSm90INS1_25CollectiveMainloopFwdSm90ILi2EN4cute5tupleIJNS5_1CILi1EEES8_S8_EEENS6_IJNS7_ILi192EEENS7_ILi128EEENS7_ILi64EEEEEELi64ENS_6half_tEfNS_4arch4Sm90ELb1ELb0ELb1ELb1ELb0ELb1ELb0ELb1ELb1ELb0ELb0ELb0EEENS1_21CollectiveEpilogueFwdINS6_IJSA_SC_SB_EEES9_SE_SG_Li384ELb1ELb0ELb0ELb0EEENS1_36VarlenDynamicPersistentTileSchedulerILi192ELi128ELi384ELi32ELb0ELb0ELb1ELb1ELb1ELb1EEEEEEEEEvNT_6ParamsE:
	.zero		3200


//--------------------- SYMBOLS --------------------------

	.type		.nv.reservedSmem.offset0,@object
	.size		.nv.reservedSmem.offset0,0x4
	.type		__assertfail,@function
